	.target	sm_80

	.elftype	@"ET_EXEC"


//--------------------- .note.nv.tkinfo           --------------------------
	.section	.note.nv.tkinfo,"",@"SHT_NOTE"
	.sectionflags	@"SHF_NOTE_NV_TKINFO"
	.tkinfo
        /*0018*/ 	.word	0x00000002
        /*0030*/ 	.string	""
        /*0030*/ 	.string	"ptxas"
        /*0030*/ 	.string	"Cuda compilation tools, release 13.0, V13.0.88"
        /*0030*/ 	.string	"Build cuda_13.0.r13.0/compiler.36424714_0"
        /*0030*/ 	.string	"-arch sm_80 -m 64 "



//--------------------- .note.nv.cuinfo           --------------------------
	.section	.note.nv.cuinfo,"",@"SHT_NOTE"
	.sectionflags	@"SHF_NOTE_NV_CUINFO"
        /*0018*/ 	.short	0x0002
        /*001a*/ 	.short	0x0050
        /*001c*/ 	.short	0x0082
	.zero		2


//--------------------- .nv.info                  --------------------------
	.section	.nv.info,"",@"SHT_CUDA_INFO"
	.align	4


	//----- nvinfo : EIATTR_REGCOUNT
	.align		4
        /*0000*/ 	.byte	0x04, 0x2f
        /*0002*/ 	.short	(.L_12 - .L_11)
	.align		4
.L_11:
        /*0004*/ 	.word	index@(_ZN7cutlass13device_kernelIN5flash22FlashAttnBwdPreprocessIN4cute5tupleIJNS3_1CILi64EEENS5_ILi128EEEEEENS_10bfloat16_tEfNS_4arch4Sm80ELb1ELb1EEEEEvNT_6ParamsE)
        /*0008*/ 	.word	0x00000040


	//----- nvinfo : EIATTR_FRAME_SIZE
	.align		4
.L_12:
        /*000c*/ 	.byte	0x04, 0x11
        /*000e*/ 	.short	(.L_14 - .L_13)
	.align		4
.L_13:
        /*0010*/ 	.word	index@(_ZN7cutlass13device_kernelIN5flash22FlashAttnBwdPreprocessIN4cute5tupleIJNS3_1CILi64EEENS5_ILi128EEEEEENS_10bfloat16_tEfNS_4arch4Sm80ELb1ELb1EEEEEvNT_6ParamsE)
        /*0014*/ 	.word	0x00000000


	//----- nvinfo : EIATTR_REGCOUNT
	.align		4
.L_14:
        /*0018*/ 	.byte	0x04, 0x2f
        /*001a*/ 	.short	(.L_16 - .L_15)
	.align		4
.L_15:
        /*001c*/ 	.word	index@(_ZN7cutlass13device_kernelIN5flash19enable_sm80_to_sm89INS1_16FlashAttnBwdSm80INS1_25CollectiveMainloopBwdSm80ILi2ELi2EN4cute5tupleIJNS5_1CILi64EEENS7_ILi128EEES9_EEENS_10bfloat16_tEfNS_4arch4Sm80ELb1ELb0ELb1ELb1ELb1ELb0ELb0ELb0ELi2ELi2ELi2ELi2ELb0EEENS1_24CollectiveEpilogueBwdGQAISA_fSD_Li256ELb1ELb1EEENS1_25SingleTileBwdLPTSchedulerILb1ELi128ELb1EEEEEEEEEvNT_6ParamsE)
        /*0020*/ 	.word	0x000000ff


	//----- nvinfo : EIATTR_FRAME_SIZE
	.align		4
.L_16:
        /*0024*/ 	.byte	0x04, 0x11
        /*0026*/ 	.short	(.L_18 - .L_17)
	.align		4
.L_17:
        /*0028*/ 	.word	index@($__internal_11_$__cuda_sm70_warpsync)
        /*002c*/ 	.word	0x00000000


	//----- nvinfo : EIATTR_FRAME_SIZE
	.align		4
.L_18:
        /*0030*/ 	.byte	0x04, 0x11
        /*0032*/ 	.short	(.L_20 - .L_19)
	.align		4
.L_19:
        /*0034*/ 	.word	index@(_ZN7cutlass13device_kernelIN5flash19enable_sm80_to_sm89INS1_16FlashAttnBwdSm80INS1_25CollectiveMainloopBwdSm80ILi2ELi2EN4cute5tupleIJNS5_1CILi64EEENS7_ILi128EEES9_EEENS_10bfloat16_tEfNS_4arch4Sm80ELb1ELb0ELb1ELb1ELb1ELb0ELb0ELb0ELi2ELi2ELi2ELi2ELb0EEENS1_24CollectiveEpilogueBwdGQAISA_fSD_Li256ELb1ELb1EEENS1_25SingleTileBwdLPTSchedulerILb1ELi128ELb1EEEEEEEEEvNT_6ParamsE)
        /*0038*/ 	.word	0x00000048


	//----- nvinfo : EIATTR_REGCOUNT
	.align		4
.L_20:
        /*003c*/ 	.byte	0x04, 0x2f
        /*003e*/ 	.short	(.L_22 - .L_21)
	.align		4
.L_21:
        /*0040*/ 	.word	index@(_ZN7cutlass13device_kernelIN5flash32FlashAttnBwdPostprocessConvertdQIN4cute5tupleIJNS3_1CILi64EEENS5_ILi128EEEEEENS_10bfloat16_tEfNS_4arch4Sm80ELi256ENS3_8TiledMMAINS3_8MMA_AtomIJNS3_30SM80_16x8x16_F32BF16BF16F32_TNEEEENS3_6LayoutINS4_IJNS5_ILi2EEENS5_ILi4EEENS5_ILi1EEEEEENS4_IJSJ_SH_NS5_ILi0EEEEEEEENS4_IJNS5_ILi32EEES6_NS5_ILi16EEEEEEEELb0EEEEEvNT_6ParamsE)
        /*0044*/ 	.word	0x00000037


	//----- nvinfo : EIATTR_FRAME_SIZE
	.align		4
.L_22:
        /*0048*/ 	.byte	0x04, 0x11
        /*004a*/ 	.short	(.L_24 - .L_23)
	.align		4
.L_23:
        /*004c*/ 	.word	index@(_ZN7cutlass13device_kernelIN5flash32FlashAttnBwdPostprocessConvertdQIN4cute5tupleIJNS3_1CILi64EEENS5_ILi128EEEEEENS_10bfloat16_tEfNS_4arch4Sm80ELi256ENS3_8TiledMMAINS3_8MMA_AtomIJNS3_30SM80_16x8x16_F32BF16BF16F32_TNEEEENS3_6LayoutINS4_IJNS5_ILi2EEENS5_ILi4EEENS5_ILi1EEEEEENS4_IJSJ_SH_NS5_ILi0EEEEEEEENS4_IJNS5_ILi32EEES6_NS5_ILi16EEEEEEEELb0EEEEEvNT_6ParamsE)
        /*0050*/ 	.word	0x00000000


	//----- nvinfo : EIATTR_REGCOUNT
	.align		4
.L_24:
        /*0054*/ 	.byte	0x04, 0x2f
        /*0056*/ 	.short	(.L_26 - .L_25)
	.align		4
.L_25:
        /*0058*/ 	.word	index@(_ZN7cutlass13device_kernelIN5flash32FlashAttnBwdPostprocessConvertdQIN4cute5tupleIJNS3_1CILi128EEES6_EEENS_10bfloat16_tEfNS_4arch4Sm80ELi256ENS3_8TiledMMAINS3_8MMA_AtomIJNS3_30SM80_16x8x16_F32BF16BF16F32_TNEEEENS3_6LayoutINS4_IJNS5_ILi2EEENS5_ILi4EEENS5_ILi1EEEEEENS4_IJSI_SG_NS5_ILi0EEEEEEEENS4_IJNS5_ILi32EEENS5_ILi64EEENS5_ILi16EEEEEEEELb0EEEEEvNT_6ParamsE)
        /*005c*/ 	.word	0x0000005a


	//----- nvinfo : EIATTR_FRAME_SIZE
	.align		4
.L_26:
        /*0060*/ 	.byte	0x04, 0x11
        /*0062*/ 	.short	(.L_28 - .L_27)
	.align		4
.L_27:
        /*0064*/ 	.word	index@(_ZN7cutlass13device_kernelIN5flash32FlashAttnBwdPostprocessConvertdQIN4cute5tupleIJNS3_1CILi128EEES6_EEENS_10bfloat16_tEfNS_4arch4Sm80ELi256ENS3_8TiledMMAINS3_8MMA_AtomIJNS3_30SM80_16x8x16_F32BF16BF16F32_TNEEEENS3_6LayoutINS4_IJNS5_ILi2EEENS5_ILi4EEENS5_ILi1EEEEEENS4_IJSI_SG_NS5_ILi0EEEEEEEENS4_IJNS5_ILi32EEENS5_ILi64EEENS5_ILi16EEEEEEEELb0EEEEEvNT_6ParamsE)
        /*0068*/ 	.word	0x00000000


	//----- nvinfo : EIATTR_REGCOUNT
	.align		4
.L_28:
        /*006c*/ 	.byte	0x04, 0x2f
        /*006e*/ 	.short	(.L_30 - .L_29)
	.align		4
.L_29:
        /*0070*/ 	.word	index@(_ZN7cutlass13device_kernelIN5flash19enable_sm80_to_sm89INS1_16FlashAttnBwdSm80INS1_25CollectiveMainloopBwdSm80ILi2ELi2EN4cute5tupleIJNS5_1CILi64EEENS7_ILi128EEES9_EEENS_10bfloat16_tEfNS_4arch4Sm80ELb1ELb0ELb1ELb1ELb0ELb0ELb0ELb0ELi2ELi2ELi2ELi2ELb0EEENS1_24CollectiveEpilogueBwdGQAISA_fSD_Li256ELb1ELb0EEENS1_25SingleTileBwdLPTSchedulerILb1ELi128ELb0EEEEEEEEEvNT_6ParamsE)
        /*0074*/ 	.word	0x000000ff


	//----- nvinfo : EIATTR_FRAME_SIZE
	.align		4
.L_30:
        /*0078*/ 	.byte	0x04, 0x11
        /*007a*/ 	.short	(.L_32 - .L_31)
	.align		4
.L_31:
        /*007c*/ 	.word	index@(_ZN7cutlass13device_kernelIN5flash19enable_sm80_to_sm89INS1_16FlashAttnBwdSm80INS1_25CollectiveMainloopBwdSm80ILi2ELi2EN4cute5tupleIJNS5_1CILi64EEENS7_ILi128EEES9_EEENS_10bfloat16_tEfNS_4arch4Sm80ELb1ELb0ELb1ELb1ELb0ELb0ELb0ELb0ELi2ELi2ELi2ELi2ELb0EEENS1_24CollectiveEpilogueBwdGQAISA_fSD_Li256ELb1ELb0EEENS1_25SingleTileBwdLPTSchedulerILb1ELi128ELb0EEEEEEEEEvNT_6ParamsE)
        /*0080*/ 	.word	0x00000050


	//----- nvinfo : EIATTR_REGCOUNT
	.align		4
.L_32:
        /*0084*/ 	.byte	0x04, 0x2f
        /*0086*/ 	.short	(.L_34 - .L_33)
	.align		4
.L_33:
        /*0088*/ 	.word	index@(_ZN7cutlass13device_kernelIN5flash19enable_sm80_to_sm89INS1_16FlashAttnBwdSm80INS1_25CollectiveMainloopBwdSm80ILi2ELi2EN4cute5tupleIJNS5_1CILi64EEENS7_ILi128EEES9_EEENS_10bfloat16_tEfNS_4arch4Sm80ELb1ELb0ELb1ELb1ELb1ELb0ELb0ELb0ELi2ELi2ELi2ELi2ELb0EEENS1_21CollectiveEpilogueBwdISA_SB_SD_Li256ELb1ELb0ELi4EEENS1_25SingleTileBwdLPTSchedulerILb1ELi128ELb1EEEEEEEEEvNT_6ParamsE)
        /*008c*/ 	.word	0x000000ff


	//----- nvinfo : EIATTR_FRAME_SIZE
	.align		4
.L_34:
        /*0090*/ 	.byte	0x04, 0x11
        /*0092*/ 	.short	(.L_36 - .L_35)
	.align		4
.L_35:
        /*0094*/ 	.word	index@(_ZN7cutlass13device_kernelIN5flash19enable_sm80_to_sm89INS1_16FlashAttnBwdSm80INS1_25CollectiveMainloopBwdSm80ILi2ELi2EN4cute5tupleIJNS5_1CILi64EEENS7_ILi128EEES9_EEENS_10bfloat16_tEfNS_4arch4Sm80ELb1ELb0ELb1ELb1ELb1ELb0ELb0ELb0ELi2ELi2ELi2ELi2ELb0EEENS1_21CollectiveEpilogueBwdISA_SB_SD_Li256ELb1ELb0ELi4EEENS1_25SingleTileBwdLPTSchedulerILb1ELi128ELb1EEEEEEEEEvNT_6ParamsE)
        /*0098*/ 	.word	0x00000050


	//----- nvinfo : EIATTR_REGCOUNT
	.align		4
.L_36:
        /*009c*/ 	.byte	0x04, 0x2f
        /*009e*/ 	.short	(.L_38 - .L_37)
	.align		4
.L_37:
        /*00a0*/ 	.word	index@(_ZN7cutlass13device_kernelIN5flash19enable_sm80_to_sm89INS1_16FlashAttnBwdSm80INS1_25CollectiveMainloopBwdSm80ILi2ELi2EN4cute5tupleIJNS5_1CILi64EEENS7_ILi128EEES9_EEENS_10bfloat16_tEfNS_4arch4Sm80ELb1ELb0ELb1ELb1ELb0ELb0ELb0ELb0ELi2ELi2ELi2ELi2ELb0EEENS1_21CollectiveEpilogueBwdISA_SB_SD_Li256ELb1ELb0ELi4EEENS1_25SingleTileBwdLPTSchedulerILb1ELi128ELb0EEEEEEEEEvNT_6ParamsE)
        /*00a4*/ 	.word	0x000000ff


	//----- nvinfo : EIATTR_FRAME_SIZE
	.align		4
.L_38:
        /*00a8*/ 	.byte	0x04, 0x11
        /*00aa*/ 	.short	(.L_40 - .L_39)
	.align		4
.L_39:
        /*00ac*/ 	.word	index@(_ZN7cutlass13device_kernelIN5flash19enable_sm80_to_sm89INS1_16FlashAttnBwdSm80INS1_25CollectiveMainloopBwdSm80ILi2ELi2EN4cute5tupleIJNS5_1CILi64EEENS7_ILi128EEES9_EEENS_10bfloat16_tEfNS_4arch4Sm80ELb1ELb0ELb1ELb1ELb0ELb0ELb0ELb0ELi2ELi2ELi2ELi2ELb0EEENS1_21CollectiveEpilogueBwdISA_SB_SD_Li256ELb1ELb0ELi4EEENS1_25SingleTileBwdLPTSchedulerILb1ELi128ELb0EEEEEEEEEvNT_6ParamsE)
        /*00b0*/ 	.word	0x00000048


	//----- nvinfo : EIATTR_REGCOUNT
	.align		4
.L_40:
        /*00b4*/ 	.byte	0x04, 0x2f
        /*00b6*/ 	.short	(.L_42 - .L_41)
	.align		4
.L_41:
        /*00b8*/ 	.word	index@(_ZN7cutlass13device_kernelIN5flash22FlashAttnBwdPreprocessIN4cute5tupleIJNS3_1CILi64EEENS5_ILi128EEEEEENS_10bfloat16_tEfNS_4arch4Sm80ELb1ELb0EEEEEvNT_6ParamsE)
        /*00bc*/ 	.word	0x0000003e


	//----- nvinfo : EIATTR_FRAME_SIZE
	.align		4
.L_42:
        /*00c0*/ 	.byte	0x04, 0x11
        /*00c2*/ 	.short	(.L_44 - .L_43)
	.align		4
.L_43:
        /*00c4*/ 	.word	index@(_ZN7cutlass13device_kernelIN5flash22FlashAttnBwdPreprocessIN4cute5tupleIJNS3_1CILi64EEENS5_ILi128EEEEEENS_10bfloat16_tEfNS_4arch4Sm80ELb1ELb0EEEEEvNT_6ParamsE)
        /*00c8*/ 	.word	0x00000000


	//----- nvinfo : EIATTR_REGCOUNT
	.align		4
.L_44:
        /*00cc*/ 	.byte	0x04, 0x2f
        /*00ce*/ 	.short	(.L_46 - .L_45)
	.align		4
.L_45:
        /*00d0*/ 	.word	index@(_ZN7cutlass13device_kernelIN5flash19enable_sm80_to_sm89INS1_16FlashAttnBwdSm80INS1_25CollectiveMainloopBwdSm80ILi2ELi2EN4cute5tupleIJNS5_1CILi64EEENS7_ILi128EEES9_EEENS_10bfloat16_tEfNS_4arch4Sm80ELb1ELb0ELb1ELb0ELb1ELb0ELb0ELb0ELi2ELi2ELi2ELi2ELb0EEENS1_24CollectiveEpilogueBwdGQAISA_fSD_Li256ELb0ELb1EEENS1_25SingleTileBwdLPTSchedulerILb0ELi128ELb1EEEEEEEEEvNT_6ParamsE)
        /*00d4*/ 	.word	0x000000ff


	//----- nvinfo : EIATTR_FRAME_SIZE
	.align		4
.L_46:
        /*00d8*/ 	.byte	0x04, 0x11
        /*00da*/ 	.short	(.L_48 - .L_47)
	.align		4
.L_47:
        /*00dc*/ 	.word	index@($__internal_10_$__cuda_sm70_warpsync)
        /*00e0*/ 	.word	0x00000000


	//----- nvinfo : EIATTR_FRAME_SIZE
	.align		4
.L_48:
        /*00e4*/ 	.byte	0x04, 0x11
        /*00e6*/ 	.short	(.L_50 - .L_49)
	.align		4
.L_49:
        /*00e8*/ 	.word	index@(_ZN7cutlass13device_kernelIN5flash19enable_sm80_to_sm89INS1_16FlashAttnBwdSm80INS1_25CollectiveMainloopBwdSm80ILi2ELi2EN4cute5tupleIJNS5_1CILi64EEENS7_ILi128EEES9_EEENS_10bfloat16_tEfNS_4arch4Sm80ELb1ELb0ELb1ELb0ELb1ELb0ELb0ELb0ELi2ELi2ELi2ELi2ELb0EEENS1_24CollectiveEpilogueBwdGQAISA_fSD_Li256ELb0ELb1EEENS1_25SingleTileBwdLPTSchedulerILb0ELi128ELb1EEEEEEEEEvNT_6ParamsE)
        /*00ec*/ 	.word	0x00000050


	//----- nvinfo : EIATTR_REGCOUNT
	.align		4
.L_50:
        /*00f0*/ 	.byte	0x04, 0x2f
        /*00f2*/ 	.short	(.L_52 - .L_51)
	.align		4
.L_51:
        /*00f4*/ 	.word	index@(_ZN7cutlass13device_kernelIN5flash19enable_sm80_to_sm89INS1_16FlashAttnBwdSm80INS1_25CollectiveMainloopBwdSm80ILi2ELi2EN4cute5tupleIJNS5_1CILi64EEENS7_ILi128EEES9_EEENS_10bfloat16_tEfNS_4arch4Sm80ELb1ELb0ELb1ELb0ELb0ELb0ELb0ELb0ELi2ELi2ELi2ELi2ELb0EEENS1_24CollectiveEpilogueBwdGQAISA_fSD_Li256ELb0ELb0EEENS1_25SingleTileBwdLPTSchedulerILb0ELi128ELb0EEEEEEEEEvNT_6ParamsE)
        /*00f8*/ 	.word	0x000000ff


	//----- nvinfo : EIATTR_FRAME_SIZE
	.align		4
.L_52:
        /*00fc*/ 	.byte	0x04, 0x11
        /*00fe*/ 	.short	(.L_54 - .L_53)
	.align		4
.L_53:
        /*0100*/ 	.word	index@(_ZN7cutlass13device_kernelIN5flash19enable_sm80_to_sm89INS1_16FlashAttnBwdSm80INS1_25CollectiveMainloopBwdSm80ILi2ELi2EN4cute5tupleIJNS5_1CILi64EEENS7_ILi128EEES9_EEENS_10bfloat16_tEfNS_4arch4Sm80ELb1ELb0ELb1ELb0ELb0ELb0ELb0ELb0ELi2ELi2ELi2ELi2ELb0EEENS1_24CollectiveEpilogueBwdGQAISA_fSD_Li256ELb0ELb0EEENS1_25SingleTileBwdLPTSchedulerILb0ELi128ELb0EEEEEEEEEvNT_6ParamsE)
        /*0104*/ 	.word	0x00000050


	//----- nvinfo : EIATTR_REGCOUNT
	.align		4
.L_54:
        /*0108*/ 	.byte	0x04, 0x2f
        /*010a*/ 	.short	(.L_56 - .L_55)
	.align		4
.L_55:
        /*010c*/ 	.word	index@(_ZN7cutlass13device_kernelIN5flash19enable_sm80_to_sm89INS1_16FlashAttnBwdSm80INS1_25CollectiveMainloopBwdSm80ILi2ELi2EN4cute5tupleIJNS5_1CILi64EEENS7_ILi128EEES9_EEENS_10bfloat16_tEfNS_4arch4Sm80ELb1ELb0ELb1ELb0ELb1ELb0ELb0ELb0ELi2ELi2ELi2ELi2ELb0EEENS1_21CollectiveEpilogueBwdISA_SB_SD_Li256ELb0ELb0ELi4EEENS1_25SingleTileBwdLPTSchedulerILb0ELi128ELb1EEEEEEEEEvNT_6ParamsE)
        /*0110*/ 	.word	0x000000ff


	//----- nvinfo : EIATTR_FRAME_SIZE
	.align		4
.L_56:
        /*0114*/ 	.byte	0x04, 0x11
        /*0116*/ 	.short	(.L_58 - .L_57)
	.align		4
.L_57:
        /*0118*/ 	.word	index@(_ZN7cutlass13device_kernelIN5flash19enable_sm80_to_sm89INS1_16FlashAttnBwdSm80INS1_25CollectiveMainloopBwdSm80ILi2ELi2EN4cute5tupleIJNS5_1CILi64EEENS7_ILi128EEES9_EEENS_10bfloat16_tEfNS_4arch4Sm80ELb1ELb0ELb1ELb0ELb1ELb0ELb0ELb0ELi2ELi2ELi2ELi2ELb0EEENS1_21CollectiveEpilogueBwdISA_SB_SD_Li256ELb0ELb0ELi4EEENS1_25SingleTileBwdLPTSchedulerILb0ELi128ELb1EEEEEEEEEvNT_6ParamsE)
        /*011c*/ 	.word	0x00000048


	//----- nvinfo : EIATTR_REGCOUNT
	.align		4
.L_58:
        /*0120*/ 	.byte	0x04, 0x2f
        /*0122*/ 	.short	(.L_60 - .L_59)
	.align		4
.L_59:
        /*0124*/ 	.word	index@(_ZN7cutlass13device_kernelIN5flash19enable_sm80_to_sm89INS1_16FlashAttnBwdSm80INS1_25CollectiveMainloopBwdSm80ILi2ELi2EN4cute5tupleIJNS5_1CILi64EEENS7_ILi128EEES9_EEENS_10bfloat16_tEfNS_4arch4Sm80ELb1ELb0ELb1ELb0ELb0ELb0ELb0ELb0ELi2ELi2ELi2ELi2ELb0EEENS1_21CollectiveEpilogueBwdISA_SB_SD_Li256ELb0ELb0ELi4EEENS1_25SingleTileBwdLPTSchedulerILb0ELi128ELb0EEEEEEEEEvNT_6ParamsE)
        /*0128*/ 	.word	0x000000ff


	//----- nvinfo : EIATTR_FRAME_SIZE
	.align		4
.L_60:
        /*012c*/ 	.byte	0x04, 0x11
        /*012e*/ 	.short	(.L_62 - .L_61)
	.align		4
.L_61:
        /*0130*/ 	.word	index@(_ZN7cutlass13device_kernelIN5flash19enable_sm80_to_sm89INS1_16FlashAttnBwdSm80INS1_25CollectiveMainloopBwdSm80ILi2ELi2EN4cute5tupleIJNS5_1CILi64EEENS7_ILi128EEES9_EEENS_10bfloat16_tEfNS_4arch4Sm80ELb1ELb0ELb1ELb0ELb0ELb0ELb0ELb0ELi2ELi2ELi2ELi2ELb0EEENS1_21CollectiveEpilogueBwdISA_SB_SD_Li256ELb0ELb0ELi4EEENS1_25SingleTileBwdLPTSchedulerILb0ELi128ELb0EEEEEEEEEvNT_6ParamsE)
        /*0134*/ 	.word	0x00000050


	//----- nvinfo : EIATTR_REGCOUNT
	.align		4
.L_62:
        /*0138*/ 	.byte	0x04, 0x2f
        /*013a*/ 	.short	(.L_64 - .L_63)
	.align		4
.L_63:
        /*013c*/ 	.word	index@(_ZN7cutlass13device_kernelIN5flash19enable_sm80_to_sm89INS1_16FlashAttnBwdSm80INS1_25CollectiveMainloopBwdSm80ILi2ELi2EN4cute5tupleIJNS5_1CILi64EEENS7_ILi128EEES9_EEENS_10bfloat16_tEfNS_4arch4Sm80ELb0ELb1ELb1ELb1ELb1ELb0ELb0ELb0ELi2ELi2ELi2ELi2ELb0EEENS1_24CollectiveEpilogueBwdGQAISA_fSD_Li256ELb1ELb1EEENS1_19SingleTileSchedulerILb1ELb0ELb0ELi128EEEEEEEEEvNT_6ParamsE)
        /*0140*/ 	.word	0x000000ff


	//----- nvinfo : EIATTR_FRAME_SIZE
	.align		4
.L_64:
        /*0144*/ 	.byte	0x04, 0x11
        /*0146*/ 	.short	(.L_66 - .L_65)
	.align		4
.L_65:
        /*0148*/ 	.word	index@($__internal_9_$__cuda_sm70_warpsync)
        /*014c*/ 	.word	0x00000000


	//----- nvinfo : EIATTR_FRAME_SIZE
	.align		4
.L_66:
        /*0150*/ 	.byte	0x04, 0x11
        /*0152*/ 	.short	(.L_68 - .L_67)
	.align		4
.L_67:
        /*0154*/ 	.word	index@(_ZN7cutlass13device_kernelIN5flash19enable_sm80_to_sm89INS1_16FlashAttnBwdSm80INS1_25CollectiveMainloopBwdSm80ILi2ELi2EN4cute5tupleIJNS5_1CILi64EEENS7_ILi128EEES9_EEENS_10bfloat16_tEfNS_4arch4Sm80ELb0ELb1ELb1ELb1ELb1ELb0ELb0ELb0ELi2ELi2ELi2ELi2ELb0EEENS1_24CollectiveEpilogueBwdGQAISA_fSD_Li256ELb1ELb1EEENS1_19SingleTileSchedulerILb1ELb0ELb0ELi128EEEEEEEEEvNT_6ParamsE)
        /*0158*/ 	.word	0x000000c0


	//----- nvinfo : EIATTR_REGCOUNT
	.align		4
.L_68:
        /*015c*/ 	.byte	0x04, 0x2f
        /*015e*/ 	.short	(.L_70 - .L_69)
	.align		4
.L_69:
        /*0160*/ 	.word	index@(_ZN7cutlass13device_kernelIN5flash19enable_sm80_to_sm89INS1_16FlashAttnBwdSm80INS1_25CollectiveMainloopBwdSm80ILi2ELi2EN4cute5tupleIJNS5_1CILi64EEENS7_ILi128EEES9_EEENS_10bfloat16_tEfNS_4arch4Sm80ELb0ELb1ELb1ELb1ELb0ELb0ELb0ELb0ELi2ELi2ELi2ELi2ELb0EEENS1_24CollectiveEpilogueBwdGQAISA_fSD_Li256ELb1ELb0EEENS1_19SingleTileSchedulerILb1ELb0ELb0ELi128EEEEEEEEEvNT_6ParamsE)
        /*0164*/ 	.word	0x000000ff


	//----- nvinfo : EIATTR_FRAME_SIZE
	.align		4
.L_70:
        /*0168*/ 	.byte	0x04, 0x11
        /*016a*/ 	.short	(.L_72 - .L_71)
	.align		4
.L_71:
        /*016c*/ 	.word	index@(_ZN7cutlass13device_kernelIN5flash19enable_sm80_to_sm89INS1_16FlashAttnBwdSm80INS1_25CollectiveMainloopBwdSm80ILi2ELi2EN4cute5tupleIJNS5_1CILi64EEENS7_ILi128EEES9_EEENS_10bfloat16_tEfNS_4arch4Sm80ELb0ELb1ELb1ELb1ELb0ELb0ELb0ELb0ELi2ELi2ELi2ELi2ELb0EEENS1_24CollectiveEpilogueBwdGQAISA_fSD_Li256ELb1ELb0EEENS1_19SingleTileSchedulerILb1ELb0ELb0ELi128EEEEEEEEEvNT_6ParamsE)
        /*0170*/ 	.word	0x000000c0


	//----- nvinfo : EIATTR_REGCOUNT
	.align		4
.L_72:
        /*0174*/ 	.byte	0x04, 0x2f
        /*0176*/ 	.short	(.L_74 - .L_73)
	.align		4
.L_73:
        /*0178*/ 	.word	index@(_ZN7cutlass13device_kernelIN5flash19enable_sm80_to_sm89INS1_16FlashAttnBwdSm80INS1_25CollectiveMainloopBwdSm80ILi2ELi2EN4cute5tupleIJNS5_1CILi64EEENS7_ILi128EEES9_EEENS_10bfloat16_tEfNS_4arch4Sm80ELb0ELb1ELb1ELb1ELb1ELb0ELb0ELb0ELi2ELi2ELi2ELi2ELb0EEENS1_21CollectiveEpilogueBwdISA_SB_SD_Li256ELb1ELb0ELi4EEENS1_19SingleTileSchedulerILb1ELb0ELb0ELi128EEEEEEEEEvNT_6ParamsE)
        /*017c*/ 	.word	0x000000ff


	//----- nvinfo : EIATTR_FRAME_SIZE
	.align		4
.L_74:
        /*0180*/ 	.byte	0x04, 0x11
        /*0182*/ 	.short	(.L_76 - .L_75)
	.align		4
.L_75:
        /*0184*/ 	.word	index@(_ZN7cutlass13device_kernelIN5flash19enable_sm80_to_sm89INS1_16FlashAttnBwdSm80INS1_25CollectiveMainloopBwdSm80ILi2ELi2EN4cute5tupleIJNS5_1CILi64EEENS7_ILi128EEES9_EEENS_10bfloat16_tEfNS_4arch4Sm80ELb0ELb1ELb1ELb1ELb1ELb0ELb0ELb0ELi2ELi2ELi2ELi2ELb0EEENS1_21CollectiveEpilogueBwdISA_SB_SD_Li256ELb1ELb0ELi4EEENS1_19SingleTileSchedulerILb1ELb0ELb0ELi128EEEEEEEEEvNT_6ParamsE)
        /*0188*/ 	.word	0x000000c0


	//----- nvinfo : EIATTR_REGCOUNT
	.align		4
.L_76:
        /*018c*/ 	.byte	0x04, 0x2f
        /*018e*/ 	.short	(.L_78 - .L_77)
	.align		4
.L_77:
        /*0190*/ 	.word	index@(_ZN7cutlass13device_kernelIN5flash19enable_sm80_to_sm89INS1_16FlashAttnBwdSm80INS1_25CollectiveMainloopBwdSm80ILi2ELi2EN4cute5tupleIJNS5_1CILi64EEENS7_ILi128EEES9_EEENS_10bfloat16_tEfNS_4arch4Sm80ELb0ELb1ELb1ELb1ELb0ELb0ELb0ELb0ELi2ELi2ELi2ELi2ELb0EEENS1_21CollectiveEpilogueBwdISA_SB_SD_Li256ELb1ELb0ELi4EEENS1_19SingleTileSchedulerILb1ELb0ELb0ELi128EEEEEEEEEvNT_6ParamsE)
        /*0194*/ 	.word	0x000000ff


	//----- nvinfo : EIATTR_FRAME_SIZE
	.align		4
.L_78:
        /*0198*/ 	.byte	0x04, 0x11
        /*019a*/ 	.short	(.L_80 - .L_79)
	.align		4
.L_79:
        /*019c*/ 	.word	index@(_ZN7cutlass13device_kernelIN5flash19enable_sm80_to_sm89INS1_16FlashAttnBwdSm80INS1_25CollectiveMainloopBwdSm80ILi2ELi2EN4cute5tupleIJNS5_1CILi64EEENS7_ILi128EEES9_EEENS_10bfloat16_tEfNS_4arch4Sm80ELb0ELb1ELb1ELb1ELb0ELb0ELb0ELb0ELi2ELi2ELi2ELi2ELb0EEENS1_21CollectiveEpilogueBwdISA_SB_SD_Li256ELb1ELb0ELi4EEENS1_19SingleTileSchedulerILb1ELb0ELb0ELi128EEEEEEEEEvNT_6ParamsE)
        /*01a0*/ 	.word	0x000000c0


	//----- nvinfo : EIATTR_REGCOUNT
	.align		4
.L_80:
        /*01a4*/ 	.byte	0x04, 0x2f
        /*01a6*/ 	.short	(.L_82 - .L_81)
	.align		4
.L_81:
        /*01a8*/ 	.word	index@(_ZN7cutlass13device_kernelIN5flash19enable_sm80_to_sm89INS1_16FlashAttnBwdSm80INS1_25CollectiveMainloopBwdSm80ILi2ELi2EN4cute5tupleIJNS5_1CILi64EEENS7_ILi128EEES9_EEENS_10bfloat16_tEfNS_4arch4Sm80ELb0ELb1ELb1ELb0ELb1ELb0ELb0ELb0ELi2ELi2ELi2ELi2ELb0EEENS1_24CollectiveEpilogueBwdGQAISA_fSD_Li256ELb0ELb1EEENS1_19SingleTileSchedulerILb0ELb0ELb0ELi128EEEEEEEEEvNT_6ParamsE)
        /*01ac*/ 	.word	0x000000ff


	//----- nvinfo : EIATTR_FRAME_SIZE
	.align		4
.L_82:
        /*01b0*/ 	.byte	0x04, 0x11
        /*01b2*/ 	.short	(.L_84 - .L_83)
	.align		4
.L_83:
        /*01b4*/ 	.word	index@($__internal_8_$__cuda_sm70_warpsync)
        /*01b8*/ 	.word	0x00000000


	//----- nvinfo : EIATTR_FRAME_SIZE
	.align		4
.L_84:
        /*01bc*/ 	.byte	0x04, 0x11
        /*01be*/ 	.short	(.L_86 - .L_85)
	.align		4
.L_85:
        /*01c0*/ 	.word	index@(_ZN7cutlass13device_kernelIN5flash19enable_sm80_to_sm89INS1_16FlashAttnBwdSm80INS1_25CollectiveMainloopBwdSm80ILi2ELi2EN4cute5tupleIJNS5_1CILi64EEENS7_ILi128EEES9_EEENS_10bfloat16_tEfNS_4arch4Sm80ELb0ELb1ELb1ELb0ELb1ELb0ELb0ELb0ELi2ELi2ELi2ELi2ELb0EEENS1_24CollectiveEpilogueBwdGQAISA_fSD_Li256ELb0ELb1EEENS1_19SingleTileSchedulerILb0ELb0ELb0ELi128EEEEEEEEEvNT_6ParamsE)
        /*01c4*/ 	.word	0x000000b0


	//----- nvinfo : EIATTR_REGCOUNT
	.align		4
.L_86:
        /*01c8*/ 	.byte	0x04, 0x2f
        /*01ca*/ 	.short	(.L_88 - .L_87)
	.align		4
.L_87:
        /*01cc*/ 	.word	index@(_ZN7cutlass13device_kernelIN5flash19enable_sm80_to_sm89INS1_16FlashAttnBwdSm80INS1_25CollectiveMainloopBwdSm80ILi2ELi2EN4cute5tupleIJNS5_1CILi64EEENS7_ILi128EEES9_EEENS_10bfloat16_tEfNS_4arch4Sm80ELb0ELb1ELb1ELb0ELb0ELb0ELb0ELb0ELi2ELi2ELi2ELi2ELb0EEENS1_24CollectiveEpilogueBwdGQAISA_fSD_Li256ELb0ELb0EEENS1_19SingleTileSchedulerILb0ELb0ELb0ELi128EEEEEEEEEvNT_6ParamsE)
        /*01d0*/ 	.word	0x000000ff


	//----- nvinfo : EIATTR_FRAME_SIZE
	.align		4
.L_88:
        /*01d4*/ 	.byte	0x04, 0x11
        /*01d6*/ 	.short	(.L_90 - .L_89)
	.align		4
.L_89:
        /*01d8*/ 	.word	index@(_ZN7cutlass13device_kernelIN5flash19enable_sm80_to_sm89INS1_16FlashAttnBwdSm80INS1_25CollectiveMainloopBwdSm80ILi2ELi2EN4cute5tupleIJNS5_1CILi64EEENS7_ILi128EEES9_EEENS_10bfloat16_tEfNS_4arch4Sm80ELb0ELb1ELb1ELb0ELb0ELb0ELb0ELb0ELi2ELi2ELi2ELi2ELb0EEENS1_24CollectiveEpilogueBwdGQAISA_fSD_Li256ELb0ELb0EEENS1_19SingleTileSchedulerILb0ELb0ELb0ELi128EEEEEEEEEvNT_6ParamsE)
        /*01dc*/ 	.word	0x000000b0


	//----- nvinfo : EIATTR_REGCOUNT
	.align		4
.L_90:
        /*01e0*/ 	.byte	0x04, 0x2f
        /*01e2*/ 	.short	(.L_92 - .L_91)
	.align		4
.L_91:
        /*01e4*/ 	.word	index@(_ZN7cutlass13device_kernelIN5flash19enable_sm80_to_sm89INS1_16FlashAttnBwdSm80INS1_25CollectiveMainloopBwdSm80ILi2ELi2EN4cute5tupleIJNS5_1CILi64EEENS7_ILi128EEES9_EEENS_10bfloat16_tEfNS_4arch4Sm80ELb0ELb1ELb1ELb0ELb1ELb0ELb0ELb0ELi2ELi2ELi2ELi2ELb0EEENS1_21CollectiveEpilogueBwdISA_SB_SD_Li256ELb0ELb0ELi4EEENS1_19SingleTileSchedulerILb0ELb0ELb0ELi128EEEEEEEEEvNT_6ParamsE)
        /*01e8*/ 	.word	0x000000ff


	//----- nvinfo : EIATTR_FRAME_SIZE
	.align		4
.L_92:
        /*01ec*/ 	.byte	0x04, 0x11
        /*01ee*/ 	.short	(.L_94 - .L_93)
	.align		4
.L_93:
        /*01f0*/ 	.word	index@(_ZN7cutlass13device_kernelIN5flash19enable_sm80_to_sm89INS1_16FlashAttnBwdSm80INS1_25CollectiveMainloopBwdSm80ILi2ELi2EN4cute5tupleIJNS5_1CILi64EEENS7_ILi128EEES9_EEENS_10bfloat16_tEfNS_4arch4Sm80ELb0ELb1ELb1ELb0ELb1ELb0ELb0ELb0ELi2ELi2ELi2ELi2ELb0EEENS1_21CollectiveEpilogueBwdISA_SB_SD_Li256ELb0ELb0ELi4EEENS1_19SingleTileSchedulerILb0ELb0ELb0ELi128EEEEEEEEEvNT_6ParamsE)
        /*01f4*/ 	.word	0x000000b0


	//----- nvinfo : EIATTR_REGCOUNT
	.align		4
.L_94:
        /*01f8*/ 	.byte	0x04, 0x2f
        /*01fa*/ 	.short	(.L_96 - .L_95)
	.align		4
.L_95:
        /*01fc*/ 	.word	index@(_ZN7cutlass13device_kernelIN5flash19enable_sm80_to_sm89INS1_16FlashAttnBwdSm80INS1_25CollectiveMainloopBwdSm80ILi2ELi2EN4cute5tupleIJNS5_1CILi64EEENS7_ILi128EEES9_EEENS_10bfloat16_tEfNS_4arch4Sm80ELb0ELb1ELb1ELb0ELb0ELb0ELb0ELb0ELi2ELi2ELi2ELi2ELb0EEENS1_21CollectiveEpilogueBwdISA_SB_SD_Li256ELb0ELb0ELi4EEENS1_19SingleTileSchedulerILb0ELb0ELb0ELi128EEEEEEEEEvNT_6ParamsE)
        /*0200*/ 	.word	0x000000ff


	//----- nvinfo : EIATTR_FRAME_SIZE
	.align		4
.L_96:
        /*0204*/ 	.byte	0x04, 0x11
        /*0206*/ 	.short	(.L_98 - .L_97)
	.align		4
.L_97:
        /*0208*/ 	.word	index@(_ZN7cutlass13device_kernelIN5flash19enable_sm80_to_sm89INS1_16FlashAttnBwdSm80INS1_25CollectiveMainloopBwdSm80ILi2ELi2EN4cute5tupleIJNS5_1CILi64EEENS7_ILi128EEES9_EEENS_10bfloat16_tEfNS_4arch4Sm80ELb0ELb1ELb1ELb0ELb0ELb0ELb0ELb0ELi2ELi2ELi2ELi2ELb0EEENS1_21CollectiveEpilogueBwdISA_SB_SD_Li256ELb0ELb0ELi4EEENS1_19SingleTileSchedulerILb0ELb0ELb0ELi128EEEEEEEEEvNT_6ParamsE)
        /*020c*/ 	.word	0x000000b0


	//----- nvinfo : EIATTR_REGCOUNT
	.align		4
.L_98:
        /*0210*/ 	.byte	0x04, 0x2f
        /*0212*/ 	.short	(.L_100 - .L_99)
	.align		4
.L_99:
        /*0214*/ 	.word	index@(_ZN7cutlass13device_kernelIN5flash19enable_sm80_to_sm89INS1_16FlashAttnBwdSm80INS1_25CollectiveMainloopBwdSm80ILi2ELi2EN4cute5tupleIJNS5_1CILi64EEENS7_ILi128EEES9_EEENS_10bfloat16_tEfNS_4arch4Sm80ELb0ELb0ELb1ELb1ELb1ELb0ELb0ELb0ELi2ELi2ELi2ELi2ELb0EEENS1_24CollectiveEpilogueBwdGQAISA_fSD_Li256ELb1ELb1EEENS1_19SingleTileSchedulerILb1ELb0ELb0ELi128EEEEEEEEEvNT_6ParamsE)
        /*0218*/ 	.word	0x000000ff


	//----- nvinfo : EIATTR_FRAME_SIZE
	.align		4
.L_100:
        /*021c*/ 	.byte	0x04, 0x11
        /*021e*/ 	.short	(.L_102 - .L_101)
	.align		4
.L_101:
        /*0220*/ 	.word	index@($__internal_7_$__cuda_sm70_warpsync)
        /*0224*/ 	.word	0x00000000


	//----- nvinfo : EIATTR_FRAME_SIZE
	.align		4
.L_102:
        /*0228*/ 	.byte	0x04, 0x11
        /*022a*/ 	.short	(.L_104 - .L_103)
	.align		4
.L_103:
        /*022c*/ 	.word	index@(_ZN7cutlass13device_kernelIN5flash19enable_sm80_to_sm89INS1_16FlashAttnBwdSm80INS1_25CollectiveMainloopBwdSm80ILi2ELi2EN4cute5tupleIJNS5_1CILi64EEENS7_ILi128EEES9_EEENS_10bfloat16_tEfNS_4arch4Sm80ELb0ELb0ELb1ELb1ELb1ELb0ELb0ELb0ELi2ELi2ELi2ELi2ELb0EEENS1_24CollectiveEpilogueBwdGQAISA_fSD_Li256ELb1ELb1EEENS1_19SingleTileSchedulerILb1ELb0ELb0ELi128EEEEEEEEEvNT_6ParamsE)
        /*0230*/ 	.word	0x00000040


	//----- nvinfo : EIATTR_REGCOUNT
	.align		4
.L_104:
        /*0234*/ 	.byte	0x04, 0x2f
        /*0236*/ 	.short	(.L_106 - .L_105)
	.align		4
.L_105:
        /*0238*/ 	.word	index@(_ZN7cutlass13device_kernelIN5flash19enable_sm80_to_sm89INS1_16FlashAttnBwdSm80INS1_25CollectiveMainloopBwdSm80ILi2ELi2EN4cute5tupleIJNS5_1CILi64EEENS7_ILi128EEES9_EEENS_10bfloat16_tEfNS_4arch4Sm80ELb0ELb0ELb1ELb1ELb0ELb0ELb0ELb0ELi2ELi2ELi2ELi2ELb0EEENS1_24CollectiveEpilogueBwdGQAISA_fSD_Li256ELb1ELb0EEENS1_19SingleTileSchedulerILb1ELb0ELb0ELi128EEEEEEEEEvNT_6ParamsE)
        /*023c*/ 	.word	0x000000ff


	//----- nvinfo : EIATTR_FRAME_SIZE
	.align		4
.L_106:
        /*0240*/ 	.byte	0x04, 0x11
        /*0242*/ 	.short	(.L_108 - .L_107)
	.align		4
.L_107:
        /*0244*/ 	.word	index@(_ZN7cutlass13device_kernelIN5flash19enable_sm80_to_sm89INS1_16FlashAttnBwdSm80INS1_25CollectiveMainloopBwdSm80ILi2ELi2EN4cute5tupleIJNS5_1CILi64EEENS7_ILi128EEES9_EEENS_10bfloat16_tEfNS_4arch4Sm80ELb0ELb0ELb1ELb1ELb0ELb0ELb0ELb0ELi2ELi2ELi2ELi2ELb0EEENS1_24CollectiveEpilogueBwdGQAISA_fSD_Li256ELb1ELb0EEENS1_19SingleTileSchedulerILb1ELb0ELb0ELi128EEEEEEEEEvNT_6ParamsE)
        /*0248*/ 	.word	0x00000040


	//----- nvinfo : EIATTR_REGCOUNT
	.align		4
.L_108:
        /*024c*/ 	.byte	0x04, 0x2f
        /*024e*/ 	.short	(.L_110 - .L_109)
	.align		4
.L_109:
        /*0250*/ 	.word	index@(_ZN7cutlass13device_kernelIN5flash19enable_sm80_to_sm89INS1_16FlashAttnBwdSm80INS1_25CollectiveMainloopBwdSm80ILi2ELi2EN4cute5tupleIJNS5_1CILi64EEENS7_ILi128EEES9_EEENS_10bfloat16_tEfNS_4arch4Sm80ELb0ELb0ELb1ELb1ELb1ELb0ELb0ELb0ELi2ELi2ELi2ELi2ELb0EEENS1_21CollectiveEpilogueBwdISA_SB_SD_Li256ELb1ELb0ELi4EEENS1_19SingleTileSchedulerILb1ELb0ELb0ELi128EEEEEEEEEvNT_6ParamsE)
        /*0254*/ 	.word	0x000000ff


	//----- nvinfo : EIATTR_FRAME_SIZE
	.align		4
.L_110:
        /*0258*/ 	.byte	0x04, 0x11
        /*025a*/ 	.short	(.L_112 - .L_111)
	.align		4
.L_111:
        /*025c*/ 	.word	index@(_ZN7cutlass13device_kernelIN5flash19enable_sm80_to_sm89INS1_16FlashAttnBwdSm80INS1_25CollectiveMainloopBwdSm80ILi2ELi2EN4cute5tupleIJNS5_1CILi64EEENS7_ILi128EEES9_EEENS_10bfloat16_tEfNS_4arch4Sm80ELb0ELb0ELb1ELb1ELb1ELb0ELb0ELb0ELi2ELi2ELi2ELi2ELb0EEENS1_21CollectiveEpilogueBwdISA_SB_SD_Li256ELb1ELb0ELi4EEENS1_19SingleTileSchedulerILb1ELb0ELb0ELi128EEEEEEEEEvNT_6ParamsE)
        /*0260*/ 	.word	0x00000040


	//----- nvinfo : EIATTR_REGCOUNT
	.align		4
.L_112:
        /*0264*/ 	.byte	0x04, 0x2f
        /*0266*/ 	.short	(.L_114 - .L_113)
	.align		4
.L_113:
        /*0268*/ 	.word	index@(_ZN7cutlass13device_kernelIN5flash19enable_sm80_to_sm89INS1_16FlashAttnBwdSm80INS1_25CollectiveMainloopBwdSm80ILi2ELi2EN4cute5tupleIJNS5_1CILi64EEENS7_ILi128EEES9_EEENS_10bfloat16_tEfNS_4arch4Sm80ELb0ELb0ELb1ELb1ELb0ELb0ELb0ELb0ELi2ELi2ELi2ELi2ELb0EEENS1_21CollectiveEpilogueBwdISA_SB_SD_Li256ELb1ELb0ELi4EEENS1_19SingleTileSchedulerILb1ELb0ELb0ELi128EEEEEEEEEvNT_6ParamsE)
        /*026c*/ 	.word	0x000000ff


	//----- nvinfo : EIATTR_FRAME_SIZE
	.align		4
.L_114:
        /*0270*/ 	.byte	0x04, 0x11
        /*0272*/ 	.short	(.L_116 - .L_115)
	.align		4
.L_115:
        /*0274*/ 	.word	index@(_ZN7cutlass13device_kernelIN5flash19enable_sm80_to_sm89INS1_16FlashAttnBwdSm80INS1_25CollectiveMainloopBwdSm80ILi2ELi2EN4cute5tupleIJNS5_1CILi64EEENS7_ILi128EEES9_EEENS_10bfloat16_tEfNS_4arch4Sm80ELb0ELb0ELb1ELb1ELb0ELb0ELb0ELb0ELi2ELi2ELi2ELi2ELb0EEENS1_21CollectiveEpilogueBwdISA_SB_SD_Li256ELb1ELb0ELi4EEENS1_19SingleTileSchedulerILb1ELb0ELb0ELi128EEEEEEEEEvNT_6ParamsE)
        /*0278*/ 	.word	0x00000040


	//----- nvinfo : EIATTR_REGCOUNT
	.align		4
.L_116:
        /*027c*/ 	.byte	0x04, 0x2f
        /*027e*/ 	.short	(.L_118 - .L_117)
	.align		4
.L_117:
        /*0280*/ 	.word	index@(_ZN7cutlass13device_kernelIN5flash19enable_sm80_to_sm89INS1_16FlashAttnBwdSm80INS1_25CollectiveMainloopBwdSm80ILi2ELi2EN4cute5tupleIJNS5_1CILi64EEENS7_ILi128EEES9_EEENS_10bfloat16_tEfNS_4arch4Sm80ELb0ELb0ELb1ELb0ELb1ELb0ELb0ELb0ELi2ELi2ELi2ELi2ELb0EEENS1_24CollectiveEpilogueBwdGQAISA_fSD_Li256ELb0ELb1EEENS1_19SingleTileSchedulerILb0ELb0ELb0ELi128EEEEEEEEEvNT_6ParamsE)
        /*0284*/ 	.word	0x000000ff


	//----- nvinfo : EIATTR_FRAME_SIZE
	.align		4
.L_118:
        /*0288*/ 	.byte	0x04, 0x11
        /*028a*/ 	.short	(.L_120 - .L_119)
	.align		4
.L_119:
        /*028c*/ 	.word	index@($__internal_6_$__cuda_sm70_warpsync)
        /*0290*/ 	.word	0x00000000


	//----- nvinfo : EIATTR_FRAME_SIZE
	.align		4
.L_120:
        /*0294*/ 	.byte	0x04, 0x11
        /*0296*/ 	.short	(.L_122 - .L_121)
	.align		4
.L_121:
        /*0298*/ 	.word	index@(_ZN7cutlass13device_kernelIN5flash19enable_sm80_to_sm89INS1_16FlashAttnBwdSm80INS1_25CollectiveMainloopBwdSm80ILi2ELi2EN4cute5tupleIJNS5_1CILi64EEENS7_ILi128EEES9_EEENS_10bfloat16_tEfNS_4arch4Sm80ELb0ELb0ELb1ELb0ELb1ELb0ELb0ELb0ELi2ELi2ELi2ELi2ELb0EEENS1_24CollectiveEpilogueBwdGQAISA_fSD_Li256ELb0ELb1EEENS1_19SingleTileSchedulerILb0ELb0ELb0ELi128EEEEEEEEEvNT_6ParamsE)
        /*029c*/ 	.word	0x00000008


	//----- nvinfo : EIATTR_REGCOUNT
	.align		4
.L_122:
        /*02a0*/ 	.byte	0x04, 0x2f
        /*02a2*/ 	.short	(.L_124 - .L_123)
	.align		4
.L_123:
        /*02a4*/ 	.word	index@(_ZN7cutlass13device_kernelIN5flash19enable_sm80_to_sm89INS1_16FlashAttnBwdSm80INS1_25CollectiveMainloopBwdSm80ILi2ELi2EN4cute5tupleIJNS5_1CILi64EEENS7_ILi128EEES9_EEENS_10bfloat16_tEfNS_4arch4Sm80ELb0ELb0ELb1ELb0ELb0ELb0ELb0ELb0ELi2ELi2ELi2ELi2ELb0EEENS1_24CollectiveEpilogueBwdGQAISA_fSD_Li256ELb0ELb0EEENS1_19SingleTileSchedulerILb0ELb0ELb0ELi128EEEEEEEEEvNT_6ParamsE)
        /*02a8*/ 	.word	0x000000ff


	//----- nvinfo : EIATTR_FRAME_SIZE
	.align		4
.L_124:
        /*02ac*/ 	.byte	0x04, 0x11
        /*02ae*/ 	.short	(.L_126 - .L_125)
	.align		4
.L_125:
        /*02b0*/ 	.word	index@(_ZN7cutlass13device_kernelIN5flash19enable_sm80_to_sm89INS1_16FlashAttnBwdSm80INS1_25CollectiveMainloopBwdSm80ILi2ELi2EN4cute5tupleIJNS5_1CILi64EEENS7_ILi128EEES9_EEENS_10bfloat16_tEfNS_4arch4Sm80ELb0ELb0ELb1ELb0ELb0ELb0ELb0ELb0ELi2ELi2ELi2ELi2ELb0EEENS1_24CollectiveEpilogueBwdGQAISA_fSD_Li256ELb0ELb0EEENS1_19SingleTileSchedulerILb0ELb0ELb0ELi128EEEEEEEEEvNT_6ParamsE)
        /*02b4*/ 	.word	0x00000008


	//----- nvinfo : EIATTR_REGCOUNT
	.align		4
.L_126:
        /*02b8*/ 	.byte	0x04, 0x2f
        /*02ba*/ 	.short	(.L_128 - .L_127)
	.align		4
.L_127:
        /*02bc*/ 	.word	index@(_ZN7cutlass13device_kernelIN5flash19enable_sm80_to_sm89INS1_16FlashAttnBwdSm80INS1_25CollectiveMainloopBwdSm80ILi2ELi2EN4cute5tupleIJNS5_1CILi64EEENS7_ILi128EEES9_EEENS_10bfloat16_tEfNS_4arch4Sm80ELb0ELb0ELb1ELb0ELb1ELb0ELb0ELb0ELi2ELi2ELi2ELi2ELb0EEENS1_21CollectiveEpilogueBwdISA_SB_SD_Li256ELb0ELb0ELi4EEENS1_19SingleTileSchedulerILb0ELb0ELb0ELi128EEEEEEEEEvNT_6ParamsE)
        /*02c0*/ 	.word	0x000000ff


	//----- nvinfo : EIATTR_FRAME_SIZE
	.align		4
.L_128:
        /*02c4*/ 	.byte	0x04, 0x11
        /*02c6*/ 	.short	(.L_130 - .L_129)
	.align		4
.L_129:
        /*02c8*/ 	.word	index@(_ZN7cutlass13device_kernelIN5flash19enable_sm80_to_sm89INS1_16FlashAttnBwdSm80INS1_25CollectiveMainloopBwdSm80ILi2ELi2EN4cute5tupleIJNS5_1CILi64EEENS7_ILi128EEES9_EEENS_10bfloat16_tEfNS_4arch4Sm80ELb0ELb0ELb1ELb0ELb1ELb0ELb0ELb0ELi2ELi2ELi2ELi2ELb0EEENS1_21CollectiveEpilogueBwdISA_SB_SD_Li256ELb0ELb0ELi4EEENS1_19SingleTileSchedulerILb0ELb0ELb0ELi128EEEEEEEEEvNT_6ParamsE)
        /*02cc*/ 	.word	0x00000010


	//----- nvinfo : EIATTR_REGCOUNT
	.align		4
.L_130:
        /*02d0*/ 	.byte	0x04, 0x2f
        /*02d2*/ 	.short	(.L_132 - .L_131)
	.align		4
.L_131:
        /*02d4*/ 	.word	index@(_ZN7cutlass13device_kernelIN5flash19enable_sm80_to_sm89INS1_16FlashAttnBwdSm80INS1_25CollectiveMainloopBwdSm80ILi2ELi2EN4cute5tupleIJNS5_1CILi64EEENS7_ILi128EEES9_EEENS_10bfloat16_tEfNS_4arch4Sm80ELb0ELb0ELb1ELb0ELb0ELb0ELb0ELb0ELi2ELi2ELi2ELi2ELb0EEENS1_21CollectiveEpilogueBwdISA_SB_SD_Li256ELb0ELb0ELi4EEENS1_19SingleTileSchedulerILb0ELb0ELb0ELi128EEEEEEEEEvNT_6ParamsE)
        /*02d8*/ 	.word	0x000000ff


	//----- nvinfo : EIATTR_FRAME_SIZE
	.align		4
.L_132:
        /*02dc*/ 	.byte	0x04, 0x11
        /*02de*/ 	.short	(.L_134 - .L_133)
	.align		4
.L_133:
        /*02e0*/ 	.word	index@(_ZN7cutlass13device_kernelIN5flash19enable_sm80_to_sm89INS1_16FlashAttnBwdSm80INS1_25CollectiveMainloopBwdSm80ILi2ELi2EN4cute5tupleIJNS5_1CILi64EEENS7_ILi128EEES9_EEENS_10bfloat16_tEfNS_4arch4Sm80ELb0ELb0ELb1ELb0ELb0ELb0ELb0ELb0ELi2ELi2ELi2ELi2ELb0EEENS1_21CollectiveEpilogueBwdISA_SB_SD_Li256ELb0ELb0ELi4EEENS1_19SingleTileSchedulerILb0ELb0ELb0ELi128EEEEEEEEEvNT_6ParamsE)
        /*02e4*/ 	.word	0x00000010


	//----- nvinfo : EIATTR_REGCOUNT
	.align		4
.L_134:
        /*02e8*/ 	.byte	0x04, 0x2f
        /*02ea*/ 	.short	(.L_136 - .L_135)
	.align		4
.L_135:
        /*02ec*/ 	.word	index@(_ZN7cutlass13device_kernelIN5flash19enable_sm80_to_sm89INS1_16FlashAttnBwdSm80INS1_25CollectiveMainloopBwdSm80ILi2ELi1EN4cute5tupleIJNS5_1CILi64EEENS7_ILi96EEENS7_ILi128EEEEEENS_10bfloat16_tEfNS_4arch4Sm80ELb1ELb0ELb1ELb1ELb1ELb0ELb0ELb0ELi2ELi2ELi2ELi2ELb1EEENS1_24CollectiveEpilogueBwdGQAISB_fSE_Li256ELb1ELb1EEENS1_25SingleTileBwdLPTSchedulerILb1ELi96ELb1EEEEEEEEEvNT_6ParamsE)
        /*02f0*/ 	.word	0x000000fe


	//----- nvinfo : EIATTR_FRAME_SIZE
	.align		4
.L_136:
        /*02f4*/ 	.byte	0x04, 0x11
        /*02f6*/ 	.short	(.L_138 - .L_137)
	.align		4
.L_137:
        /*02f8*/ 	.word	index@($__internal_5_$__cuda_sm70_warpsync)
        /*02fc*/ 	.word	0x00000000


	//----- nvinfo : EIATTR_FRAME_SIZE
	.align		4
.L_138:
        /*0300*/ 	.byte	0x04, 0x11
        /*0302*/ 	.short	(.L_140 - .L_139)
	.align		4
.L_139:
        /*0304*/ 	.word	index@(_ZN7cutlass13device_kernelIN5flash19enable_sm80_to_sm89INS1_16FlashAttnBwdSm80INS1_25CollectiveMainloopBwdSm80ILi2ELi1EN4cute5tupleIJNS5_1CILi64EEENS7_ILi96EEENS7_ILi128EEEEEENS_10bfloat16_tEfNS_4arch4Sm80ELb1ELb0ELb1ELb1ELb1ELb0ELb0ELb0ELi2ELi2ELi2ELi2ELb1EEENS1_24CollectiveEpilogueBwdGQAISB_fSE_Li256ELb1ELb1EEENS1_25SingleTileBwdLPTSchedulerILb1ELi96ELb1EEEEEEEEEvNT_6ParamsE)
        /*0308*/ 	.word	0x00000010


	//----- nvinfo : EIATTR_REGCOUNT
	.align		4
.L_140:
        /*030c*/ 	.byte	0x04, 0x2f
        /*030e*/ 	.short	(.L_142 - .L_141)
	.align		4
.L_141:
        /*0310*/ 	.word	index@(_ZN7cutlass13device_kernelIN5flash32FlashAttnBwdPostprocessConvertdQIN4cute5tupleIJNS3_1CILi96EEENS5_ILi128EEEEEENS_10bfloat16_tEfNS_4arch4Sm80ELi256ENS3_8TiledMMAINS3_8MMA_AtomIJNS3_30SM80_16x8x16_F32BF16BF16F32_TNEEEENS3_6LayoutINS4_IJNS5_ILi2EEENS5_ILi4EEENS5_ILi1EEEEEENS4_IJSJ_SH_NS5_ILi0EEEEEEEENS4_IJNS5_ILi32EEENS5_ILi64EEENS5_ILi16EEEEEEEELb0EEEEEvNT_6ParamsE)
        /*0314*/ 	.word	0x00000045


	//----- nvinfo : EIATTR_FRAME_SIZE
	.align		4
.L_142:
        /*0318*/ 	.byte	0x04, 0x11
        /*031a*/ 	.short	(.L_144 - .L_143)
	.align		4
.L_143:
        /*031c*/ 	.word	index@(_ZN7cutlass13device_kernelIN5flash32FlashAttnBwdPostprocessConvertdQIN4cute5tupleIJNS3_1CILi96EEENS5_ILi128EEEEEENS_10bfloat16_tEfNS_4arch4Sm80ELi256ENS3_8TiledMMAINS3_8MMA_AtomIJNS3_30SM80_16x8x16_F32BF16BF16F32_TNEEEENS3_6LayoutINS4_IJNS5_ILi2EEENS5_ILi4EEENS5_ILi1EEEEEENS4_IJSJ_SH_NS5_ILi0EEEEEEEENS4_IJNS5_ILi32EEENS5_ILi64EEENS5_ILi16EEEEEEEELb0EEEEEvNT_6ParamsE)
        /*0320*/ 	.word	0x00000000


	//----- nvinfo : EIATTR_REGCOUNT
	.align		4
.L_144:
        /*0324*/ 	.byte	0x04, 0x2f
        /*0326*/ 	.short	(.L_146 - .L_145)
	.align		4
.L_145:
        /*0328*/ 	.word	index@(_ZN7cutlass13device_kernelIN5flash19enable_sm80_to_sm89INS1_16FlashAttnBwdSm80INS1_25CollectiveMainloopBwdSm80ILi2ELi1EN4cute5tupleIJNS5_1CILi64EEENS7_ILi96EEENS7_ILi128EEEEEENS_10bfloat16_tEfNS_4arch4Sm80ELb1ELb0ELb1ELb1ELb0ELb0ELb0ELb0ELi2ELi2ELi2ELi2ELb1EEENS1_24CollectiveEpilogueBwdGQAISB_fSE_Li256ELb1ELb0EEENS1_25SingleTileBwdLPTSchedulerILb1ELi96ELb0EEEEEEEEEvNT_6ParamsE)
        /*032c*/ 	.word	0x000000ff


	//----- nvinfo : EIATTR_FRAME_SIZE
	.align		4
.L_146:
        /*0330*/ 	.byte	0x04, 0x11
        /*0332*/ 	.short	(.L_148 - .L_147)
	.align		4
.L_147:
        /*0334*/ 	.word	index@(_ZN7cutlass13device_kernelIN5flash19enable_sm80_to_sm89INS1_16FlashAttnBwdSm80INS1_25CollectiveMainloopBwdSm80ILi2ELi1EN4cute5tupleIJNS5_1CILi64EEENS7_ILi96EEENS7_ILi128EEEEEENS_10bfloat16_tEfNS_4arch4Sm80ELb1ELb0ELb1ELb1ELb0ELb0ELb0ELb0ELi2ELi2ELi2ELi2ELb1EEENS1_24CollectiveEpilogueBwdGQAISB_fSE_Li256ELb1ELb0EEENS1_25SingleTileBwdLPTSchedulerILb1ELi96ELb0EEEEEEEEEvNT_6ParamsE)
        /*0338*/ 	.word	0x00000010


	//----- nvinfo : EIATTR_REGCOUNT
	.align		4
.L_148:
        /*033c*/ 	.byte	0x04, 0x2f
        /*033e*/ 	.short	(.L_150 - .L_149)
	.align		4
.L_149:
        /*0340*/ 	.word	index@(_ZN7cutlass13device_kernelIN5flash19enable_sm80_to_sm89INS1_16FlashAttnBwdSm80INS1_25CollectiveMainloopBwdSm80ILi2ELi1EN4cute5tupleIJNS5_1CILi64EEENS7_ILi96EEENS7_ILi128EEEEEENS_10bfloat16_tEfNS_4arch4Sm80ELb1ELb0ELb1ELb1ELb1ELb0ELb0ELb0ELi2ELi2ELi2ELi2ELb1EEENS1_21CollectiveEpilogueBwdISB_SC_SE_Li256ELb1ELb0ELi4EEENS1_25SingleTileBwdLPTSchedulerILb1ELi96ELb1EEEEEEEEEvNT_6ParamsE)
        /*0344*/ 	.word	0x000000ff


	//----- nvinfo : EIATTR_FRAME_SIZE
	.align		4
.L_150:
        /*0348*/ 	.byte	0x04, 0x11
        /*034a*/ 	.short	(.L_152 - .L_151)
	.align		4
.L_151:
        /*034c*/ 	.word	index@(_ZN7cutlass13device_kernelIN5flash19enable_sm80_to_sm89INS1_16FlashAttnBwdSm80INS1_25CollectiveMainloopBwdSm80ILi2ELi1EN4cute5tupleIJNS5_1CILi64EEENS7_ILi96EEENS7_ILi128EEEEEENS_10bfloat16_tEfNS_4arch4Sm80ELb1ELb0ELb1ELb1ELb1ELb0ELb0ELb0ELi2ELi2ELi2ELi2ELb1EEENS1_21CollectiveEpilogueBwdISB_SC_SE_Li256ELb1ELb0ELi4EEENS1_25SingleTileBwdLPTSchedulerILb1ELi96ELb1EEEEEEEEEvNT_6ParamsE)
        /*0350*/ 	.word	0x00000010


	//----- nvinfo : EIATTR_REGCOUNT
	.align		4
.L_152:
        /*0354*/ 	.byte	0x04, 0x2f
        /*0356*/ 	.short	(.L_154 - .L_153)
	.align		4
.L_153:
        /*0358*/ 	.word	index@(_ZN7cutlass13device_kernelIN5flash19enable_sm80_to_sm89INS1_16FlashAttnBwdSm80INS1_25CollectiveMainloopBwdSm80ILi2ELi1EN4cute5tupleIJNS5_1CILi64EEENS7_ILi96EEENS7_ILi128EEEEEENS_10bfloat16_tEfNS_4arch4Sm80ELb1ELb0ELb1ELb1ELb0ELb0ELb0ELb0ELi2ELi2ELi2ELi2ELb1EEENS1_21CollectiveEpilogueBwdISB_SC_SE_Li256ELb1ELb0ELi4EEENS1_25SingleTileBwdLPTSchedulerILb1ELi96ELb0EEEEEEEEEvNT_6ParamsE)
        /*035c*/ 	.word	0x000000fe


	//----- nvinfo : EIATTR_FRAME_SIZE
	.align		4
.L_154:
        /*0360*/ 	.byte	0x04, 0x11
        /*0362*/ 	.short	(.L_156 - .L_155)
	.align		4
.L_155:
        /*0364*/ 	.word	index@(_ZN7cutlass13device_kernelIN5flash19enable_sm80_to_sm89INS1_16FlashAttnBwdSm80INS1_25CollectiveMainloopBwdSm80ILi2ELi1EN4cute5tupleIJNS5_1CILi64EEENS7_ILi96EEENS7_ILi128EEEEEENS_10bfloat16_tEfNS_4arch4Sm80ELb1ELb0ELb1ELb1ELb0ELb0ELb0ELb0ELi2ELi2ELi2ELi2ELb1EEENS1_21CollectiveEpilogueBwdISB_SC_SE_Li256ELb1ELb0ELi4EEENS1_25SingleTileBwdLPTSchedulerILb1ELi96ELb0EEEEEEEEEvNT_6ParamsE)
        /*0368*/ 	.word	0x00000010


	//----- nvinfo : EIATTR_REGCOUNT
	.align		4
.L_156:
        /*036c*/ 	.byte	0x04, 0x2f
        /*036e*/ 	.short	(.L_158 - .L_157)
	.align		4
.L_157:
        /*0370*/ 	.word	index@(_ZN7cutlass13device_kernelIN5flash19enable_sm80_to_sm89INS1_16FlashAttnBwdSm80INS1_25CollectiveMainloopBwdSm80ILi2ELi1EN4cute5tupleIJNS5_1CILi64EEENS7_ILi96EEENS7_ILi128EEEEEENS_10bfloat16_tEfNS_4arch4Sm80ELb1ELb0ELb1ELb0ELb1ELb0ELb0ELb0ELi2ELi2ELi2ELi2ELb1EEENS1_24CollectiveEpilogueBwdGQAISB_fSE_Li256ELb0ELb1EEENS1_25SingleTileBwdLPTSchedulerILb0ELi96ELb1EEEEEEEEEvNT_6ParamsE)
        /*0374*/ 	.word	0x000000fe


	//----- nvinfo : EIATTR_FRAME_SIZE
	.align		4
.L_158:
        /*0378*/ 	.byte	0x04, 0x11
        /*037a*/ 	.short	(.L_160 - .L_159)
	.align		4
.L_159:
        /*037c*/ 	.word	index@($__internal_4_$__cuda_sm70_warpsync)
        /*0380*/ 	.word	0x00000000


	//----- nvinfo : EIATTR_FRAME_SIZE
	.align		4
.L_160:
        /*0384*/ 	.byte	0x04, 0x11
        /*0386*/ 	.short	(.L_162 - .L_161)
	.align		4
.L_161:
        /*0388*/ 	.word	index@(_ZN7cutlass13device_kernelIN5flash19enable_sm80_to_sm89INS1_16FlashAttnBwdSm80INS1_25CollectiveMainloopBwdSm80ILi2ELi1EN4cute5tupleIJNS5_1CILi64EEENS7_ILi96EEENS7_ILi128EEEEEENS_10bfloat16_tEfNS_4arch4Sm80ELb1ELb0ELb1ELb0ELb1ELb0ELb0ELb0ELi2ELi2ELi2ELi2ELb1EEENS1_24CollectiveEpilogueBwdGQAISB_fSE_Li256ELb0ELb1EEENS1_25SingleTileBwdLPTSchedulerILb0ELi96ELb1EEEEEEEEEvNT_6ParamsE)
        /*038c*/ 	.word	0x00000010


	//----- nvinfo : EIATTR_REGCOUNT
	.align		4
.L_162:
        /*0390*/ 	.byte	0x04, 0x2f
        /*0392*/ 	.short	(.L_164 - .L_163)
	.align		4
.L_163:
        /*0394*/ 	.word	index@(_ZN7cutlass13device_kernelIN5flash19enable_sm80_to_sm89INS1_16FlashAttnBwdSm80INS1_25CollectiveMainloopBwdSm80ILi2ELi1EN4cute5tupleIJNS5_1CILi64EEENS7_ILi96EEENS7_ILi128EEEEEENS_10bfloat16_tEfNS_4arch4Sm80ELb1ELb0ELb1ELb0ELb0ELb0ELb0ELb0ELi2ELi2ELi2ELi2ELb1EEENS1_24CollectiveEpilogueBwdGQAISB_fSE_Li256ELb0ELb0EEENS1_25SingleTileBwdLPTSchedulerILb0ELi96ELb0EEEEEEEEEvNT_6ParamsE)
        /*0398*/ 	.word	0x000000ff


	//----- nvinfo : EIATTR_FRAME_SIZE
	.align		4
.L_164:
        /*039c*/ 	.byte	0x04, 0x11
        /*039e*/ 	.short	(.L_166 - .L_165)
	.align		4
.L_165:
        /*03a0*/ 	.word	index@(_ZN7cutlass13device_kernelIN5flash19enable_sm80_to_sm89INS1_16FlashAttnBwdSm80INS1_25CollectiveMainloopBwdSm80ILi2ELi1EN4cute5tupleIJNS5_1CILi64EEENS7_ILi96EEENS7_ILi128EEEEEENS_10bfloat16_tEfNS_4arch4Sm80ELb1ELb0ELb1ELb0ELb0ELb0ELb0ELb0ELi2ELi2ELi2ELi2ELb1EEENS1_24CollectiveEpilogueBwdGQAISB_fSE_Li256ELb0ELb0EEENS1_25SingleTileBwdLPTSchedulerILb0ELi96ELb0EEEEEEEEEvNT_6ParamsE)
        /*03a4*/ 	.word	0x00000028


	//----- nvinfo : EIATTR_REGCOUNT
	.align		4
.L_166:
        /*03a8*/ 	.byte	0x04, 0x2f
        /*03aa*/ 	.short	(.L_168 - .L_167)
	.align		4
.L_167:
        /*03ac*/ 	.word	index@(_ZN7cutlass13device_kernelIN5flash19enable_sm80_to_sm89INS1_16FlashAttnBwdSm80INS1_25CollectiveMainloopBwdSm80ILi2ELi1EN4cute5tupleIJNS5_1CILi64EEENS7_ILi96EEENS7_ILi128EEEEEENS_10bfloat16_tEfNS_4arch4Sm80ELb1ELb0ELb1ELb0ELb1ELb0ELb0ELb0ELi2ELi2ELi2ELi2ELb1EEENS1_21CollectiveEpilogueBwdISB_SC_SE_Li256ELb0ELb0ELi4EEENS1_25SingleTileBwdLPTSchedulerILb0ELi96ELb1EEEEEEEEEvNT_6ParamsE)
        /*03b0*/ 	.word	0x000000fe


	//----- nvinfo : EIATTR_FRAME_SIZE
	.align		4
.L_168:
        /*03b4*/ 	.byte	0x04, 0x11
        /*03b6*/ 	.short	(.L_170 - .L_169)
	.align		4
.L_169:
        /*03b8*/ 	.word	index@(_ZN7cutlass13device_kernelIN5flash19enable_sm80_to_sm89INS1_16FlashAttnBwdSm80INS1_25CollectiveMainloopBwdSm80ILi2ELi1EN4cute5tupleIJNS5_1CILi64EEENS7_ILi96EEENS7_ILi128EEEEEENS_10bfloat16_tEfNS_4arch4Sm80ELb1ELb0ELb1ELb0ELb1ELb0ELb0ELb0ELi2ELi2ELi2ELi2ELb1EEENS1_21CollectiveEpilogueBwdISB_SC_SE_Li256ELb0ELb0ELi4EEENS1_25SingleTileBwdLPTSchedulerILb0ELi96ELb1EEEEEEEEEvNT_6ParamsE)
        /*03bc*/ 	.word	0x00000010


	//----- nvinfo : EIATTR_REGCOUNT
	.align		4
.L_170:
        /*03c0*/ 	.byte	0x04, 0x2f
        /*03c2*/ 	.short	(.L_172 - .L_171)
	.align		4
.L_171:
        /*03c4*/ 	.word	index@(_ZN7cutlass13device_kernelIN5flash19enable_sm80_to_sm89INS1_16FlashAttnBwdSm80INS1_25CollectiveMainloopBwdSm80ILi2ELi1EN4cute5tupleIJNS5_1CILi64EEENS7_ILi96EEENS7_ILi128EEEEEENS_10bfloat16_tEfNS_4arch4Sm80ELb1ELb0ELb1ELb0ELb0ELb0ELb0ELb0ELi2ELi2ELi2ELi2ELb1EEENS1_21CollectiveEpilogueBwdISB_SC_SE_Li256ELb0ELb0ELi4EEENS1_25SingleTileBwdLPTSchedulerILb0ELi96ELb0EEEEEEEEEvNT_6ParamsE)
        /*03c8*/ 	.word	0x000000fe


	//----- nvinfo : EIATTR_FRAME_SIZE
	.align		4
.L_172:
        /*03cc*/ 	.byte	0x04, 0x11
        /*03ce*/ 	.short	(.L_174 - .L_173)
	.align		4
.L_173:
        /*03d0*/ 	.word	index@(_ZN7cutlass13device_kernelIN5flash19enable_sm80_to_sm89INS1_16FlashAttnBwdSm80INS1_25CollectiveMainloopBwdSm80ILi2ELi1EN4cute5tupleIJNS5_1CILi64EEENS7_ILi96EEENS7_ILi128EEEEEENS_10bfloat16_tEfNS_4arch4Sm80ELb1ELb0ELb1ELb0ELb0ELb0ELb0ELb0ELi2ELi2ELi2ELi2ELb1EEENS1_21CollectiveEpilogueBwdISB_SC_SE_Li256ELb0ELb0ELi4EEENS1_25SingleTileBwdLPTSchedulerILb0ELi96ELb0EEEEEEEEEvNT_6ParamsE)
        /*03d4*/ 	.word	0x00000010


	//----- nvinfo : EIATTR_REGCOUNT
	.align		4
.L_174:
        /*03d8*/ 	.byte	0x04, 0x2f
        /*03da*/ 	.short	(.L_176 - .L_175)
	.align		4
.L_175:
        /*03dc*/ 	.word	index@(_ZN7cutlass13device_kernelIN5flash19enable_sm80_to_sm89INS1_16FlashAttnBwdSm80INS1_25CollectiveMainloopBwdSm80ILi2ELi1EN4cute5tupleIJNS5_1CILi64EEENS7_ILi96EEENS7_ILi128EEEEEENS_10bfloat16_tEfNS_4arch4Sm80ELb0ELb1ELb1ELb1ELb1ELb0ELb0ELb0ELi2ELi2ELi2ELi2ELb1EEENS1_24CollectiveEpilogueBwdGQAISB_fSE_Li256ELb1ELb1EEENS1_19SingleTileSchedulerILb1ELb0ELb0ELi96EEEEEEEEEvNT_6ParamsE)
        /*03e0*/ 	.word	0x000000ff


	//----- nvinfo : EIATTR_FRAME_SIZE
	.align		4
.L_176:
        /*03e4*/ 	.byte	0x04, 0x11
        /*03e6*/ 	.short	(.L_178 - .L_177)
	.align		4
.L_177:
        /*03e8*/ 	.word	index@($__internal_3_$__cuda_sm70_warpsync)
        /*03ec*/ 	.word	0x00000000


	//----- nvinfo : EIATTR_FRAME_SIZE
	.align		4
.L_178:
        /*03f0*/ 	.byte	0x04, 0x11
        /*03f2*/ 	.short	(.L_180 - .L_179)
	.align		4
.L_179:
        /*03f4*/ 	.word	index@(_ZN7cutlass13device_kernelIN5flash19enable_sm80_to_sm89INS1_16FlashAttnBwdSm80INS1_25CollectiveMainloopBwdSm80ILi2ELi1EN4cute5tupleIJNS5_1CILi64EEENS7_ILi96EEENS7_ILi128EEEEEENS_10bfloat16_tEfNS_4arch4Sm80ELb0ELb1ELb1ELb1ELb1ELb0ELb0ELb0ELi2ELi2ELi2ELi2ELb1EEENS1_24CollectiveEpilogueBwdGQAISB_fSE_Li256ELb1ELb1EEENS1_19SingleTileSchedulerILb1ELb0ELb0ELi96EEEEEEEEEvNT_6ParamsE)
        /*03f8*/ 	.word	0x00000048


	//----- nvinfo : EIATTR_REGCOUNT
	.align		4
.L_180:
        /*03fc*/ 	.byte	0x04, 0x2f
        /*03fe*/ 	.short	(.L_182 - .L_181)
	.align		4
.L_181:
        /*0400*/ 	.word	index@(_ZN7cutlass13device_kernelIN5flash19enable_sm80_to_sm89INS1_16FlashAttnBwdSm80INS1_25CollectiveMainloopBwdSm80ILi2ELi1EN4cute5tupleIJNS5_1CILi64EEENS7_ILi96EEENS7_ILi128EEEEEENS_10bfloat16_tEfNS_4arch4Sm80ELb0ELb1ELb1ELb1ELb0ELb0ELb0ELb0ELi2ELi2ELi2ELi2ELb1EEENS1_24CollectiveEpilogueBwdGQAISB_fSE_Li256ELb1ELb0EEENS1_19SingleTileSchedulerILb1ELb0ELb0ELi96EEEEEEEEEvNT_6ParamsE)
        /*0404*/ 	.word	0x000000ff


	//----- nvinfo : EIATTR_FRAME_SIZE
	.align		4
.L_182:
        /*0408*/ 	.byte	0x04, 0x11
        /*040a*/ 	.short	(.L_184 - .L_183)
	.align		4
.L_183:
        /*040c*/ 	.word	index@(_ZN7cutlass13device_kernelIN5flash19enable_sm80_to_sm89INS1_16FlashAttnBwdSm80INS1_25CollectiveMainloopBwdSm80ILi2ELi1EN4cute5tupleIJNS5_1CILi64EEENS7_ILi96EEENS7_ILi128EEEEEENS_10bfloat16_tEfNS_4arch4Sm80ELb0ELb1ELb1ELb1ELb0ELb0ELb0ELb0ELi2ELi2ELi2ELi2ELb1EEENS1_24CollectiveEpilogueBwdGQAISB_fSE_Li256ELb1ELb0EEENS1_19SingleTileSchedulerILb1ELb0ELb0ELi96EEEEEEEEEvNT_6ParamsE)
        /*0410*/ 	.word	0x00000048


	//----- nvinfo : EIATTR_REGCOUNT
	.align		4
.L_184:
        /*0414*/ 	.byte	0x04, 0x2f
        /*0416*/ 	.short	(.L_186 - .L_185)
	.align		4
.L_185:
        /*0418*/ 	.word	index@(_ZN7cutlass13device_kernelIN5flash19enable_sm80_to_sm89INS1_16FlashAttnBwdSm80INS1_25CollectiveMainloopBwdSm80ILi2ELi1EN4cute5tupleIJNS5_1CILi64EEENS7_ILi96EEENS7_ILi128EEEEEENS_10bfloat16_tEfNS_4arch4Sm80ELb0ELb1ELb1ELb1ELb1ELb0ELb0ELb0ELi2ELi2ELi2ELi2ELb1EEENS1_21CollectiveEpilogueBwdISB_SC_SE_Li256ELb1ELb0ELi4EEENS1_19SingleTileSchedulerILb1ELb0ELb0ELi96EEEEEEEEEvNT_6ParamsE)
        /*041c*/ 	.word	0x000000ff


	//----- nvinfo : EIATTR_FRAME_SIZE
	.align		4
.L_186:
        /*0420*/ 	.byte	0x04, 0x11
        /*0422*/ 	.short	(.L_188 - .L_187)
	.align		4
.L_187:
        /*0424*/ 	.word	index@(_ZN7cutlass13device_kernelIN5flash19enable_sm80_to_sm89INS1_16FlashAttnBwdSm80INS1_25CollectiveMainloopBwdSm80ILi2ELi1EN4cute5tupleIJNS5_1CILi64EEENS7_ILi96EEENS7_ILi128EEEEEENS_10bfloat16_tEfNS_4arch4Sm80ELb0ELb1ELb1ELb1ELb1ELb0ELb0ELb0ELi2ELi2ELi2ELi2ELb1EEENS1_21CollectiveEpilogueBwdISB_SC_SE_Li256ELb1ELb0ELi4EEENS1_19SingleTileSchedulerILb1ELb0ELb0ELi96EEEEEEEEEvNT_6ParamsE)
        /*0428*/ 	.word	0x00000048


	//----- nvinfo : EIATTR_REGCOUNT
	.align		4
.L_188:
        /*042c*/ 	.byte	0x04, 0x2f
        /*042e*/ 	.short	(.L_190 - .L_189)
	.align		4
.L_189:
        /*0430*/ 	.word	index@(_ZN7cutlass13device_kernelIN5flash19enable_sm80_to_sm89INS1_16FlashAttnBwdSm80INS1_25CollectiveMainloopBwdSm80ILi2ELi1EN4cute5tupleIJNS5_1CILi64EEENS7_ILi96EEENS7_ILi128EEEEEENS_10bfloat16_tEfNS_4arch4Sm80ELb0ELb1ELb1ELb1ELb0ELb0ELb0ELb0ELi2ELi2ELi2ELi2ELb1EEENS1_21CollectiveEpilogueBwdISB_SC_SE_Li256ELb1ELb0ELi4EEENS1_19SingleTileSchedulerILb1ELb0ELb0ELi96EEEEEEEEEvNT_6ParamsE)
        /*0434*/ 	.word	0x000000ff


	//----- nvinfo : EIATTR_FRAME_SIZE
	.align		4
.L_190:
        /*0438*/ 	.byte	0x04, 0x11
        /*043a*/ 	.short	(.L_192 - .L_191)
	.align		4
.L_191:
        /*043c*/ 	.word	index@(_ZN7cutlass13device_kernelIN5flash19enable_sm80_to_sm89INS1_16FlashAttnBwdSm80INS1_25CollectiveMainloopBwdSm80ILi2ELi1EN4cute5tupleIJNS5_1CILi64EEENS7_ILi96EEENS7_ILi128EEEEEENS_10bfloat16_tEfNS_4arch4Sm80ELb0ELb1ELb1ELb1ELb0ELb0ELb0ELb0ELi2ELi2ELi2ELi2ELb1EEENS1_21CollectiveEpilogueBwdISB_SC_SE_Li256ELb1ELb0ELi4EEENS1_19SingleTileSchedulerILb1ELb0ELb0ELi96EEEEEEEEEvNT_6ParamsE)
        /*0440*/ 	.word	0x00000048


	//----- nvinfo : EIATTR_REGCOUNT
	.align		4
.L_192:
        /*0444*/ 	.byte	0x04, 0x2f
        /*0446*/ 	.short	(.L_194 - .L_193)
	.align		4
.L_193:
        /*0448*/ 	.word	index@(_ZN7cutlass13device_kernelIN5flash19enable_sm80_to_sm89INS1_16FlashAttnBwdSm80INS1_25CollectiveMainloopBwdSm80ILi2ELi1EN4cute5tupleIJNS5_1CILi64EEENS7_ILi96EEENS7_ILi128EEEEEENS_10bfloat16_tEfNS_4arch4Sm80ELb0ELb1ELb1ELb0ELb1ELb0ELb0ELb0ELi2ELi2ELi2ELi2ELb1EEENS1_24CollectiveEpilogueBwdGQAISB_fSE_Li256ELb0ELb1EEENS1_19SingleTileSchedulerILb0ELb0ELb0ELi96EEEEEEEEEvNT_6ParamsE)
        /*044c*/ 	.word	0x000000ff


	//----- nvinfo : EIATTR_FRAME_SIZE
	.align		4
.L_194:
        /*0450*/ 	.byte	0x04, 0x11
        /*0452*/ 	.short	(.L_196 - .L_195)
	.align		4
.L_195:
        /*0454*/ 	.word	index@($__internal_2_$__cuda_sm70_warpsync)
        /*0458*/ 	.word	0x00000000


	//----- nvinfo : EIATTR_FRAME_SIZE
	.align		4
.L_196:
        /*045c*/ 	.byte	0x04, 0x11
        /*045e*/ 	.short	(.L_198 - .L_197)
	.align		4
.L_197:
        /*0460*/ 	.word	index@(_ZN7cutlass13device_kernelIN5flash19enable_sm80_to_sm89INS1_16FlashAttnBwdSm80INS1_25CollectiveMainloopBwdSm80ILi2ELi1EN4cute5tupleIJNS5_1CILi64EEENS7_ILi96EEENS7_ILi128EEEEEENS_10bfloat16_tEfNS_4arch4Sm80ELb0ELb1ELb1ELb0ELb1ELb0ELb0ELb0ELi2ELi2ELi2ELi2ELb1EEENS1_24CollectiveEpilogueBwdGQAISB_fSE_Li256ELb0ELb1EEENS1_19SingleTileSchedulerILb0ELb0ELb0ELi96EEEEEEEEEvNT_6ParamsE)
        /*0464*/ 	.word	0x00000058


	//----- nvinfo : EIATTR_REGCOUNT
	.align		4
.L_198:
        /*0468*/ 	.byte	0x04, 0x2f
        /*046a*/ 	.short	(.L_200 - .L_199)
	.align		4
.L_199:
        /*046c*/ 	.word	index@(_ZN7cutlass13device_kernelIN5flash19enable_sm80_to_sm89INS1_16FlashAttnBwdSm80INS1_25CollectiveMainloopBwdSm80ILi2ELi1EN4cute5tupleIJNS5_1CILi64EEENS7_ILi96EEENS7_ILi128EEEEEENS_10bfloat16_tEfNS_4arch4Sm80ELb0ELb1ELb1ELb0ELb0ELb0ELb0ELb0ELi2ELi2ELi2ELi2ELb1EEENS1_24CollectiveEpilogueBwdGQAISB_fSE_Li256ELb0ELb0EEENS1_19SingleTileSchedulerILb0ELb0ELb0ELi96EEEEEEEEEvNT_6ParamsE)
        /*0470*/ 	.word	0x000000ff


	//----- nvinfo : EIATTR_FRAME_SIZE
	.align		4
.L_200:
        /*0474*/ 	.byte	0x04, 0x11
        /*0476*/ 	.short	(.L_202 - .L_201)
	.align		4
.L_201:
        /*0478*/ 	.word	index@(_ZN7cutlass13device_kernelIN5flash19enable_sm80_to_sm89INS1_16FlashAttnBwdSm80INS1_25CollectiveMainloopBwdSm80ILi2ELi1EN4cute5tupleIJNS5_1CILi64EEENS7_ILi96EEENS7_ILi128EEEEEENS_10bfloat16_tEfNS_4arch4Sm80ELb0ELb1ELb1ELb0ELb0ELb0ELb0ELb0ELi2ELi2ELi2ELi2ELb1EEENS1_24CollectiveEpilogueBwdGQAISB_fSE_Li256ELb0ELb0EEENS1_19SingleTileSchedulerILb0ELb0ELb0ELi96EEEEEEEEEvNT_6ParamsE)
        /*047c*/ 	.word	0x00000048


	//----- nvinfo : EIATTR_REGCOUNT
	.align		4
.L_202:
        /*0480*/ 	.byte	0x04, 0x2f
        /*0482*/ 	.short	(.L_204 - .L_203)
	.align		4
.L_203:
        /*0484*/ 	.word	index@(_ZN7cutlass13device_kernelIN5flash19enable_sm80_to_sm89INS1_16FlashAttnBwdSm80INS1_25CollectiveMainloopBwdSm80ILi2ELi1EN4cute5tupleIJNS5_1CILi64EEENS7_ILi96EEENS7_ILi128EEEEEENS_10bfloat16_tEfNS_4arch4Sm80ELb0ELb1ELb1ELb0ELb1ELb0ELb0ELb0ELi2ELi2ELi2ELi2ELb1EEENS1_21CollectiveEpilogueBwdISB_SC_SE_Li256ELb0ELb0ELi4EEENS1_19SingleTileSchedulerILb0ELb0ELb0ELi96EEEEEEEEEvNT_6ParamsE)
        /*0488*/ 	.word	0x000000ff


	//----- nvinfo : EIATTR_FRAME_SIZE
	.align		4
.L_204:
        /*048c*/ 	.byte	0x04, 0x11
        /*048e*/ 	.short	(.L_206 - .L_205)
	.align		4
.L_205:
        /*0490*/ 	.word	index@(_ZN7cutlass13device_kernelIN5flash19enable_sm80_to_sm89INS1_16FlashAttnBwdSm80INS1_25CollectiveMainloopBwdSm80ILi2ELi1EN4cute5tupleIJNS5_1CILi64EEENS7_ILi96EEENS7_ILi128EEEEEENS_10bfloat16_tEfNS_4arch4Sm80ELb0ELb1ELb1ELb0ELb1ELb0ELb0ELb0ELi2ELi2ELi2ELi2ELb1EEENS1_21CollectiveEpilogueBwdISB_SC_SE_Li256ELb0ELb0ELi4EEENS1_19SingleTileSchedulerILb0ELb0ELb0ELi96EEEEEEEEEvNT_6ParamsE)
        /*0494*/ 	.word	0x00000058


	//----- nvinfo : EIATTR_REGCOUNT
	.align		4
.L_206:
        /*0498*/ 	.byte	0x04, 0x2f
        /*049a*/ 	.short	(.L_208 - .L_207)
	.align		4
.L_207:
        /*049c*/ 	.word	index@(_ZN7cutlass13device_kernelIN5flash19enable_sm80_to_sm89INS1_16FlashAttnBwdSm80INS1_25CollectiveMainloopBwdSm80ILi2ELi1EN4cute5tupleIJNS5_1CILi64EEENS7_ILi96EEENS7_ILi128EEEEEENS_10bfloat16_tEfNS_4arch4Sm80ELb0ELb1ELb1ELb0ELb0ELb0ELb0ELb0ELi2ELi2ELi2ELi2ELb1EEENS1_21CollectiveEpilogueBwdISB_SC_SE_Li256ELb0ELb0ELi4EEENS1_19SingleTileSchedulerILb0ELb0ELb0ELi96EEEEEEEEEvNT_6ParamsE)
        /*04a0*/ 	.word	0x000000ff


	//----- nvinfo : EIATTR_FRAME_SIZE
	.align		4
.L_208:
        /*04a4*/ 	.byte	0x04, 0x11
        /*04a6*/ 	.short	(.L_210 - .L_209)
	.align		4
.L_209:
        /*04a8*/ 	.word	index@(_ZN7cutlass13device_kernelIN5flash19enable_sm80_to_sm89INS1_16FlashAttnBwdSm80INS1_25CollectiveMainloopBwdSm80ILi2ELi1EN4cute5tupleIJNS5_1CILi64EEENS7_ILi96EEENS7_ILi128EEEEEENS_10bfloat16_tEfNS_4arch4Sm80ELb0ELb1ELb1ELb0ELb0ELb0ELb0ELb0ELi2ELi2ELi2ELi2ELb1EEENS1_21CollectiveEpilogueBwdISB_SC_SE_Li256ELb0ELb0ELi4EEENS1_19SingleTileSchedulerILb0ELb0ELb0ELi96EEEEEEEEEvNT_6ParamsE)
        /*04ac*/ 	.word	0x00000058


	//----- nvinfo : EIATTR_REGCOUNT
	.align		4
.L_210:
        /*04b0*/ 	.byte	0x04, 0x2f
        /*04b2*/ 	.short	(.L_212 - .L_211)
	.align		4
.L_211:
        /*04b4*/ 	.word	index@(_ZN7cutlass13device_kernelIN5flash19enable_sm80_to_sm89INS1_16FlashAttnBwdSm80INS1_25CollectiveMainloopBwdSm80ILi2ELi1EN4cute5tupleIJNS5_1CILi64EEENS7_ILi96EEENS7_ILi128EEEEEENS_10bfloat16_tEfNS_4arch4Sm80ELb0ELb0ELb1ELb1ELb1ELb0ELb0ELb0ELi2ELi2ELi2ELi2ELb1EEENS1_24CollectiveEpilogueBwdGQAISB_fSE_Li256ELb1ELb1EEENS1_19SingleTileSchedulerILb1ELb0ELb0ELi96EEEEEEEEEvNT_6ParamsE)
        /*04b8*/ 	.word	0x000000fe


	//----- nvinfo : EIATTR_FRAME_SIZE
	.align		4
.L_212:
        /*04bc*/ 	.byte	0x04, 0x11
        /*04be*/ 	.short	(.L_214 - .L_213)
	.align		4
.L_213:
        /*04c0*/ 	.word	index@($__internal_1_$__cuda_sm70_warpsync)
        /*04c4*/ 	.word	0x00000000


	//----- nvinfo : EIATTR_FRAME_SIZE
	.align		4
.L_214:
        /*04c8*/ 	.byte	0x04, 0x11
        /*04ca*/ 	.short	(.L_216 - .L_215)
	.align		4
.L_215:
        /*04cc*/ 	.word	index@(_ZN7cutlass13device_kernelIN5flash19enable_sm80_to_sm89INS1_16FlashAttnBwdSm80INS1_25CollectiveMainloopBwdSm80ILi2ELi1EN4cute5tupleIJNS5_1CILi64EEENS7_ILi96EEENS7_ILi128EEEEEENS_10bfloat16_tEfNS_4arch4Sm80ELb0ELb0ELb1ELb1ELb1ELb0ELb0ELb0ELi2ELi2ELi2ELi2ELb1EEENS1_24CollectiveEpilogueBwdGQAISB_fSE_Li256ELb1ELb1EEENS1_19SingleTileSchedulerILb1ELb0ELb0ELi96EEEEEEEEEvNT_6ParamsE)
        /*04d0*/ 	.word	0x00000008


	//----- nvinfo : EIATTR_REGCOUNT
	.align		4
.L_216:
        /*04d4*/ 	.byte	0x04, 0x2f
        /*04d6*/ 	.short	(.L_218 - .L_217)
	.align		4
.L_217:
        /*04d8*/ 	.word	index@(_ZN7cutlass13device_kernelIN5flash19enable_sm80_to_sm89INS1_16FlashAttnBwdSm80INS1_25CollectiveMainloopBwdSm80ILi2ELi1EN4cute5tupleIJNS5_1CILi64EEENS7_ILi96EEENS7_ILi128EEEEEENS_10bfloat16_tEfNS_4arch4Sm80ELb0ELb0ELb1ELb1ELb0ELb0ELb0ELb0ELi2ELi2ELi2ELi2ELb1EEENS1_24CollectiveEpilogueBwdGQAISB_fSE_Li256ELb1ELb0EEENS1_19SingleTileSchedulerILb1ELb0ELb0ELi96EEEEEEEEEvNT_6ParamsE)
        /*04dc*/ 	.word	0x000000fe


	//----- nvinfo : EIATTR_FRAME_SIZE
	.align		4
.L_218:
        /*04e0*/ 	.byte	0x04, 0x11
        /*04e2*/ 	.short	(.L_220 - .L_219)
	.align		4
.L_219:
        /*04e4*/ 	.word	index@(_ZN7cutlass13device_kernelIN5flash19enable_sm80_to_sm89INS1_16FlashAttnBwdSm80INS1_25CollectiveMainloopBwdSm80ILi2ELi1EN4cute5tupleIJNS5_1CILi64EEENS7_ILi96EEENS7_ILi128EEEEEENS_10bfloat16_tEfNS_4arch4Sm80ELb0ELb0ELb1ELb1ELb0ELb0ELb0ELb0ELi2ELi2ELi2ELi2ELb1EEENS1_24CollectiveEpilogueBwdGQAISB_fSE_Li256ELb1ELb0EEENS1_19SingleTileSchedulerILb1ELb0ELb0ELi96EEEEEEEEEvNT_6ParamsE)
        /*04e8*/ 	.word	0x00000008


	//----- nvinfo : EIATTR_REGCOUNT
	.align		4
.L_220:
        /*04ec*/ 	.byte	0x04, 0x2f
        /*04ee*/ 	.short	(.L_222 - .L_221)
	.align		4
.L_221:
        /*04f0*/ 	.word	index@(_ZN7cutlass13device_kernelIN5flash19enable_sm80_to_sm89INS1_16FlashAttnBwdSm80INS1_25CollectiveMainloopBwdSm80ILi2ELi1EN4cute5tupleIJNS5_1CILi64EEENS7_ILi96EEENS7_ILi128EEEEEENS_10bfloat16_tEfNS_4arch4Sm80ELb0ELb0ELb1ELb1ELb1ELb0ELb0ELb0ELi2ELi2ELi2ELi2ELb1EEENS1_21CollectiveEpilogueBwdISB_SC_SE_Li256ELb1ELb0ELi4EEENS1_19SingleTileSchedulerILb1ELb0ELb0ELi96EEEEEEEEEvNT_6ParamsE)
        /*04f4*/ 	.word	0x000000fe


	//----- nvinfo : EIATTR_FRAME_SIZE
	.align		4
.L_222:
        /*04f8*/ 	.byte	0x04, 0x11
        /*04fa*/ 	.short	(.L_224 - .L_223)
	.align		4
.L_223:
        /*04fc*/ 	.word	index@(_ZN7cutlass13device_kernelIN5flash19enable_sm80_to_sm89INS1_16FlashAttnBwdSm80INS1_25CollectiveMainloopBwdSm80ILi2ELi1EN4cute5tupleIJNS5_1CILi64EEENS7_ILi96EEENS7_ILi128EEEEEENS_10bfloat16_tEfNS_4arch4Sm80ELb0ELb0ELb1ELb1ELb1ELb0ELb0ELb0ELi2ELi2ELi2ELi2ELb1EEENS1_21CollectiveEpilogueBwdISB_SC_SE_Li256ELb1ELb0ELi4EEENS1_19SingleTileSchedulerILb1ELb0ELb0ELi96EEEEEEEEEvNT_6ParamsE)
        /*0500*/ 	.word	0x00000008


	//----- nvinfo : EIATTR_REGCOUNT
	.align		4
.L_224:
        /*0504*/ 	.byte	0x04, 0x2f
        /*0506*/ 	.short	(.L_226 - .L_225)
	.align		4
.L_225:
        /*0508*/ 	.word	index@(_ZN7cutlass13device_kernelIN5flash19enable_sm80_to_sm89INS1_16FlashAttnBwdSm80INS1_25CollectiveMainloopBwdSm80ILi2ELi1EN4cute5tupleIJNS5_1CILi64EEENS7_ILi96EEENS7_ILi128EEEEEENS_10bfloat16_tEfNS_4arch4Sm80ELb0ELb0ELb1ELb1ELb0ELb0ELb0ELb0ELi2ELi2ELi2ELi2ELb1EEENS1_21CollectiveEpilogueBwdISB_SC_SE_Li256ELb1ELb0ELi4EEENS1_19SingleTileSchedulerILb1ELb0ELb0ELi96EEEEEEEEEvNT_6ParamsE)
        /*050c*/ 	.word	0x000000fe


	//----- nvinfo : EIATTR_FRAME_SIZE
	.align		4
.L_226:
        /*0510*/ 	.byte	0x04, 0x11
        /*0512*/ 	.short	(.L_228 - .L_227)
	.align		4
.L_227:
        /*0514*/ 	.word	index@(_ZN7cutlass13device_kernelIN5flash19enable_sm80_to_sm89INS1_16FlashAttnBwdSm80INS1_25CollectiveMainloopBwdSm80ILi2ELi1EN4cute5tupleIJNS5_1CILi64EEENS7_ILi96EEENS7_ILi128EEEEEENS_10bfloat16_tEfNS_4arch4Sm80ELb0ELb0ELb1ELb1ELb0ELb0ELb0ELb0ELi2ELi2ELi2ELi2ELb1EEENS1_21CollectiveEpilogueBwdISB_SC_SE_Li256ELb1ELb0ELi4EEENS1_19SingleTileSchedulerILb1ELb0ELb0ELi96EEEEEEEEEvNT_6ParamsE)
        /*0518*/ 	.word	0x00000008


	//----- nvinfo : EIATTR_REGCOUNT
	.align		4
.L_228:
        /*051c*/ 	.byte	0x04, 0x2f
        /*051e*/ 	.short	(.L_230 - .L_229)
	.align		4
.L_229:
        /*0520*/ 	.word	index@(_ZN7cutlass13device_kernelIN5flash19enable_sm80_to_sm89INS1_16FlashAttnBwdSm80INS1_25CollectiveMainloopBwdSm80ILi2ELi1EN4cute5tupleIJNS5_1CILi64EEENS7_ILi96EEENS7_ILi128EEEEEENS_10bfloat16_tEfNS_4arch4Sm80ELb0ELb0ELb1ELb0ELb1ELb0ELb0ELb0ELi2ELi2ELi2ELi2ELb1EEENS1_24CollectiveEpilogueBwdGQAISB_fSE_Li256ELb0ELb1EEENS1_19SingleTileSchedulerILb0ELb0ELb0ELi96EEEEEEEEEvNT_6ParamsE)
        /*0524*/ 	.word	0x000000ff


	//----- nvinfo : EIATTR_FRAME_SIZE
	.align		4
.L_230:
        /*0528*/ 	.byte	0x04, 0x11
        /*052a*/ 	.short	(.L_232 - .L_231)
	.align		4
.L_231:
        /*052c*/ 	.word	index@($__internal_0_$__cuda_sm70_warpsync)
        /*0530*/ 	.word	0x00000000


	//----- nvinfo : EIATTR_FRAME_SIZE
	.align		4
.L_232:
        /*0534*/ 	.byte	0x04, 0x11
        /*0536*/ 	.short	(.L_234 - .L_233)
	.align		4
.L_233:
        /*0538*/ 	.word	index@(_ZN7cutlass13device_kernelIN5flash19enable_sm80_to_sm89INS1_16FlashAttnBwdSm80INS1_25CollectiveMainloopBwdSm80ILi2ELi1EN4cute5tupleIJNS5_1CILi64EEENS7_ILi96EEENS7_ILi128EEEEEENS_10bfloat16_tEfNS_4arch4Sm80ELb0ELb0ELb1ELb0ELb1ELb0ELb0ELb0ELi2ELi2ELi2ELi2ELb1EEENS1_24CollectiveEpilogueBwdGQAISB_fSE_Li256ELb0ELb1EEENS1_19SingleTileSchedulerILb0ELb0ELb0ELi96EEEEEEEEEvNT_6ParamsE)
        /*053c*/ 	.word	0x00000010


	//----- nvinfo : EIATTR_REGCOUNT
	.align		4
.L_234:
        /*0540*/ 	.byte	0x04, 0x2f
        /*0542*/ 	.short	(.L_236 - .L_235)
	.align		4
.L_235:
        /*0544*/ 	.word	index@(_ZN7cutlass13device_kernelIN5flash19enable_sm80_to_sm89INS1_16FlashAttnBwdSm80INS1_25CollectiveMainloopBwdSm80ILi2ELi1EN4cute5tupleIJNS5_1CILi64EEENS7_ILi96EEENS7_ILi128EEEEEENS_10bfloat16_tEfNS_4arch4Sm80ELb0ELb0ELb1ELb0ELb0ELb0ELb0ELb0ELi2ELi2ELi2ELi2ELb1EEENS1_24CollectiveEpilogueBwdGQAISB_fSE_Li256ELb0ELb0EEENS1_19SingleTileSchedulerILb0ELb0ELb0ELi96EEEEEEEEEvNT_6ParamsE)
        /*0548*/ 	.word	0x000000ff


	//----- nvinfo : EIATTR_FRAME_SIZE
	.align		4
.L_236:
        /*054c*/ 	.byte	0x04, 0x11
        /*054e*/ 	.short	(.L_238 - .L_237)
	.align		4
.L_237:
        /*0550*/ 	.word	index@(_ZN7cutlass13device_kernelIN5flash19enable_sm80_to_sm89INS1_16FlashAttnBwdSm80INS1_25CollectiveMainloopBwdSm80ILi2ELi1EN4cute5tupleIJNS5_1CILi64EEENS7_ILi96EEENS7_ILi128EEEEEENS_10bfloat16_tEfNS_4arch4Sm80ELb0ELb0ELb1ELb0ELb0ELb0ELb0ELb0ELi2ELi2ELi2ELi2ELb1EEENS1_24CollectiveEpilogueBwdGQAISB_fSE_Li256ELb0ELb0EEENS1_19SingleTileSchedulerILb0ELb0ELb0ELi96EEEEEEEEEvNT_6ParamsE)
        /*0554*/ 	.word	0x00000010


	//----- nvinfo : EIATTR_REGCOUNT
	.align		4
.L_238:
        /*0558*/ 	.byte	0x04, 0x2f
        /*055a*/ 	.short	(.L_240 - .L_239)
	.align		4
.L_239:
        /*055c*/ 	.word	index@(_ZN7cutlass13device_kernelIN5flash19enable_sm80_to_sm89INS1_16FlashAttnBwdSm80INS1_25CollectiveMainloopBwdSm80ILi2ELi1EN4cute5tupleIJNS5_1CILi64EEENS7_ILi96EEENS7_ILi128EEEEEENS_10bfloat16_tEfNS_4arch4Sm80ELb0ELb0ELb1ELb0ELb1ELb0ELb0ELb0ELi2ELi2ELi2ELi2ELb1EEENS1_21CollectiveEpilogueBwdISB_SC_SE_Li256ELb0ELb0ELi4EEENS1_19SingleTileSchedulerILb0ELb0ELb0ELi96EEEEEEEEEvNT_6ParamsE)
        /*0560*/ 	.word	0x000000ff


	//----- nvinfo : EIATTR_FRAME_SIZE
	.align		4
.L_240:
        /*0564*/ 	.byte	0x04, 0x11
        /*0566*/ 	.short	(.L_242 - .L_241)
	.align		4
.L_241:
        /*0568*/ 	.word	index@(_ZN7cutlass13device_kernelIN5flash19enable_sm80_to_sm89INS1_16FlashAttnBwdSm80INS1_25CollectiveMainloopBwdSm80ILi2ELi1EN4cute5tupleIJNS5_1CILi64EEENS7_ILi96EEENS7_ILi128EEEEEENS_10bfloat16_tEfNS_4arch4Sm80ELb0ELb0ELb1ELb0ELb1ELb0ELb0ELb0ELi2ELi2ELi2ELi2ELb1EEENS1_21CollectiveEpilogueBwdISB_SC_SE_Li256ELb0ELb0ELi4EEENS1_19SingleTileSchedulerILb0ELb0ELb0ELi96EEEEEEEEEvNT_6ParamsE)
        /*056c*/ 	.word	0x00000010


	//----- nvinfo : EIATTR_REGCOUNT
	.align		4
.L_242:
        /*0570*/ 	.byte	0x04, 0x2f
        /*0572*/ 	.short	(.L_244 - .L_243)
	.align		4
.L_243:
        /*0574*/ 	.word	index@(_ZN7cutlass13device_kernelIN5flash19enable_sm80_to_sm89INS1_16FlashAttnBwdSm80INS1_25CollectiveMainloopBwdSm80ILi2ELi1EN4cute5tupleIJNS5_1CILi64EEENS7_ILi96EEENS7_ILi128EEEEEENS_10bfloat16_tEfNS_4arch4Sm80ELb0ELb0ELb1ELb0ELb0ELb0ELb0ELb0ELi2ELi2ELi2ELi2ELb1EEENS1_21CollectiveEpilogueBwdISB_SC_SE_Li256ELb0ELb0ELi4EEENS1_19SingleTileSchedulerILb0ELb0ELb0ELi96EEEEEEEEEvNT_6ParamsE)
        /*0578*/ 	.word	0x000000ff


	//----- nvinfo : EIATTR_FRAME_SIZE
	.align		4
.L_244:
        /*057c*/ 	.byte	0x04, 0x11
        /*057e*/ 	.short	(.L_246 - .L_245)
	.align		4
.L_245:
        /*0580*/ 	.word	index@(_ZN7cutlass13device_kernelIN5flash19enable_sm80_to_sm89INS1_16FlashAttnBwdSm80INS1_25CollectiveMainloopBwdSm80ILi2ELi1EN4cute5tupleIJNS5_1CILi64EEENS7_ILi96EEENS7_ILi128EEEEEENS_10bfloat16_tEfNS_4arch4Sm80ELb0ELb0ELb1ELb0ELb0ELb0ELb0ELb0ELi2ELi2ELi2ELi2ELb1EEENS1_21CollectiveEpilogueBwdISB_SC_SE_Li256ELb0ELb0ELi4EEENS1_19SingleTileSchedulerILb0ELb0ELb0ELi96EEEEEEEEEvNT_6ParamsE)
        /*0584*/ 	.word	0x00000010


	//----- nvinfo : EIATTR_MIN_STACK_SIZE
	.align		4
.L_246:
        /*0588*/ 	.byte	0x04, 0x12
        /*058a*/ 	.short	(.L_248 - .L_247)
	.align		4
.L_247:
        /*058c*/ 	.word	index@(_ZN7cutlass13device_kernelIN5flash19enable_sm80_to_sm89INS1_16FlashAttnBwdSm80INS1_25CollectiveMainloopBwdSm80ILi2ELi1EN4cute5tupleIJNS5_1CILi64EEENS7_ILi96EEENS7_ILi128EEEEEENS_10bfloat16_tEfNS_4arch4Sm80ELb0ELb0ELb1ELb0ELb0ELb0ELb0ELb0ELi2ELi2ELi2ELi2ELb1EEENS1_21CollectiveEpilogueBwdISB_SC_SE_Li256ELb0ELb0ELi4EEENS1_19SingleTileSchedulerILb0ELb0ELb0ELi96EEEEEEEEEvNT_6ParamsE)
        /*0590*/ 	.word	0x00000010


	//----- nvinfo : EIATTR_MIN_STACK_SIZE
	.align		4
.L_248:
        /*0594*/ 	.byte	0x04, 0x12
        /*0596*/ 	.short	(.L_250 - .L_249)
	.align		4
.L_249:
        /*0598*/ 	.word	index@(_ZN7cutlass13device_kernelIN5flash19enable_sm80_to_sm89INS1_16FlashAttnBwdSm80INS1_25CollectiveMainloopBwdSm80ILi2ELi1EN4cute5tupleIJNS5_1CILi64EEENS7_ILi96EEENS7_ILi128EEEEEENS_10bfloat16_tEfNS_4arch4Sm80ELb0ELb0ELb1ELb0ELb1ELb0ELb0ELb0ELi2ELi2ELi2ELi2ELb1EEENS1_21CollectiveEpilogueBwdISB_SC_SE_Li256ELb0ELb0ELi4EEENS1_19SingleTileSchedulerILb0ELb0ELb0ELi96EEEEEEEEEvNT_6ParamsE)
        /*059c*/ 	.word	0x00000010


	//----- nvinfo : EIATTR_MIN_STACK_SIZE
	.align		4
.L_250:
        /*05a0*/ 	.byte	0x04, 0x12
        /*05a2*/ 	.short	(.L_252 - .L_251)
	.align		4
.L_251:
        /*05a4*/ 	.word	index@(_ZN7cutlass13device_kernelIN5flash19enable_sm80_to_sm89INS1_16FlashAttnBwdSm80INS1_25CollectiveMainloopBwdSm80ILi2ELi1EN4cute5tupleIJNS5_1CILi64EEENS7_ILi96EEENS7_ILi128EEEEEENS_10bfloat16_tEfNS_4arch4Sm80ELb0ELb0ELb1ELb0ELb0ELb0ELb0ELb0ELi2ELi2ELi2ELi2ELb1EEENS1_24CollectiveEpilogueBwdGQAISB_fSE_Li256ELb0ELb0EEENS1_19SingleTileSchedulerILb0ELb0ELb0ELi96EEEEEEEEEvNT_6ParamsE)
        /*05a8*/ 	.word	0x00000010


	//----- nvinfo : EIATTR_MIN_STACK_SIZE
	.align		4
.L_252:
        /*05ac*/ 	.byte	0x04, 0x12
        /*05ae*/ 	.short	(.L_254 - .L_253)
	.align		4
.L_253:
        /*05b0*/ 	.word	index@(_ZN7cutlass13device_kernelIN5flash19enable_sm80_to_sm89INS1_16FlashAttnBwdSm80INS1_25CollectiveMainloopBwdSm80ILi2ELi1EN4cute5tupleIJNS5_1CILi64EEENS7_ILi96EEENS7_ILi128EEEEEENS_10bfloat16_tEfNS_4arch4Sm80ELb0ELb0ELb1ELb0ELb1ELb0ELb0ELb0ELi2ELi2ELi2ELi2ELb1EEENS1_24CollectiveEpilogueBwdGQAISB_fSE_Li256ELb0ELb1EEENS1_19SingleTileSchedulerILb0ELb0ELb0ELi96EEEEEEEEEvNT_6ParamsE)
        /*05b4*/ 	.word	0x00000010


	//----- nvinfo : EIATTR_MIN_STACK_SIZE
	.align		4
.L_254:
        /*05b8*/ 	.byte	0x04, 0x12
        /*05ba*/ 	.short	(.L_256 - .L_255)
	.align		4
.L_255:
        /*05bc*/ 	.word	index@(_ZN7cutlass13device_kernelIN5flash19enable_sm80_to_sm89INS1_16FlashAttnBwdSm80INS1_25CollectiveMainloopBwdSm80ILi2ELi1EN4cute5tupleIJNS5_1CILi64EEENS7_ILi96EEENS7_ILi128EEEEEENS_10bfloat16_tEfNS_4arch4Sm80ELb0ELb0ELb1ELb1ELb0ELb0ELb0ELb0ELi2ELi2ELi2ELi2ELb1EEENS1_21CollectiveEpilogueBwdISB_SC_SE_Li256ELb1ELb0ELi4EEENS1_19SingleTileSchedulerILb1ELb0ELb0ELi96EEEEEEEEEvNT_6ParamsE)
        /*05c0*/ 	.word	0x00000008


	//----- nvinfo : EIATTR_MIN_STACK_SIZE
	.align		4
.L_256:
        /*05c4*/ 	.byte	0x04, 0x12
        /*05c6*/ 	.short	(.L_258 - .L_257)
	.align		4
.L_257:
        /*05c8*/ 	.word	index@(_ZN7cutlass13device_kernelIN5flash19enable_sm80_to_sm89INS1_16FlashAttnBwdSm80INS1_25CollectiveMainloopBwdSm80ILi2ELi1EN4cute5tupleIJNS5_1CILi64EEENS7_ILi96EEENS7_ILi128EEEEEENS_10bfloat16_tEfNS_4arch4Sm80ELb0ELb0ELb1ELb1ELb1ELb0ELb0ELb0ELi2ELi2ELi2ELi2ELb1EEENS1_21CollectiveEpilogueBwdISB_SC_SE_Li256ELb1ELb0ELi4EEENS1_19SingleTileSchedulerILb1ELb0ELb0ELi96EEEEEEEEEvNT_6ParamsE)
        /*05cc*/ 	.word	0x00000008


	//----- nvinfo : EIATTR_MIN_STACK_SIZE
	.align		4
.L_258:
        /*05d0*/ 	.byte	0x04, 0x12
        /*05d2*/ 	.short	(.L_260 - .L_259)
	.align		4
.L_259:
        /*05d4*/ 	.word	index@(_ZN7cutlass13device_kernelIN5flash19enable_sm80_to_sm89INS1_16FlashAttnBwdSm80INS1_25CollectiveMainloopBwdSm80ILi2ELi1EN4cute5tupleIJNS5_1CILi64EEENS7_ILi96EEENS7_ILi128EEEEEENS_10bfloat16_tEfNS_4arch4Sm80ELb0ELb0ELb1ELb1ELb0ELb0ELb0ELb0ELi2ELi2ELi2ELi2ELb1EEENS1_24CollectiveEpilogueBwdGQAISB_fSE_Li256ELb1ELb0EEENS1_19SingleTileSchedulerILb1ELb0ELb0ELi96EEEEEEEEEvNT_6ParamsE)
        /*05d8*/ 	.word	0x00000008


	//----- nvinfo : EIATTR_MIN_STACK_SIZE
	.align		4
.L_260:
        /*05dc*/ 	.byte	0x04, 0x12
        /*05de*/ 	.short	(.L_262 - .L_261)
	.align		4
.L_261:
        /*05e0*/ 	.word	index@(_ZN7cutlass13device_kernelIN5flash19enable_sm80_to_sm89INS1_16FlashAttnBwdSm80INS1_25CollectiveMainloopBwdSm80ILi2ELi1EN4cute5tupleIJNS5_1CILi64EEENS7_ILi96EEENS7_ILi128EEEEEENS_10bfloat16_tEfNS_4arch4Sm80ELb0ELb0ELb1ELb1ELb1ELb0ELb0ELb0ELi2ELi2ELi2ELi2ELb1EEENS1_24CollectiveEpilogueBwdGQAISB_fSE_Li256ELb1ELb1EEENS1_19SingleTileSchedulerILb1ELb0ELb0ELi96EEEEEEEEEvNT_6ParamsE)
        /*05e4*/ 	.word	0x00000008


	//----- nvinfo : EIATTR_MIN_STACK_SIZE
	.align		4
.L_262:
        /*05e8*/ 	.byte	0x04, 0x12
        /*05ea*/ 	.short	(.L_264 - .L_263)
	.align		4
.L_263:
        /*05ec*/ 	.word	index@(_ZN7cutlass13device_kernelIN5flash19enable_sm80_to_sm89INS1_16FlashAttnBwdSm80INS1_25CollectiveMainloopBwdSm80ILi2ELi1EN4cute5tupleIJNS5_1CILi64EEENS7_ILi96EEENS7_ILi128EEEEEENS_10bfloat16_tEfNS_4arch4Sm80ELb0ELb1ELb1ELb0ELb0ELb0ELb0ELb0ELi2ELi2ELi2ELi2ELb1EEENS1_21CollectiveEpilogueBwdISB_SC_SE_Li256ELb0ELb0ELi4EEENS1_19SingleTileSchedulerILb0ELb0ELb0ELi96EEEEEEEEEvNT_6ParamsE)
        /*05f0*/ 	.word	0x00000058


	//----- nvinfo : EIATTR_MIN_STACK_SIZE
	.align		4
.L_264:
        /*05f4*/ 	.byte	0x04, 0x12
        /*05f6*/ 	.short	(.L_266 - .L_265)
	.align		4
.L_265:
        /*05f8*/ 	.word	index@(_ZN7cutlass13device_kernelIN5flash19enable_sm80_to_sm89INS1_16FlashAttnBwdSm80INS1_25CollectiveMainloopBwdSm80ILi2ELi1EN4cute5tupleIJNS5_1CILi64EEENS7_ILi96EEENS7_ILi128EEEEEENS_10bfloat16_tEfNS_4arch4Sm80ELb0ELb1ELb1ELb0ELb1ELb0ELb0ELb0ELi2ELi2ELi2ELi2ELb1EEENS1_21CollectiveEpilogueBwdISB_SC_SE_Li256ELb0ELb0ELi4EEENS1_19SingleTileSchedulerILb0ELb0ELb0ELi96EEEEEEEEEvNT_6ParamsE)
        /*05fc*/ 	.word	0x00000058


	//----- nvinfo : EIATTR_MIN_STACK_SIZE
	.align		4
.L_266:
        /*0600*/ 	.byte	0x04, 0x12
        /*0602*/ 	.short	(.L_268 - .L_267)
	.align		4
.L_267:
        /*0604*/ 	.word	index@(_ZN7cutlass13device_kernelIN5flash19enable_sm80_to_sm89INS1_16FlashAttnBwdSm80INS1_25CollectiveMainloopBwdSm80ILi2ELi1EN4cute5tupleIJNS5_1CILi64EEENS7_ILi96EEENS7_ILi128EEEEEENS_10bfloat16_tEfNS_4arch4Sm80ELb0ELb1ELb1ELb0ELb0ELb0ELb0ELb0ELi2ELi2ELi2ELi2ELb1EEENS1_24CollectiveEpilogueBwdGQAISB_fSE_Li256ELb0ELb0EEENS1_19SingleTileSchedulerILb0ELb0ELb0ELi96EEEEEEEEEvNT_6ParamsE)
        /*0608*/ 	.word	0x00000048


	//----- nvinfo : EIATTR_MIN_STACK_SIZE
	.align		4
.L_268:
        /*060c*/ 	.byte	0x04, 0x12
        /*060e*/ 	.short	(.L_270 - .L_269)
	.align		4
.L_269:
        /*0610*/ 	.word	index@(_ZN7cutlass13device_kernelIN5flash19enable_sm80_to_sm89INS1_16FlashAttnBwdSm80INS1_25CollectiveMainloopBwdSm80ILi2ELi1EN4cute5tupleIJNS5_1CILi64EEENS7_ILi96EEENS7_ILi128EEEEEENS_10bfloat16_tEfNS_4arch4Sm80ELb0ELb1ELb1ELb0ELb1ELb0ELb0ELb0ELi2ELi2ELi2ELi2ELb1EEENS1_24CollectiveEpilogueBwdGQAISB_fSE_Li256ELb0ELb1EEENS1_19SingleTileSchedulerILb0ELb0ELb0ELi96EEEEEEEEEvNT_6ParamsE)
        /*0614*/ 	.word	0x00000058


	//----- nvinfo : EIATTR_MIN_STACK_SIZE
	.align		4
.L_270:
        /*0618*/ 	.byte	0x04, 0x12
        /*061a*/ 	.short	(.L_272 - .L_271)
	.align		4
.L_271:
        /*061c*/ 	.word	index@(_ZN7cutlass13device_kernelIN5flash19enable_sm80_to_sm89INS1_16FlashAttnBwdSm80INS1_25CollectiveMainloopBwdSm80ILi2ELi1EN4cute5tupleIJNS5_1CILi64EEENS7_ILi96EEENS7_ILi128EEEEEENS_10bfloat16_tEfNS_4arch4Sm80ELb0ELb1ELb1ELb1ELb0ELb0ELb0ELb0ELi2ELi2ELi2ELi2ELb1EEENS1_21CollectiveEpilogueBwdISB_SC_SE_Li256ELb1ELb0ELi4EEENS1_19SingleTileSchedulerILb1ELb0ELb0ELi96EEEEEEEEEvNT_6ParamsE)
        /*0620*/ 	.word	0x00000048


	//----- nvinfo : EIATTR_MIN_STACK_SIZE
	.align		4
.L_272:
        /*0624*/ 	.byte	0x04, 0x12
        /*0626*/ 	.short	(.L_274 - .L_273)
	.align		4
.L_273:
        /*0628*/ 	.word	index@(_ZN7cutlass13device_kernelIN5flash19enable_sm80_to_sm89INS1_16FlashAttnBwdSm80INS1_25CollectiveMainloopBwdSm80ILi2ELi1EN4cute5tupleIJNS5_1CILi64EEENS7_ILi96EEENS7_ILi128EEEEEENS_10bfloat16_tEfNS_4arch4Sm80ELb0ELb1ELb1ELb1ELb1ELb0ELb0ELb0ELi2ELi2ELi2ELi2ELb1EEENS1_21CollectiveEpilogueBwdISB_SC_SE_Li256ELb1ELb0ELi4EEENS1_19SingleTileSchedulerILb1ELb0ELb0ELi96EEEEEEEEEvNT_6ParamsE)
        /*062c*/ 	.word	0x00000048


	//----- nvinfo : EIATTR_MIN_STACK_SIZE
	.align		4
.L_274:
        /*0630*/ 	.byte	0x04, 0x12
        /*0632*/ 	.short	(.L_276 - .L_275)
	.align		4
.L_275:
        /*0634*/ 	.word	index@(_ZN7cutlass13device_kernelIN5flash19enable_sm80_to_sm89INS1_16FlashAttnBwdSm80INS1_25CollectiveMainloopBwdSm80ILi2ELi1EN4cute5tupleIJNS5_1CILi64EEENS7_ILi96EEENS7_ILi128EEEEEENS_10bfloat16_tEfNS_4arch4Sm80ELb0ELb1ELb1ELb1ELb0ELb0ELb0ELb0ELi2ELi2ELi2ELi2ELb1EEENS1_24CollectiveEpilogueBwdGQAISB_fSE_Li256ELb1ELb0EEENS1_19SingleTileSchedulerILb1ELb0ELb0ELi96EEEEEEEEEvNT_6ParamsE)
        /*0638*/ 	.word	0x00000048


	//----- nvinfo : EIATTR_MIN_STACK_SIZE
	.align		4
.L_276:
        /*063c*/ 	.byte	0x04, 0x12
        /*063e*/ 	.short	(.L_278 - .L_277)
	.align		4
.L_277:
        /*0640*/ 	.word	index@(_ZN7cutlass13device_kernelIN5flash19enable_sm80_to_sm89INS1_16FlashAttnBwdSm80INS1_25CollectiveMainloopBwdSm80ILi2ELi1EN4cute5tupleIJNS5_1CILi64EEENS7_ILi96EEENS7_ILi128EEEEEENS_10bfloat16_tEfNS_4arch4Sm80ELb0ELb1ELb1ELb1ELb1ELb0ELb0ELb0ELi2ELi2ELi2ELi2ELb1EEENS1_24CollectiveEpilogueBwdGQAISB_fSE_Li256ELb1ELb1EEENS1_19SingleTileSchedulerILb1ELb0ELb0ELi96EEEEEEEEEvNT_6ParamsE)
        /*0644*/ 	.word	0x00000048


	//----- nvinfo : EIATTR_MIN_STACK_SIZE
	.align		4
.L_278:
        /*0648*/ 	.byte	0x04, 0x12
        /*064a*/ 	.short	(.L_280 - .L_279)
	.align		4
.L_279:
        /*064c*/ 	.word	index@(_ZN7cutlass13device_kernelIN5flash19enable_sm80_to_sm89INS1_16FlashAttnBwdSm80INS1_25CollectiveMainloopBwdSm80ILi2ELi1EN4cute5tupleIJNS5_1CILi64EEENS7_ILi96EEENS7_ILi128EEEEEENS_10bfloat16_tEfNS_4arch4Sm80ELb1ELb0ELb1ELb0ELb0ELb0ELb0ELb0ELi2ELi2ELi2ELi2ELb1EEENS1_21CollectiveEpilogueBwdISB_SC_SE_Li256ELb0ELb0ELi4EEENS1_25SingleTileBwdLPTSchedulerILb0ELi96ELb0EEEEEEEEEvNT_6ParamsE)
        /*0650*/ 	.word	0x00000010


	//----- nvinfo : EIATTR_MIN_STACK_SIZE
	.align		4
.L_280:
        /*0654*/ 	.byte	0x04, 0x12
        /*0656*/ 	.short	(.L_282 - .L_281)
	.align		4
.L_281:
        /*0658*/ 	.word	index@(_ZN7cutlass13device_kernelIN5flash19enable_sm80_to_sm89INS1_16FlashAttnBwdSm80INS1_25CollectiveMainloopBwdSm80ILi2ELi1EN4cute5tupleIJNS5_1CILi64EEENS7_ILi96EEENS7_ILi128EEEEEENS_10bfloat16_tEfNS_4arch4Sm80ELb1ELb0ELb1ELb0ELb1ELb0ELb0ELb0ELi2ELi2ELi2ELi2ELb1EEENS1_21CollectiveEpilogueBwdISB_SC_SE_Li256ELb0ELb0ELi4EEENS1_25SingleTileBwdLPTSchedulerILb0ELi96ELb1EEEEEEEEEvNT_6ParamsE)
        /*065c*/ 	.word	0x00000010


	//----- nvinfo : EIATTR_MIN_STACK_SIZE
	.align		4
.L_282:
        /*0660*/ 	.byte	0x04, 0x12
        /*0662*/ 	.short	(.L_284 - .L_283)
	.align		4
.L_283:
        /*0664*/ 	.word	index@(_ZN7cutlass13device_kernelIN5flash19enable_sm80_to_sm89INS1_16FlashAttnBwdSm80INS1_25CollectiveMainloopBwdSm80ILi2ELi1EN4cute5tupleIJNS5_1CILi64EEENS7_ILi96EEENS7_ILi128EEEEEENS_10bfloat16_tEfNS_4arch4Sm80ELb1ELb0ELb1ELb0ELb0ELb0ELb0ELb0ELi2ELi2ELi2ELi2ELb1EEENS1_24CollectiveEpilogueBwdGQAISB_fSE_Li256ELb0ELb0EEENS1_25SingleTileBwdLPTSchedulerILb0ELi96ELb0EEEEEEEEEvNT_6ParamsE)
        /*0668*/ 	.word	0x00000028


	//----- nvinfo : EIATTR_MIN_STACK_SIZE
	.align		4
.L_284:
        /*066c*/ 	.byte	0x04, 0x12
        /*066e*/ 	.short	(.L_286 - .L_285)
	.align		4
.L_285:
        /*0670*/ 	.word	index@(_ZN7cutlass13device_kernelIN5flash19enable_sm80_to_sm89INS1_16FlashAttnBwdSm80INS1_25CollectiveMainloopBwdSm80ILi2ELi1EN4cute5tupleIJNS5_1CILi64EEENS7_ILi96EEENS7_ILi128EEEEEENS_10bfloat16_tEfNS_4arch4Sm80ELb1ELb0ELb1ELb0ELb1ELb0ELb0ELb0ELi2ELi2ELi2ELi2ELb1EEENS1_24CollectiveEpilogueBwdGQAISB_fSE_Li256ELb0ELb1EEENS1_25SingleTileBwdLPTSchedulerILb0ELi96ELb1EEEEEEEEEvNT_6ParamsE)
        /*0674*/ 	.word	0x00000010


	//----- nvinfo : EIATTR_MIN_STACK_SIZE
	.align		4
.L_286:
        /*0678*/ 	.byte	0x04, 0x12
        /*067a*/ 	.short	(.L_288 - .L_287)
	.align		4
.L_287:
        /*067c*/ 	.word	index@(_ZN7cutlass13device_kernelIN5flash19enable_sm80_to_sm89INS1_16FlashAttnBwdSm80INS1_25CollectiveMainloopBwdSm80ILi2ELi1EN4cute5tupleIJNS5_1CILi64EEENS7_ILi96EEENS7_ILi128EEEEEENS_10bfloat16_tEfNS_4arch4Sm80ELb1ELb0ELb1ELb1ELb0ELb0ELb0ELb0ELi2ELi2ELi2ELi2ELb1EEENS1_21CollectiveEpilogueBwdISB_SC_SE_Li256ELb1ELb0ELi4EEENS1_25SingleTileBwdLPTSchedulerILb1ELi96ELb0EEEEEEEEEvNT_6ParamsE)
        /*0680*/ 	.word	0x00000010


	//----- nvinfo : EIATTR_MIN_STACK_SIZE
	.align		4
.L_288:
        /*0684*/ 	.byte	0x04, 0x12
        /*0686*/ 	.short	(.L_290 - .L_289)
	.align		4
.L_289:
        /*0688*/ 	.word	index@(_ZN7cutlass13device_kernelIN5flash19enable_sm80_to_sm89INS1_16FlashAttnBwdSm80INS1_25CollectiveMainloopBwdSm80ILi2ELi1EN4cute5tupleIJNS5_1CILi64EEENS7_ILi96EEENS7_ILi128EEEEEENS_10bfloat16_tEfNS_4arch4Sm80ELb1ELb0ELb1ELb1ELb1ELb0ELb0ELb0ELi2ELi2ELi2ELi2ELb1EEENS1_21CollectiveEpilogueBwdISB_SC_SE_Li256ELb1ELb0ELi4EEENS1_25SingleTileBwdLPTSchedulerILb1ELi96ELb1EEEEEEEEEvNT_6ParamsE)
        /*068c*/ 	.word	0x00000010


	//----- nvinfo : EIATTR_MIN_STACK_SIZE
	.align		4
.L_290:
        /*0690*/ 	.byte	0x04, 0x12
        /*0692*/ 	.short	(.L_292 - .L_291)
	.align		4
.L_291:
        /*0694*/ 	.word	index@(_ZN7cutlass13device_kernelIN5flash19enable_sm80_to_sm89INS1_16FlashAttnBwdSm80INS1_25CollectiveMainloopBwdSm80ILi2ELi1EN4cute5tupleIJNS5_1CILi64EEENS7_ILi96EEENS7_ILi128EEEEEENS_10bfloat16_tEfNS_4arch4Sm80ELb1ELb0ELb1ELb1ELb0ELb0ELb0ELb0ELi2ELi2ELi2ELi2ELb1EEENS1_24CollectiveEpilogueBwdGQAISB_fSE_Li256ELb1ELb0EEENS1_25SingleTileBwdLPTSchedulerILb1ELi96ELb0EEEEEEEEEvNT_6ParamsE)
        /*0698*/ 	.word	0x00000010


	//----- nvinfo : EIATTR_MIN_STACK_SIZE
	.align		4
.L_292:
        /*069c*/ 	.byte	0x04, 0x12
        /*069e*/ 	.short	(.L_294 - .L_293)
	.align		4
.L_293:
        /*06a0*/ 	.word	index@(_ZN7cutlass13device_kernelIN5flash32FlashAttnBwdPostprocessConvertdQIN4cute5tupleIJNS3_1CILi96EEENS5_ILi128EEEEEENS_10bfloat16_tEfNS_4arch4Sm80ELi256ENS3_8TiledMMAINS3_8MMA_AtomIJNS3_30SM80_16x8x16_F32BF16BF16F32_TNEEEENS3_6LayoutINS4_IJNS5_ILi2EEENS5_ILi4EEENS5_ILi1EEEEEENS4_IJSJ_SH_NS5_ILi0EEEEEEEENS4_IJNS5_ILi32EEENS5_ILi64EEENS5_ILi16EEEEEEEELb0EEEEEvNT_6ParamsE)
        /*06a4*/ 	.word	0x00000000


	//----- nvinfo : EIATTR_MIN_STACK_SIZE
	.align		4
.L_294:
        /*06a8*/ 	.byte	0x04, 0x12
        /*06aa*/ 	.short	(.L_296 - .L_295)
	.align		4
.L_295:
        /*06ac*/ 	.word	index@(_ZN7cutlass13device_kernelIN5flash19enable_sm80_to_sm89INS1_16FlashAttnBwdSm80INS1_25CollectiveMainloopBwdSm80ILi2ELi1EN4cute5tupleIJNS5_1CILi64EEENS7_ILi96EEENS7_ILi128EEEEEENS_10bfloat16_tEfNS_4arch4Sm80ELb1ELb0ELb1ELb1ELb1ELb0ELb0ELb0ELi2ELi2ELi2ELi2ELb1EEENS1_24CollectiveEpilogueBwdGQAISB_fSE_Li256ELb1ELb1EEENS1_25SingleTileBwdLPTSchedulerILb1ELi96ELb1EEEEEEEEEvNT_6ParamsE)
        /*06b0*/ 	.word	0x00000010


	//----- nvinfo : EIATTR_MIN_STACK_SIZE
	.align		4
.L_296:
        /*06b4*/ 	.byte	0x04, 0x12
        /*06b6*/ 	.short	(.L_298 - .L_297)
	.align		4
.L_297:
        /*06b8*/ 	.word	index@(_ZN7cutlass13device_kernelIN5flash19enable_sm80_to_sm89INS1_16FlashAttnBwdSm80INS1_25CollectiveMainloopBwdSm80ILi2ELi2EN4cute5tupleIJNS5_1CILi64EEENS7_ILi128EEES9_EEENS_10bfloat16_tEfNS_4arch4Sm80ELb0ELb0ELb1ELb0ELb0ELb0ELb0ELb0ELi2ELi2ELi2ELi2ELb0EEENS1_21CollectiveEpilogueBwdISA_SB_SD_Li256ELb0ELb0ELi4EEENS1_19SingleTileSchedulerILb0ELb0ELb0ELi128EEEEEEEEEvNT_6ParamsE)
        /*06bc*/ 	.word	0x00000010


	//----- nvinfo : EIATTR_MIN_STACK_SIZE
	.align		4
.L_298:
        /*06c0*/ 	.byte	0x04, 0x12
        /*06c2*/ 	.short	(.L_300 - .L_299)
	.align		4
.L_299:
        /*06c4*/ 	.word	index@(_ZN7cutlass13device_kernelIN5flash19enable_sm80_to_sm89INS1_16FlashAttnBwdSm80INS1_25CollectiveMainloopBwdSm80ILi2ELi2EN4cute5tupleIJNS5_1CILi64EEENS7_ILi128EEES9_EEENS_10bfloat16_tEfNS_4arch4Sm80ELb0ELb0ELb1ELb0ELb1ELb0ELb0ELb0ELi2ELi2ELi2ELi2ELb0EEENS1_21CollectiveEpilogueBwdISA_SB_SD_Li256ELb0ELb0ELi4EEENS1_19SingleTileSchedulerILb0ELb0ELb0ELi128EEEEEEEEEvNT_6ParamsE)
        /*06c8*/ 	.word	0x00000010


	//----- nvinfo : EIATTR_MIN_STACK_SIZE
	.align		4
.L_300:
        /*06cc*/ 	.byte	0x04, 0x12
        /*06ce*/ 	.short	(.L_302 - .L_301)
	.align		4
.L_301:
        /*06d0*/ 	.word	index@(_ZN7cutlass13device_kernelIN5flash19enable_sm80_to_sm89INS1_16FlashAttnBwdSm80INS1_25CollectiveMainloopBwdSm80ILi2ELi2EN4cute5tupleIJNS5_1CILi64EEENS7_ILi128EEES9_EEENS_10bfloat16_tEfNS_4arch4Sm80ELb0ELb0ELb1ELb0ELb0ELb0ELb0ELb0ELi2ELi2ELi2ELi2ELb0EEENS1_24CollectiveEpilogueBwdGQAISA_fSD_Li256ELb0ELb0EEENS1_19SingleTileSchedulerILb0ELb0ELb0ELi128EEEEEEEEEvNT_6ParamsE)
        /*06d4*/ 	.word	0x00000008


	//----- nvinfo : EIATTR_MIN_STACK_SIZE
	.align		4
.L_302:
        /*06d8*/ 	.byte	0x04, 0x12
        /*06da*/ 	.short	(.L_304 - .L_303)
	.align		4
.L_303:
        /*06dc*/ 	.word	index@(_ZN7cutlass13device_kernelIN5flash19enable_sm80_to_sm89INS1_16FlashAttnBwdSm80INS1_25CollectiveMainloopBwdSm80ILi2ELi2EN4cute5tupleIJNS5_1CILi64EEENS7_ILi128EEES9_EEENS_10bfloat16_tEfNS_4arch4Sm80ELb0ELb0ELb1ELb0ELb1ELb0ELb0ELb0ELi2ELi2ELi2ELi2ELb0EEENS1_24CollectiveEpilogueBwdGQAISA_fSD_Li256ELb0ELb1EEENS1_19SingleTileSchedulerILb0ELb0ELb0ELi128EEEEEEEEEvNT_6ParamsE)
        /*06e0*/ 	.word	0x00000008


	//----- nvinfo : EIATTR_MIN_STACK_SIZE
	.align		4
.L_304:
        /*06e4*/ 	.byte	0x04, 0x12
        /*06e6*/ 	.short	(.L_306 - .L_305)
	.align		4
.L_305:
        /*06e8*/ 	.word	index@(_ZN7cutlass13device_kernelIN5flash19enable_sm80_to_sm89INS1_16FlashAttnBwdSm80INS1_25CollectiveMainloopBwdSm80ILi2ELi2EN4cute5tupleIJNS5_1CILi64EEENS7_ILi128EEES9_EEENS_10bfloat16_tEfNS_4arch4Sm80ELb0ELb0ELb1ELb1ELb0ELb0ELb0ELb0ELi2ELi2ELi2ELi2ELb0EEENS1_21CollectiveEpilogueBwdISA_SB_SD_Li256ELb1ELb0ELi4EEENS1_19SingleTileSchedulerILb1ELb0ELb0ELi128EEEEEEEEEvNT_6ParamsE)
        /*06ec*/ 	.word	0x00000040


	//----- nvinfo : EIATTR_MIN_STACK_SIZE
	.align		4
.L_306:
        /*06f0*/ 	.byte	0x04, 0x12
        /*06f2*/ 	.short	(.L_308 - .L_307)
	.align		4
.L_307:
        /*06f4*/ 	.word	index@(_ZN7cutlass13device_kernelIN5flash19enable_sm80_to_sm89INS1_16FlashAttnBwdSm80INS1_25CollectiveMainloopBwdSm80ILi2ELi2EN4cute5tupleIJNS5_1CILi64EEENS7_ILi128EEES9_EEENS_10bfloat16_tEfNS_4arch4Sm80ELb0ELb0ELb1ELb1ELb1ELb0ELb0ELb0ELi2ELi2ELi2ELi2ELb0EEENS1_21CollectiveEpilogueBwdISA_SB_SD_Li256ELb1ELb0ELi4EEENS1_19SingleTileSchedulerILb1ELb0ELb0ELi128EEEEEEEEEvNT_6ParamsE)
        /*06f8*/ 	.word	0x00000040


	//----- nvinfo : EIATTR_MIN_STACK_SIZE
	.align		4
.L_308:
        /*06fc*/ 	.byte	0x04, 0x12
        /*06fe*/ 	.short	(.L_310 - .L_309)
	.align		4
.L_309:
        /*0700*/ 	.word	index@(_ZN7cutlass13device_kernelIN5flash19enable_sm80_to_sm89INS1_16FlashAttnBwdSm80INS1_25CollectiveMainloopBwdSm80ILi2ELi2EN4cute5tupleIJNS5_1CILi64EEENS7_ILi128EEES9_EEENS_10bfloat16_tEfNS_4arch4Sm80ELb0ELb0ELb1ELb1ELb0ELb0ELb0ELb0ELi2ELi2ELi2ELi2ELb0EEENS1_24CollectiveEpilogueBwdGQAISA_fSD_Li256ELb1ELb0EEENS1_19SingleTileSchedulerILb1ELb0ELb0ELi128EEEEEEEEEvNT_6ParamsE)
        /*0704*/ 	.word	0x00000040


	//----- nvinfo : EIATTR_MIN_STACK_SIZE
	.align		4
.L_310:
        /*0708*/ 	.byte	0x04, 0x12
        /*070a*/ 	.short	(.L_312 - .L_311)
	.align		4
.L_311:
        /*070c*/ 	.word	index@(_ZN7cutlass13device_kernelIN5flash19enable_sm80_to_sm89INS1_16FlashAttnBwdSm80INS1_25CollectiveMainloopBwdSm80ILi2ELi2EN4cute5tupleIJNS5_1CILi64EEENS7_ILi128EEES9_EEENS_10bfloat16_tEfNS_4arch4Sm80ELb0ELb0ELb1ELb1ELb1ELb0ELb0ELb0ELi2ELi2ELi2ELi2ELb0EEENS1_24CollectiveEpilogueBwdGQAISA_fSD_Li256ELb1ELb1EEENS1_19SingleTileSchedulerILb1ELb0ELb0ELi128EEEEEEEEEvNT_6ParamsE)
        /*0710*/ 	.word	0x00000040


	//----- nvinfo : EIATTR_MIN_STACK_SIZE
	.align		4
.L_312:
        /*0714*/ 	.byte	0x04, 0x12
        /*0716*/ 	.short	(.L_314 - .L_313)
	.align		4
.L_313:
        /*0718*/ 	.word	index@(_ZN7cutlass13device_kernelIN5flash19enable_sm80_to_sm89INS1_16FlashAttnBwdSm80INS1_25CollectiveMainloopBwdSm80ILi2ELi2EN4cute5tupleIJNS5_1CILi64EEENS7_ILi128EEES9_EEENS_10bfloat16_tEfNS_4arch4Sm80ELb0ELb1ELb1ELb0ELb0ELb0ELb0ELb0ELi2ELi2ELi2ELi2ELb0EEENS1_21CollectiveEpilogueBwdISA_SB_SD_Li256ELb0ELb0ELi4EEENS1_19SingleTileSchedulerILb0ELb0ELb0ELi128EEEEEEEEEvNT_6ParamsE)
        /*071c*/ 	.word	0x000000b0


	//----- nvinfo : EIATTR_MIN_STACK_SIZE
	.align		4
.L_314:
        /*0720*/ 	.byte	0x04, 0x12
        /*0722*/ 	.short	(.L_316 - .L_315)
	.align		4
.L_315:
        /*0724*/ 	.word	index@(_ZN7cutlass13device_kernelIN5flash19enable_sm80_to_sm89INS1_16FlashAttnBwdSm80INS1_25CollectiveMainloopBwdSm80ILi2ELi2EN4cute5tupleIJNS5_1CILi64EEENS7_ILi128EEES9_EEENS_10bfloat16_tEfNS_4arch4Sm80ELb0ELb1ELb1ELb0ELb1ELb0ELb0ELb0ELi2ELi2ELi2ELi2ELb0EEENS1_21CollectiveEpilogueBwdISA_SB_SD_Li256ELb0ELb0ELi4EEENS1_19SingleTileSchedulerILb0ELb0ELb0ELi128EEEEEEEEEvNT_6ParamsE)
        /*0728*/ 	.word	0x000000b0


	//----- nvinfo : EIATTR_MIN_STACK_SIZE
	.align		4
.L_316:
        /*072c*/ 	.byte	0x04, 0x12
        /*072e*/ 	.short	(.L_318 - .L_317)
	.align		4
.L_317:
        /*0730*/ 	.word	index@(_ZN7cutlass13device_kernelIN5flash19enable_sm80_to_sm89INS1_16FlashAttnBwdSm80INS1_25CollectiveMainloopBwdSm80ILi2ELi2EN4cute5tupleIJNS5_1CILi64EEENS7_ILi128EEES9_EEENS_10bfloat16_tEfNS_4arch4Sm80ELb0ELb1ELb1ELb0ELb0ELb0ELb0ELb0ELi2ELi2ELi2ELi2ELb0EEENS1_24CollectiveEpilogueBwdGQAISA_fSD_Li256ELb0ELb0EEENS1_19SingleTileSchedulerILb0ELb0ELb0ELi128EEEEEEEEEvNT_6ParamsE)
        /*0734*/ 	.word	0x000000b0


	//----- nvinfo : EIATTR_MIN_STACK_SIZE
	.align		4
.L_318:
        /*0738*/ 	.byte	0x04, 0x12
        /*073a*/ 	.short	(.L_320 - .L_319)
	.align		4
.L_319:
        /*073c*/ 	.word	index@(_ZN7cutlass13device_kernelIN5flash19enable_sm80_to_sm89INS1_16FlashAttnBwdSm80INS1_25CollectiveMainloopBwdSm80ILi2ELi2EN4cute5tupleIJNS5_1CILi64EEENS7_ILi128EEES9_EEENS_10bfloat16_tEfNS_4arch4Sm80ELb0ELb1ELb1ELb0ELb1ELb0ELb0ELb0ELi2ELi2ELi2ELi2ELb0EEENS1_24CollectiveEpilogueBwdGQAISA_fSD_Li256ELb0ELb1EEENS1_19SingleTileSchedulerILb0ELb0ELb0ELi128EEEEEEEEEvNT_6ParamsE)
        /*0740*/ 	.word	0x000000b0


	//----- nvinfo : EIATTR_MIN_STACK_SIZE
	.align		4
.L_320:
        /*0744*/ 	.byte	0x04, 0x12
        /*0746*/ 	.short	(.L_322 - .L_321)
	.align		4
.L_321:
        /*0748*/ 	.word	index@(_ZN7cutlass13device_kernelIN5flash19enable_sm80_to_sm89INS1_16FlashAttnBwdSm80INS1_25CollectiveMainloopBwdSm80ILi2ELi2EN4cute5tupleIJNS5_1CILi64EEENS7_ILi128EEES9_EEENS_10bfloat16_tEfNS_4arch4Sm80ELb0ELb1ELb1ELb1ELb0ELb0ELb0ELb0ELi2ELi2ELi2ELi2ELb0EEENS1_21CollectiveEpilogueBwdISA_SB_SD_Li256ELb1ELb0ELi4EEENS1_19SingleTileSchedulerILb1ELb0ELb0ELi128EEEEEEEEEvNT_6ParamsE)
        /*074c*/ 	.word	0x000000c0


	//----- nvinfo : EIATTR_MIN_STACK_SIZE
	.align		4
.L_322:
        /*0750*/ 	.byte	0x04, 0x12
        /*0752*/ 	.short	(.L_324 - .L_323)
	.align		4
.L_323:
        /*0754*/ 	.word	index@(_ZN7cutlass13device_kernelIN5flash19enable_sm80_to_sm89INS1_16FlashAttnBwdSm80INS1_25CollectiveMainloopBwdSm80ILi2ELi2EN4cute5tupleIJNS5_1CILi64EEENS7_ILi128EEES9_EEENS_10bfloat16_tEfNS_4arch4Sm80ELb0ELb1ELb1ELb1ELb1ELb0ELb0ELb0ELi2ELi2ELi2ELi2ELb0EEENS1_21CollectiveEpilogueBwdISA_SB_SD_Li256ELb1ELb0ELi4EEENS1_19SingleTileSchedulerILb1ELb0ELb0ELi128EEEEEEEEEvNT_6ParamsE)
        /*0758*/ 	.word	0x000000c0


	//----- nvinfo : EIATTR_MIN_STACK_SIZE
	.align		4
.L_324:
        /*075c*/ 	.byte	0x04, 0x12
        /*075e*/ 	.short	(.L_326 - .L_325)
	.align		4
.L_325:
        /*0760*/ 	.word	index@(_ZN7cutlass13device_kernelIN5flash19enable_sm80_to_sm89INS1_16FlashAttnBwdSm80INS1_25CollectiveMainloopBwdSm80ILi2ELi2EN4cute5tupleIJNS5_1CILi64EEENS7_ILi128EEES9_EEENS_10bfloat16_tEfNS_4arch4Sm80ELb0ELb1ELb1ELb1ELb0ELb0ELb0ELb0ELi2ELi2ELi2ELi2ELb0EEENS1_24CollectiveEpilogueBwdGQAISA_fSD_Li256ELb1ELb0EEENS1_19SingleTileSchedulerILb1ELb0ELb0ELi128EEEEEEEEEvNT_6ParamsE)
        /*0764*/ 	.word	0x000000c0


	//----- nvinfo : EIATTR_MIN_STACK_SIZE
	.align		4
.L_326:
        /*0768*/ 	.byte	0x04, 0x12
        /*076a*/ 	.short	(.L_328 - .L_327)
	.align		4
.L_327:
        /*076c*/ 	.word	index@(_ZN7cutlass13device_kernelIN5flash19enable_sm80_to_sm89INS1_16FlashAttnBwdSm80INS1_25CollectiveMainloopBwdSm80ILi2ELi2EN4cute5tupleIJNS5_1CILi64EEENS7_ILi128EEES9_EEENS_10bfloat16_tEfNS_4arch4Sm80ELb0ELb1ELb1ELb1ELb1ELb0ELb0ELb0ELi2ELi2ELi2ELi2ELb0EEENS1_24CollectiveEpilogueBwdGQAISA_fSD_Li256ELb1ELb1EEENS1_19SingleTileSchedulerILb1ELb0ELb0ELi128EEEEEEEEEvNT_6ParamsE)
        /*0770*/ 	.word	0x000000c0


	//----- nvinfo : EIATTR_MIN_STACK_SIZE
	.align		4
.L_328:
        /*0774*/ 	.byte	0x04, 0x12
        /*0776*/ 	.short	(.L_330 - .L_329)
	.align		4
.L_329:
        /*0778*/ 	.word	index@(_ZN7cutlass13device_kernelIN5flash19enable_sm80_to_sm89INS1_16FlashAttnBwdSm80INS1_25CollectiveMainloopBwdSm80ILi2ELi2EN4cute5tupleIJNS5_1CILi64EEENS7_ILi128EEES9_EEENS_10bfloat16_tEfNS_4arch4Sm80ELb1ELb0ELb1ELb0ELb0ELb0ELb0ELb0ELi2ELi2ELi2ELi2ELb0EEENS1_21CollectiveEpilogueBwdISA_SB_SD_Li256ELb0ELb0ELi4EEENS1_25SingleTileBwdLPTSchedulerILb0ELi128ELb0EEEEEEEEEvNT_6ParamsE)
        /*077c*/ 	.word	0x00000050


	//----- nvinfo : EIATTR_MIN_STACK_SIZE
	.align		4
.L_330:
        /*0780*/ 	.byte	0x04, 0x12
        /*0782*/ 	.short	(.L_332 - .L_331)
	.align		4
.L_331:
        /*0784*/ 	.word	index@(_ZN7cutlass13device_kernelIN5flash19enable_sm80_to_sm89INS1_16FlashAttnBwdSm80INS1_25CollectiveMainloopBwdSm80ILi2ELi2EN4cute5tupleIJNS5_1CILi64EEENS7_ILi128EEES9_EEENS_10bfloat16_tEfNS_4arch4Sm80ELb1ELb0ELb1ELb0ELb1ELb0ELb0ELb0ELi2ELi2ELi2ELi2ELb0EEENS1_21CollectiveEpilogueBwdISA_SB_SD_Li256ELb0ELb0ELi4EEENS1_25SingleTileBwdLPTSchedulerILb0ELi128ELb1EEEEEEEEEvNT_6ParamsE)
        /*0788*/ 	.word	0x00000048


	//----- nvinfo : EIATTR_MIN_STACK_SIZE
	.align		4
.L_332:
        /*078c*/ 	.byte	0x04, 0x12
        /*078e*/ 	.short	(.L_334 - .L_333)
	.align		4
.L_333:
        /*0790*/ 	.word	index@(_ZN7cutlass13device_kernelIN5flash19enable_sm80_to_sm89INS1_16FlashAttnBwdSm80INS1_25CollectiveMainloopBwdSm80ILi2ELi2EN4cute5tupleIJNS5_1CILi64EEENS7_ILi128EEES9_EEENS_10bfloat16_tEfNS_4arch4Sm80ELb1ELb0ELb1ELb0ELb0ELb0ELb0ELb0ELi2ELi2ELi2ELi2ELb0EEENS1_24CollectiveEpilogueBwdGQAISA_fSD_Li256ELb0ELb0EEENS1_25SingleTileBwdLPTSchedulerILb0ELi128ELb0EEEEEEEEEvNT_6ParamsE)
        /*0794*/ 	.word	0x00000050


	//----- nvinfo : EIATTR_MIN_STACK_SIZE
	.align		4
.L_334:
        /*0798*/ 	.byte	0x04, 0x12
        /*079a*/ 	.short	(.L_336 - .L_335)
	.align		4
.L_335:
        /*079c*/ 	.word	index@(_ZN7cutlass13device_kernelIN5flash19enable_sm80_to_sm89INS1_16FlashAttnBwdSm80INS1_25CollectiveMainloopBwdSm80ILi2ELi2EN4cute5tupleIJNS5_1CILi64EEENS7_ILi128EEES9_EEENS_10bfloat16_tEfNS_4arch4Sm80ELb1ELb0ELb1ELb0ELb1ELb0ELb0ELb0ELi2ELi2ELi2ELi2ELb0EEENS1_24CollectiveEpilogueBwdGQAISA_fSD_Li256ELb0ELb1EEENS1_25SingleTileBwdLPTSchedulerILb0ELi128ELb1EEEEEEEEEvNT_6ParamsE)
        /*07a0*/ 	.word	0x00000050


	//----- nvinfo : EIATTR_MIN_STACK_SIZE
	.align		4
.L_336:
        /*07a4*/ 	.byte	0x04, 0x12
        /*07a6*/ 	.short	(.L_338 - .L_337)
	.align		4
.L_337:
        /*07a8*/ 	.word	index@(_ZN7cutlass13device_kernelIN5flash22FlashAttnBwdPreprocessIN4cute5tupleIJNS3_1CILi64EEENS5_ILi128EEEEEENS_10bfloat16_tEfNS_4arch4Sm80ELb1ELb0EEEEEvNT_6ParamsE)
        /*07ac*/ 	.word	0x00000000


	//----- nvinfo : EIATTR_MIN_STACK_SIZE
	.align		4
.L_338:
        /*07b0*/ 	.byte	0x04, 0x12
        /*07b2*/ 	.short	(.L_340 - .L_339)
	.align		4
.L_339:
        /*07b4*/ 	.word	index@(_ZN7cutlass13device_kernelIN5flash19enable_sm80_to_sm89INS1_16FlashAttnBwdSm80INS1_25CollectiveMainloopBwdSm80ILi2ELi2EN4cute5tupleIJNS5_1CILi64EEENS7_ILi128EEES9_EEENS_10bfloat16_tEfNS_4arch4Sm80ELb1ELb0ELb1ELb1ELb0ELb0ELb0ELb0ELi2ELi2ELi2ELi2ELb0EEENS1_21CollectiveEpilogueBwdISA_SB_SD_Li256ELb1ELb0ELi4EEENS1_25SingleTileBwdLPTSchedulerILb1ELi128ELb0EEEEEEEEEvNT_6ParamsE)
        /*07b8*/ 	.word	0x00000048


	//----- nvinfo : EIATTR_MIN_STACK_SIZE
	.align		4
.L_340:
        /*07bc*/ 	.byte	0x04, 0x12
        /*07be*/ 	.short	(.L_342 - .L_341)
	.align		4
.L_341:
        /*07c0*/ 	.word	index@(_ZN7cutlass13device_kernelIN5flash19enable_sm80_to_sm89INS1_16FlashAttnBwdSm80INS1_25CollectiveMainloopBwdSm80ILi2ELi2EN4cute5tupleIJNS5_1CILi64EEENS7_ILi128EEES9_EEENS_10bfloat16_tEfNS_4arch4Sm80ELb1ELb0ELb1ELb1ELb1ELb0ELb0ELb0ELi2ELi2ELi2ELi2ELb0EEENS1_21CollectiveEpilogueBwdISA_SB_SD_Li256ELb1ELb0ELi4EEENS1_25SingleTileBwdLPTSchedulerILb1ELi128ELb1EEEEEEEEEvNT_6ParamsE)
        /*07c4*/ 	.word	0x00000050


	//----- nvinfo : EIATTR_MIN_STACK_SIZE
	.align		4
.L_342:
        /*07c8*/ 	.byte	0x04, 0x12
        /*07ca*/ 	.short	(.L_344 - .L_343)
	.align		4
.L_343:
        /*07cc*/ 	.word	index@(_ZN7cutlass13device_kernelIN5flash19enable_sm80_to_sm89INS1_16FlashAttnBwdSm80INS1_25CollectiveMainloopBwdSm80ILi2ELi2EN4cute5tupleIJNS5_1CILi64EEENS7_ILi128EEES9_EEENS_10bfloat16_tEfNS_4arch4Sm80ELb1ELb0ELb1ELb1ELb0ELb0ELb0ELb0ELi2ELi2ELi2ELi2ELb0EEENS1_24CollectiveEpilogueBwdGQAISA_fSD_Li256ELb1ELb0EEENS1_25SingleTileBwdLPTSchedulerILb1ELi128ELb0EEEEEEEEEvNT_6ParamsE)
        /*07d0*/ 	.word	0x00000050


	//----- nvinfo : EIATTR_MIN_STACK_SIZE
	.align		4
.L_344:
        /*07d4*/ 	.byte	0x04, 0x12
        /*07d6*/ 	.short	(.L_346 - .L_345)
	.align		4
.L_345:
        /*07d8*/ 	.word	index@(_ZN7cutlass13device_kernelIN5flash32FlashAttnBwdPostprocessConvertdQIN4cute5tupleIJNS3_1CILi128EEES6_EEENS_10bfloat16_tEfNS_4arch4Sm80ELi256ENS3_8TiledMMAINS3_8MMA_AtomIJNS3_30SM80_16x8x16_F32BF16BF16F32_TNEEEENS3_6LayoutINS4_IJNS5_ILi2EEENS5_ILi4EEENS5_ILi1EEEEEENS4_IJSI_SG_NS5_ILi0EEEEEEEENS4_IJNS5_ILi32EEENS5_ILi64EEENS5_ILi16EEEEEEEELb0EEEEEvNT_6ParamsE)
        /*07dc*/ 	.word	0x00000000


	//----- nvinfo : EIATTR_MIN_STACK_SIZE
	.align		4
.L_346:
        /*07e0*/ 	.byte	0x04, 0x12
        /*07e2*/ 	.short	(.L_348 - .L_347)
	.align		4
.L_347:
        /*07e4*/ 	.word	index@(_ZN7cutlass13device_kernelIN5flash32FlashAttnBwdPostprocessConvertdQIN4cute5tupleIJNS3_1CILi64EEENS5_ILi128EEEEEENS_10bfloat16_tEfNS_4arch4Sm80ELi256ENS3_8TiledMMAINS3_8MMA_AtomIJNS3_30SM80_16x8x16_F32BF16BF16F32_TNEEEENS3_6LayoutINS4_IJNS5_ILi2EEENS5_ILi4EEENS5_ILi1EEEEEENS4_IJSJ_SH_NS5_ILi0EEEEEEEENS4_IJNS5_ILi32EEES6_NS5_ILi16EEEEEEEELb0EEEEEvNT_6ParamsE)
        /*07e8*/ 	.word	0x00000000


	//----- nvinfo : EIATTR_MIN_STACK_SIZE
	.align		4
.L_348:
        /*07ec*/ 	.byte	0x04, 0x12
        /*07ee*/ 	.short	(.L_350 - .L_349)
	.align		4
.L_349:
        /*07f0*/ 	.word	index@(_ZN7cutlass13device_kernelIN5flash19enable_sm80_to_sm89INS1_16FlashAttnBwdSm80INS1_25CollectiveMainloopBwdSm80ILi2ELi2EN4cute5tupleIJNS5_1CILi64EEENS7_ILi128EEES9_EEENS_10bfloat16_tEfNS_4arch4Sm80ELb1ELb0ELb1ELb1ELb1ELb0ELb0ELb0ELi2ELi2ELi2ELi2ELb0EEENS1_24CollectiveEpilogueBwdGQAISA_fSD_Li256ELb1ELb1EEENS1_25SingleTileBwdLPTSchedulerILb1ELi128ELb1EEEEEEEEEvNT_6ParamsE)
        /*07f4*/ 	.word	0x00000048


	//----- nvinfo : EIATTR_MIN_STACK_SIZE
	.align		4
.L_350:
        /*07f8*/ 	.byte	0x04, 0x12
        /*07fa*/ 	.short	(.L_352 - .L_351)
	.align		4
.L_351:
        /*07fc*/ 	.word	index@(_ZN7cutlass13device_kernelIN5flash22FlashAttnBwdPreprocessIN4cute5tupleIJNS3_1CILi64EEENS5_ILi128EEEEEENS_10bfloat16_tEfNS_4arch4Sm80ELb1ELb1EEEEEvNT_6ParamsE)
        /*0800*/ 	.word	0x00000000
.L_352:


//--------------------- .nv.info._ZN7cutlass13device_kernelIN5flash19enable_sm80_to_sm89INS1_16FlashAttnBwdSm80INS1_25CollectiveMainloopBwdSm80ILi2ELi1EN4cute5tupleIJNS5_1CILi64EEENS7_ILi96EEENS7_ILi128EEEEEENS_10bfloat16_tEfNS_4arch4Sm80ELb0ELb0ELb1ELb0ELb0ELb0ELb0ELb0ELi2ELi2ELi2ELi2ELb1EEENS1_21CollectiveEpilogueBwdISB_SC_SE_Li256ELb0ELb0ELi4EEENS1_19SingleTileSchedulerILb0ELb0ELb0ELi96EEEEEEEEEvNT_6ParamsE --------------------------
	.section	.nv.info._ZN7cutlass13device_kernelIN5flash19enable_sm80_to_sm89INS1_16FlashAttnBwdSm80INS1_25CollectiveMainloopBwdSm80ILi2ELi1EN4cute5tupleIJNS5_1CILi64EEENS7_ILi96EEENS7_ILi128EEEEEENS_10bfloat16_tEfNS_4arch4Sm80ELb0ELb0ELb1ELb0ELb0ELb0ELb0ELb0ELi2ELi2ELi2ELi2ELb1EEENS1_21CollectiveEpilogueBwdISB_SC_SE_Li256ELb0ELb0ELi4EEENS1_19SingleTileSchedulerILb0ELb0ELb0ELi96EEEEEEEEEvNT_6ParamsE,"",@"SHT_CUDA_INFO"
	.sectionflags	@""
	.align	4


	//----- nvinfo : EIATTR_CUDA_API_VERSION
	.align		4
        /*0000*/ 	.byte	0x04, 0x37
        /*0002*/ 	.short	(.L_354 - .L_353)
.L_353:
        /*0004*/ 	.word	0x00000082


	//----- nvinfo : EIATTR_SW2861232_WAR
	.align		4
.L_354:
        /*0008*/ 	.byte	0x01, 0x35
	.zero		2


	//----- nvinfo : EIATTR_PARAM_CBANK
	.align		4
        /*000c*/ 	.byte	0x04, 0x0a
        /*000e*/ 	.short	(.L_356 - .L_355)
	.align		4
.L_355:
        /*0010*/ 	.word	index@(.nv.constant0._ZN7cutlass13device_kernelIN5flash19enable_sm80_to_sm89INS1_16FlashAttnBwdSm80INS1_25CollectiveMainloopBwdSm80ILi2ELi1EN4cute5tupleIJNS5_1CILi64EEENS7_ILi96EEENS7_ILi128EEEEEENS_10bfloat16_tEfNS_4arch4Sm80ELb0ELb0ELb1ELb0ELb0ELb0ELb0ELb0ELi2ELi2ELi2ELi2ELb1EEENS1_21CollectiveEpilogueBwdISB_SC_SE_Li256ELb0ELb0ELi4EEENS1_19SingleTileSchedulerILb0ELb0ELb0ELi96EEEEEEEEEvNT_6ParamsE)
        /*0014*/ 	.short	0x0160
        /*0016*/ 	.short	0x0270


	//----- nvinfo : EIATTR_CBANK_PARAM_SIZE
	.align		4
.L_356:
        /*0018*/ 	.byte	0x03, 0x19
        /*001a*/ 	.short	0x0270


	//----- nvinfo : EIATTR_KPARAM_INFO
	.align		4
        /*001c*/ 	.byte	0x04, 0x17
        /*001e*/ 	.short	(.L_358 - .L_357)
.L_357:
        /*0020*/ 	.word	0x00000000
        /*0024*/ 	.short	0x0000
        /*0026*/ 	.short	0x0000
        /*0028*/ 	.byte	0x00, 0xf0, 0xc1, 0x09


	//----- nvinfo : EIATTR_MAXREG_COUNT
	.align		4
.L_358:
        /*002c*/ 	.byte	0x03, 0x1b
        /*002e*/ 	.short	0x00ff


	//----- nvinfo : EIATTR_NUM_BARRIERS
	.align		4
        /*0030*/ 	.byte	0x02, 0x4c
        /*0032*/ 	.byte	0x02
	.zero		1


	//----- nvinfo : EIATTR_ANNOTATIONS
	.align		4
        /*0034*/ 	.byte	0x04, 0x55
        /*0036*/ 	.short	(.L_360 - .L_359)


	//   ....[0]....
.L_359:
        /*0038*/ 	.word	0x00000001
        /*003c*/ 	.byte	0xa0, 0x1b, 0x00, 0x00, 0x01, 0x00, 0x00, 0x00, 0xe0, 0x1b, 0x00, 0x00, 0x01, 0x00, 0x00, 0x00
        /*004c*/ 	.byte	0xc0, 0x49, 0x00, 0x00, 0x01, 0x00, 0x00, 0x00, 0xa0, 0x4c, 0x00, 0x00


	//----- nvinfo : EIATTR_MERCURY_ISA_VERSION
	.align		4
.L_360:
        /*0058*/ 	.byte	0x03, 0x5f
        /*005a*/ 	.short	0x0000


	//----- nvinfo : EIATTR_EXIT_INSTR_OFFSETS
	.align		4
        /*005c*/ 	.byte	0x04, 0x1c
        /*005e*/ 	.short	(.L_362 - .L_361)


	//   ....[0]....
.L_361:
        /*0060*/ 	.word	0x00000040


	//   ....[1]....
        /*0064*/ 	.word	0x00006e20


	//   ....[2]....
        /*0068*/ 	.word	0x00006ee0


	//----- nvinfo : EIATTR_CTAIDZ_USED
	.align		4
.L_362:
        /*006c*/ 	.byte	0x01, 0x04
	.zero		2


	//----- nvinfo : EIATTR_MAX_THREADS
	.align		4
        /*0070*/ 	.byte	0x04, 0x05
        /*0072*/ 	.short	(.L_364 - .L_363)
.L_363:
        /*0074*/ 	.word	0x00000100
        /*0078*/ 	.word	0x00000001
        /*007c*/ 	.word	0x00000001


	//----- nvinfo : EIATTR_CRS_STACK_SIZE
	.align		4
.L_364:
        /*0080*/ 	.byte	0x04, 0x1e
        /*0082*/ 	.short	(.L_366 - .L_365)
.L_365:
        /*0084*/ 	.word	0x00000000
.L_366:


//--------------------- .nv.info._ZN7cutlass13device_kernelIN5flash19enable_sm80_to_sm89INS1_16FlashAttnBwdSm80INS1_25CollectiveMainloopBwdSm80ILi2ELi1EN4cute5tupleIJNS5_1CILi64EEENS7_ILi96EEENS7_ILi128EEEEEENS_10bfloat16_tEfNS_4arch4Sm80ELb0ELb0ELb1ELb0ELb1ELb0ELb0ELb0ELi2ELi2ELi2ELi2ELb1EEENS1_21CollectiveEpilogueBwdISB_SC_SE_Li256ELb0ELb0ELi4EEENS1_19SingleTileSchedulerILb0ELb0ELb0ELi96EEEEEEEEEvNT_6ParamsE --------------------------
	.section	.nv.info._ZN7cutlass13device_kernelIN5flash19enable_sm80_to_sm89INS1_16FlashAttnBwdSm80INS1_25CollectiveMainloopBwdSm80ILi2ELi1EN4cute5tupleIJNS5_1CILi64EEENS7_ILi96EEENS7_ILi128EEEEEENS_10bfloat16_tEfNS_4arch4Sm80ELb0ELb0ELb1ELb0ELb1ELb0ELb0ELb0ELi2ELi2ELi2ELi2ELb1EEENS1_21CollectiveEpilogueBwdISB_SC_SE_Li256ELb0ELb0ELi4EEENS1_19SingleTileSchedulerILb0ELb0ELb0ELi96EEEEEEEEEvNT_6ParamsE,"",@"SHT_CUDA_INFO"
	.sectionflags	@""
	.align	4


	//----- nvinfo : EIATTR_CUDA_API_VERSION
	.align		4
        /*0000*/ 	.byte	0x04, 0x37
        /*0002*/ 	.short	(.L_368 - .L_367)
.L_367:
        /*0004*/ 	.word	0x00000082


	//----- nvinfo : EIATTR_SW2861232_WAR
	.align		4
.L_368:
        /*0008*/ 	.byte	0x01, 0x35
	.zero		2


	//----- nvinfo : EIATTR_PARAM_CBANK
	.align		4
        /*000c*/ 	.byte	0x04, 0x0a
        /*000e*/ 	.short	(.L_370 - .L_369)
	.align		4
.L_369:
        /*0010*/ 	.word	index@(.nv.constant0._ZN7cutlass13device_kernelIN5flash19enable_sm80_to_sm89INS1_16FlashAttnBwdSm80INS1_25CollectiveMainloopBwdSm80ILi2ELi1EN4cute5tupleIJNS5_1CILi64EEENS7_ILi96EEENS7_ILi128EEEEEENS_10bfloat16_tEfNS_4arch4Sm80ELb0ELb0ELb1ELb0ELb1ELb0ELb0ELb0ELi2ELi2ELi2ELi2ELb1EEENS1_21CollectiveEpilogueBwdISB_SC_SE_Li256ELb0ELb0ELi4EEENS1_19SingleTileSchedulerILb0ELb0ELb0ELi96EEEEEEEEEvNT_6ParamsE)
        /*0014*/ 	.short	0x0160
        /*0016*/ 	.short	0x0270


	//----- nvinfo : EIATTR_CBANK_PARAM_SIZE
	.align		4
.L_370:
        /*0018*/ 	.byte	0x03, 0x19
        /*001a*/ 	.short	0x0270


	//----- nvinfo : EIATTR_KPARAM_INFO
	.align		4
        /*001c*/ 	.byte	0x04, 0x17
        /*001e*/ 	.short	(.L_372 - .L_371)
.L_371:
        /*0020*/ 	.word	0x00000000
        /*0024*/ 	.short	0x0000
        /*0026*/ 	.short	0x0000
        /*0028*/ 	.byte	0x00, 0xf0, 0xc1, 0x09


	//----- nvinfo : EIATTR_MAXREG_COUNT
	.align		4
.L_372:
        /*002c*/ 	.byte	0x03, 0x1b
        /*002e*/ 	.short	0x00ff


	//----- nvinfo : EIATTR_NUM_BARRIERS
	.align		4
        /*0030*/ 	.byte	0x02, 0x4c
        /*0032*/ 	.byte	0x02
	.zero		1


	//----- nvinfo : EIATTR_ANNOTATIONS
	.align		4
        /*0034*/ 	.byte	0x04, 0x55
        /*0036*/ 	.short	(.L_374 - .L_373)


	//   ....[0]....
.L_373:
        /*0038*/ 	.word	0x00000001
        /*003c*/ 	.byte	0xa0, 0x1b, 0x00, 0x00, 0x01, 0x00, 0x00, 0x00, 0xe0, 0x1b, 0x00, 0x00, 0x01, 0x00, 0x00, 0x00
        /*004c*/ 	.byte	0xc0, 0x49, 0x00, 0x00, 0x01, 0x00, 0x00, 0x00, 0xa0, 0x4c, 0x00, 0x00


	//----- nvinfo : EIATTR_MERCURY_ISA_VERSION
	.align		4
.L_374:
        /*0058*/ 	.byte	0x03, 0x5f
        /*005a*/ 	.short	0x0000


	//----- nvinfo : EIATTR_EXIT_INSTR_OFFSETS
	.align		4
        /*005c*/ 	.byte	0x04, 0x1c
        /*005e*/ 	.short	(.L_376 - .L_375)


	//   ....[0]....
.L_375:
        /*0060*/ 	.word	0x00000040


	//   ....[1]....
        /*0064*/ 	.word	0x00006e20


	//   ....[2]....
        /*0068*/ 	.word	0x00006ee0


	//----- nvinfo : EIATTR_CTAIDZ_USED
	.align		4
.L_376:
        /*006c*/ 	.byte	0x01, 0x04
	.zero		2


	//----- nvinfo : EIATTR_MAX_THREADS
	.align		4
        /*0070*/ 	.byte	0x04, 0x05
        /*0072*/ 	.short	(.L_378 - .L_377)
.L_377:
        /*0074*/ 	.word	0x00000100
        /*0078*/ 	.word	0x00000001
        /*007c*/ 	.word	0x00000001


	//----- nvinfo : EIATTR_CRS_STACK_SIZE
	.align		4
.L_378:
        /*0080*/ 	.byte	0x04, 0x1e
        /*0082*/ 	.short	(.L_380 - .L_379)
.L_379:
        /*0084*/ 	.word	0x00000000
.L_380:


//--------------------- .nv.info._ZN7cutlass13device_kernelIN5flash19enable_sm80_to_sm89INS1_16FlashAttnBwdSm80INS1_25CollectiveMainloopBwdSm80ILi2ELi1EN4cute5tupleIJNS5_1CILi64EEENS7_ILi96EEENS7_ILi128EEEEEENS_10bfloat16_tEfNS_4arch4Sm80ELb0ELb0ELb1ELb0ELb0ELb0ELb0ELb0ELi2ELi2ELi2ELi2ELb1EEENS1_24CollectiveEpilogueBwdGQAISB_fSE_Li256ELb0ELb0EEENS1_19SingleTileSchedulerILb0ELb0ELb0ELi96EEEEEEEEEvNT_6ParamsE --------------------------
	.section	.nv.info._ZN7cutlass13device_kernelIN5flash19enable_sm80_to_sm89INS1_16FlashAttnBwdSm80INS1_25CollectiveMainloopBwdSm80ILi2ELi1EN4cute5tupleIJNS5_1CILi64EEENS7_ILi96EEENS7_ILi128EEEEEENS_10bfloat16_tEfNS_4arch4Sm80ELb0ELb0ELb1ELb0ELb0ELb0ELb0ELb0ELi2ELi2ELi2ELi2ELb1EEENS1_24CollectiveEpilogueBwdGQAISB_fSE_Li256ELb0ELb0EEENS1_19SingleTileSchedulerILb0ELb0ELb0ELi96EEEEEEEEEvNT_6ParamsE,"",@"SHT_CUDA_INFO"
	.sectionflags	@""
	.align	4


	//----- nvinfo : EIATTR_CUDA_API_VERSION
	.align		4
        /*0000*/ 	.byte	0x04, 0x37
        /*0002*/ 	.short	(.L_382 - .L_381)
.L_381:
        /*0004*/ 	.word	0x00000082


	//----- nvinfo : EIATTR_SW2861232_WAR
	.align		4
.L_382:
        /*0008*/ 	.byte	0x01, 0x35
	.zero		2


	//----- nvinfo : EIATTR_PARAM_CBANK
	.align		4
        /*000c*/ 	.byte	0x04, 0x0a
        /*000e*/ 	.short	(.L_384 - .L_383)
	.align		4
.L_383:
        /*0010*/ 	.word	index@(.nv.constant0._ZN7cutlass13device_kernelIN5flash19enable_sm80_to_sm89INS1_16FlashAttnBwdSm80INS1_25CollectiveMainloopBwdSm80ILi2ELi1EN4cute5tupleIJNS5_1CILi64EEENS7_ILi96EEENS7_ILi128EEEEEENS_10bfloat16_tEfNS_4arch4Sm80ELb0ELb0ELb1ELb0ELb0ELb0ELb0ELb0ELi2ELi2ELi2ELi2ELb1EEENS1_24CollectiveEpilogueBwdGQAISB_fSE_Li256ELb0ELb0EEENS1_19SingleTileSchedulerILb0ELb0ELb0ELi96EEEEEEEEEvNT_6ParamsE)
        /*0014*/ 	.short	0x0160
        /*0016*/ 	.short	0x0278


	//----- nvinfo : EIATTR_CBANK_PARAM_SIZE
	.align		4
.L_384:
        /*0018*/ 	.byte	0x03, 0x19
        /*001a*/ 	.short	0x0278


	//----- nvinfo : EIATTR_KPARAM_INFO
	.align		4
        /*001c*/ 	.byte	0x04, 0x17
        /*001e*/ 	.short	(.L_386 - .L_385)
.L_385:
        /*0020*/ 	.word	0x00000000
        /*0024*/ 	.short	0x0000
        /*0026*/ 	.short	0x0000
        /*0028*/ 	.byte	0x00, 0xf0, 0xe1, 0x09


	//----- nvinfo : EIATTR_MAXREG_COUNT
	.align		4
.L_386:
        /*002c*/ 	.byte	0x03, 0x1b
        /*002e*/ 	.short	0x00ff


	//----- nvinfo : EIATTR_NUM_BARRIERS
	.align		4
        /*0030*/ 	.byte	0x02, 0x4c
        /*0032*/ 	.byte	0x02
	.zero		1


	//----- nvinfo : EIATTR_ANNOTATIONS
	.align		4
        /*0034*/ 	.byte	0x04, 0x55
        /*0036*/ 	.short	(.L_388 - .L_387)


	//   ....[0]....
.L_387:
        /*0038*/ 	.word	0x00000001
        /*003c*/ 	.byte	0x40, 0x13, 0x00, 0x00, 0x01, 0x00, 0x00, 0x00, 0xf0, 0x1b, 0x00, 0x00, 0x01, 0x00, 0x00, 0x00
        /*004c*/ 	.byte	0x50, 0x46, 0x00, 0x00, 0x01, 0x00, 0x00, 0x00, 0xc0, 0x4c, 0x00, 0x00


	//----- nvinfo : EIATTR_MERCURY_ISA_VERSION
	.align		4
.L_388:
        /*0058*/ 	.byte	0x03, 0x5f
        /*005a*/ 	.short	0x0000


	//----- nvinfo : EIATTR_EXIT_INSTR_OFFSETS
	.align		4
        /*005c*/ 	.byte	0x04, 0x1c
        /*005e*/ 	.short	(.L_390 - .L_389)


	//   ....[0]....
.L_389:
        /*0060*/ 	.word	0x00000040


	//   ....[1]....
        /*0064*/ 	.word	0x00006090


	//----- nvinfo : EIATTR_CTAIDZ_USED
	.align		4
.L_390:
        /*0068*/ 	.byte	0x01, 0x04
	.zero		2


	//----- nvinfo : EIATTR_MAX_THREADS
	.align		4
        /*006c*/ 	.byte	0x04, 0x05
        /*006e*/ 	.short	(.L_392 - .L_391)
.L_391:
        /*0070*/ 	.word	0x00000100
        /*0074*/ 	.word	0x00000001
        /*0078*/ 	.word	0x00000001
.L_392:


//--------------------- .nv.info._ZN7cutlass13device_kernelIN5flash19enable_sm80_to_sm89INS1_16FlashAttnBwdSm80INS1_25CollectiveMainloopBwdSm80ILi2ELi1EN4cute5tupleIJNS5_1CILi64EEENS7_ILi96EEENS7_ILi128EEEEEENS_10bfloat16_tEfNS_4arch4Sm80ELb0ELb0ELb1ELb0ELb1ELb0ELb0ELb0ELi2ELi2ELi2ELi2ELb1EEENS1_24CollectiveEpilogueBwdGQAISB_fSE_Li256ELb0ELb1EEENS1_19SingleTileSchedulerILb0ELb0ELb0ELi96EEEEEEEEEvNT_6ParamsE --------------------------
	.section	.nv.info._ZN7cutlass13device_kernelIN5flash19enable_sm80_to_sm89INS1_16FlashAttnBwdSm80INS1_25CollectiveMainloopBwdSm80ILi2ELi1EN4cute5tupleIJNS5_1CILi64EEENS7_ILi96EEENS7_ILi128EEEEEENS_10bfloat16_tEfNS_4arch4Sm80ELb0ELb0ELb1ELb0ELb1ELb0ELb0ELb0ELi2ELi2ELi2ELi2ELb1EEENS1_24CollectiveEpilogueBwdGQAISB_fSE_Li256ELb0ELb1EEENS1_19SingleTileSchedulerILb0ELb0ELb0ELi96EEEEEEEEEvNT_6ParamsE,"",@"SHT_CUDA_INFO"
	.sectionflags	@""
	.align	4


	//----- nvinfo : EIATTR_CUDA_API_VERSION
	.align		4
        /*0000*/ 	.byte	0x04, 0x37
        /*0002*/ 	.short	(.L_394 - .L_393)
.L_393:
        /*0004*/ 	.word	0x00000082


	//----- nvinfo : EIATTR_SW2861232_WAR
	.align		4
.L_394:
        /*0008*/ 	.byte	0x01, 0x35
	.zero		2


	//----- nvinfo : EIATTR_PARAM_CBANK
	.align		4
        /*000c*/ 	.byte	0x04, 0x0a
        /*000e*/ 	.short	(.L_396 - .L_395)
	.align		4
.L_395:
        /*0010*/ 	.word	index@(.nv.constant0._ZN7cutlass13device_kernelIN5flash19enable_sm80_to_sm89INS1_16FlashAttnBwdSm80INS1_25CollectiveMainloopBwdSm80ILi2ELi1EN4cute5tupleIJNS5_1CILi64EEENS7_ILi96EEENS7_ILi128EEEEEENS_10bfloat16_tEfNS_4arch4Sm80ELb0ELb0ELb1ELb0ELb1ELb0ELb0ELb0ELi2ELi2ELi2ELi2ELb1EEENS1_24CollectiveEpilogueBwdGQAISB_fSE_Li256ELb0ELb1EEENS1_19SingleTileSchedulerILb0ELb0ELb0ELi96EEEEEEEEEvNT_6ParamsE)
        /*0014*/ 	.short	0x0160
        /*0016*/ 	.short	0x0278


	//----- nvinfo : EIATTR_CBANK_PARAM_SIZE
	.align		4
.L_396:
        /*0018*/ 	.byte	0x03, 0x19
        /*001a*/ 	.short	0x0278


	//----- nvinfo : EIATTR_KPARAM_INFO
	.align		4
        /*001c*/ 	.byte	0x04, 0x17
        /*001e*/ 	.short	(.L_398 - .L_397)
.L_397:
        /*0020*/ 	.word	0x00000000
        /*0024*/ 	.short	0x0000
        /*0026*/ 	.short	0x0000
        /*0028*/ 	.byte	0x00, 0xf0, 0xe1, 0x09


	//----- nvinfo : EIATTR_MAXREG_COUNT
	.align		4
.L_398:
        /*002c*/ 	.byte	0x03, 0x1b
        /*002e*/ 	.short	0x00ff


	//----- nvinfo : EIATTR_NUM_BARRIERS
	.align		4
        /*0030*/ 	.byte	0x02, 0x4c
        /*0032*/ 	.byte	0x02
	.zero		1


	//----- nvinfo : EIATTR_ANNOTATIONS
	.align		4
        /*0034*/ 	.byte	0x04, 0x55
        /*0036*/ 	.short	(.L_400 - .L_399)


	//   ....[0]....
.L_399:
        /*0038*/ 	.word	0x00000001
        /*003c*/ 	.byte	0x40, 0x13, 0x00, 0x00, 0x01, 0x00, 0x00, 0x00, 0xb0, 0x1b, 0x00, 0x00, 0x01, 0x00, 0x00, 0x00
        /*004c*/ 	.byte	0x50, 0x46, 0x00, 0x00, 0x01, 0x00, 0x00, 0x00, 0xc0, 0x4c, 0x00, 0x00


	//----- nvinfo : EIATTR_MERCURY_ISA_VERSION
	.align		4
.L_400:
        /*0058*/ 	.byte	0x03, 0x5f
        /*005a*/ 	.short	0x0000


	//----- nvinfo : EIATTR_COOP_GROUP_MASK_REGIDS
	.align		4
        /*005c*/ 	.byte	0x04, 0x29
        /*005e*/ 	.short	(.L_402 - .L_401)


	//   ....[0]....
.L_401:
        /*0060*/ 	.word	0xffffffff


	//   ....[1]....
        /*0064*/ 	.word	0xffffffff


	//   ....[2]....
        /*0068*/ 	.word	0xffffffff


	//   ....[3]....
        /*006c*/ 	.word	0xffffffff


	//   ....[4]....
        /*0070*/ 	.word	0xffffffff


	//   ....[5]....
        /*0074*/ 	.word	0xffffffff


	//   ....[6]....
        /*0078*/ 	.word	0xffffffff


	//   ....[7]....
        /*007c*/ 	.word	0xffffffff


	//----- nvinfo : EIATTR_COOP_GROUP_INSTR_OFFSETS
	.align		4
.L_402:
        /*0080*/ 	.byte	0x04, 0x28
        /*0082*/ 	.short	(.L_404 - .L_403)


	//   ....[0]....
.L_403:
        /*0084*/ 	.word	0x00005ac0


	//   ....[1]....
        /*0088*/ 	.word	0x00005b00


	//   ....[2]....
        /*008c*/ 	.word	0x00005f30


	//   ....[3]....
        /*0090*/ 	.word	0x00005f40


	//   ....[4]....
        /*0094*/ 	.word	0x00006100


	//   ....[5]....
        /*0098*/ 	.word	0x000061f0


	//   ....[6]....
        /*009c*/ 	.word	0x00006520


	//   ....[7]....
        /*00a0*/ 	.word	0x00006530


	//----- nvinfo : EIATTR_EXIT_INSTR_OFFSETS
	.align		4
.L_404:
        /*00a4*/ 	.byte	0x04, 0x1c
        /*00a6*/ 	.short	(.L_406 - .L_405)


	//   ....[0]....
.L_405:
        /*00a8*/ 	.word	0x00000040


	//   ....[1]....
        /*00ac*/ 	.word	0x00006540


	//   ....[2]....
        /*00b0*/ 	.word	0x000065e0


	//----- nvinfo : EIATTR_CTAIDZ_USED
	.align		4
.L_406:
        /*00b4*/ 	.byte	0x01, 0x04
	.zero		2


	//----- nvinfo : EIATTR_MAX_THREADS
	.align		4
        /*00b8*/ 	.byte	0x04, 0x05
        /*00ba*/ 	.short	(.L_408 - .L_407)
.L_407:
        /*00bc*/ 	.word	0x00000100
        /*00c0*/ 	.word	0x00000001
        /*00c4*/ 	.word	0x00000001


	//----- nvinfo : EIATTR_CRS_STACK_SIZE
	.align		4
.L_408:
        /*00c8*/ 	.byte	0x04, 0x1e
        /*00ca*/ 	.short	(.L_410 - .L_409)
.L_409:
        /*00cc*/ 	.word	0x00000000
.L_410:


//--------------------- .nv.info._ZN7cutlass13device_kernelIN5flash19enable_sm80_to_sm89INS1_16FlashAttnBwdSm80INS1_25CollectiveMainloopBwdSm80ILi2ELi1EN4cute5tupleIJNS5_1CILi64EEENS7_ILi96EEENS7_ILi128EEEEEENS_10bfloat16_tEfNS_4arch4Sm80ELb0ELb0ELb1ELb1ELb0ELb0ELb0ELb0ELi2ELi2ELi2ELi2ELb1EEENS1_21CollectiveEpilogueBwdISB_SC_SE_Li256ELb1ELb0ELi4EEENS1_19SingleTileSchedulerILb1ELb0ELb0ELi96EEEEEEEEEvNT_6ParamsE --------------------------
	.section	.nv.info._ZN7cutlass13device_kernelIN5flash19enable_sm80_to_sm89INS1_16FlashAttnBwdSm80INS1_25CollectiveMainloopBwdSm80ILi2ELi1EN4cute5tupleIJNS5_1CILi64EEENS7_ILi96EEENS7_ILi128EEEEEENS_10bfloat16_tEfNS_4arch4Sm80ELb0ELb0ELb1ELb1ELb0ELb0ELb0ELb0ELi2ELi2ELi2ELi2ELb1EEENS1_21CollectiveEpilogueBwdISB_SC_SE_Li256ELb1ELb0ELi4EEENS1_19SingleTileSchedulerILb1ELb0ELb0ELi96EEEEEEEEEvNT_6ParamsE,"",@"SHT_CUDA_INFO"
	.sectionflags	@""
	.align	4


	//----- nvinfo : EIATTR_CUDA_API_VERSION
	.align		4
        /*0000*/ 	.byte	0x04, 0x37
        /*0002*/ 	.short	(.L_412 - .L_411)
.L_411:
        /*0004*/ 	.word	0x00000082


	//----- nvinfo : EIATTR_SW2861232_WAR
	.align		4
.L_412:
        /*0008*/ 	.byte	0x01, 0x35
	.zero		2


	//----- nvinfo : EIATTR_PARAM_CBANK
	.align		4
        /*000c*/ 	.byte	0x04, 0x0a
        /*000e*/ 	.short	(.L_414 - .L_413)
	.align		4
.L_413:
        /*0010*/ 	.word	index@(.nv.constant0._ZN7cutlass13device_kernelIN5flash19enable_sm80_to_sm89INS1_16FlashAttnBwdSm80INS1_25CollectiveMainloopBwdSm80ILi2ELi1EN4cute5tupleIJNS5_1CILi64EEENS7_ILi96EEENS7_ILi128EEEEEENS_10bfloat16_tEfNS_4arch4Sm80ELb0ELb0ELb1ELb1ELb0ELb0ELb0ELb0ELi2ELi2ELi2ELi2ELb1EEENS1_21CollectiveEpilogueBwdISB_SC_SE_Li256ELb1ELb0ELi4EEENS1_19SingleTileSchedulerILb1ELb0ELb0ELi96EEEEEEEEEvNT_6ParamsE)
        /*0014*/ 	.short	0x0160
        /*0016*/ 	.short	0x0270


	//----- nvinfo : EIATTR_CBANK_PARAM_SIZE
	.align		4
.L_414:
        /*0018*/ 	.byte	0x03, 0x19
        /*001a*/ 	.short	0x0270


	//----- nvinfo : EIATTR_KPARAM_INFO
	.align		4
        /*001c*/ 	.byte	0x04, 0x17
        /*001e*/ 	.short	(.L_416 - .L_415)
.L_415:
        /*0020*/ 	.word	0x00000000
        /*0024*/ 	.short	0x0000
        /*0026*/ 	.short	0x0000
        /*0028*/ 	.byte	0x00, 0xf0, 0xc1, 0x09


	//----- nvinfo : EIATTR_MAXREG_COUNT
	.align		4
.L_416:
        /*002c*/ 	.byte	0x03, 0x1b
        /*002e*/ 	.short	0x00ff


	//----- nvinfo : EIATTR_NUM_BARRIERS
	.align		4
        /*0030*/ 	.byte	0x02, 0x4c
        /*0032*/ 	.byte	0x02
	.zero		1


	//----- nvinfo : EIATTR_ANNOTATIONS
	.align		4
        /*0034*/ 	.byte	0x04, 0x55
        /*0036*/ 	.short	(.L_418 - .L_417)


	//   ....[0]....
.L_417:
        /*0038*/ 	.word	0x00000001
        /*003c*/ 	.byte	0x40, 0x19, 0x00, 0x00, 0x01, 0x00, 0x00, 0x00, 0x90, 0x50, 0x00, 0x00


	//----- nvinfo : EIATTR_MERCURY_ISA_VERSION
	.align		4
.L_418:
        /*0048*/ 	.byte	0x03, 0x5f
        /*004a*/ 	.short	0x0000


	//----- nvinfo : EIATTR_COOP_GROUP_MASK_REGIDS
	.align		4
        /*004c*/ 	.byte	0x04, 0x29
        /*004e*/ 	.short	(.L_420 - .L_419)


	//   ....[0]....
.L_419:
        /*0050*/ 	.word	0xffffffff


	//----- nvinfo : EIATTR_COOP_GROUP_INSTR_OFFSETS
	.align		4
.L_420:
        /*0054*/ 	.byte	0x04, 0x28
        /*0056*/ 	.short	(.L_422 - .L_421)


	//   ....[0]....
.L_421:
        /*0058*/ 	.word	0x000000a0


	//----- nvinfo : EIATTR_EXIT_INSTR_OFFSETS
	.align		4
.L_422:
        /*005c*/ 	.byte	0x04, 0x1c
        /*005e*/ 	.short	(.L_424 - .L_423)


	//   ....[0]....
.L_423:
        /*0060*/ 	.word	0x00000310


	//   ....[1]....
        /*0064*/ 	.word	0x00007360


	//   ....[2]....
        /*0068*/ 	.word	0x00007420


	//   ....[3]....
        /*006c*/ 	.word	0x00008220


	//   ....[4]....
        /*0070*/ 	.word	0x000082e0


	//----- nvinfo : EIATTR_CTAIDZ_USED
	.align		4
.L_424:
        /*0074*/ 	.byte	0x01, 0x04
	.zero		2


	//----- nvinfo : EIATTR_MAX_THREADS
	.align		4
        /*0078*/ 	.byte	0x04, 0x05
        /*007a*/ 	.short	(.L_426 - .L_425)
.L_425:
        /*007c*/ 	.word	0x00000100
        /*0080*/ 	.word	0x00000001
        /*0084*/ 	.word	0x00000001


	//----- nvinfo : EIATTR_CRS_STACK_SIZE
	.align		4
.L_426:
        /*0088*/ 	.byte	0x04, 0x1e
        /*008a*/ 	.short	(.L_428 - .L_427)
.L_427:
        /*008c*/ 	.word	0x00000000
.L_428:


//--------------------- .nv.info._ZN7cutlass13device_kernelIN5flash19enable_sm80_to_sm89INS1_16FlashAttnBwdSm80INS1_25CollectiveMainloopBwdSm80ILi2ELi1EN4cute5tupleIJNS5_1CILi64EEENS7_ILi96EEENS7_ILi128EEEEEENS_10bfloat16_tEfNS_4arch4Sm80ELb0ELb0ELb1ELb1ELb1ELb0ELb0ELb0ELi2ELi2ELi2ELi2ELb1EEENS1_21CollectiveEpilogueBwdISB_SC_SE_Li256ELb1ELb0ELi4EEENS1_19SingleTileSchedulerILb1ELb0ELb0ELi96EEEEEEEEEvNT_6ParamsE --------------------------
	.section	.nv.info._ZN7cutlass13device_kernelIN5flash19enable_sm80_to_sm89INS1_16FlashAttnBwdSm80INS1_25CollectiveMainloopBwdSm80ILi2ELi1EN4cute5tupleIJNS5_1CILi64EEENS7_ILi96EEENS7_ILi128EEEEEENS_10bfloat16_tEfNS_4arch4Sm80ELb0ELb0ELb1ELb1ELb1ELb0ELb0ELb0ELi2ELi2ELi2ELi2ELb1EEENS1_21CollectiveEpilogueBwdISB_SC_SE_Li256ELb1ELb0ELi4EEENS1_19SingleTileSchedulerILb1ELb0ELb0ELi96EEEEEEEEEvNT_6ParamsE,"",@"SHT_CUDA_INFO"
	.sectionflags	@""
	.align	4


	//----- nvinfo : EIATTR_CUDA_API_VERSION
	.align		4
        /*0000*/ 	.byte	0x04, 0x37
        /*0002*/ 	.short	(.L_430 - .L_429)
.L_429:
        /*0004*/ 	.word	0x00000082


	//----- nvinfo : EIATTR_SW2861232_WAR
	.align		4
.L_430:
        /*0008*/ 	.byte	0x01, 0x35
	.zero		2


	//----- nvinfo : EIATTR_PARAM_CBANK
	.align		4
        /*000c*/ 	.byte	0x04, 0x0a
        /*000e*/ 	.short	(.L_432 - .L_431)
	.align		4
.L_431:
        /*0010*/ 	.word	index@(.nv.constant0._ZN7cutlass13device_kernelIN5flash19enable_sm80_to_sm89INS1_16FlashAttnBwdSm80INS1_25CollectiveMainloopBwdSm80ILi2ELi1EN4cute5tupleIJNS5_1CILi64EEENS7_ILi96EEENS7_ILi128EEEEEENS_10bfloat16_tEfNS_4arch4Sm80ELb0ELb0ELb1ELb1ELb1ELb0ELb0ELb0ELi2ELi2ELi2ELi2ELb1EEENS1_21CollectiveEpilogueBwdISB_SC_SE_Li256ELb1ELb0ELi4EEENS1_19SingleTileSchedulerILb1ELb0ELb0ELi96EEEEEEEEEvNT_6ParamsE)
        /*0014*/ 	.short	0x0160
        /*0016*/ 	.short	0x0270


	//----- nvinfo : EIATTR_CBANK_PARAM_SIZE
	.align		4
.L_432:
        /*0018*/ 	.byte	0x03, 0x19
        /*001a*/ 	.short	0x0270


	//----- nvinfo : EIATTR_KPARAM_INFO
	.align		4
        /*001c*/ 	.byte	0x04, 0x17
        /*001e*/ 	.short	(.L_434 - .L_433)
.L_433:
        /*0020*/ 	.word	0x00000000
        /*0024*/ 	.short	0x0000
        /*0026*/ 	.short	0x0000
        /*0028*/ 	.byte	0x00, 0xf0, 0xc1, 0x09


	//----- nvinfo : EIATTR_MAXREG_COUNT
	.align		4
.L_434:
        /*002c*/ 	.byte	0x03, 0x1b
        /*002e*/ 	.short	0x00ff


	//----- nvinfo : EIATTR_NUM_BARRIERS
	.align		4
        /*0030*/ 	.byte	0x02, 0x4c
        /*0032*/ 	.byte	0x02
	.zero		1


	//----- nvinfo : EIATTR_ANNOTATIONS
	.align		4
        /*0034*/ 	.byte	0x04, 0x55
        /*0036*/ 	.short	(.L_436 - .L_435)


	//   ....[0]....
.L_435:
        /*0038*/ 	.word	0x00000001
        /*003c*/ 	.byte	0x40, 0x19, 0x00, 0x00, 0x01, 0x00, 0x00, 0x00, 0x90, 0x50, 0x00, 0x00


	//----- nvinfo : EIATTR_MERCURY_ISA_VERSION
	.align		4
.L_436:
        /*0048*/ 	.byte	0x03, 0x5f
        /*004a*/ 	.short	0x0000


	//----- nvinfo : EIATTR_COOP_GROUP_MASK_REGIDS
	.align		4
        /*004c*/ 	.byte	0x04, 0x29
        /*004e*/ 	.short	(.L_438 - .L_437)


	//   ....[0]....
.L_437:
        /*0050*/ 	.word	0xffffffff


	//----- nvinfo : EIATTR_COOP_GROUP_INSTR_OFFSETS
	.align		4
.L_438:
        /*0054*/ 	.byte	0x04, 0x28
        /*0056*/ 	.short	(.L_440 - .L_439)


	//   ....[0]....
.L_439:
        /*0058*/ 	.word	0x000000a0


	//----- nvinfo : EIATTR_EXIT_INSTR_OFFSETS
	.align		4
.L_440:
        /*005c*/ 	.byte	0x04, 0x1c
        /*005e*/ 	.short	(.L_442 - .L_441)


	//   ....[0]....
.L_441:
        /*0060*/ 	.word	0x00000310


	//   ....[1]....
        /*0064*/ 	.word	0x00007360


	//   ....[2]....
        /*0068*/ 	.word	0x00007420


	//   ....[3]....
        /*006c*/ 	.word	0x00008220


	//   ....[4]....
        /*0070*/ 	.word	0x000082e0


	//----- nvinfo : EIATTR_CTAIDZ_USED
	.align		4
.L_442:
        /*0074*/ 	.byte	0x01, 0x04
	.zero		2


	//----- nvinfo : EIATTR_MAX_THREADS
	.align		4
        /*0078*/ 	.byte	0x04, 0x05
        /*007a*/ 	.short	(.L_444 - .L_443)
.L_443:
        /*007c*/ 	.word	0x00000100
        /*0080*/ 	.word	0x00000001
        /*0084*/ 	.word	0x00000001


	//----- nvinfo : EIATTR_CRS_STACK_SIZE
	.align		4
.L_444:
        /*0088*/ 	.byte	0x04, 0x1e
        /*008a*/ 	.short	(.L_446 - .L_445)
.L_445:
        /*008c*/ 	.word	0x00000000
.L_446:


//--------------------- .nv.info._ZN7cutlass13device_kernelIN5flash19enable_sm80_to_sm89INS1_16FlashAttnBwdSm80INS1_25CollectiveMainloopBwdSm80ILi2ELi1EN4cute5tupleIJNS5_1CILi64EEENS7_ILi96EEENS7_ILi128EEEEEENS_10bfloat16_tEfNS_4arch4Sm80ELb0ELb0ELb1ELb1ELb0ELb0ELb0ELb0ELi2ELi2ELi2ELi2ELb1EEENS1_24CollectiveEpilogueBwdGQAISB_fSE_Li256ELb1ELb0EEENS1_19SingleTileSchedulerILb1ELb0ELb0ELi96EEEEEEEEEvNT_6ParamsE --------------------------
	.section	.nv.info._ZN7cutlass13device_kernelIN5flash19enable_sm80_to_sm89INS1_16FlashAttnBwdSm80INS1_25CollectiveMainloopBwdSm80ILi2ELi1EN4cute5tupleIJNS5_1CILi64EEENS7_ILi96EEENS7_ILi128EEEEEENS_10bfloat16_tEfNS_4arch4Sm80ELb0ELb0ELb1ELb1ELb0ELb0ELb0ELb0ELi2ELi2ELi2ELi2ELb1EEENS1_24CollectiveEpilogueBwdGQAISB_fSE_Li256ELb1ELb0EEENS1_19SingleTileSchedulerILb1ELb0ELb0ELi96EEEEEEEEEvNT_6ParamsE,"",@"SHT_CUDA_INFO"
	.sectionflags	@""
	.align	4


	//----- nvinfo : EIATTR_CUDA_API_VERSION
	.align		4
        /*0000*/ 	.byte	0x04, 0x37
        /*0002*/ 	.short	(.L_448 - .L_447)
.L_447:
        /*0004*/ 	.word	0x00000082


	//----- nvinfo : EIATTR_SW2861232_WAR
	.align		4
.L_448:
        /*0008*/ 	.byte	0x01, 0x35
	.zero		2


	//----- nvinfo : EIATTR_PARAM_CBANK
	.align		4
        /*000c*/ 	.byte	0x04, 0x0a
        /*000e*/ 	.short	(.L_450 - .L_449)
	.align		4
.L_449:
        /*0010*/ 	.word	index@(.nv.constant0._ZN7cutlass13device_kernelIN5flash19enable_sm80_to_sm89INS1_16FlashAttnBwdSm80INS1_25CollectiveMainloopBwdSm80ILi2ELi1EN4cute5tupleIJNS5_1CILi64EEENS7_ILi96EEENS7_ILi128EEEEEENS_10bfloat16_tEfNS_4arch4Sm80ELb0ELb0ELb1ELb1ELb0ELb0ELb0ELb0ELi2ELi2ELi2ELi2ELb1EEENS1_24CollectiveEpilogueBwdGQAISB_fSE_Li256ELb1ELb0EEENS1_19SingleTileSchedulerILb1ELb0ELb0ELi96EEEEEEEEEvNT_6ParamsE)
        /*0014*/ 	.short	0x0160
        /*0016*/ 	.short	0x0278


	//----- nvinfo : EIATTR_CBANK_PARAM_SIZE
	.align		4
.L_450:
        /*0018*/ 	.byte	0x03, 0x19
        /*001a*/ 	.short	0x0278


	//----- nvinfo : EIATTR_KPARAM_INFO
	.align		4
        /*001c*/ 	.byte	0x04, 0x17
        /*001e*/ 	.short	(.L_452 - .L_451)
.L_451:
        /*0020*/ 	.word	0x00000000
        /*0024*/ 	.short	0x0000
        /*0026*/ 	.short	0x0000
        /*0028*/ 	.byte	0x00, 0xf0, 0xe1, 0x09


	//----- nvinfo : EIATTR_MAXREG_COUNT
	.align		4
.L_452:
        /*002c*/ 	.byte	0x03, 0x1b
        /*002e*/ 	.short	0x00ff


	//----- nvinfo : EIATTR_NUM_BARRIERS
	.align		4
        /*0030*/ 	.byte	0x02, 0x4c
        /*0032*/ 	.byte	0x02
	.zero		1


	//----- nvinfo : EIATTR_ANNOTATIONS
	.align		4
        /*0034*/ 	.byte	0x04, 0x55
        /*0036*/ 	.short	(.L_454 - .L_453)


	//   ....[0]....
.L_453:
        /*0038*/ 	.word	0x00000001
        /*003c*/ 	.byte	0x80, 0x19, 0x00, 0x00, 0x01, 0x00, 0x00, 0x00, 0xd0, 0x50, 0x00, 0x00


	//----- nvinfo : EIATTR_MERCURY_ISA_VERSION
	.align		4
.L_454:
        /*0048*/ 	.byte	0x03, 0x5f
        /*004a*/ 	.short	0x0000


	//----- nvinfo : EIATTR_COOP_GROUP_MASK_REGIDS
	.align		4
        /*004c*/ 	.byte	0x04, 0x29
        /*004e*/ 	.short	(.L_456 - .L_455)


	//   ....[0]....
.L_455:
        /*0050*/ 	.word	0xffffffff


	//----- nvinfo : EIATTR_COOP_GROUP_INSTR_OFFSETS
	.align		4
.L_456:
        /*0054*/ 	.byte	0x04, 0x28
        /*0056*/ 	.short	(.L_458 - .L_457)


	//   ....[0]....
.L_457:
        /*0058*/ 	.word	0x000000a0


	//----- nvinfo : EIATTR_EXIT_INSTR_OFFSETS
	.align		4
.L_458:
        /*005c*/ 	.byte	0x04, 0x1c
        /*005e*/ 	.short	(.L_460 - .L_459)


	//   ....[0]....
.L_459:
        /*0060*/ 	.word	0x00000310


	//   ....[1]....
        /*0064*/ 	.word	0x00005c40


	//   ....[2]....
        /*0068*/ 	.word	0x00006550


	//----- nvinfo : EIATTR_CTAIDZ_USED
	.align		4
.L_460:
        /*006c*/ 	.byte	0x01, 0x04
	.zero		2


	//----- nvinfo : EIATTR_MAX_THREADS
	.align		4
        /*0070*/ 	.byte	0x04, 0x05
        /*0072*/ 	.short	(.L_462 - .L_461)
.L_461:
        /*0074*/ 	.word	0x00000100
        /*0078*/ 	.word	0x00000001
        /*007c*/ 	.word	0x00000001
.L_462:


//--------------------- .nv.info._ZN7cutlass13device_kernelIN5flash19enable_sm80_to_sm89INS1_16FlashAttnBwdSm80INS1_25CollectiveMainloopBwdSm80ILi2ELi1EN4cute5tupleIJNS5_1CILi64EEENS7_ILi96EEENS7_ILi128EEEEEENS_10bfloat16_tEfNS_4arch4Sm80ELb0ELb0ELb1ELb1ELb1ELb0ELb0ELb0ELi2ELi2ELi2ELi2ELb1EEENS1_24CollectiveEpilogueBwdGQAISB_fSE_Li256ELb1ELb1EEENS1_19SingleTileSchedulerILb1ELb0ELb0ELi96EEEEEEEEEvNT_6ParamsE --------------------------
	.section	.nv.info._ZN7cutlass13device_kernelIN5flash19enable_sm80_to_sm89INS1_16FlashAttnBwdSm80INS1_25CollectiveMainloopBwdSm80ILi2ELi1EN4cute5tupleIJNS5_1CILi64EEENS7_ILi96EEENS7_ILi128EEEEEENS_10bfloat16_tEfNS_4arch4Sm80ELb0ELb0ELb1ELb1ELb1ELb0ELb0ELb0ELi2ELi2ELi2ELi2ELb1EEENS1_24CollectiveEpilogueBwdGQAISB_fSE_Li256ELb1ELb1EEENS1_19SingleTileSchedulerILb1ELb0ELb0ELi96EEEEEEEEEvNT_6ParamsE,"",@"SHT_CUDA_INFO"
	.sectionflags	@""
	.align	4


	//----- nvinfo : EIATTR_CUDA_API_VERSION
	.align		4
        /*0000*/ 	.byte	0x04, 0x37
        /*0002*/ 	.short	(.L_464 - .L_463)
.L_463:
        /*0004*/ 	.word	0x00000082


	//----- nvinfo : EIATTR_SW2861232_WAR
	.align		4
.L_464:
        /*0008*/ 	.byte	0x01, 0x35
	.zero		2


	//----- nvinfo : EIATTR_PARAM_CBANK
	.align		4
        /*000c*/ 	.byte	0x04, 0x0a
        /*000e*/ 	.short	(.L_466 - .L_465)
	.align		4
.L_465:
        /*0010*/ 	.word	index@(.nv.constant0._ZN7cutlass13device_kernelIN5flash19enable_sm80_to_sm89INS1_16FlashAttnBwdSm80INS1_25CollectiveMainloopBwdSm80ILi2ELi1EN4cute5tupleIJNS5_1CILi64EEENS7_ILi96EEENS7_ILi128EEEEEENS_10bfloat16_tEfNS_4arch4Sm80ELb0ELb0ELb1ELb1ELb1ELb0ELb0ELb0ELi2ELi2ELi2ELi2ELb1EEENS1_24CollectiveEpilogueBwdGQAISB_fSE_Li256ELb1ELb1EEENS1_19SingleTileSchedulerILb1ELb0ELb0ELi96EEEEEEEEEvNT_6ParamsE)
        /*0014*/ 	.short	0x0160
        /*0016*/ 	.short	0x0278


	//----- nvinfo : EIATTR_CBANK_PARAM_SIZE
	.align		4
.L_466:
        /*0018*/ 	.byte	0x03, 0x19
        /*001a*/ 	.short	0x0278


	//----- nvinfo : EIATTR_KPARAM_INFO
	.align		4
        /*001c*/ 	.byte	0x04, 0x17
        /*001e*/ 	.short	(.L_468 - .L_467)
.L_467:
        /*0020*/ 	.word	0x00000000
        /*0024*/ 	.short	0x0000
        /*0026*/ 	.short	0x0000
        /*0028*/ 	.byte	0x00, 0xf0, 0xe1, 0x09


	//----- nvinfo : EIATTR_MAXREG_COUNT
	.align		4
.L_468:
        /*002c*/ 	.byte	0x03, 0x1b
        /*002e*/ 	.short	0x00ff


	//----- nvinfo : EIATTR_NUM_BARRIERS
	.align		4
        /*0030*/ 	.byte	0x02, 0x4c
        /*0032*/ 	.byte	0x02
	.zero		1


	//----- nvinfo : EIATTR_ANNOTATIONS
	.align		4
        /*0034*/ 	.byte	0x04, 0x55
        /*0036*/ 	.short	(.L_470 - .L_469)


	//   ....[0]....
.L_469:
        /*0038*/ 	.word	0x00000001
        /*003c*/ 	.byte	0x80, 0x19, 0x00, 0x00, 0x01, 0x00, 0x00, 0x00, 0xd0, 0x50, 0x00, 0x00


	//----- nvinfo : EIATTR_MERCURY_ISA_VERSION
	.align		4
.L_470:
        /*0048*/ 	.byte	0x03, 0x5f
        /*004a*/ 	.short	0x0000


	//----- nvinfo : EIATTR_COOP_GROUP_MASK_REGIDS
	.align		4
        /*004c*/ 	.byte	0x04, 0x29
        /*004e*/ 	.short	(.L_472 - .L_471)


	//   ....[0]....
.L_471:
        /*0050*/ 	.word	0xffffffff


	//   ....[1]....
        /*0054*/ 	.word	0xffffffff


	//   ....[2]....
        /*0058*/ 	.word	0xffffffff


	//   ....[3]....
        /*005c*/ 	.word	0xffffffff


	//   ....[4]....
        /*0060*/ 	.word	0xffffffff


	//   ....[5]....
        /*0064*/ 	.word	0xffffffff


	//   ....[6]....
        /*0068*/ 	.word	0xffffffff


	//   ....[7]....
        /*006c*/ 	.word	0xffffffff


	//   ....[8]....
        /*0070*/ 	.word	0xffffffff


	//----- nvinfo : EIATTR_COOP_GROUP_INSTR_OFFSETS
	.align		4
.L_472:
        /*0074*/ 	.byte	0x04, 0x28
        /*0076*/ 	.short	(.L_474 - .L_473)


	//   ....[0]....
.L_473:
        /*0078*/ 	.word	0x000000a0


	//   ....[1]....
        /*007c*/ 	.word	0x00005f90


	//   ....[2]....
        /*0080*/ 	.word	0x00005fd0


	//   ....[3]....
        /*0084*/ 	.word	0x000063c0


	//   ....[4]....
        /*0088*/ 	.word	0x000063d0


	//   ....[5]....
        /*008c*/ 	.word	0x00006560


	//   ....[6]....
        /*0090*/ 	.word	0x000065b0


	//   ....[7]....
        /*0094*/ 	.word	0x00006960


	//   ....[8]....
        /*0098*/ 	.word	0x00006970


	//----- nvinfo : EIATTR_EXIT_INSTR_OFFSETS
	.align		4
.L_474:
        /*009c*/ 	.byte	0x04, 0x1c
        /*009e*/ 	.short	(.L_476 - .L_475)


	//   ....[0]....
.L_475:
        /*00a0*/ 	.word	0x00000310


	//   ....[1]....
        /*00a4*/ 	.word	0x00005c40


	//   ....[2]....
        /*00a8*/ 	.word	0x00006980


	//   ....[3]....
        /*00ac*/ 	.word	0x00006a20


	//----- nvinfo : EIATTR_CTAIDZ_USED
	.align		4
.L_476:
        /*00b0*/ 	.byte	0x01, 0x04
	.zero		2


	//----- nvinfo : EIATTR_MAX_THREADS
	.align		4
        /*00b4*/ 	.byte	0x04, 0x05
        /*00b6*/ 	.short	(.L_478 - .L_477)
.L_477:
        /*00b8*/ 	.word	0x00000100
        /*00bc*/ 	.word	0x00000001
        /*00c0*/ 	.word	0x00000001


	//----- nvinfo : EIATTR_CRS_STACK_SIZE
	.align		4
.L_478:
        /*00c4*/ 	.byte	0x04, 0x1e
        /*00c6*/ 	.short	(.L_480 - .L_479)
.L_479:
        /*00c8*/ 	.word	0x00000000
.L_480:


//--------------------- .nv.info._ZN7cutlass13device_kernelIN5flash19enable_sm80_to_sm89INS1_16FlashAttnBwdSm80INS1_25CollectiveMainloopBwdSm80ILi2ELi1EN4cute5tupleIJNS5_1CILi64EEENS7_ILi96EEENS7_ILi128EEEEEENS_10bfloat16_tEfNS_4arch4Sm80ELb0ELb1ELb1ELb0ELb0ELb0ELb0ELb0ELi2ELi2ELi2ELi2ELb1EEENS1_21CollectiveEpilogueBwdISB_SC_SE_Li256ELb0ELb0ELi4EEENS1_19SingleTileSchedulerILb0ELb0ELb0ELi96EEEEEEEEEvNT_6ParamsE --------------------------
	.section	.nv.info._ZN7cutlass13device_kernelIN5flash19enable_sm80_to_sm89INS1_16FlashAttnBwdSm80INS1_25CollectiveMainloopBwdSm80ILi2ELi1EN4cute5tupleIJNS5_1CILi64EEENS7_ILi96EEENS7_ILi128EEEEEENS_10bfloat16_tEfNS_4arch4Sm80ELb0ELb1ELb1ELb0ELb0ELb0ELb0ELb0ELi2ELi2ELi2ELi2ELb1EEENS1_21CollectiveEpilogueBwdISB_SC_SE_Li256ELb0ELb0ELi4EEENS1_19SingleTileSchedulerILb0ELb0ELb0ELi96EEEEEEEEEvNT_6ParamsE,"",@"SHT_CUDA_INFO"
	.sectionflags	@""
	.align	4


	//----- nvinfo : EIATTR_CUDA_API_VERSION
	.align		4
        /*0000*/ 	.byte	0x04, 0x37
        /*0002*/ 	.short	(.L_482 - .L_481)
.L_481:
        /*0004*/ 	.word	0x00000082


	//----- nvinfo : EIATTR_SW2861232_WAR
	.align		4
.L_482:
        /*0008*/ 	.byte	0x01, 0x35
	.zero		2


	//----- nvinfo : EIATTR_PARAM_CBANK
	.align		4
        /*000c*/ 	.byte	0x04, 0x0a
        /*000e*/ 	.short	(.L_484 - .L_483)
	.align		4
.L_483:
        /*0010*/ 	.word	index@(.nv.constant0._ZN7cutlass13device_kernelIN5flash19enable_sm80_to_sm89INS1_16FlashAttnBwdSm80INS1_25CollectiveMainloopBwdSm80ILi2ELi1EN4cute5tupleIJNS5_1CILi64EEENS7_ILi96EEENS7_ILi128EEEEEENS_10bfloat16_tEfNS_4arch4Sm80ELb0ELb1ELb1ELb0ELb0ELb0ELb0ELb0ELi2ELi2ELi2ELi2ELb1EEENS1_21CollectiveEpilogueBwdISB_SC_SE_Li256ELb0ELb0ELi4EEENS1_19SingleTileSchedulerILb0ELb0ELb0ELi96EEEEEEEEEvNT_6ParamsE)
        /*0014*/ 	.short	0x0160
        /*0016*/ 	.short	0x0270


	//----- nvinfo : EIATTR_CBANK_PARAM_SIZE
	.align		4
.L_484:
        /*0018*/ 	.byte	0x03, 0x19
        /*001a*/ 	.short	0x0270


	//----- nvinfo : EIATTR_KPARAM_INFO
	.align		4
        /*001c*/ 	.byte	0x04, 0x17
        /*001e*/ 	.short	(.L_486 - .L_485)
.L_485:
        /*0020*/ 	.word	0x00000000
        /*0024*/ 	.short	0x0000
        /*0026*/ 	.short	0x0000
        /*0028*/ 	.byte	0x00, 0xf0, 0xc1, 0x09


	//----- nvinfo : EIATTR_MAXREG_COUNT
	.align		4
.L_486:
        /*002c*/ 	.byte	0x03, 0x1b
        /*002e*/ 	.short	0x00ff


	//----- nvinfo : EIATTR_NUM_BARRIERS
	.align		4
        /*0030*/ 	.byte	0x02, 0x4c
        /*0032*/ 	.byte	0x02
	.zero		1


	//----- nvinfo : EIATTR_ANNOTATIONS
	.align		4
        /*0034*/ 	.byte	0x04, 0x55
        /*0036*/ 	.short	(.L_488 - .L_487)


	//   ....[0]....
.L_487:
        /*0038*/ 	.word	0x00000001
        /*003c*/ 	.byte	0xd0, 0x00, 0x00, 0x00, 0x01, 0x00, 0x00, 0x00, 0xc0, 0x07, 0x00, 0x00, 0x01, 0x00, 0x00, 0x00
        /* <DEDUP_REMOVED lines=17> */
        /*015c*/ 	.byte	0x60, 0x6a, 0x00, 0x00, 0x01, 0x00, 0x00, 0x00, 0x50, 0x81, 0x00, 0x00


	//----- nvinfo : EIATTR_MERCURY_ISA_VERSION
	.align		4
.L_488:
        /*0168*/ 	.byte	0x03, 0x5f
        /*016a*/ 	.short	0x0000


	//----- nvinfo : EIATTR_EXIT_INSTR_OFFSETS
	.align		4
        /*016c*/ 	.byte	0x04, 0x1c
        /*016e*/ 	.short	(.L_490 - .L_489)


	//   ....[0]....
.L_489:
        /*0170*/ 	.word	0x00000040


	//   ....[1]....
        /*0174*/ 	.word	0x00008080


	//   ....[2]....
        /*0178*/ 	.word	0x00008140


	//   ....[3]....
        /*017c*/ 	.word	0x00008e00


	//   ....[4]....
        /*0180*/ 	.word	0x00008eb0


	//----- nvinfo : EIATTR_CTAIDZ_USED
	.align		4
.L_490:
        /*0184*/ 	.byte	0x01, 0x04
	.zero		2


	//----- nvinfo : EIATTR_MAX_THREADS
	.align		4
        /*0188*/ 	.byte	0x04, 0x05
        /*018a*/ 	.short	(.L_492 - .L_491)
.L_491:
        /*018c*/ 	.word	0x00000100
        /*0190*/ 	.word	0x00000001
        /*0194*/ 	.word	0x00000001


	//----- nvinfo : EIATTR_CRS_STACK_SIZE
	.align		4
.L_492:
        /*0198*/ 	.byte	0x04, 0x1e
        /*019a*/ 	.short	(.L_494 - .L_493)
.L_493:
        /*019c*/ 	.word	0x00000000
.L_494:


//--------------------- .nv.info._ZN7cutlass13device_kernelIN5flash19enable_sm80_to_sm89INS1_16FlashAttnBwdSm80INS1_25CollectiveMainloopBwdSm80ILi2ELi1EN4cute5tupleIJNS5_1CILi64EEENS7_ILi96EEENS7_ILi128EEEEEENS_10bfloat16_tEfNS_4arch4Sm80ELb0ELb1ELb1ELb0ELb1ELb0ELb0ELb0ELi2ELi2ELi2ELi2ELb1EEENS1_21CollectiveEpilogueBwdISB_SC_SE_Li256ELb0ELb0ELi4EEENS1_19SingleTileSchedulerILb0ELb0ELb0ELi96EEEEEEEEEvNT_6ParamsE --------------------------
	.section	.nv.info._ZN7cutlass13device_kernelIN5flash19enable_sm80_to_sm89INS1_16FlashAttnBwdSm80INS1_25CollectiveMainloopBwdSm80ILi2ELi1EN4cute5tupleIJNS5_1CILi64EEENS7_ILi96EEENS7_ILi128EEEEEENS_10bfloat16_tEfNS_4arch4Sm80ELb0ELb1ELb1ELb0ELb1ELb0ELb0ELb0ELi2ELi2ELi2ELi2ELb1EEENS1_21CollectiveEpilogueBwdISB_SC_SE_Li256ELb0ELb0ELi4EEENS1_19SingleTileSchedulerILb0ELb0ELb0ELi96EEEEEEEEEvNT_6ParamsE,"",@"SHT_CUDA_INFO"
	.sectionflags	@""
	.align	4


	//----- nvinfo : EIATTR_CUDA_API_VERSION
	.align		4
        /*0000*/ 	.byte	0x04, 0x37
        /*0002*/ 	.short	(.L_496 - .L_495)
.L_495:
        /*0004*/ 	.word	0x00000082


	//----- nvinfo : EIATTR_SW2861232_WAR
	.align		4
.L_496:
        /*0008*/ 	.byte	0x01, 0x35
	.zero		2


	//----- nvinfo : EIATTR_PARAM_CBANK
	.align		4
        /*000c*/ 	.byte	0x04, 0x0a
        /*000e*/ 	.short	(.L_498 - .L_497)
	.align		4
.L_497:
        /*0010*/ 	.word	index@(.nv.constant0._ZN7cutlass13device_kernelIN5flash19enable_sm80_to_sm89INS1_16FlashAttnBwdSm80INS1_25CollectiveMainloopBwdSm80ILi2ELi1EN4cute5tupleIJNS5_1CILi64EEENS7_ILi96EEENS7_ILi128EEEEEENS_10bfloat16_tEfNS_4arch4Sm80ELb0ELb1ELb1ELb0ELb1ELb0ELb0ELb0ELi2ELi2ELi2ELi2ELb1EEENS1_21CollectiveEpilogueBwdISB_SC_SE_Li256ELb0ELb0ELi4EEENS1_19SingleTileSchedulerILb0ELb0ELb0ELi96EEEEEEEEEvNT_6ParamsE)
        /*0014*/ 	.short	0x0160
        /*0016*/ 	.short	0x0270


	//----- nvinfo : EIATTR_CBANK_PARAM_SIZE
	.align		4
.L_498:
        /*0018*/ 	.byte	0x03, 0x19
        /*001a*/ 	.short	0x0270


	//----- nvinfo : EIATTR_KPARAM_INFO
	.align		4
        /*001c*/ 	.byte	0x04, 0x17
        /*001e*/ 	.short	(.L_500 - .L_499)
.L_499:
        /*0020*/ 	.word	0x00000000
        /*0024*/ 	.short	0x0000
        /*0026*/ 	.short	0x0000
        /*0028*/ 	.byte	0x00, 0xf0, 0xc1, 0x09


	//----- nvinfo : EIATTR_MAXREG_COUNT
	.align		4
.L_500:
        /*002c*/ 	.byte	0x03, 0x1b
        /*002e*/ 	.short	0x00ff


	//----- nvinfo : EIATTR_NUM_BARRIERS
	.align		4
        /*0030*/ 	.byte	0x02, 0x4c
        /*0032*/ 	.byte	0x02
	.zero		1


	//----- nvinfo : EIATTR_ANNOTATIONS
	.align		4
        /*0034*/ 	.byte	0x04, 0x55
        /*0036*/ 	.short	(.L_502 - .L_501)


	//   ....[0]....
.L_501:
        /* <DEDUP_REMOVED lines=20> */


	//----- nvinfo : EIATTR_MERCURY_ISA_VERSION
	.align		4
.L_502:
        /*0168*/ 	.byte	0x03, 0x5f
        /*016a*/ 	.short	0x0000


	//----- nvinfo : EIATTR_EXIT_INSTR_OFFSETS
	.align		4
        /*016c*/ 	.byte	0x04, 0x1c
        /*016e*/ 	.short	(.L_504 - .L_503)


	//   ....[0]....
.L_503:
        /*0170*/ 	.word	0x00000040


	//   ....[1]....
        /*0174*/ 	.word	0x00008080


	//   ....[2]....
        /*0178*/ 	.word	0x00008140


	//   ....[3]....
        /*017c*/ 	.word	0x00008e00


	//   ....[4]....
        /*0180*/ 	.word	0x00008eb0


	//----- nvinfo : EIATTR_CTAIDZ_USED
	.align		4
.L_504:
        /*0184*/ 	.byte	0x01, 0x04
	.zero		2


	//----- nvinfo : EIATTR_MAX_THREADS
	.align		4
        /*0188*/ 	.byte	0x04, 0x05
        /*018a*/ 	.short	(.L_506 - .L_505)
.L_505:
        /*018c*/ 	.word	0x00000100
        /*0190*/ 	.word	0x00000001
        /*0194*/ 	.word	0x00000001


	//----- nvinfo : EIATTR_CRS_STACK_SIZE
	.align		4
.L_506:
        /*0198*/ 	.byte	0x04, 0x1e
        /*019a*/ 	.short	(.L_508 - .L_507)
.L_507:
        /*019c*/ 	.word	0x00000000
.L_508:


//--------------------- .nv.info._ZN7cutlass13device_kernelIN5flash19enable_sm80_to_sm89INS1_16FlashAttnBwdSm80INS1_25CollectiveMainloopBwdSm80ILi2ELi1EN4cute5tupleIJNS5_1CILi64EEENS7_ILi96EEENS7_ILi128EEEEEENS_10bfloat16_tEfNS_4arch4Sm80ELb0ELb1ELb1ELb0ELb0ELb0ELb0ELb0ELi2ELi2ELi2ELi2ELb1EEENS1_24CollectiveEpilogueBwdGQAISB_fSE_Li256ELb0ELb0EEENS1_19SingleTileSchedulerILb0ELb0ELb0ELi96EEEEEEEEEvNT_6ParamsE --------------------------
	.section	.nv.info._ZN7cutlass13device_kernelIN5flash19enable_sm80_to_sm89INS1_16FlashAttnBwdSm80INS1_25CollectiveMainloopBwdSm80ILi2ELi1EN4cute5tupleIJNS5_1CILi64EEENS7_ILi96EEENS7_ILi128EEEEEENS_10bfloat16_tEfNS_4arch4Sm80ELb0ELb1ELb1ELb0ELb0ELb0ELb0ELb0ELi2ELi2ELi2ELi2ELb1EEENS1_24CollectiveEpilogueBwdGQAISB_fSE_Li256ELb0ELb0EEENS1_19SingleTileSchedulerILb0ELb0ELb0ELi96EEEEEEEEEvNT_6ParamsE,"",@"SHT_CUDA_INFO"
	.sectionflags	@""
	.align	4


	//----- nvinfo : EIATTR_CUDA_API_VERSION
	.align		4
        /*0000*/ 	.byte	0x04, 0x37
        /*0002*/ 	.short	(.L_510 - .L_509)
.L_509:
        /*0004*/ 	.word	0x00000082


	//----- nvinfo : EIATTR_SW2861232_WAR
	.align		4
.L_510:
        /*0008*/ 	.byte	0x01, 0x35
	.zero		2


	//----- nvinfo : EIATTR_PARAM_CBANK
	.align		4
        /*000c*/ 	.byte	0x04, 0x0a
        /*000e*/ 	.short	(.L_512 - .L_511)
	.align		4
.L_511:
        /*0010*/ 	.word	index@(.nv.constant0._ZN7cutlass13device_kernelIN5flash19enable_sm80_to_sm89INS1_16FlashAttnBwdSm80INS1_25CollectiveMainloopBwdSm80ILi2ELi1EN4cute5tupleIJNS5_1CILi64EEENS7_ILi96EEENS7_ILi128EEEEEENS_10bfloat16_tEfNS_4arch4Sm80ELb0ELb1ELb1ELb0ELb0ELb0ELb0ELb0ELi2ELi2ELi2ELi2ELb1EEENS1_24CollectiveEpilogueBwdGQAISB_fSE_Li256ELb0ELb0EEENS1_19SingleTileSchedulerILb0ELb0ELb0ELi96EEEEEEEEEvNT_6ParamsE)
        /*0014*/ 	.short	0x0160
        /*0016*/ 	.short	0x0278


	//----- nvinfo : EIATTR_CBANK_PARAM_SIZE
	.align		4
.L_512:
        /*0018*/ 	.byte	0x03, 0x19
        /*001a*/ 	.short	0x0278


	//----- nvinfo : EIATTR_KPARAM_INFO
	.align		4
        /*001c*/ 	.byte	0x04, 0x17
        /*001e*/ 	.short	(.L_514 - .L_513)
.L_513:
        /*0020*/ 	.word	0x00000000
        /*0024*/ 	.short	0x0000
        /*0026*/ 	.short	0x0000
        /*0028*/ 	.byte	0x00, 0xf0, 0xe1, 0x09


	//----- nvinfo : EIATTR_MAXREG_COUNT
	.align		4
.L_514:
        /*002c*/ 	.byte	0x03, 0x1b
        /*002e*/ 	.short	0x00ff


	//----- nvinfo : EIATTR_NUM_BARRIERS
	.align		4
        /*0030*/ 	.byte	0x02, 0x4c
        /*0032*/ 	.byte	0x02
	.zero		1


	//----- nvinfo : EIATTR_ANNOTATIONS
	.align		4
        /*0034*/ 	.byte	0x04, 0x55
        /*0036*/ 	.short	(.L_516 - .L_515)


	//   ....[0]....
.L_515:
        /* <DEDUP_REMOVED lines=14> */
        /*010c*/ 	.byte	0x50, 0x69, 0x00, 0x00


	//----- nvinfo : EIATTR_MERCURY_ISA_VERSION
	.align		4
.L_516:
        /*0110*/ 	.byte	0x03, 0x5f
        /*0112*/ 	.short	0x0000


	//----- nvinfo : EIATTR_EXIT_INSTR_OFFSETS
	.align		4
        /*0114*/ 	.byte	0x04, 0x1c
        /*0116*/ 	.short	(.L_518 - .L_517)


	//   ....[0]....
.L_517:
        /*0118*/ 	.word	0x00000040


	//   ....[1]....
        /*011c*/ 	.word	0x00006940


	//   ....[2]....
        /*0120*/ 	.word	0x00007180


	//----- nvinfo : EIATTR_CTAIDZ_USED
	.align		4
.L_518:
        /*0124*/ 	.byte	0x01, 0x04
	.zero		2


	//----- nvinfo : EIATTR_MAX_THREADS
	.align		4
        /*0128*/ 	.byte	0x04, 0x05
        /*012a*/ 	.short	(.L_520 - .L_519)
.L_519:
        /*012c*/ 	.word	0x00000100
        /*0130*/ 	.word	0x00000001
        /*0134*/ 	.word	0x00000001


	//----- nvinfo : EIATTR_CRS_STACK_SIZE
	.align		4
.L_520:
        /*0138*/ 	.byte	0x04, 0x1e
        /*013a*/ 	.short	(.L_522 - .L_521)
.L_521:
        /*013c*/ 	.word	0x00000000
.L_522:


//--------------------- .nv.info._ZN7cutlass13device_kernelIN5flash19enable_sm80_to_sm89INS1_16FlashAttnBwdSm80INS1_25CollectiveMainloopBwdSm80ILi2ELi1EN4cute5tupleIJNS5_1CILi64EEENS7_ILi96EEENS7_ILi128EEEEEENS_10bfloat16_tEfNS_4arch4Sm80ELb0ELb1ELb1ELb0ELb1ELb0ELb0ELb0ELi2ELi2ELi2ELi2ELb1EEENS1_24CollectiveEpilogueBwdGQAISB_fSE_Li256ELb0ELb1EEENS1_19SingleTileSchedulerILb0ELb0ELb0ELi96EEEEEEEEEvNT_6ParamsE --------------------------
	.section	.nv.info._ZN7cutlass13device_kernelIN5flash19enable_sm80_to_sm89INS1_16FlashAttnBwdSm80INS1_25CollectiveMainloopBwdSm80ILi2ELi1EN4cute5tupleIJNS5_1CILi64EEENS7_ILi96EEENS7_ILi128EEEEEENS_10bfloat16_tEfNS_4arch4Sm80ELb0ELb1ELb1ELb0ELb1ELb0ELb0ELb0ELi2ELi2ELi2ELi2ELb1EEENS1_24CollectiveEpilogueBwdGQAISB_fSE_Li256ELb0ELb1EEENS1_19SingleTileSchedulerILb0ELb0ELb0ELi96EEEEEEEEEvNT_6ParamsE,"",@"SHT_CUDA_INFO"
	.sectionflags	@""
	.align	4


	//----- nvinfo : EIATTR_CUDA_API_VERSION
	.align		4
        /*0000*/ 	.byte	0x04, 0x37
        /*0002*/ 	.short	(.L_524 - .L_523)
.L_523:
        /*0004*/ 	.word	0x00000082


	//----- nvinfo : EIATTR_SW2861232_WAR
	.align		4
.L_524:
        /*0008*/ 	.byte	0x01, 0x35
	.zero		2


	//----- nvinfo : EIATTR_PARAM_CBANK
	.align		4
        /*000c*/ 	.byte	0x04, 0x0a
        /*000e*/ 	.short	(.L_526 - .L_525)
	.align		4
.L_525:
        /*0010*/ 	.word	index@(.nv.constant0._ZN7cutlass13device_kernelIN5flash19enable_sm80_to_sm89INS1_16FlashAttnBwdSm80INS1_25CollectiveMainloopBwdSm80ILi2ELi1EN4cute5tupleIJNS5_1CILi64EEENS7_ILi96EEENS7_ILi128EEEEEENS_10bfloat16_tEfNS_4arch4Sm80ELb0ELb1ELb1ELb0ELb1ELb0ELb0ELb0ELi2ELi2ELi2ELi2ELb1EEENS1_24CollectiveEpilogueBwdGQAISB_fSE_Li256ELb0ELb1EEENS1_19SingleTileSchedulerILb0ELb0ELb0ELi96EEEEEEEEEvNT_6ParamsE)
        /*0014*/ 	.short	0x0160
        /*0016*/ 	.short	0x0278


	//----- nvinfo : EIATTR_CBANK_PARAM_SIZE
	.align		4
.L_526:
        /*0018*/ 	.byte	0x03, 0x19
        /*001a*/ 	.short	0x0278


	//----- nvinfo : EIATTR_KPARAM_INFO
	.align		4
        /*001c*/ 	.byte	0x04, 0x17
        /*001e*/ 	.short	(.L_528 - .L_527)
.L_527:
        /*0020*/ 	.word	0x00000000
        /*0024*/ 	.short	0x0000
        /*0026*/ 	.short	0x0000
        /*0028*/ 	.byte	0x00, 0xf0, 0xe1, 0x09


	//----- nvinfo : EIATTR_MAXREG_COUNT
	.align		4
.L_528:
        /*002c*/ 	.byte	0x03, 0x1b
        /*002e*/ 	.short	0x00ff


	//----- nvinfo : EIATTR_NUM_BARRIERS
	.align		4
        /*0030*/ 	.byte	0x02, 0x4c
        /*0032*/ 	.byte	0x02
	.zero		1


	//----- nvinfo : EIATTR_ANNOTATIONS
	.align		4
        /*0034*/ 	.byte	0x04, 0x55
        /*0036*/ 	.short	(.L_530 - .L_529)


	//   ....[0]....
.L_529:
        /* <DEDUP_REMOVED lines=20> */


	//----- nvinfo : EIATTR_MERCURY_ISA_VERSION
	.align		4
.L_530:
        /*0168*/ 	.byte	0x03, 0x5f
        /*016a*/ 	.short	0x0000


	//----- nvinfo : EIATTR_COOP_GROUP_MASK_REGIDS
	.align		4
        /*016c*/ 	.byte	0x04, 0x29
        /*016e*/ 	.short	(.L_532 - .L_531)


	//   ....[0]....
.L_531:
        /*0170*/ 	.word	0xffffffff


	//   ....[1]....
        /*0174*/ 	.word	0xffffffff


	//   ....[2]....
        /*0178*/ 	.word	0xffffffff


	//   ....[3]....
        /*017c*/ 	.word	0xffffffff


	//   ....[4]....
        /*0180*/ 	.word	0xffffffff


	//   ....[5]....
        /*0184*/ 	.word	0xffffffff


	//   ....[6]....
        /*0188*/ 	.word	0xffffffff


	//   ....[7]....
        /*018c*/ 	.word	0xffffffff


	//----- nvinfo : EIATTR_COOP_GROUP_INSTR_OFFSETS
	.align		4
.L_532:
        /*0190*/ 	.byte	0x04, 0x28
        /*0192*/ 	.short	(.L_534 - .L_533)


	//   ....[0]....
.L_533:
        /*0194*/ 	.word	0x00006c30


	//   ....[1]....
        /*0198*/ 	.word	0x00006ca0


	//   ....[2]....
        /*019c*/ 	.word	0x00007060


	//   ....[3]....
        /*01a0*/ 	.word	0x00007070


	//   ....[4]....
        /*01a4*/ 	.word	0x00007200


	//   ....[5]....
        /*01a8*/ 	.word	0x00007250


	//   ....[6]....
        /*01ac*/ 	.word	0x00007600


	//   ....[7]....
        /*01b0*/ 	.word	0x00007610


	//----- nvinfo : EIATTR_EXIT_INSTR_OFFSETS
	.align		4
.L_534:
        /*01b4*/ 	.byte	0x04, 0x1c
        /*01b6*/ 	.short	(.L_536 - .L_535)


	//   ....[0]....
.L_535:
        /*01b8*/ 	.word	0x00000040


	//   ....[1]....
        /*01bc*/ 	.word	0x000069b0


	//   ....[2]....
        /*01c0*/ 	.word	0x00007620


	//   ....[3]....
        /*01c4*/ 	.word	0x000076c0


	//----- nvinfo : EIATTR_CTAIDZ_USED
	.align		4
.L_536:
        /*01c8*/ 	.byte	0x01, 0x04
	.zero		2


	//----- nvinfo : EIATTR_MAX_THREADS
	.align		4
        /*01cc*/ 	.byte	0x04, 0x05
        /*01ce*/ 	.short	(.L_538 - .L_537)
.L_537:
        /*01d0*/ 	.word	0x00000100
        /*01d4*/ 	.word	0x00000001
        /*01d8*/ 	.word	0x00000001


	//----- nvinfo : EIATTR_CRS_STACK_SIZE
	.align		4
.L_538:
        /*01dc*/ 	.byte	0x04, 0x1e
        /*01de*/ 	.short	(.L_540 - .L_539)
.L_539:
        /*01e0*/ 	.word	0x00000000
.L_540:


//--------------------- .nv.info._ZN7cutlass13device_kernelIN5flash19enable_sm80_to_sm89INS1_16FlashAttnBwdSm80INS1_25CollectiveMainloopBwdSm80ILi2ELi1EN4cute5tupleIJNS5_1CILi64EEENS7_ILi96EEENS7_ILi128EEEEEENS_10bfloat16_tEfNS_4arch4Sm80ELb0ELb1ELb1ELb1ELb0ELb0ELb0ELb0ELi2ELi2ELi2ELi2ELb1EEENS1_21CollectiveEpilogueBwdISB_SC_SE_Li256ELb1ELb0ELi4EEENS1_19SingleTileSchedulerILb1ELb0ELb0ELi96EEEEEEEEEvNT_6ParamsE --------------------------
	.section	.nv.info._ZN7cutlass13device_kernelIN5flash19enable_sm80_to_sm89INS1_16FlashAttnBwdSm80INS1_25CollectiveMainloopBwdSm80ILi2ELi1EN4cute5tupleIJNS5_1CILi64EEENS7_ILi96EEENS7_ILi128EEEEEENS_10bfloat16_tEfNS_4arch4Sm80ELb0ELb1ELb1ELb1ELb0ELb0ELb0ELb0ELi2ELi2ELi2ELi2ELb1EEENS1_21CollectiveEpilogueBwdISB_SC_SE_Li256ELb1ELb0ELi4EEENS1_19SingleTileSchedulerILb1ELb0ELb0ELi96EEEEEEEEEvNT_6ParamsE,"",@"SHT_CUDA_INFO"
	.sectionflags	@""
	.align	4


	//----- nvinfo : EIATTR_CUDA_API_VERSION
	.align		4
        /*0000*/ 	.byte	0x04, 0x37
        /*0002*/ 	.short	(.L_542 - .L_541)
.L_541:
        /*0004*/ 	.word	0x00000082


	//----- nvinfo : EIATTR_SW2861232_WAR
	.align		4
.L_542:
        /*0008*/ 	.byte	0x01, 0x35
	.zero		2


	//----- nvinfo : EIATTR_PARAM_CBANK
	.align		4
        /*000c*/ 	.byte	0x04, 0x0a
        /*000e*/ 	.short	(.L_544 - .L_543)
	.align		4
.L_543:
        /*0010*/ 	.word	index@(.nv.constant0._ZN7cutlass13device_kernelIN5flash19enable_sm80_to_sm89INS1_16FlashAttnBwdSm80INS1_25CollectiveMainloopBwdSm80ILi2ELi1EN4cute5tupleIJNS5_1CILi64EEENS7_ILi96EEENS7_ILi128EEEEEENS_10bfloat16_tEfNS_4arch4Sm80ELb0ELb1ELb1ELb1ELb0ELb0ELb0ELb0ELi2ELi2ELi2ELi2ELb1EEENS1_21CollectiveEpilogueBwdISB_SC_SE_Li256ELb1ELb0ELi4EEENS1_19SingleTileSchedulerILb1ELb0ELb0ELi96EEEEEEEEEvNT_6ParamsE)
        /*0014*/ 	.short	0x0160
        /*0016*/ 	.short	0x0270


	//----- nvinfo : EIATTR_CBANK_PARAM_SIZE
	.align		4
.L_544:
        /*0018*/ 	.byte	0x03, 0x19
        /*001a*/ 	.short	0x0270


	//----- nvinfo : EIATTR_KPARAM_INFO
	.align		4
        /*001c*/ 	.byte	0x04, 0x17
        /*001e*/ 	.short	(.L_546 - .L_545)
.L_545:
        /*0020*/ 	.word	0x00000000
        /*0024*/ 	.short	0x0000
        /*0026*/ 	.short	0x0000
        /*0028*/ 	.byte	0x00, 0xf0, 0xc1, 0x09


	//----- nvinfo : EIATTR_MAXREG_COUNT
	.align		4
.L_546:
        /*002c*/ 	.byte	0x03, 0x1b
        /*002e*/ 	.short	0x00ff


	//----- nvinfo : EIATTR_NUM_BARRIERS
	.align		4
        /*0030*/ 	.byte	0x02, 0x4c
        /*0032*/ 	.byte	0x02
	.zero		1


	//----- nvinfo : EIATTR_ANNOTATIONS
	.align		4
        /*0034*/ 	.byte	0x04, 0x55
        /*0036*/ 	.short	(.L_548 - .L_547)


	//   ....[0]....
.L_547:
        /* <DEDUP_REMOVED lines=18> */


	//----- nvinfo : EIATTR_MERCURY_ISA_VERSION
	.align		4
.L_548:
        /*0140*/ 	.byte	0x03, 0x5f
        /*0142*/ 	.short	0x0000


	//----- nvinfo : EIATTR_COOP_GROUP_MASK_REGIDS
	.align		4
        /*0144*/ 	.byte	0x04, 0x29
        /*0146*/ 	.short	(.L_550 - .L_549)


	//   ....[0]....
.L_549:
        /*0148*/ 	.word	0xffffffff


	//----- nvinfo : EIATTR_COOP_GROUP_INSTR_OFFSETS
	.align		4
.L_550:
        /*014c*/ 	.byte	0x04, 0x28
        /*014e*/ 	.short	(.L_552 - .L_551)


	//   ....[0]....
.L_551:
        /*0150*/ 	.word	0x000000b0


	//----- nvinfo : EIATTR_EXIT_INSTR_OFFSETS
	.align		4
.L_552:
        /*0154*/ 	.byte	0x04, 0x1c
        /*0156*/ 	.short	(.L_554 - .L_553)


	//   ....[0]....
.L_553:
        /*0158*/ 	.word	0x00000420


	//   ....[1]....
        /*015c*/ 	.word	0x000088b0


	//   ....[2]....
        /*0160*/ 	.word	0x00008960


	//   ....[3]....
        /*0164*/ 	.word	0x00009850


	//   ....[4]....
        /*0168*/ 	.word	0x00009900


	//----- nvinfo : EIATTR_CTAIDZ_USED
	.align		4
.L_554:
        /*016c*/ 	.byte	0x01, 0x04
	.zero		2


	//----- nvinfo : EIATTR_MAX_THREADS
	.align		4
        /*0170*/ 	.byte	0x04, 0x05
        /*0172*/ 	.short	(.L_556 - .L_555)
.L_555:
        /*0174*/ 	.word	0x00000100
        /*0178*/ 	.word	0x00000001
        /*017c*/ 	.word	0x00000001


	//----- nvinfo : EIATTR_CRS_STACK_SIZE
	.align		4
.L_556:
        /*0180*/ 	.byte	0x04, 0x1e
        /*0182*/ 	.short	(.L_558 - .L_557)
.L_557:
        /*0184*/ 	.word	0x00000000
.L_558:


//--------------------- .nv.info._ZN7cutlass13device_kernelIN5flash19enable_sm80_to_sm89INS1_16FlashAttnBwdSm80INS1_25CollectiveMainloopBwdSm80ILi2ELi1EN4cute5tupleIJNS5_1CILi64EEENS7_ILi96EEENS7_ILi128EEEEEENS_10bfloat16_tEfNS_4arch4Sm80ELb0ELb1ELb1ELb1ELb1ELb0ELb0ELb0ELi2ELi2ELi2ELi2ELb1EEENS1_21CollectiveEpilogueBwdISB_SC_SE_Li256ELb1ELb0ELi4EEENS1_19SingleTileSchedulerILb1ELb0ELb0ELi96EEEEEEEEEvNT_6ParamsE --------------------------
	.section	.nv.info._ZN7cutlass13device_kernelIN5flash19enable_sm80_to_sm89INS1_16FlashAttnBwdSm80INS1_25CollectiveMainloopBwdSm80ILi2ELi1EN4cute5tupleIJNS5_1CILi64EEENS7_ILi96EEENS7_ILi128EEEEEENS_10bfloat16_tEfNS_4arch4Sm80ELb0ELb1ELb1ELb1ELb1ELb0ELb0ELb0ELi2ELi2ELi2ELi2ELb1EEENS1_21CollectiveEpilogueBwdISB_SC_SE_Li256ELb1ELb0ELi4EEENS1_19SingleTileSchedulerILb1ELb0ELb0ELi96EEEEEEEEEvNT_6ParamsE,"",@"SHT_CUDA_INFO"
	.sectionflags	@""
	.align	4


	//----- nvinfo : EIATTR_CUDA_API_VERSION
	.align		4
        /*0000*/ 	.byte	0x04, 0x37
        /*0002*/ 	.short	(.L_560 - .L_559)
.L_559:
        /*0004*/ 	.word	0x00000082


	//----- nvinfo : EIATTR_SW2861232_WAR
	.align		4
.L_560:
        /*0008*/ 	.byte	0x01, 0x35
	.zero		2


	//----- nvinfo : EIATTR_PARAM_CBANK
	.align		4
        /*000c*/ 	.byte	0x04, 0x0a
        /*000e*/ 	.short	(.L_562 - .L_561)
	.align		4
.L_561:
        /*0010*/ 	.word	index@(.nv.constant0._ZN7cutlass13device_kernelIN5flash19enable_sm80_to_sm89INS1_16FlashAttnBwdSm80INS1_25CollectiveMainloopBwdSm80ILi2ELi1EN4cute5tupleIJNS5_1CILi64EEENS7_ILi96EEENS7_ILi128EEEEEENS_10bfloat16_tEfNS_4arch4Sm80ELb0ELb1ELb1ELb1ELb1ELb0ELb0ELb0ELi2ELi2ELi2ELi2ELb1EEENS1_21CollectiveEpilogueBwdISB_SC_SE_Li256ELb1ELb0ELi4EEENS1_19SingleTileSchedulerILb1ELb0ELb0ELi96EEEEEEEEEvNT_6ParamsE)
        /*0014*/ 	.short	0x0160
        /*0016*/ 	.short	0x0270


	//----- nvinfo : EIATTR_CBANK_PARAM_SIZE
	.align		4
.L_562:
        /*0018*/ 	.byte	0x03, 0x19
        /*001a*/ 	.short	0x0270


	//----- nvinfo : EIATTR_KPARAM_INFO
	.align		4
        /*001c*/ 	.byte	0x04, 0x17
        /*001e*/ 	.short	(.L_564 - .L_563)
.L_563:
        /*0020*/ 	.word	0x00000000
        /*0024*/ 	.short	0x0000
        /*0026*/ 	.short	0x0000
        /*0028*/ 	.byte	0x00, 0xf0, 0xc1, 0x09


	//----- nvinfo : EIATTR_MAXREG_COUNT
	.align		4
.L_564:
        /*002c*/ 	.byte	0x03, 0x1b
        /*002e*/ 	.short	0x00ff


	//----- nvinfo : EIATTR_NUM_BARRIERS
	.align		4
        /*0030*/ 	.byte	0x02, 0x4c
        /*0032*/ 	.byte	0x02
	.zero		1


	//----- nvinfo : EIATTR_ANNOTATIONS
	.align		4
        /*0034*/ 	.byte	0x04, 0x55
        /*0036*/ 	.short	(.L_566 - .L_565)


	//   ....[0]....
.L_565:
        /* <DEDUP_REMOVED lines=18> */


	//----- nvinfo : EIATTR_MERCURY_ISA_VERSION
	.align		4
.L_566:
        /*0140*/ 	.byte	0x03, 0x5f
        /*0142*/ 	.short	0x0000


	//----- nvinfo : EIATTR_COOP_GROUP_MASK_REGIDS
	.align		4
        /*0144*/ 	.byte	0x04, 0x29
        /*0146*/ 	.short	(.L_568 - .L_567)


	//   ....[0]....
.L_567:
        /*0148*/ 	.word	0xffffffff


	//----- nvinfo : EIATTR_COOP_GROUP_INSTR_OFFSETS
	.align		4
.L_568:
        /*014c*/ 	.byte	0x04, 0x28
        /*014e*/ 	.short	(.L_570 - .L_569)


	//   ....[0]....
.L_569:
        /*0150*/ 	.word	0x000000b0


	//----- nvinfo : EIATTR_EXIT_INSTR_OFFSETS
	.align		4
.L_570:
        /*0154*/ 	.byte	0x04, 0x1c
        /*0156*/ 	.short	(.L_572 - .L_571)


	//   ....[0]....
.L_571:
        /*0158*/ 	.word	0x00000420


	//   ....[1]....
        /*015c*/ 	.word	0x000088b0


	//   ....[2]....
        /*0160*/ 	.word	0x00008960


	//   ....[3]....
        /*0164*/ 	.word	0x00009850


	//   ....[4]....
        /*0168*/ 	.word	0x00009900


	//----- nvinfo : EIATTR_CTAIDZ_USED
	.align		4
.L_572:
        /*016c*/ 	.byte	0x01, 0x04
	.zero		2


	//----- nvinfo : EIATTR_MAX_THREADS
	.align		4
        /*0170*/ 	.byte	0x04, 0x05
        /*0172*/ 	.short	(.L_574 - .L_573)
.L_573:
        /*0174*/ 	.word	0x00000100
        /*0178*/ 	.word	0x00000001
        /*017c*/ 	.word	0x00000001


	//----- nvinfo : EIATTR_CRS_STACK_SIZE
	.align		4
.L_574:
        /*0180*/ 	.byte	0x04, 0x1e
        /*0182*/ 	.short	(.L_576 - .L_575)
.L_575:
        /*0184*/ 	.word	0x00000000
.L_576:


//--------------------- .nv.info._ZN7cutlass13device_kernelIN5flash19enable_sm80_to_sm89INS1_16FlashAttnBwdSm80INS1_25CollectiveMainloopBwdSm80ILi2ELi1EN4cute5tupleIJNS5_1CILi64EEENS7_ILi96EEENS7_ILi128EEEEEENS_10bfloat16_tEfNS_4arch4Sm80ELb0ELb1ELb1ELb1ELb0ELb0ELb0ELb0ELi2ELi2ELi2ELi2ELb1EEENS1_24CollectiveEpilogueBwdGQAISB_fSE_Li256ELb1ELb0EEENS1_19SingleTileSchedulerILb1ELb0ELb0ELi96EEEEEEEEEvNT_6ParamsE --------------------------
	.section	.nv.info._ZN7cutlass13device_kernelIN5flash19enable_sm80_to_sm89INS1_16FlashAttnBwdSm80INS1_25CollectiveMainloopBwdSm80ILi2ELi1EN4cute5tupleIJNS5_1CILi64EEENS7_ILi96EEENS7_ILi128EEEEEENS_10bfloat16_tEfNS_4arch4Sm80ELb0ELb1ELb1ELb1ELb0ELb0ELb0ELb0ELi2ELi2ELi2ELi2ELb1EEENS1_24CollectiveEpilogueBwdGQAISB_fSE_Li256ELb1ELb0EEENS1_19SingleTileSchedulerILb1ELb0ELb0ELi96EEEEEEEEEvNT_6ParamsE,"",@"SHT_CUDA_INFO"
	.sectionflags	@""
	.align	4


	//----- nvinfo : EIATTR_CUDA_API_VERSION
	.align		4
        /*0000*/ 	.byte	0x04, 0x37
        /*0002*/ 	.short	(.L_578 - .L_577)
.L_577:
        /*0004*/ 	.word	0x00000082


	//----- nvinfo : EIATTR_SW2861232_WAR
	.align		4
.L_578:
        /*0008*/ 	.byte	0x01, 0x35
	.zero		2


	//----- nvinfo : EIATTR_PARAM_CBANK
	.align		4
        /*000c*/ 	.byte	0x04, 0x0a
        /*000e*/ 	.short	(.L_580 - .L_579)
	.align		4
.L_579:
        /*0010*/ 	.word	index@(.nv.constant0._ZN7cutlass13device_kernelIN5flash19enable_sm80_to_sm89INS1_16FlashAttnBwdSm80INS1_25CollectiveMainloopBwdSm80ILi2ELi1EN4cute5tupleIJNS5_1CILi64EEENS7_ILi96EEENS7_ILi128EEEEEENS_10bfloat16_tEfNS_4arch4Sm80ELb0ELb1ELb1ELb1ELb0ELb0ELb0ELb0ELi2ELi2ELi2ELi2ELb1EEENS1_24CollectiveEpilogueBwdGQAISB_fSE_Li256ELb1ELb0EEENS1_19SingleTileSchedulerILb1ELb0ELb0ELi96EEEEEEEEEvNT_6ParamsE)
        /*0014*/ 	.short	0x0160
        /*0016*/ 	.short	0x0278


	//----- nvinfo : EIATTR_CBANK_PARAM_SIZE
	.align		4
.L_580:
        /*0018*/ 	.byte	0x03, 0x19
        /*001a*/ 	.short	0x0278


	//----- nvinfo : EIATTR_KPARAM_INFO
	.align		4
        /*001c*/ 	.byte	0x04, 0x17
        /*001e*/ 	.short	(.L_582 - .L_581)
.L_581:
        /*0020*/ 	.word	0x00000000
        /*0024*/ 	.short	0x0000
        /*0026*/ 	.short	0x0000
        /*0028*/ 	.byte	0x00, 0xf0, 0xe1, 0x09


	//----- nvinfo : EIATTR_MAXREG_COUNT
	.align		4
.L_582:
        /*002c*/ 	.byte	0x03, 0x1b
        /*002e*/ 	.short	0x00ff


	//----- nvinfo : EIATTR_NUM_BARRIERS
	.align		4
        /*0030*/ 	.byte	0x02, 0x4c
        /*0032*/ 	.byte	0x02
	.zero		1


	//----- nvinfo : EIATTR_ANNOTATIONS
	.align		4
        /*0034*/ 	.byte	0x04, 0x55
        /*0036*/ 	.short	(.L_584 - .L_583)


	//   ....[0]....
.L_583:
        /* <DEDUP_REMOVED lines=18> */


	//----- nvinfo : EIATTR_MERCURY_ISA_VERSION
	.align		4
.L_584:
        /*0140*/ 	.byte	0x03, 0x5f
        /*0142*/ 	.short	0x0000


	//----- nvinfo : EIATTR_COOP_GROUP_MASK_REGIDS
	.align		4
        /*0144*/ 	.byte	0x04, 0x29
        /*0146*/ 	.short	(.L_586 - .L_585)


	//   ....[0]....
.L_585:
        /*0148*/ 	.word	0xffffffff


	//----- nvinfo : EIATTR_COOP_GROUP_INSTR_OFFSETS
	.align		4
.L_586:
        /*014c*/ 	.byte	0x04, 0x28
        /*014e*/ 	.short	(.L_588 - .L_587)


	//   ....[0]....
.L_587:
        /*0150*/ 	.word	0x000000b0


	//----- nvinfo : EIATTR_EXIT_INSTR_OFFSETS
	.align		4
.L_588:
        /*0154*/ 	.byte	0x04, 0x1c
        /*0156*/ 	.short	(.L_590 - .L_589)


	//   ....[0]....
.L_589:
        /*0158*/ 	.word	0x00000420


	//   ....[1]....
        /*015c*/ 	.word	0x00007100


	//   ....[2]....
        /*0160*/ 	.word	0x00007af0


	//----- nvinfo : EIATTR_CTAIDZ_USED
	.align		4
.L_590:
        /*0164*/ 	.byte	0x01, 0x04
	.zero		2


	//----- nvinfo : EIATTR_MAX_THREADS
	.align		4
        /*0168*/ 	.byte	0x04, 0x05
        /*016a*/ 	.short	(.L_592 - .L_591)
.L_591:
        /*016c*/ 	.word	0x00000100
        /*0170*/ 	.word	0x00000001
        /*0174*/ 	.word	0x00000001


	//----- nvinfo : EIATTR_CRS_STACK_SIZE
	.align		4
.L_592:
        /*0178*/ 	.byte	0x04, 0x1e
        /*017a*/ 	.short	(.L_594 - .L_593)
.L_593:
        /*017c*/ 	.word	0x00000000
.L_594:


//--------------------- .nv.info._ZN7cutlass13device_kernelIN5flash19enable_sm80_to_sm89INS1_16FlashAttnBwdSm80INS1_25CollectiveMainloopBwdSm80ILi2ELi1EN4cute5tupleIJNS5_1CILi64EEENS7_ILi96EEENS7_ILi128EEEEEENS_10bfloat16_tEfNS_4arch4Sm80ELb0ELb1ELb1ELb1ELb1ELb0ELb0ELb0ELi2ELi2ELi2ELi2ELb1EEENS1_24CollectiveEpilogueBwdGQAISB_fSE_Li256ELb1ELb1EEENS1_19SingleTileSchedulerILb1ELb0ELb0ELi96EEEEEEEEEvNT_6ParamsE --------------------------
	.section	.nv.info._ZN7cutlass13device_kernelIN5flash19enable_sm80_to_sm89INS1_16FlashAttnBwdSm80INS1_25CollectiveMainloopBwdSm80ILi2ELi1EN4cute5tupleIJNS5_1CILi64EEENS7_ILi96EEENS7_ILi128EEEEEENS_10bfloat16_tEfNS_4arch4Sm80ELb0ELb1ELb1ELb1ELb1ELb0ELb0ELb0ELi2ELi2ELi2ELi2ELb1EEENS1_24CollectiveEpilogueBwdGQAISB_fSE_Li256ELb1ELb1EEENS1_19SingleTileSchedulerILb1ELb0ELb0ELi96EEEEEEEEEvNT_6ParamsE,"",@"SHT_CUDA_INFO"
	.sectionflags	@""
	.align	4


	//----- nvinfo : EIATTR_CUDA_API_VERSION
	.align		4
        /*0000*/ 	.byte	0x04, 0x37
        /*0002*/ 	.short	(.L_596 - .L_595)
.L_595:
        /*0004*/ 	.word	0x00000082


	//----- nvinfo : EIATTR_SW2861232_WAR
	.align		4
.L_596:
        /*0008*/ 	.byte	0x01, 0x35
	.zero		2


	//----- nvinfo : EIATTR_PARAM_CBANK
	.align		4
        /*000c*/ 	.byte	0x04, 0x0a
        /*000e*/ 	.short	(.L_598 - .L_597)
	.align		4
.L_597:
        /*0010*/ 	.word	index@(.nv.constant0._ZN7cutlass13device_kernelIN5flash19enable_sm80_to_sm89INS1_16FlashAttnBwdSm80INS1_25CollectiveMainloopBwdSm80ILi2ELi1EN4cute5tupleIJNS5_1CILi64EEENS7_ILi96EEENS7_ILi128EEEEEENS_10bfloat16_tEfNS_4arch4Sm80ELb0ELb1ELb1ELb1ELb1ELb0ELb0ELb0ELi2ELi2ELi2ELi2ELb1EEENS1_24CollectiveEpilogueBwdGQAISB_fSE_Li256ELb1ELb1EEENS1_19SingleTileSchedulerILb1ELb0ELb0ELi96EEEEEEEEEvNT_6ParamsE)
        /*0014*/ 	.short	0x0160
        /*0016*/ 	.short	0x0278


	//----- nvinfo : EIATTR_CBANK_PARAM_SIZE
	.align		4
.L_598:
        /*0018*/ 	.byte	0x03, 0x19
        /*001a*/ 	.short	0x0278


	//----- nvinfo : EIATTR_KPARAM_INFO
	.align		4
        /*001c*/ 	.byte	0x04, 0x17
        /*001e*/ 	.short	(.L_600 - .L_599)
.L_599:
        /*0020*/ 	.word	0x00000000
        /*0024*/ 	.short	0x0000
        /*0026*/ 	.short	0x0000
        /*0028*/ 	.byte	0x00, 0xf0, 0xe1, 0x09


	//----- nvinfo : EIATTR_MAXREG_COUNT
	.align		4
.L_600:
        /*002c*/ 	.byte	0x03, 0x1b
        /*002e*/ 	.short	0x00ff


	//----- nvinfo : EIATTR_NUM_BARRIERS
	.align		4
        /*0030*/ 	.byte	0x02, 0x4c
        /*0032*/ 	.byte	0x02
	.zero		1


	//----- nvinfo : EIATTR_ANNOTATIONS
	.align		4
        /*0034*/ 	.byte	0x04, 0x55
        /*0036*/ 	.short	(.L_602 - .L_601)


	//   ....[0]....
.L_601:
        /* <DEDUP_REMOVED lines=18> */


	//----- nvinfo : EIATTR_MERCURY_ISA_VERSION
	.align		4
.L_602:
        /*0140*/ 	.byte	0x03, 0x5f
        /*0142*/ 	.short	0x0000


	//----- nvinfo : EIATTR_COOP_GROUP_MASK_REGIDS
	.align		4
        /*0144*/ 	.byte	0x04, 0x29
        /*0146*/ 	.short	(.L_604 - .L_603)


	//   ....[0]....
.L_603:
        /*0148*/ 	.word	0xffffffff


	//   ....[1]....
        /*014c*/ 	.word	0xffffffff


	//   ....[2]....
        /*0150*/ 	.word	0xffffffff


	//   ....[3]....
        /*0154*/ 	.word	0xffffffff


	//   ....[4]....
        /*0158*/ 	.word	0xffffffff


	//   ....[5]....
        /*015c*/ 	.word	0xffffffff


	//   ....[6]....
        /*0160*/ 	.word	0xffffffff


	//   ....[7]....
        /*0164*/ 	.word	0xffffffff


	//   ....[8]....
        /*0168*/ 	.word	0xffffffff


	//----- nvinfo : EIATTR_COOP_GROUP_INSTR_OFFSETS
	.align		4
.L_604:
        /*016c*/ 	.byte	0x04, 0x28
        /*016e*/ 	.short	(.L_606 - .L_605)


	//   ....[0]....
.L_605:
        /*0170*/ 	.word	0x000000b0


	//   ....[1]....
        /*0174*/ 	.word	0x000074e0


	//   ....[2]....
        /*0178*/ 	.word	0x00007510


	//   ....[3]....
        /*017c*/ 	.word	0x00007970


	//   ....[4]....
        /*0180*/ 	.word	0x00007980


	//   ....[5]....
        /*0184*/ 	.word	0x00007b40


	//   ....[6]....
        /*0188*/ 	.word	0x00007c20


	//   ....[7]....
        /*018c*/ 	.word	0x00007f50


	//   ....[8]....
        /*0190*/ 	.word	0x00007f60


	//----- nvinfo : EIATTR_EXIT_INSTR_OFFSETS
	.align		4
.L_606:
        /*0194*/ 	.byte	0x04, 0x1c
        /*0196*/ 	.short	(.L_608 - .L_607)


	//   ....[0]....
.L_607:
        /*0198*/ 	.word	0x00000420


	//   ....[1]....
        /*019c*/ 	.word	0x000070e0


	//   ....[2]....
        /*01a0*/ 	.word	0x00007f70


	//   ....[3]....
        /*01a4*/ 	.word	0x00008010


	//----- nvinfo : EIATTR_CTAIDZ_USED
	.align		4
.L_608:
        /*01a8*/ 	.byte	0x01, 0x04
	.zero		2


	//----- nvinfo : EIATTR_MAX_THREADS
	.align		4
        /*01ac*/ 	.byte	0x04, 0x05
        /*01ae*/ 	.short	(.L_610 - .L_609)
.L_609:
        /*01b0*/ 	.word	0x00000100
        /*01b4*/ 	.word	0x00000001
        /*01b8*/ 	.word	0x00000001


	//----- nvinfo : EIATTR_CRS_STACK_SIZE
	.align		4
.L_610:
        /*01bc*/ 	.byte	0x04, 0x1e
        /*01be*/ 	.short	(.L_612 - .L_611)
.L_611:
        /*01c0*/ 	.word	0x00000000
.L_612:


//--------------------- .nv.info._ZN7cutlass13device_kernelIN5flash19enable_sm80_to_sm89INS1_16FlashAttnBwdSm80INS1_25CollectiveMainloopBwdSm80ILi2ELi1EN4cute5tupleIJNS5_1CILi64EEENS7_ILi96EEENS7_ILi128EEEEEENS_10bfloat16_tEfNS_4arch4Sm80ELb1ELb0ELb1ELb0ELb0ELb0ELb0ELb0ELi2ELi2ELi2ELi2ELb1EEENS1_21CollectiveEpilogueBwdISB_SC_SE_Li256ELb0ELb0ELi4EEENS1_25SingleTileBwdLPTSchedulerILb0ELi96ELb0EEEEEEEEEvNT_6ParamsE --------------------------
	.section	.nv.info._ZN7cutlass13device_kernelIN5flash19enable_sm80_to_sm89INS1_16FlashAttnBwdSm80INS1_25CollectiveMainloopBwdSm80ILi2ELi1EN4cute5tupleIJNS5_1CILi64EEENS7_ILi96EEENS7_ILi128EEEEEENS_10bfloat16_tEfNS_4arch4Sm80ELb1ELb0ELb1ELb0ELb0ELb0ELb0ELb0ELi2ELi2ELi2ELi2ELb1EEENS1_21CollectiveEpilogueBwdISB_SC_SE_Li256ELb0ELb0ELi4EEENS1_25SingleTileBwdLPTSchedulerILb0ELi96ELb0EEEEEEEEEvNT_6ParamsE,"",@"SHT_CUDA_INFO"
	.sectionflags	@""
	.align	4


	//----- nvinfo : EIATTR_CUDA_API_VERSION
	.align		4
        /*0000*/ 	.byte	0x04, 0x37
        /*0002*/ 	.short	(.L_614 - .L_613)
.L_613:
        /*0004*/ 	.word	0x00000082


	//----- nvinfo : EIATTR_SW2861232_WAR
	.align		4
.L_614:
        /*0008*/ 	.byte	0x01, 0x35
	.zero		2


	//----- nvinfo : EIATTR_PARAM_CBANK
	.align		4
        /*000c*/ 	.byte	0x04, 0x0a
        /*000e*/ 	.short	(.L_616 - .L_615)
	.align		4
.L_615:
        /*0010*/ 	.word	index@(.nv.constant0._ZN7cutlass13device_kernelIN5flash19enable_sm80_to_sm89INS1_16FlashAttnBwdSm80INS1_25CollectiveMainloopBwdSm80ILi2ELi1EN4cute5tupleIJNS5_1CILi64EEENS7_ILi96EEENS7_ILi128EEEEEENS_10bfloat16_tEfNS_4arch4Sm80ELb1ELb0ELb1ELb0ELb0ELb0ELb0ELb0ELi2ELi2ELi2ELi2ELb1EEENS1_21CollectiveEpilogueBwdISB_SC_SE_Li256ELb0ELb0ELi4EEENS1_25SingleTileBwdLPTSchedulerILb0ELi96ELb0EEEEEEEEEvNT_6ParamsE)
        /*0014*/ 	.short	0x0160
        /*0016*/ 	.short	0x0288


	//----- nvinfo : EIATTR_CBANK_PARAM_SIZE
	.align		4
.L_616:
        /*0018*/ 	.byte	0x03, 0x19
        /*001a*/ 	.short	0x0288


	//----- nvinfo : EIATTR_KPARAM_INFO
	.align		4
        /*001c*/ 	.byte	0x04, 0x17
        /*001e*/ 	.short	(.L_618 - .L_617)
.L_617:
        /*0020*/ 	.word	0x00000000
        /*0024*/ 	.short	0x0000
        /*0026*/ 	.short	0x0000
        /*0028*/ 	.byte	0x00, 0xf0, 0x21, 0x0a


	//----- nvinfo : EIATTR_MAXREG_COUNT
	.align		4
.L_618:
        /*002c*/ 	.byte	0x03, 0x1b
        /*002e*/ 	.short	0x00ff


	//----- nvinfo : EIATTR_NUM_BARRIERS
	.align		4
        /*0030*/ 	.byte	0x02, 0x4c
        /*0032*/ 	.byte	0x02
	.zero		1


	//----- nvinfo : EIATTR_ANNOTATIONS
	.align		4
        /*0034*/ 	.byte	0x04, 0x55
        /*0036*/ 	.short	(.L_620 - .L_619)


	//   ....[0]....
.L_619:
        /*0038*/ 	.word	0x00000001
        /*003c*/ 	.byte	0x20, 0x1b, 0x00, 0x00, 0x01, 0x00, 0x00, 0x00, 0xd0, 0x21, 0x00, 0x00, 0x01, 0x00, 0x00, 0x00
        /*004c*/ 	.byte	0x00, 0x33, 0x00, 0x00, 0x01, 0x00, 0x00, 0x00, 0xe0, 0x4e, 0x00, 0x00


	//----- nvinfo : EIATTR_MERCURY_ISA_VERSION
	.align		4
.L_620:
        /*0058*/ 	.byte	0x03, 0x5f
        /*005a*/ 	.short	0x0000


	//----- nvinfo : EIATTR_COOP_GROUP_MASK_REGIDS
	.align		4
        /*005c*/ 	.byte	0x04, 0x29
        /*005e*/ 	.short	(.L_622 - .L_621)


	//   ....[0]....
.L_621:
        /*0060*/ 	.word	0xffffffff


	//----- nvinfo : EIATTR_COOP_GROUP_INSTR_OFFSETS
	.align		4
.L_622:
        /*0064*/ 	.byte	0x04, 0x28
        /*0066*/ 	.short	(.L_624 - .L_623)


	//   ....[0]....
.L_623:
        /*0068*/ 	.word	0x00000050


	//----- nvinfo : EIATTR_EXIT_INSTR_OFFSETS
	.align		4
.L_624:
        /*006c*/ 	.byte	0x04, 0x1c
        /*006e*/ 	.short	(.L_626 - .L_625)


	//   ....[0]....
.L_625:
        /*0070*/ 	.word	0x00000540


	//   ....[1]....
        /*0074*/ 	.word	0x000077b0


	//   ....[2]....
        /*0078*/ 	.word	0x00007870


	//   ....[3]....
        /*007c*/ 	.word	0x000085a0


	//   ....[4]....
        /*0080*/ 	.word	0x00008660


	//----- nvinfo : EIATTR_MAX_THREADS
	.align		4
.L_626:
        /*0084*/ 	.byte	0x04, 0x05
        /*0086*/ 	.short	(.L_628 - .L_627)
.L_627:
        /*0088*/ 	.word	0x00000100
        /*008c*/ 	.word	0x00000001
        /*0090*/ 	.word	0x00000001


	//----- nvinfo : EIATTR_CRS_STACK_SIZE
	.align		4
.L_628:
        /*0094*/ 	.byte	0x04, 0x1e
        /*0096*/ 	.short	(.L_630 - .L_629)
.L_629:
        /*0098*/ 	.word	0x00000000
.L_630:


//--------------------- .nv.info._ZN7cutlass13device_kernelIN5flash19enable_sm80_to_sm89INS1_16FlashAttnBwdSm80INS1_25CollectiveMainloopBwdSm80ILi2ELi1EN4cute5tupleIJNS5_1CILi64EEENS7_ILi96EEENS7_ILi128EEEEEENS_10bfloat16_tEfNS_4arch4Sm80ELb1ELb0ELb1ELb0ELb1ELb0ELb0ELb0ELi2ELi2ELi2ELi2ELb1EEENS1_21CollectiveEpilogueBwdISB_SC_SE_Li256ELb0ELb0ELi4EEENS1_25SingleTileBwdLPTSchedulerILb0ELi96ELb1EEEEEEEEEvNT_6ParamsE --------------------------
	.section	.nv.info._ZN7cutlass13device_kernelIN5flash19enable_sm80_to_sm89INS1_16FlashAttnBwdSm80INS1_25CollectiveMainloopBwdSm80ILi2ELi1EN4cute5tupleIJNS5_1CILi64EEENS7_ILi96EEENS7_ILi128EEEEEENS_10bfloat16_tEfNS_4arch4Sm80ELb1ELb0ELb1ELb0ELb1ELb0ELb0ELb0ELi2ELi2ELi2ELi2ELb1EEENS1_21CollectiveEpilogueBwdISB_SC_SE_Li256ELb0ELb0ELi4EEENS1_25SingleTileBwdLPTSchedulerILb0ELi96ELb1EEEEEEEEEvNT_6ParamsE,"",@"SHT_CUDA_INFO"
	.sectionflags	@""
	.align	4


	//----- nvinfo : EIATTR_CUDA_API_VERSION
	.align		4
        /*0000*/ 	.byte	0x04, 0x37
        /*0002*/ 	.short	(.L_632 - .L_631)
.L_631:
        /*0004*/ 	.word	0x00000082


	//----- nvinfo : EIATTR_SW2861232_WAR
	.align		4
.L_632:
        /*0008*/ 	.byte	0x01, 0x35
	.zero		2


	//----- nvinfo : EIATTR_PARAM_CBANK
	.align		4
        /*000c*/ 	.byte	0x04, 0x0a
        /*000e*/ 	.short	(.L_634 - .L_633)
	.align		4
.L_633:
        /*0010*/ 	.word	index@(.nv.constant0._ZN7cutlass13device_kernelIN5flash19enable_sm80_to_sm89INS1_16FlashAttnBwdSm80INS1_25CollectiveMainloopBwdSm80ILi2ELi1EN4cute5tupleIJNS5_1CILi64EEENS7_ILi96EEENS7_ILi128EEEEEENS_10bfloat16_tEfNS_4arch4Sm80ELb1ELb0ELb1ELb0ELb1ELb0ELb0ELb0ELi2ELi2ELi2ELi2ELb1EEENS1_21CollectiveEpilogueBwdISB_SC_SE_Li256ELb0ELb0ELi4EEENS1_25SingleTileBwdLPTSchedulerILb0ELi96ELb1EEEEEEEEEvNT_6ParamsE)
        /*0014*/ 	.short	0x0160
        /*0016*/ 	.short	0x0288


	//----- nvinfo : EIATTR_CBANK_PARAM_SIZE
	.align		4
.L_634:
        /*0018*/ 	.byte	0x03, 0x19
        /*001a*/ 	.short	0x0288


	//----- nvinfo : EIATTR_KPARAM_INFO
	.align		4
        /*001c*/ 	.byte	0x04, 0x17
        /*001e*/ 	.short	(.L_636 - .L_635)
.L_635:
        /*0020*/ 	.word	0x00000000
        /*0024*/ 	.short	0x0000
        /*0026*/ 	.short	0x0000
        /*0028*/ 	.byte	0x00, 0xf0, 0x21, 0x0a


	//----- nvinfo : EIATTR_MAXREG_COUNT
	.align		4
.L_636:
        /*002c*/ 	.byte	0x03, 0x1b
        /*002e*/ 	.short	0x00ff


	//----- nvinfo : EIATTR_NUM_BARRIERS
	.align		4
        /*0030*/ 	.byte	0x02, 0x4c
        /*0032*/ 	.byte	0x02
	.zero		1


	//----- nvinfo : EIATTR_ANNOTATIONS
	.align		4
        /*0034*/ 	.byte	0x04, 0x55
        /*0036*/ 	.short	(.L_638 - .L_637)


	//   ....[0]....
.L_637:
        /*0038*/ 	.word	0x00000001
        /*003c*/ 	.byte	0x80, 0x1b, 0x00, 0x00, 0x01, 0x00, 0x00, 0x00, 0x30, 0x22, 0x00, 0x00, 0x01, 0x00, 0x00, 0x00
        /*004c*/ 	.byte	0x60, 0x33, 0x00, 0x00, 0x01, 0x00, 0x00, 0x00, 0x40, 0x4f, 0x00, 0x00


	//----- nvinfo : EIATTR_MERCURY_ISA_VERSION
	.align		4
.L_638:
        /*0058*/ 	.byte	0x03, 0x5f
        /*005a*/ 	.short	0x0000


	//----- nvinfo : EIATTR_COOP_GROUP_MASK_REGIDS
	.align		4
        /*005c*/ 	.byte	0x04, 0x29
        /*005e*/ 	.short	(.L_640 - .L_639)


	//   ....[0]....
.L_639:
        /*0060*/ 	.word	0xffffffff


	//----- nvinfo : EIATTR_COOP_GROUP_INSTR_OFFSETS
	.align		4
.L_640:
        /*0064*/ 	.byte	0x04, 0x28
        /*0066*/ 	.short	(.L_642 - .L_641)


	//   ....[0]....
.L_641:
        /*0068*/ 	.word	0x00000050


	//----- nvinfo : EIATTR_EXIT_INSTR_OFFSETS
	.align		4
.L_642:
        /*006c*/ 	.byte	0x04, 0x1c
        /*006e*/ 	.short	(.L_644 - .L_643)


	//   ....[0]....
.L_643:
        /*0070*/ 	.word	0x000005a0


	//   ....[1]....
        /*0074*/ 	.word	0x00007810


	//   ....[2]....
        /*0078*/ 	.word	0x000078d0


	//   ....[3]....
        /*007c*/ 	.word	0x00008600


	//   ....[4]....
        /*0080*/ 	.word	0x000086c0


	//----- nvinfo : EIATTR_MAX_THREADS
	.align		4
.L_644:
        /*0084*/ 	.byte	0x04, 0x05
        /*0086*/ 	.short	(.L_646 - .L_645)
.L_645:
        /*0088*/ 	.word	0x00000100
        /*008c*/ 	.word	0x00000001
        /*0090*/ 	.word	0x00000001


	//----- nvinfo : EIATTR_CRS_STACK_SIZE
	.align		4
.L_646:
        /*0094*/ 	.byte	0x04, 0x1e
        /*0096*/ 	.short	(.L_648 - .L_647)
.L_647:
        /*0098*/ 	.word	0x00000000
.L_648:


//--------------------- .nv.info._ZN7cutlass13device_kernelIN5flash19enable_sm80_to_sm89INS1_16FlashAttnBwdSm80INS1_25CollectiveMainloopBwdSm80ILi2ELi1EN4cute5tupleIJNS5_1CILi64EEENS7_ILi96EEENS7_ILi128EEEEEENS_10bfloat16_tEfNS_4arch4Sm80ELb1ELb0ELb1ELb0ELb0ELb0ELb0ELb0ELi2ELi2ELi2ELi2ELb1EEENS1_24CollectiveEpilogueBwdGQAISB_fSE_Li256ELb0ELb0EEENS1_25SingleTileBwdLPTSchedulerILb0ELi96ELb0EEEEEEEEEvNT_6ParamsE --------------------------
	.section	.nv.info._ZN7cutlass13device_kernelIN5flash19enable_sm80_to_sm89INS1_16FlashAttnBwdSm80INS1_25CollectiveMainloopBwdSm80ILi2ELi1EN4cute5tupleIJNS5_1CILi64EEENS7_ILi96EEENS7_ILi128EEEEEENS_10bfloat16_tEfNS_4arch4Sm80ELb1ELb0ELb1ELb0ELb0ELb0ELb0ELb0ELi2ELi2ELi2ELi2ELb1EEENS1_24CollectiveEpilogueBwdGQAISB_fSE_Li256ELb0ELb0EEENS1_25SingleTileBwdLPTSchedulerILb0ELi96ELb0EEEEEEEEEvNT_6ParamsE,"",@"SHT_CUDA_INFO"
	.sectionflags	@""
	.align	4


	//----- nvinfo : EIATTR_CUDA_API_VERSION
	.align		4
        /*0000*/ 	.byte	0x04, 0x37
        /*0002*/ 	.short	(.L_650 - .L_649)
.L_649:
        /*0004*/ 	.word	0x00000082


	//----- nvinfo : EIATTR_SW2861232_WAR
	.align		4
.L_650:
        /*0008*/ 	.byte	0x01, 0x35
	.zero		2


	//----- nvinfo : EIATTR_PARAM_CBANK
	.align		4
        /*000c*/ 	.byte	0x04, 0x0a
        /*000e*/ 	.short	(.L_652 - .L_651)
	.align		4
.L_651:
        /*0010*/ 	.word	index@(.nv.constant0._ZN7cutlass13device_kernelIN5flash19enable_sm80_to_sm89INS1_16FlashAttnBwdSm80INS1_25CollectiveMainloopBwdSm80ILi2ELi1EN4cute5tupleIJNS5_1CILi64EEENS7_ILi96EEENS7_ILi128EEEEEENS_10bfloat16_tEfNS_4arch4Sm80ELb1ELb0ELb1ELb0ELb0ELb0ELb0ELb0ELi2ELi2ELi2ELi2ELb1EEENS1_24CollectiveEpilogueBwdGQAISB_fSE_Li256ELb0ELb0EEENS1_25SingleTileBwdLPTSchedulerILb0ELi96ELb0EEEEEEEEEvNT_6ParamsE)
        /*0014*/ 	.short	0x0160
        /*0016*/ 	.short	0x0290


	//----- nvinfo : EIATTR_CBANK_PARAM_SIZE
	.align		4
.L_652:
        /*0018*/ 	.byte	0x03, 0x19
        /*001a*/ 	.short	0x0290


	//----- nvinfo : EIATTR_KPARAM_INFO
	.align		4
        /*001c*/ 	.byte	0x04, 0x17
        /*001e*/ 	.short	(.L_654 - .L_653)
.L_653:
        /*0020*/ 	.word	0x00000000
        /*0024*/ 	.short	0x0000
        /*0026*/ 	.short	0x0000
        /*0028*/ 	.byte	0x00, 0xf0, 0x41, 0x0a


	//----- nvinfo : EIATTR_MAXREG_COUNT
	.align		4
.L_654:
        /*002c*/ 	.byte	0x03, 0x1b
        /*002e*/ 	.short	0x00ff


	//----- nvinfo : EIATTR_NUM_BARRIERS
	.align		4
        /*0030*/ 	.byte	0x02, 0x4c
        /*0032*/ 	.byte	0x02
	.zero		1


	//----- nvinfo : EIATTR_ANNOTATIONS
	.align		4
        /*0034*/ 	.byte	0x04, 0x55
        /*0036*/ 	.short	(.L_656 - .L_655)


	//   ....[0]....
.L_655:
        /*0038*/ 	.word	0x00000001
        /*003c*/ 	.byte	0x30, 0x0b, 0x00, 0x00, 0x01, 0x00, 0x00, 0x00, 0x00, 0x1f, 0x00, 0x00, 0x01, 0x00, 0x00, 0x00
        /*004c*/ 	.byte	0x10, 0x1f, 0x00, 0x00, 0x01, 0x00, 0x00, 0x00, 0x10, 0x22, 0x00, 0x00, 0x01, 0x00, 0x00, 0x00
        /*005c*/ 	.byte	0xe0, 0x23, 0x00, 0x00, 0x01, 0x00, 0x00, 0x00, 0x30, 0x28, 0x00, 0x00, 0x01, 0x00, 0x00, 0x00
        /*006c*/ 	.byte	0x80, 0x33, 0x00, 0x00, 0x01, 0x00, 0x00, 0x00, 0xc0, 0x33, 0x00, 0x00, 0x01, 0x00, 0x00, 0x00
        /*007c*/ 	.byte	0x00, 0x34, 0x00, 0x00, 0x01, 0x00, 0x00, 0x00, 0x40, 0x34, 0x00, 0x00, 0x01, 0x00, 0x00, 0x00
        /*008c*/ 	.byte	0x70, 0x4f, 0x00, 0x00, 0x01, 0x00, 0x00, 0x00, 0xb0, 0x4f, 0x00, 0x00


	//----- nvinfo : EIATTR_MERCURY_ISA_VERSION
	.align		4
.L_656:
        /*0098*/ 	.byte	0x03, 0x5f
        /*009a*/ 	.short	0x0000


	//----- nvinfo : EIATTR_COOP_GROUP_MASK_REGIDS
	.align		4
        /*009c*/ 	.byte	0x04, 0x29
        /*009e*/ 	.short	(.L_658 - .L_657)


	//   ....[0]....
.L_657:
        /*00a0*/ 	.word	0xffffffff


	//----- nvinfo : EIATTR_COOP_GROUP_INSTR_OFFSETS
	.align		4
.L_658:
        /*00a4*/ 	.byte	0x04, 0x28
        /*00a6*/ 	.short	(.L_660 - .L_659)


	//   ....[0]....
.L_659:
        /*00a8*/ 	.word	0x00000050


	//----- nvinfo : EIATTR_EXIT_INSTR_OFFSETS
	.align		4
.L_660:
        /*00ac*/ 	.byte	0x04, 0x1c
        /*00ae*/ 	.short	(.L_662 - .L_661)


	//   ....[0]....
.L_661:
        /*00b0*/ 	.word	0x00000540


	//   ....[1]....
        /*00b4*/ 	.word	0x00006170


	//   ....[2]....
        /*00b8*/ 	.word	0x00006a10


	//----- nvinfo : EIATTR_MAX_THREADS
	.align		4
.L_662:
        /*00bc*/ 	.byte	0x04, 0x05
        /*00be*/ 	.short	(.L_664 - .L_663)
.L_663:
        /*00c0*/ 	.word	0x00000100
        /*00c4*/ 	.word	0x00000001
        /*00c8*/ 	.word	0x00000001
.L_664:


//--------------------- .nv.info._ZN7cutlass13device_kernelIN5flash19enable_sm80_to_sm89INS1_16FlashAttnBwdSm80INS1_25CollectiveMainloopBwdSm80ILi2ELi1EN4cute5tupleIJNS5_1CILi64EEENS7_ILi96EEENS7_ILi128EEEEEENS_10bfloat16_tEfNS_4arch4Sm80ELb1ELb0ELb1ELb0ELb1ELb0ELb0ELb0ELi2ELi2ELi2ELi2ELb1EEENS1_24CollectiveEpilogueBwdGQAISB_fSE_Li256ELb0ELb1EEENS1_25SingleTileBwdLPTSchedulerILb0ELi96ELb1EEEEEEEEEvNT_6ParamsE --------------------------
	.section	.nv.info._ZN7cutlass13device_kernelIN5flash19enable_sm80_to_sm89INS1_16FlashAttnBwdSm80INS1_25CollectiveMainloopBwdSm80ILi2ELi1EN4cute5tupleIJNS5_1CILi64EEENS7_ILi96EEENS7_ILi128EEEEEENS_10bfloat16_tEfNS_4arch4Sm80ELb1ELb0ELb1ELb0ELb1ELb0ELb0ELb0ELi2ELi2ELi2ELi2ELb1EEENS1_24CollectiveEpilogueBwdGQAISB_fSE_Li256ELb0ELb1EEENS1_25SingleTileBwdLPTSchedulerILb0ELi96ELb1EEEEEEEEEvNT_6ParamsE,"",@"SHT_CUDA_INFO"
	.sectionflags	@""
	.align	4


	//----- nvinfo : EIATTR_CUDA_API_VERSION
	.align		4
        /*0000*/ 	.byte	0x04, 0x37
        /*0002*/ 	.short	(.L_666 - .L_665)
.L_665:
        /*0004*/ 	.word	0x00000082


	//----- nvinfo : EIATTR_SW2861232_WAR
	.align		4
.L_666:
        /*0008*/ 	.byte	0x01, 0x35
	.zero		2


	//----- nvinfo : EIATTR_PARAM_CBANK
	.align		4
        /*000c*/ 	.byte	0x04, 0x0a
        /*000e*/ 	.short	(.L_668 - .L_667)
	.align		4
.L_667:
        /*0010*/ 	.word	index@(.nv.constant0._ZN7cutlass13device_kernelIN5flash19enable_sm80_to_sm89INS1_16FlashAttnBwdSm80INS1_25CollectiveMainloopBwdSm80ILi2ELi1EN4cute5tupleIJNS5_1CILi64EEENS7_ILi96EEENS7_ILi128EEEEEENS_10bfloat16_tEfNS_4arch4Sm80ELb1ELb0ELb1ELb0ELb1ELb0ELb0ELb0ELi2ELi2ELi2ELi2ELb1EEENS1_24CollectiveEpilogueBwdGQAISB_fSE_Li256ELb0ELb1EEENS1_25SingleTileBwdLPTSchedulerILb0ELi96ELb1EEEEEEEEEvNT_6ParamsE)
        /*0014*/ 	.short	0x0160
        /*0016*/ 	.short	0x0290


	//----- nvinfo : EIATTR_CBANK_PARAM_SIZE
	.align		4
.L_668:
        /*0018*/ 	.byte	0x03, 0x19
        /*001a*/ 	.short	0x0290


	//----- nvinfo : EIATTR_KPARAM_INFO
	.align		4
        /*001c*/ 	.byte	0x04, 0x17
        /*001e*/ 	.short	(.L_670 - .L_669)
.L_669:
        /*0020*/ 	.word	0x00000000
        /*0024*/ 	.short	0x0000
        /*0026*/ 	.short	0x0000
        /*0028*/ 	.byte	0x00, 0xf0, 0x41, 0x0a


	//----- nvinfo : EIATTR_MAXREG_COUNT
	.align		4
.L_670:
        /*002c*/ 	.byte	0x03, 0x1b
        /*002e*/ 	.short	0x00ff


	//----- nvinfo : EIATTR_NUM_BARRIERS
	.align		4
        /*0030*/ 	.byte	0x02, 0x4c
        /*0032*/ 	.byte	0x02
	.zero		1


	//----- nvinfo : EIATTR_ANNOTATIONS
	.align		4
        /*0034*/ 	.byte	0x04, 0x55
        /*0036*/ 	.short	(.L_672 - .L_671)


	//   ....[0]....
.L_671:
        /*0038*/ 	.word	0x00000001
        /*003c*/ 	.byte	0x80, 0x1b, 0x00, 0x00, 0x01, 0x00, 0x00, 0x00, 0x30, 0x22, 0x00, 0x00, 0x01, 0x00, 0x00, 0x00
        /*004c*/ 	.byte	0x60, 0x33, 0x00, 0x00, 0x01, 0x00, 0x00, 0x00, 0x40, 0x4f, 0x00, 0x00


	//----- nvinfo : EIATTR_MERCURY_ISA_VERSION
	.align		4
.L_672:
        /*0058*/ 	.byte	0x03, 0x5f
        /*005a*/ 	.short	0x0000


	//----- nvinfo : EIATTR_COOP_GROUP_MASK_REGIDS
	.align		4
        /*005c*/ 	.byte	0x04, 0x29
        /*005e*/ 	.short	(.L_674 - .L_673)


	//   ....[0]....
.L_673:
        /*0060*/ 	.word	0xffffffff


	//   ....[1]....
        /*0064*/ 	.word	0xffffffff


	//   ....[2]....
        /*0068*/ 	.word	0xffffffff


	//   ....[3]....
        /*006c*/ 	.word	0xffffffff


	//   ....[4]....
        /*0070*/ 	.word	0xffffffff


	//   ....[5]....
        /*0074*/ 	.word	0xffffffff


	//   ....[6]....
        /*0078*/ 	.word	0xffffffff


	//   ....[7]....
        /*007c*/ 	.word	0xffffffff


	//   ....[8]....
        /*0080*/ 	.word	0xffffffff


	//----- nvinfo : EIATTR_COOP_GROUP_INSTR_OFFSETS
	.align		4
.L_674:
        /*0084*/ 	.byte	0x04, 0x28
        /*0086*/ 	.short	(.L_676 - .L_675)


	//   ....[0]....
.L_675:
        /*0088*/ 	.word	0x00000050


	//   ....[1]....
        /*008c*/ 	.word	0x000063e0


	//   ....[2]....
        /*0090*/ 	.word	0x00006410


	//   ....[3]....
        /*0094*/ 	.word	0x00006840


	//   ....[4]....
        /*0098*/ 	.word	0x00006850


	//   ....[5]....
        /*009c*/ 	.word	0x00006a10


	//   ....[6]....
        /*00a0*/ 	.word	0x00006b00


	//   ....[7]....
        /*00a4*/ 	.word	0x00006e30


	//   ....[8]....
        /*00a8*/ 	.word	0x00006e40


	//----- nvinfo : EIATTR_EXIT_INSTR_OFFSETS
	.align		4
.L_676:
        /*00ac*/ 	.byte	0x04, 0x1c
        /*00ae*/ 	.short	(.L_678 - .L_677)


	//   ....[0]....
.L_677:
        /*00b0*/ 	.word	0x000005a0


	//   ....[1]....
        /*00b4*/ 	.word	0x00006150


	//   ....[2]....
        /*00b8*/ 	.word	0x00006e50


	//   ....[3]....
        /*00bc*/ 	.word	0x00006ef0


	//----- nvinfo : EIATTR_MAX_THREADS
	.align		4
.L_678:
        /*00c0*/ 	.byte	0x04, 0x05
        /*00c2*/ 	.short	(.L_680 - .L_679)
.L_679:
        /*00c4*/ 	.word	0x00000100
        /*00c8*/ 	.word	0x00000001
        /*00cc*/ 	.word	0x00000001


	//----- nvinfo : EIATTR_CRS_STACK_SIZE
	.align		4
.L_680:
        /*00d0*/ 	.byte	0x04, 0x1e
        /*00d2*/ 	.short	(.L_682 - .L_681)
.L_681:
        /*00d4*/ 	.word	0x00000000
.L_682:


//--------------------- .nv.info._ZN7cutlass13device_kernelIN5flash19enable_sm80_to_sm89INS1_16FlashAttnBwdSm80INS1_25CollectiveMainloopBwdSm80ILi2ELi1EN4cute5tupleIJNS5_1CILi64EEENS7_ILi96EEENS7_ILi128EEEEEENS_10bfloat16_tEfNS_4arch4Sm80ELb1ELb0ELb1ELb1ELb0ELb0ELb0ELb0ELi2ELi2ELi2ELi2ELb1EEENS1_21CollectiveEpilogueBwdISB_SC_SE_Li256ELb1ELb0ELi4EEENS1_25SingleTileBwdLPTSchedulerILb1ELi96ELb0EEEEEEEEEvNT_6ParamsE --------------------------
	.section	.nv.info._ZN7cutlass13device_kernelIN5flash19enable_sm80_to_sm89INS1_16FlashAttnBwdSm80INS1_25CollectiveMainloopBwdSm80ILi2ELi1EN4cute5tupleIJNS5_1CILi64EEENS7_ILi96EEENS7_ILi128EEEEEENS_10bfloat16_tEfNS_4arch4Sm80ELb1ELb0ELb1ELb1ELb0ELb0ELb0ELb0ELi2ELi2ELi2ELi2ELb1EEENS1_21CollectiveEpilogueBwdISB_SC_SE_Li256ELb1ELb0ELi4EEENS1_25SingleTileBwdLPTSchedulerILb1ELi96ELb0EEEEEEEEEvNT_6ParamsE,"",@"SHT_CUDA_INFO"
	.sectionflags	@""
	.align	4


	//----- nvinfo : EIATTR_CUDA_API_VERSION
	.align		4
        /*0000*/ 	.byte	0x04, 0x37
        /*0002*/ 	.short	(.L_684 - .L_683)
.L_683:
        /*0004*/ 	.word	0x00000082


	//----- nvinfo : EIATTR_SW2861232_WAR
	.align		4
.L_684:
        /*0008*/ 	.byte	0x01, 0x35
	.zero		2


	//----- nvinfo : EIATTR_PARAM_CBANK
	.align		4
        /*000c*/ 	.byte	0x04, 0x0a
        /*000e*/ 	.short	(.L_686 - .L_685)
	.align		4
.L_685:
        /*0010*/ 	.word	index@(.nv.constant0._ZN7cutlass13device_kernelIN5flash19enable_sm80_to_sm89INS1_16FlashAttnBwdSm80INS1_25CollectiveMainloopBwdSm80ILi2ELi1EN4cute5tupleIJNS5_1CILi64EEENS7_ILi96EEENS7_ILi128EEEEEENS_10bfloat16_tEfNS_4arch4Sm80ELb1ELb0ELb1ELb1ELb0ELb0ELb0ELb0ELi2ELi2ELi2ELi2ELb1EEENS1_21CollectiveEpilogueBwdISB_SC_SE_Li256ELb1ELb0ELi4EEENS1_25SingleTileBwdLPTSchedulerILb1ELi96ELb0EEEEEEEEEvNT_6ParamsE)
        /*0014*/ 	.short	0x0160
        /*0016*/ 	.short	0x0288


	//----- nvinfo : EIATTR_CBANK_PARAM_SIZE
	.align		4
.L_686:
        /*0018*/ 	.byte	0x03, 0x19
        /*001a*/ 	.short	0x0288


	//----- nvinfo : EIATTR_KPARAM_INFO
	.align		4
        /*001c*/ 	.byte	0x04, 0x17
        /*001e*/ 	.short	(.L_688 - .L_687)
.L_687:
        /*0020*/ 	.word	0x00000000
        /*0024*/ 	.short	0x0000
        /*0026*/ 	.short	0x0000
        /*0028*/ 	.byte	0x00, 0xf0, 0x21, 0x0a


	//----- nvinfo : EIATTR_MAXREG_COUNT
	.align		4
.L_688:
        /*002c*/ 	.byte	0x03, 0x1b
        /*002e*/ 	.short	0x00ff


	//----- nvinfo : EIATTR_NUM_BARRIERS
	.align		4
        /*0030*/ 	.byte	0x02, 0x4c
        /*0032*/ 	.byte	0x02
	.zero		1


	//----- nvinfo : EIATTR_ANNOTATIONS
	.align		4
        /*0034*/ 	.byte	0x04, 0x55
        /*0036*/ 	.short	(.L_690 - .L_689)


	//   ....[0]....
.L_689:
        /*0038*/ 	.word	0x00000001
        /*003c*/ 	.byte	0x50, 0x24, 0x00, 0x00, 0x01, 0x00, 0x00, 0x00, 0xa0, 0x29, 0x00, 0x00, 0x01, 0x00, 0x00, 0x00
        /*004c*/ 	.byte	0x20, 0x3c, 0x00, 0x00, 0x01, 0x00, 0x00, 0x00, 0x10, 0x58, 0x00, 0x00


	//----- nvinfo : EIATTR_MERCURY_ISA_VERSION
	.align		4
.L_690:
        /*0058*/ 	.byte	0x03, 0x5f
        /*005a*/ 	.short	0x0000


	//----- nvinfo : EIATTR_COOP_GROUP_MASK_REGIDS
	.align		4
        /*005c*/ 	.byte	0x04, 0x29
        /*005e*/ 	.short	(.L_692 - .L_691)


	//   ....[0]....
.L_691:
        /*0060*/ 	.word	0xffffffff


	//----- nvinfo : EIATTR_COOP_GROUP_INSTR_OFFSETS
	.align		4
.L_692:
        /*0064*/ 	.byte	0x04, 0x28
        /*0066*/ 	.short	(.L_694 - .L_693)


	//   ....[0]....
.L_693:
        /*0068*/ 	.word	0x00000060


	//----- nvinfo : EIATTR_EXIT_INSTR_OFFSETS
	.align		4
.L_694:
        /*006c*/ 	.byte	0x04, 0x1c
        /*006e*/ 	.short	(.L_696 - .L_695)


	//   ....[0]....
.L_695:
        /*0070*/ 	.word	0x000009d0


	//   ....[1]....
        /*0074*/ 	.word	0x00008210


	//   ....[2]....
        /*0078*/ 	.word	0x000082d0


	//   ....[3]....
        /*007c*/ 	.word	0x00009230


	//   ....[4]....
        /*0080*/ 	.word	0x000092f0


	//----- nvinfo : EIATTR_MAX_THREADS
	.align		4
.L_696:
        /*0084*/ 	.byte	0x04, 0x05
        /*0086*/ 	.short	(.L_698 - .L_697)
.L_697:
        /*0088*/ 	.word	0x00000100
        /*008c*/ 	.word	0x00000001
        /*0090*/ 	.word	0x00000001


	//----- nvinfo : EIATTR_CRS_STACK_SIZE
	.align		4
.L_698:
        /*0094*/ 	.byte	0x04, 0x1e
        /*0096*/ 	.short	(.L_700 - .L_699)
.L_699:
        /*0098*/ 	.word	0x00000000
.L_700:


//--------------------- .nv.info._ZN7cutlass13device_kernelIN5flash19enable_sm80_to_sm89INS1_16FlashAttnBwdSm80INS1_25CollectiveMainloopBwdSm80ILi2ELi1EN4cute5tupleIJNS5_1CILi64EEENS7_ILi96EEENS7_ILi128EEEEEENS_10bfloat16_tEfNS_4arch4Sm80ELb1ELb0ELb1ELb1ELb1ELb0ELb0ELb0ELi2ELi2ELi2ELi2ELb1EEENS1_21CollectiveEpilogueBwdISB_SC_SE_Li256ELb1ELb0ELi4EEENS1_25SingleTileBwdLPTSchedulerILb1ELi96ELb1EEEEEEEEEvNT_6ParamsE --------------------------
	.section	.nv.info._ZN7cutlass13device_kernelIN5flash19enable_sm80_to_sm89INS1_16FlashAttnBwdSm80INS1_25CollectiveMainloopBwdSm80ILi2ELi1EN4cute5tupleIJNS5_1CILi64EEENS7_ILi96EEENS7_ILi128EEEEEENS_10bfloat16_tEfNS_4arch4Sm80ELb1ELb0ELb1ELb1ELb1ELb0ELb0ELb0ELi2ELi2ELi2ELi2ELb1EEENS1_21CollectiveEpilogueBwdISB_SC_SE_Li256ELb1ELb0ELi4EEENS1_25SingleTileBwdLPTSchedulerILb1ELi96ELb1EEEEEEEEEvNT_6ParamsE,"",@"SHT_CUDA_INFO"
	.sectionflags	@""
	.align	4


	//----- nvinfo : EIATTR_CUDA_API_VERSION
	.align		4
        /*0000*/ 	.byte	0x04, 0x37
        /*0002*/ 	.short	(.L_702 - .L_701)
.L_701:
        /*0004*/ 	.word	0x00000082


	//----- nvinfo : EIATTR_SW2861232_WAR
	.align		4
.L_702:
        /*0008*/ 	.byte	0x01, 0x35
	.zero		2


	//----- nvinfo : EIATTR_PARAM_CBANK
	.align		4
        /*000c*/ 	.byte	0x04, 0x0a
        /*000e*/ 	.short	(.L_704 - .L_703)
	.align		4
.L_703:
        /*0010*/ 	.word	index@(.nv.constant0._ZN7cutlass13device_kernelIN5flash19enable_sm80_to_sm89INS1_16FlashAttnBwdSm80INS1_25CollectiveMainloopBwdSm80ILi2ELi1EN4cute5tupleIJNS5_1CILi64EEENS7_ILi96EEENS7_ILi128EEEEEENS_10bfloat16_tEfNS_4arch4Sm80ELb1ELb0ELb1ELb1ELb1ELb0ELb0ELb0ELi2ELi2ELi2ELi2ELb1EEENS1_21CollectiveEpilogueBwdISB_SC_SE_Li256ELb1ELb0ELi4EEENS1_25SingleTileBwdLPTSchedulerILb1ELi96ELb1EEEEEEEEEvNT_6ParamsE)
        /*0014*/ 	.short	0x0160
        /*0016*/ 	.short	0x0288


	//----- nvinfo : EIATTR_CBANK_PARAM_SIZE
	.align		4
.L_704:
        /*0018*/ 	.byte	0x03, 0x19
        /*001a*/ 	.short	0x0288


	//----- nvinfo : EIATTR_KPARAM_INFO
	.align		4
        /*001c*/ 	.byte	0x04, 0x17
        /*001e*/ 	.short	(.L_706 - .L_705)
.L_705:
        /*0020*/ 	.word	0x00000000
        /*0024*/ 	.short	0x0000
        /*0026*/ 	.short	0x0000
        /*0028*/ 	.byte	0x00, 0xf0, 0x21, 0x0a


	//----- nvinfo : EIATTR_MAXREG_COUNT
	.align		4
.L_706:
        /*002c*/ 	.byte	0x03, 0x1b
        /*002e*/ 	.short	0x00ff


	//----- nvinfo : EIATTR_NUM_BARRIERS
	.align		4
        /*0030*/ 	.byte	0x02, 0x4c
        /*0032*/ 	.byte	0x02
	.zero		1


	//----- nvinfo : EIATTR_ANNOTATIONS
	.align		4
        /*0034*/ 	.byte	0x04, 0x55
        /*0036*/ 	.short	(.L_708 - .L_707)


	//   ....[0]....
.L_707:
        /*0038*/ 	.word	0x00000001
        /*003c*/ 	.byte	0xd0, 0x24, 0x00, 0x00, 0x01, 0x00, 0x00, 0x00, 0x00, 0x2a, 0x00, 0x00, 0x01, 0x00, 0x00, 0x00
        /*004c*/ 	.byte	0x90, 0x3b, 0x00, 0x00, 0x01, 0x00, 0x00, 0x00, 0x80, 0x57, 0x00, 0x00


	//----- nvinfo : EIATTR_MERCURY_ISA_VERSION
	.align		4
.L_708:
        /*0058*/ 	.byte	0x03, 0x5f
        /*005a*/ 	.short	0x0000


	//----- nvinfo : EIATTR_COOP_GROUP_MASK_REGIDS
	.align		4
        /*005c*/ 	.byte	0x04, 0x29
        /*005e*/ 	.short	(.L_710 - .L_709)


	//   ....[0]....
.L_709:
        /*0060*/ 	.word	0xffffffff


	//----- nvinfo : EIATTR_COOP_GROUP_INSTR_OFFSETS
	.align		4
.L_710:
        /*0064*/ 	.byte	0x04, 0x28
        /*0066*/ 	.short	(.L_712 - .L_711)


	//   ....[0]....
.L_711:
        /*0068*/ 	.word	0x00000060


	//----- nvinfo : EIATTR_EXIT_INSTR_OFFSETS
	.align		4
.L_712:
        /*006c*/ 	.byte	0x04, 0x1c
        /*006e*/ 	.short	(.L_714 - .L_713)


	//   ....[0]....
.L_713:
        /*0070*/ 	.word	0x000009f0


	//   ....[1]....
        /*0074*/ 	.word	0x00008130


	//   ....[2]....
        /*0078*/ 	.word	0x000081f0


	//   ....[3]....
        /*007c*/ 	.word	0x00009100


	//   ....[4]....
        /*0080*/ 	.word	0x000091c0


	//----- nvinfo : EIATTR_MAX_THREADS
	.align		4
.L_714:
        /*0084*/ 	.byte	0x04, 0x05
        /*0086*/ 	.short	(.L_716 - .L_715)
.L_715:
        /*0088*/ 	.word	0x00000100
        /*008c*/ 	.word	0x00000001
        /*0090*/ 	.word	0x00000001


	//----- nvinfo : EIATTR_CRS_STACK_SIZE
	.align		4
.L_716:
        /*0094*/ 	.byte	0x04, 0x1e
        /*0096*/ 	.short	(.L_718 - .L_717)
.L_717:
        /*0098*/ 	.word	0x00000000
.L_718:


//--------------------- .nv.info._ZN7cutlass13device_kernelIN5flash19enable_sm80_to_sm89INS1_16FlashAttnBwdSm80INS1_25CollectiveMainloopBwdSm80ILi2ELi1EN4cute5tupleIJNS5_1CILi64EEENS7_ILi96EEENS7_ILi128EEEEEENS_10bfloat16_tEfNS_4arch4Sm80ELb1ELb0ELb1ELb1ELb0ELb0ELb0ELb0ELi2ELi2ELi2ELi2ELb1EEENS1_24CollectiveEpilogueBwdGQAISB_fSE_Li256ELb1ELb0EEENS1_25SingleTileBwdLPTSchedulerILb1ELi96ELb0EEEEEEEEEvNT_6ParamsE --------------------------
	.section	.nv.info._ZN7cutlass13device_kernelIN5flash19enable_sm80_to_sm89INS1_16FlashAttnBwdSm80INS1_25CollectiveMainloopBwdSm80ILi2ELi1EN4cute5tupleIJNS5_1CILi64EEENS7_ILi96EEENS7_ILi128EEEEEENS_10bfloat16_tEfNS_4arch4Sm80ELb1ELb0ELb1ELb1ELb0ELb0ELb0ELb0ELi2ELi2ELi2ELi2ELb1EEENS1_24CollectiveEpilogueBwdGQAISB_fSE_Li256ELb1ELb0EEENS1_25SingleTileBwdLPTSchedulerILb1ELi96ELb0EEEEEEEEEvNT_6ParamsE,"",@"SHT_CUDA_INFO"
	.sectionflags	@""
	.align	4


	//----- nvinfo : EIATTR_CUDA_API_VERSION
	.align		4
        /*0000*/ 	.byte	0x04, 0x37
        /*0002*/ 	.short	(.L_720 - .L_719)
.L_719:
        /*0004*/ 	.word	0x00000082


	//----- nvinfo : EIATTR_SW2861232_WAR
	.align		4
.L_720:
        /*0008*/ 	.byte	0x01, 0x35
	.zero		2


	//----- nvinfo : EIATTR_PARAM_CBANK
	.align		4
        /*000c*/ 	.byte	0x04, 0x0a
        /*000e*/ 	.short	(.L_722 - .L_721)
	.align		4
.L_721:
        /*0010*/ 	.word	index@(.nv.constant0._ZN7cutlass13device_kernelIN5flash19enable_sm80_to_sm89INS1_16FlashAttnBwdSm80INS1_25CollectiveMainloopBwdSm80ILi2ELi1EN4cute5tupleIJNS5_1CILi64EEENS7_ILi96EEENS7_ILi128EEEEEENS_10bfloat16_tEfNS_4arch4Sm80ELb1ELb0ELb1ELb1ELb0ELb0ELb0ELb0ELi2ELi2ELi2ELi2ELb1EEENS1_24CollectiveEpilogueBwdGQAISB_fSE_Li256ELb1ELb0EEENS1_25SingleTileBwdLPTSchedulerILb1ELi96ELb0EEEEEEEEEvNT_6ParamsE)
        /*0014*/ 	.short	0x0160
        /*0016*/ 	.short	0x0290


	//----- nvinfo : EIATTR_CBANK_PARAM_SIZE
	.align		4
.L_722:
        /*0018*/ 	.byte	0x03, 0x19
        /*001a*/ 	.short	0x0290


	//----- nvinfo : EIATTR_KPARAM_INFO
	.align		4
        /*001c*/ 	.byte	0x04, 0x17
        /*001e*/ 	.short	(.L_724 - .L_723)
.L_723:
        /*0020*/ 	.word	0x00000000
        /*0024*/ 	.short	0x0000
        /*0026*/ 	.short	0x0000
        /*0028*/ 	.byte	0x00, 0xf0, 0x41, 0x0a


	//----- nvinfo : EIATTR_MAXREG_COUNT
	.align		4
.L_724:
        /*002c*/ 	.byte	0x03, 0x1b
        /*002e*/ 	.short	0x00ff


	//----- nvinfo : EIATTR_NUM_BARRIERS
	.align		4
        /*0030*/ 	.byte	0x02, 0x4c
        /*0032*/ 	.byte	0x02
	.zero		1


	//----- nvinfo : EIATTR_ANNOTATIONS
	.align		4
        /*0034*/ 	.byte	0x04, 0x55
        /*0036*/ 	.short	(.L_726 - .L_725)


	//   ....[0]....
.L_725:
        /*0038*/ 	.word	0x00000001
        /*003c*/ 	.byte	0xa0, 0x23, 0x00, 0x00, 0x01, 0x00, 0x00, 0x00, 0x40, 0x24, 0x00, 0x00, 0x01, 0x00, 0x00, 0x00
        /*004c*/ 	.byte	0x90, 0x3a, 0x00, 0x00, 0x01, 0x00, 0x00, 0x00, 0x70, 0x56, 0x00, 0x00


	//----- nvinfo : EIATTR_MERCURY_ISA_VERSION
	.align		4
.L_726:
        /*0058*/ 	.byte	0x03, 0x5f
        /*005a*/ 	.short	0x0000


	//----- nvinfo : EIATTR_COOP_GROUP_MASK_REGIDS
	.align		4
        /*005c*/ 	.byte	0x04, 0x29
        /*005e*/ 	.short	(.L_728 - .L_727)


	//   ....[0]....
.L_727:
        /*0060*/ 	.word	0xffffffff


	//----- nvinfo : EIATTR_COOP_GROUP_INSTR_OFFSETS
	.align		4
.L_728:
        /*0064*/ 	.byte	0x04, 0x28
        /*0066*/ 	.short	(.L_730 - .L_729)


	//   ....[0]....
.L_729:
        /*0068*/ 	.word	0x00000060


	//----- nvinfo : EIATTR_EXIT_INSTR_OFFSETS
	.align		4
.L_730:
        /*006c*/ 	.byte	0x04, 0x1c
        /*006e*/ 	.short	(.L_732 - .L_731)


	//   ....[0]....
.L_731:
        /*0070*/ 	.word	0x000009d0


	//   ....[1]....
        /*0074*/ 	.word	0x000067a0


	//   ....[2]....
        /*0078*/ 	.word	0x000070f0


	//----- nvinfo : EIATTR_MAX_THREADS
	.align		4
.L_732:
        /*007c*/ 	.byte	0x04, 0x05
        /*007e*/ 	.short	(.L_734 - .L_733)
.L_733:
        /*0080*/ 	.word	0x00000100
        /*0084*/ 	.word	0x00000001
        /*0088*/ 	.word	0x00000001
.L_734:


//--------------------- .nv.info._ZN7cutlass13device_kernelIN5flash32FlashAttnBwdPostprocessConvertdQIN4cute5tupleIJNS3_1CILi96EEENS5_ILi128EEEEEENS_10bfloat16_tEfNS_4arch4Sm80ELi256ENS3_8TiledMMAINS3_8MMA_AtomIJNS3_30SM80_16x8x16_F32BF16BF16F32_TNEEEENS3_6LayoutINS4_IJNS5_ILi2EEENS5_ILi4EEENS5_ILi1EEEEEENS4_IJSJ_SH_NS5_ILi0EEEEEEEENS4_IJNS5_ILi32EEENS5_ILi64EEENS5_ILi16EEEEEEEELb0EEEEEvNT_6ParamsE --------------------------
	.section	.nv.info._ZN7cutlass13device_kernelIN5flash32FlashAttnBwdPostprocessConvertdQIN4cute5tupleIJNS3_1CILi96EEENS5_ILi128EEEEEENS_10bfloat16_tEfNS_4arch4Sm80ELi256ENS3_8TiledMMAINS3_8MMA_AtomIJNS3_30SM80_16x8x16_F32BF16BF16F32_TNEEEENS3_6LayoutINS4_IJNS5_ILi2EEENS5_ILi4EEENS5_ILi1EEEEEENS4_IJSJ_SH_NS5_ILi0EEEEEEEENS4_IJNS5_ILi32EEENS5_ILi64EEENS5_ILi16EEEEEEEELb0EEEEEvNT_6ParamsE,"",@"SHT_CUDA_INFO"
	.sectionflags	@""
	.align	4


	//----- nvinfo : EIATTR_CUDA_API_VERSION
	.align		4
        /*0000*/ 	.byte	0x04, 0x37
        /*0002*/ 	.short	(.L_736 - .L_735)
.L_735:
        /*0004*/ 	.word	0x00000082


	//----- nvinfo : EIATTR_SW2861232_WAR
	.align		4
.L_736:
        /*0008*/ 	.byte	0x01, 0x35
	.zero		2


	//----- nvinfo : EIATTR_PARAM_CBANK
	.align		4
        /*000c*/ 	.byte	0x04, 0x0a
        /*000e*/ 	.short	(.L_738 - .L_737)
	.align		4
.L_737:
        /*0010*/ 	.word	index@(.nv.constant0._ZN7cutlass13device_kernelIN5flash32FlashAttnBwdPostprocessConvertdQIN4cute5tupleIJNS3_1CILi96EEENS5_ILi128EEEEEENS_10bfloat16_tEfNS_4arch4Sm80ELi256ENS3_8TiledMMAINS3_8MMA_AtomIJNS3_30SM80_16x8x16_F32BF16BF16F32_TNEEEENS3_6LayoutINS4_IJNS5_ILi2EEENS5_ILi4EEENS5_ILi1EEEEEENS4_IJSJ_SH_NS5_ILi0EEEEEEEENS4_IJNS5_ILi32EEENS5_ILi64EEENS5_ILi16EEEEEEEELb0EEEEEvNT_6ParamsE)
        /*0014*/ 	.short	0x0160
        /*0016*/ 	.short	0x0070


	//----- nvinfo : EIATTR_CBANK_PARAM_SIZE
	.align		4
.L_738:
        /*0018*/ 	.byte	0x03, 0x19
        /*001a*/ 	.short	0x0070


	//----- nvinfo : EIATTR_KPARAM_INFO
	.align		4
        /*001c*/ 	.byte	0x04, 0x17
        /*001e*/ 	.short	(.L_740 - .L_739)
.L_739:
        /*0020*/ 	.word	0x00000000
        /*0024*/ 	.short	0x0000
        /*0026*/ 	.short	0x0000
        /*0028*/ 	.byte	0x00, 0xf0, 0xc1, 0x01


	//----- nvinfo : EIATTR_MAXREG_COUNT
	.align		4
.L_740:
        /*002c*/ 	.byte	0x03, 0x1b
        /*002e*/ 	.short	0x0080


	//----- nvinfo : EIATTR_NUM_BARRIERS
	.align		4
        /*0030*/ 	.byte	0x02, 0x4c
        /*0032*/ 	.byte	0x01
	.zero		1


	//----- nvinfo : EIATTR_MERCURY_ISA_VERSION
	.align		4
        /*0034*/ 	.byte	0x03, 0x5f
        /*0036*/ 	.short	0x0000


	//----- nvinfo : EIATTR_EXIT_INSTR_OFFSETS
	.align		4
        /*0038*/ 	.byte	0x04, 0x1c
        /*003a*/ 	.short	(.L_742 - .L_741)


	//   ....[0]....
.L_741:
        /*003c*/ 	.word	0x00000180


	//   ....[1]....
        /*0040*/ 	.word	0x00001800


	//   ....[2]....
        /*0044*/ 	.word	0x000018b0


	//----- nvinfo : EIATTR_CTAIDZ_USED
	.align		4
.L_742:
        /*0048*/ 	.byte	0x01, 0x04
	.zero		2


	//----- nvinfo : EIATTR_MAX_THREADS
	.align		4
        /*004c*/ 	.byte	0x04, 0x05
        /*004e*/ 	.short	(.L_744 - .L_743)
.L_743:
        /*0050*/ 	.word	0x00000100
        /*0054*/ 	.word	0x00000001
        /*0058*/ 	.word	0x00000001


	//----- nvinfo : EIATTR_CRS_STACK_SIZE
	.align		4
.L_744:
        /*005c*/ 	.byte	0x04, 0x1e
        /*005e*/ 	.short	(.L_746 - .L_745)
.L_745:
        /*0060*/ 	.word	0x00000000
.L_746:


//--------------------- .nv.info._ZN7cutlass13device_kernelIN5flash19enable_sm80_to_sm89INS1_16FlashAttnBwdSm80INS1_25CollectiveMainloopBwdSm80ILi2ELi1EN4cute5tupleIJNS5_1CILi64EEENS7_ILi96EEENS7_ILi128EEEEEENS_10bfloat16_tEfNS_4arch4Sm80ELb1ELb0ELb1ELb1ELb1ELb0ELb0ELb0ELi2ELi2ELi2ELi2ELb1EEENS1_24CollectiveEpilogueBwdGQAISB_fSE_Li256ELb1ELb1EEENS1_25SingleTileBwdLPTSchedulerILb1ELi96ELb1EEEEEEEEEvNT_6ParamsE --------------------------
	.section	.nv.info._ZN7cutlass13device_kernelIN5flash19enable_sm80_to_sm89INS1_16FlashAttnBwdSm80INS1_25CollectiveMainloopBwdSm80ILi2ELi1EN4cute5tupleIJNS5_1CILi64EEENS7_ILi96EEENS7_ILi128EEEEEENS_10bfloat16_tEfNS_4arch4Sm80ELb1ELb0ELb1ELb1ELb1ELb0ELb0ELb0ELi2ELi2ELi2ELi2ELb1EEENS1_24CollectiveEpilogueBwdGQAISB_fSE_Li256ELb1ELb1EEENS1_25SingleTileBwdLPTSchedulerILb1ELi96ELb1EEEEEEEEEvNT_6ParamsE,"",@"SHT_CUDA_INFO"
	.sectionflags	@""
	.align	4


	//----- nvinfo : EIATTR_CUDA_API_VERSION
	.align		4
        /*0000*/ 	.byte	0x04, 0x37
        /*0002*/ 	.short	(.L_748 - .L_747)
.L_747:
        /*0004*/ 	.word	0x00000082


	//----- nvinfo : EIATTR_SW2861232_WAR
	.align		4
.L_748:
        /*0008*/ 	.byte	0x01, 0x35
	.zero		2


	//----- nvinfo : EIATTR_PARAM_CBANK
	.align		4
        /*000c*/ 	.byte	0x04, 0x0a
        /*000e*/ 	.short	(.L_750 - .L_749)
	.align		4
.L_749:
        /*0010*/ 	.word	index@(.nv.constant0._ZN7cutlass13device_kernelIN5flash19enable_sm80_to_sm89INS1_16FlashAttnBwdSm80INS1_25CollectiveMainloopBwdSm80ILi2ELi1EN4cute5tupleIJNS5_1CILi64EEENS7_ILi96EEENS7_ILi128EEEEEENS_10bfloat16_tEfNS_4arch4Sm80ELb1ELb0ELb1ELb1ELb1ELb0ELb0ELb0ELi2ELi2ELi2ELi2ELb1EEENS1_24CollectiveEpilogueBwdGQAISB_fSE_Li256ELb1ELb1EEENS1_25SingleTileBwdLPTSchedulerILb1ELi96ELb1EEEEEEEEEvNT_6ParamsE)
        /*0014*/ 	.short	0x0160
        /*0016*/ 	.short	0x0290


	//----- nvinfo : EIATTR_CBANK_PARAM_SIZE
	.align		4
.L_750:
        /*0018*/ 	.byte	0x03, 0x19
        /*001a*/ 	.short	0x0290


	//----- nvinfo : EIATTR_KPARAM_INFO
	.align		4
        /*001c*/ 	.byte	0x04, 0x17
        /*001e*/ 	.short	(.L_752 - .L_751)
.L_751:
        /*0020*/ 	.word	0x00000000
        /*0024*/ 	.short	0x0000
        /*0026*/ 	.short	0x0000
        /*0028*/ 	.byte	0x00, 0xf0, 0x41, 0x0a


	//----- nvinfo : EIATTR_MAXREG_COUNT
	.align		4
.L_752:
        /*002c*/ 	.byte	0x03, 0x1b
        /*002e*/ 	.short	0x00ff


	//----- nvinfo : EIATTR_NUM_BARRIERS
	.align		4
        /*0030*/ 	.byte	0x02, 0x4c
        /*0032*/ 	.byte	0x02
	.zero		1


	//----- nvinfo : EIATTR_ANNOTATIONS
	.align		4
        /*0034*/ 	.byte	0x04, 0x55
        /*0036*/ 	.short	(.L_754 - .L_753)


	//   ....[0]....
.L_753:
        /*0038*/ 	.word	0x00000001
        /*003c*/ 	.byte	0xc0, 0x23, 0x00, 0x00, 0x01, 0x00, 0x00, 0x00, 0x50, 0x2a, 0x00, 0x00, 0x01, 0x00, 0x00, 0x00
        /*004c*/ 	.byte	0xc0, 0x3c, 0x00, 0x00, 0x01, 0x00, 0x00, 0x00, 0xb0, 0x58, 0x00, 0x00


	//----- nvinfo : EIATTR_MERCURY_ISA_VERSION
	.align		4
.L_754:
        /*0058*/ 	.byte	0x03, 0x5f
        /*005a*/ 	.short	0x0000


	//----- nvinfo : EIATTR_COOP_GROUP_MASK_REGIDS
	.align		4
        /*005c*/ 	.byte	0x04, 0x29
        /*005e*/ 	.short	(.L_756 - .L_755)


	//   ....[0]....
.L_755:
        /*0060*/ 	.word	0xffffffff


	//   ....[1]....
        /*0064*/ 	.word	0xffffffff


	//   ....[2]....
        /*0068*/ 	.word	0xffffffff


	//   ....[3]....
        /*006c*/ 	.word	0xffffffff


	//   ....[4]....
        /*0070*/ 	.word	0xffffffff


	//   ....[5]....
        /*0074*/ 	.word	0xffffffff


	//   ....[6]....
        /*0078*/ 	.word	0xffffffff


	//   ....[7]....
        /*007c*/ 	.word	0xffffffff


	//   ....[8]....
        /*0080*/ 	.word	0xffffffff


	//----- nvinfo : EIATTR_COOP_GROUP_INSTR_OFFSETS
	.align		4
.L_756:
        /*0084*/ 	.byte	0x04, 0x28
        /*0086*/ 	.short	(.L_758 - .L_757)


	//   ....[0]....
.L_757:
        /*0088*/ 	.word	0x00000060


	//   ....[1]....
        /*008c*/ 	.word	0x00006da0


	//   ....[2]....
        /*0090*/ 	.word	0x00006dd0


	//   ....[3]....
        /*0094*/ 	.word	0x00007230


	//   ....[4]....
        /*0098*/ 	.word	0x00007240


	//   ....[5]....
        /*009c*/ 	.word	0x00007400


	//   ....[6]....
        /*00a0*/ 	.word	0x000074e0


	//   ....[7]....
        /*00a4*/ 	.word	0x00007810


	//   ....[8]....
        /*00a8*/ 	.word	0x00007820


	//----- nvinfo : EIATTR_EXIT_INSTR_OFFSETS
	.align		4
.L_758:
        /*00ac*/ 	.byte	0x04, 0x1c
        /*00ae*/ 	.short	(.L_760 - .L_759)


	//   ....[0]....
.L_759:
        /*00b0*/ 	.word	0x000009d0


	//   ....[1]....
        /*00b4*/ 	.word	0x000069d0


	//   ....[2]....
        /*00b8*/ 	.word	0x00007830


	//   ....[3]....
        /*00bc*/ 	.word	0x000078d0


	//----- nvinfo : EIATTR_MAX_THREADS
	.align		4
.L_760:
        /*00c0*/ 	.byte	0x04, 0x05
        /*00c2*/ 	.short	(.L_762 - .L_761)
.L_761:
        /*00c4*/ 	.word	0x00000100
        /*00c8*/ 	.word	0x00000001
        /*00cc*/ 	.word	0x00000001


	//----- nvinfo : EIATTR_CRS_STACK_SIZE
	.align		4
.L_762:
        /*00d0*/ 	.byte	0x04, 0x1e
        /*00d2*/ 	.short	(.L_764 - .L_763)
.L_763:
        /*00d4*/ 	.word	0x00000000
.L_764:


//--------------------- .nv.info._ZN7cutlass13device_kernelIN5flash19enable_sm80_to_sm89INS1_16FlashAttnBwdSm80INS1_25CollectiveMainloopBwdSm80ILi2ELi2EN4cute5tupleIJNS5_1CILi64EEENS7_ILi128EEES9_EEENS_10bfloat16_tEfNS_4arch4Sm80ELb0ELb0ELb1ELb0ELb0ELb0ELb0ELb0ELi2ELi2ELi2ELi2ELb0EEENS1_21CollectiveEpilogueBwdISA_SB_SD_Li256ELb0ELb0ELi4EEENS1_19SingleTileSchedulerILb0ELb0ELb0ELi128EEEEEEEEEvNT_6ParamsE --------------------------
	.section	.nv.info._ZN7cutlass13device_kernelIN5flash19enable_sm80_to_sm89INS1_16FlashAttnBwdSm80INS1_25CollectiveMainloopBwdSm80ILi2ELi2EN4cute5tupleIJNS5_1CILi64EEENS7_ILi128EEES9_EEENS_10bfloat16_tEfNS_4arch4Sm80ELb0ELb0ELb1ELb0ELb0ELb0ELb0ELb0ELi2ELi2ELi2ELi2ELb0EEENS1_21CollectiveEpilogueBwdISA_SB_SD_Li256ELb0ELb0ELi4EEENS1_19SingleTileSchedulerILb0ELb0ELb0ELi128EEEEEEEEEvNT_6ParamsE,"",@"SHT_CUDA_INFO"
	.sectionflags	@""
	.align	4


	//----- nvinfo : EIATTR_CUDA_API_VERSION
	.align		4
        /*0000*/ 	.byte	0x04, 0x37
        /*0002*/ 	.short	(.L_766 - .L_765)
.L_765:
        /*0004*/ 	.word	0x00000082


	//----- nvinfo : EIATTR_SW2861232_WAR
	.align		4
.L_766:
        /*0008*/ 	.byte	0x01, 0x35
	.zero		2


	//----- nvinfo : EIATTR_PARAM_CBANK
	.align		4
        /*000c*/ 	.byte	0x04, 0x0a
        /*000e*/ 	.short	(.L_768 - .L_767)
	.align		4
.L_767:
        /*0010*/ 	.word	index@(.nv.constant0._ZN7cutlass13device_kernelIN5flash19enable_sm80_to_sm89INS1_16FlashAttnBwdSm80INS1_25CollectiveMainloopBwdSm80ILi2ELi2EN4cute5tupleIJNS5_1CILi64EEENS7_ILi128EEES9_EEENS_10bfloat16_tEfNS_4arch4Sm80ELb0ELb0ELb1ELb0ELb0ELb0ELb0ELb0ELi2ELi2ELi2ELi2ELb0EEENS1_21CollectiveEpilogueBwdISA_SB_SD_Li256ELb0ELb0ELi4EEENS1_19SingleTileSchedulerILb0ELb0ELb0ELi128EEEEEEEEEvNT_6ParamsE)
        /*0014*/ 	.short	0x0160
        /*0016*/ 	.short	0x0270


	//----- nvinfo : EIATTR_CBANK_PARAM_SIZE
	.align		4
.L_768:
        /*0018*/ 	.byte	0x03, 0x19
        /*001a*/ 	.short	0x0270


	//----- nvinfo : EIATTR_KPARAM_INFO
	.align		4
        /*001c*/ 	.byte	0x04, 0x17
        /*001e*/ 	.short	(.L_770 - .L_769)
.L_769:
        /*0020*/ 	.word	0x00000000
        /*0024*/ 	.short	0x0000
        /*0026*/ 	.short	0x0000
        /*0028*/ 	.byte	0x00, 0xf0, 0xc1, 0x09


	//----- nvinfo : EIATTR_MAXREG_COUNT
	.align		4
.L_770:
        /*002c*/ 	.byte	0x03, 0x1b
        /*002e*/ 	.short	0x00ff


	//----- nvinfo : EIATTR_NUM_BARRIERS
	.align		4
        /*0030*/ 	.byte	0x02, 0x4c
        /*0032*/ 	.byte	0x02
	.zero		1


	//----- nvinfo : EIATTR_ANNOTATIONS
	.align		4
        /*0034*/ 	.byte	0x04, 0x55
        /*0036*/ 	.short	(.L_772 - .L_771)


	//   ....[0]....
.L_771:
        /*0038*/ 	.word	0x00000001
        /*003c*/ 	.byte	0x50, 0x2e, 0x00, 0x00, 0x01, 0x00, 0x00, 0x00, 0x40, 0x2f, 0x00, 0x00, 0x01, 0x00, 0x00, 0x00
        /*004c*/ 	.byte	0xb0, 0x2f, 0x00, 0x00, 0x01, 0x00, 0x00, 0x00, 0x10, 0x33, 0x00, 0x00, 0x01, 0x00, 0x00, 0x00
        /*005c*/ 	.byte	0xf0, 0x33, 0x00, 0x00, 0x01, 0x00, 0x00, 0x00, 0x30, 0x37, 0x00, 0x00, 0x01, 0x00, 0x00, 0x00
        /*006c*/ 	.byte	0x20, 0x38, 0x00, 0x00, 0x01, 0x00, 0x00, 0x00, 0x20, 0x49, 0x00, 0x00


	//----- nvinfo : EIATTR_MERCURY_ISA_VERSION
	.align		4
.L_772:
        /*0078*/ 	.byte	0x03, 0x5f
        /*007a*/ 	.short	0x0000


	//----- nvinfo : EIATTR_EXIT_INSTR_OFFSETS
	.align		4
        /*007c*/ 	.byte	0x04, 0x1c
        /*007e*/ 	.short	(.L_774 - .L_773)


	//   ....[0]....
.L_773:
        /*0080*/ 	.word	0x00000040


	//   ....[1]....
        /*0084*/ 	.word	0x000086f0


	//   ....[2]....
        /*0088*/ 	.word	0x000087b0


	//----- nvinfo : EIATTR_CTAIDZ_USED
	.align		4
.L_774:
        /*008c*/ 	.byte	0x01, 0x04
	.zero		2


	//----- nvinfo : EIATTR_MAX_THREADS
	.align		4
        /*0090*/ 	.byte	0x04, 0x05
        /*0092*/ 	.short	(.L_776 - .L_775)
.L_775:
        /*0094*/ 	.word	0x00000100
        /*0098*/ 	.word	0x00000001
        /*009c*/ 	.word	0x00000001


	//----- nvinfo : EIATTR_CRS_STACK_SIZE
	.align		4
.L_776:
        /*00a0*/ 	.byte	0x04, 0x1e
        /*00a2*/ 	.short	(.L_778 - .L_777)
.L_777:
        /*00a4*/ 	.word	0x00000000
.L_778:


//--------------------- .nv.info._ZN7cutlass13device_kernelIN5flash19enable_sm80_to_sm89INS1_16FlashAttnBwdSm80INS1_25CollectiveMainloopBwdSm80ILi2ELi2EN4cute5tupleIJNS5_1CILi64EEENS7_ILi128EEES9_EEENS_10bfloat16_tEfNS_4arch4Sm80ELb0ELb0ELb1ELb0ELb1ELb0ELb0ELb0ELi2ELi2ELi2ELi2ELb0EEENS1_21CollectiveEpilogueBwdISA_SB_SD_Li256ELb0ELb0ELi4EEENS1_19SingleTileSchedulerILb0ELb0ELb0ELi128EEEEEEEEEvNT_6ParamsE --------------------------
	.section	.nv.info._ZN7cutlass13device_kernelIN5flash19enable_sm80_to_sm89INS1_16FlashAttnBwdSm80INS1_25CollectiveMainloopBwdSm80ILi2ELi2EN4cute5tupleIJNS5_1CILi64EEENS7_ILi128EEES9_EEENS_10bfloat16_tEfNS_4arch4Sm80ELb0ELb0ELb1ELb0ELb1ELb0ELb0ELb0ELi2ELi2ELi2ELi2ELb0EEENS1_21CollectiveEpilogueBwdISA_SB_SD_Li256ELb0ELb0ELi4EEENS1_19SingleTileSchedulerILb0ELb0ELb0ELi128EEEEEEEEEvNT_6ParamsE,"",@"SHT_CUDA_INFO"
	.sectionflags	@""
	.align	4


	//----- nvinfo : EIATTR_CUDA_API_VERSION
	.align		4
        /*0000*/ 	.byte	0x04, 0x37
        /*0002*/ 	.short	(.L_780 - .L_779)
.L_779:
        /*0004*/ 	.word	0x00000082


	//----- nvinfo : EIATTR_SW2861232_WAR
	.align		4
.L_780:
        /*0008*/ 	.byte	0x01, 0x35
	.zero		2


	//----- nvinfo : EIATTR_PARAM_CBANK
	.align		4
        /*000c*/ 	.byte	0x04, 0x0a
        /*000e*/ 	.short	(.L_782 - .L_781)
	.align		4
.L_781:
        /*0010*/ 	.word	index@(.nv.constant0._ZN7cutlass13device_kernelIN5flash19enable_sm80_to_sm89INS1_16FlashAttnBwdSm80INS1_25CollectiveMainloopBwdSm80ILi2ELi2EN4cute5tupleIJNS5_1CILi64EEENS7_ILi128EEES9_EEENS_10bfloat16_tEfNS_4arch4Sm80ELb0ELb0ELb1ELb0ELb1ELb0ELb0ELb0ELi2ELi2ELi2ELi2ELb0EEENS1_21CollectiveEpilogueBwdISA_SB_SD_Li256ELb0ELb0ELi4EEENS1_19SingleTileSchedulerILb0ELb0ELb0ELi128EEEEEEEEEvNT_6ParamsE)
        /*0014*/ 	.short	0x0160
        /*0016*/ 	.short	0x0270


	//----- nvinfo : EIATTR_CBANK_PARAM_SIZE
	.align		4
.L_782:
        /*0018*/ 	.byte	0x03, 0x19
        /*001a*/ 	.short	0x0270


	//----- nvinfo : EIATTR_KPARAM_INFO
	.align		4
        /*001c*/ 	.byte	0x04, 0x17
        /*001e*/ 	.short	(.L_784 - .L_783)
.L_783:
        /*0020*/ 	.word	0x00000000
        /*0024*/ 	.short	0x0000
        /*0026*/ 	.short	0x0000
        /*0028*/ 	.byte	0x00, 0xf0, 0xc1, 0x09


	//----- nvinfo : EIATTR_MAXREG_COUNT
	.align		4
.L_784:
        /*002c*/ 	.byte	0x03, 0x1b
        /*002e*/ 	.short	0x00ff


	//----- nvinfo : EIATTR_NUM_BARRIERS
	.align		4
        /*0030*/ 	.byte	0x02, 0x4c
        /*0032*/ 	.byte	0x02
	.zero		1


	//----- nvinfo : EIATTR_ANNOTATIONS
	.align		4
        /*0034*/ 	.byte	0x04, 0x55
        /*0036*/ 	.short	(.L_786 - .L_785)


	//   ....[0]....
.L_785:
        /*0038*/ 	.word	0x00000001
        /*003c*/ 	.byte	0x50, 0x2e, 0x00, 0x00, 0x01, 0x00, 0x00, 0x00, 0x40, 0x2f, 0x00, 0x00, 0x01, 0x00, 0x00, 0x00
        /*004c*/ 	.byte	0xb0, 0x2f, 0x00, 0x00, 0x01, 0x00, 0x00, 0x00, 0x10, 0x33, 0x00, 0x00, 0x01, 0x00, 0x00, 0x00
        /*005c*/ 	.byte	0xf0, 0x33, 0x00, 0x00, 0x01, 0x00, 0x00, 0x00, 0x30, 0x37, 0x00, 0x00, 0x01, 0x00, 0x00, 0x00
        /*006c*/ 	.byte	0x20, 0x38, 0x00, 0x00, 0x01, 0x00, 0x00, 0x00, 0x20, 0x49, 0x00, 0x00


	//----- nvinfo : EIATTR_MERCURY_ISA_VERSION
	.align		4
.L_786:
        /*0078*/ 	.byte	0x03, 0x5f
        /*007a*/ 	.short	0x0000


	//----- nvinfo : EIATTR_EXIT_INSTR_OFFSETS
	.align		4
        /*007c*/ 	.byte	0x04, 0x1c
        /*007e*/ 	.short	(.L_788 - .L_787)


	//   ....[0]....
.L_787:
        /*0080*/ 	.word	0x00000040


	//   ....[1]....
        /*0084*/ 	.word	0x000086f0


	//   ....[2]....
        /*0088*/ 	.word	0x000087b0


	//----- nvinfo : EIATTR_CTAIDZ_USED
	.align		4
.L_788:
        /*008c*/ 	.byte	0x01, 0x04
	.zero		2


	//----- nvinfo : EIATTR_MAX_THREADS
	.align		4
        /*0090*/ 	.byte	0x04, 0x05
        /*0092*/ 	.short	(.L_790 - .L_789)
.L_789:
        /*0094*/ 	.word	0x00000100
        /*0098*/ 	.word	0x00000001
        /*009c*/ 	.word	0x00000001


	//----- nvinfo : EIATTR_CRS_STACK_SIZE
	.align		4
.L_790:
        /*00a0*/ 	.byte	0x04, 0x1e
        /*00a2*/ 	.short	(.L_792 - .L_791)
.L_791:
        /*00a4*/ 	.word	0x00000000
.L_792:


//--------------------- .nv.info._ZN7cutlass13device_kernelIN5flash19enable_sm80_to_sm89INS1_16FlashAttnBwdSm80INS1_25CollectiveMainloopBwdSm80ILi2ELi2EN4cute5tupleIJNS5_1CILi64EEENS7_ILi128EEES9_EEENS_10bfloat16_tEfNS_4arch4Sm80ELb0ELb0ELb1ELb0ELb0ELb0ELb0ELb0ELi2ELi2ELi2ELi2ELb0EEENS1_24CollectiveEpilogueBwdGQAISA_fSD_Li256ELb0ELb0EEENS1_19SingleTileSchedulerILb0ELb0ELb0ELi128EEEEEEEEEvNT_6ParamsE --------------------------
	.section	.nv.info._ZN7cutlass13device_kernelIN5flash19enable_sm80_to_sm89INS1_16FlashAttnBwdSm80INS1_25CollectiveMainloopBwdSm80ILi2ELi2EN4cute5tupleIJNS5_1CILi64EEENS7_ILi128EEES9_EEENS_10bfloat16_tEfNS_4arch4Sm80ELb0ELb0ELb1ELb0ELb0ELb0ELb0ELb0ELi2ELi2ELi2ELi2ELb0EEENS1_24CollectiveEpilogueBwdGQAISA_fSD_Li256ELb0ELb0EEENS1_19SingleTileSchedulerILb0ELb0ELb0ELi128EEEEEEEEEvNT_6ParamsE,"",@"SHT_CUDA_INFO"
	.sectionflags	@""
	.align	4


	//----- nvinfo : EIATTR_CUDA_API_VERSION
	.align		4
        /*0000*/ 	.byte	0x04, 0x37
        /*0002*/ 	.short	(.L_794 - .L_793)
.L_793:
        /*0004*/ 	.word	0x00000082


	//----- nvinfo : EIATTR_SW2861232_WAR
	.align		4
.L_794:
        /*0008*/ 	.byte	0x01, 0x35
	.zero		2


	//----- nvinfo : EIATTR_PARAM_CBANK
	.align		4
        /*000c*/ 	.byte	0x04, 0x0a
        /*000e*/ 	.short	(.L_796 - .L_795)
	.align		4
.L_795:
        /*0010*/ 	.word	index@(.nv.constant0._ZN7cutlass13device_kernelIN5flash19enable_sm80_to_sm89INS1_16FlashAttnBwdSm80INS1_25CollectiveMainloopBwdSm80ILi2ELi2EN4cute5tupleIJNS5_1CILi64EEENS7_ILi128EEES9_EEENS_10bfloat16_tEfNS_4arch4Sm80ELb0ELb0ELb1ELb0ELb0ELb0ELb0ELb0ELi2ELi2ELi2ELi2ELb0EEENS1_24CollectiveEpilogueBwdGQAISA_fSD_Li256ELb0ELb0EEENS1_19SingleTileSchedulerILb0ELb0ELb0ELi128EEEEEEEEEvNT_6ParamsE)
        /*0014*/ 	.short	0x0160
        /*0016*/ 	.short	0x0278


	//----- nvinfo : EIATTR_CBANK_PARAM_SIZE
	.align		4
.L_796:
        /*0018*/ 	.byte	0x03, 0x19
        /*001a*/ 	.short	0x0278


	//----- nvinfo : EIATTR_KPARAM_INFO
	.align		4
        /*001c*/ 	.byte	0x04, 0x17
        /*001e*/ 	.short	(.L_798 - .L_797)
.L_797:
        /*0020*/ 	.word	0x00000000
        /*0024*/ 	.short	0x0000
        /*0026*/ 	.short	0x0000
        /*0028*/ 	.byte	0x00, 0xf0, 0xe1, 0x09


	//----- nvinfo : EIATTR_MAXREG_COUNT
	.align		4
.L_798:
        /*002c*/ 	.byte	0x03, 0x1b
        /*002e*/ 	.short	0x00ff


	//----- nvinfo : EIATTR_NUM_BARRIERS
	.align		4
        /*0030*/ 	.byte	0x02, 0x4c
        /*0032*/ 	.byte	0x02
	.zero		1


	//----- nvinfo : EIATTR_ANNOTATIONS
	.align		4
        /*0034*/ 	.byte	0x04, 0x55
        /*0036*/ 	.short	(.L_800 - .L_799)


	//   ....[0]....
.L_799:
        /*0038*/ 	.word	0x00000001
        /*003c*/ 	.byte	0xb0, 0x2e, 0x00, 0x00, 0x01, 0x00, 0x00, 0x00, 0x20, 0x33, 0x00, 0x00, 0x01, 0x00, 0x00, 0x00
        /*004c*/ 	.byte	0x30, 0x34, 0x00, 0x00, 0x01, 0x00, 0x00, 0x00, 0xd0, 0x42, 0x00, 0x00


	//----- nvinfo : EIATTR_MERCURY_ISA_VERSION
	.align		4
.L_800:
        /*0058*/ 	.byte	0x03, 0x5f
        /*005a*/ 	.short	0x0000


	//----- nvinfo : EIATTR_EXIT_INSTR_OFFSETS
	.align		4
        /*005c*/ 	.byte	0x04, 0x1c
        /*005e*/ 	.short	(.L_802 - .L_801)


	//   ....[0]....
.L_801:
        /*0060*/ 	.word	0x00000040


	//   ....[1]....
        /*0064*/ 	.word	0x000074f0


	//----- nvinfo : EIATTR_CTAIDZ_USED
	.align		4
.L_802:
        /*0068*/ 	.byte	0x01, 0x04
	.zero		2


	//----- nvinfo : EIATTR_MAX_THREADS
	.align		4
        /*006c*/ 	.byte	0x04, 0x05
        /*006e*/ 	.short	(.L_804 - .L_803)
.L_803:
        /*0070*/ 	.word	0x00000100
        /*0074*/ 	.word	0x00000001
        /*0078*/ 	.word	0x00000001


	//----- nvinfo : EIATTR_CRS_STACK_SIZE
	.align		4
.L_804:
        /*007c*/ 	.byte	0x04, 0x1e
        /*007e*/ 	.short	(.L_806 - .L_805)
.L_805:
        /*0080*/ 	.word	0x00000000
.L_806:


//--------------------- .nv.info._ZN7cutlass13device_kernelIN5flash19enable_sm80_to_sm89INS1_16FlashAttnBwdSm80INS1_25CollectiveMainloopBwdSm80ILi2ELi2EN4cute5tupleIJNS5_1CILi64EEENS7_ILi128EEES9_EEENS_10bfloat16_tEfNS_4arch4Sm80ELb0ELb0ELb1ELb0ELb1ELb0ELb0ELb0ELi2ELi2ELi2ELi2ELb0EEENS1_24CollectiveEpilogueBwdGQAISA_fSD_Li256ELb0ELb1EEENS1_19SingleTileSchedulerILb0ELb0ELb0ELi128EEEEEEEEEvNT_6ParamsE --------------------------
	.section	.nv.info._ZN7cutlass13device_kernelIN5flash19enable_sm80_to_sm89INS1_16FlashAttnBwdSm80INS1_25CollectiveMainloopBwdSm80ILi2ELi2EN4cute5tupleIJNS5_1CILi64EEENS7_ILi128EEES9_EEENS_10bfloat16_tEfNS_4arch4Sm80ELb0ELb0ELb1ELb0ELb1ELb0ELb0ELb0ELi2ELi2ELi2ELi2ELb0EEENS1_24CollectiveEpilogueBwdGQAISA_fSD_Li256ELb0ELb1EEENS1_19SingleTileSchedulerILb0ELb0ELb0ELi128EEEEEEEEEvNT_6ParamsE,"",@"SHT_CUDA_INFO"
	.sectionflags	@""
	.align	4


	//----- nvinfo : EIATTR_CUDA_API_VERSION
	.align		4
        /*0000*/ 	.byte	0x04, 0x37
        /*0002*/ 	.short	(.L_808 - .L_807)
.L_807:
        /*0004*/ 	.word	0x00000082


	//----- nvinfo : EIATTR_SW2861232_WAR
	.align		4
.L_808:
        /*0008*/ 	.byte	0x01, 0x35
	.zero		2


	//----- nvinfo : EIATTR_PARAM_CBANK
	.align		4
        /*000c*/ 	.byte	0x04, 0x0a
        /*000e*/ 	.short	(.L_810 - .L_809)
	.align		4
.L_809:
        /*0010*/ 	.word	index@(.nv.constant0._ZN7cutlass13device_kernelIN5flash19enable_sm80_to_sm89INS1_16FlashAttnBwdSm80INS1_25CollectiveMainloopBwdSm80ILi2ELi2EN4cute5tupleIJNS5_1CILi64EEENS7_ILi128EEES9_EEENS_10bfloat16_tEfNS_4arch4Sm80ELb0ELb0ELb1ELb0ELb1ELb0ELb0ELb0ELi2ELi2ELi2ELi2ELb0EEENS1_24CollectiveEpilogueBwdGQAISA_fSD_Li256ELb0ELb1EEENS1_19SingleTileSchedulerILb0ELb0ELb0ELi128EEEEEEEEEvNT_6ParamsE)
        /*0014*/ 	.short	0x0160
        /*0016*/ 	.short	0x0278


	//----- nvinfo : EIATTR_CBANK_PARAM_SIZE
	.align		4
.L_810:
        /*0018*/ 	.byte	0x03, 0x19
        /*001a*/ 	.short	0x0278


	//----- nvinfo : EIATTR_KPARAM_INFO
	.align		4
        /*001c*/ 	.byte	0x04, 0x17
        /*001e*/ 	.short	(.L_812 - .L_811)
.L_811:
        /*0020*/ 	.word	0x00000000
        /*0024*/ 	.short	0x0000
        /*0026*/ 	.short	0x0000
        /*0028*/ 	.byte	0x00, 0xf0, 0xe1, 0x09


	//----- nvinfo : EIATTR_MAXREG_COUNT
	.align		4
.L_812:
        /*002c*/ 	.byte	0x03, 0x1b
        /*002e*/ 	.short	0x00ff


	//----- nvinfo : EIATTR_NUM_BARRIERS
	.align		4
        /*0030*/ 	.byte	0x02, 0x4c
        /*0032*/ 	.byte	0x02
	.zero		1


	//----- nvinfo : EIATTR_ANNOTATIONS
	.align		4
        /*0034*/ 	.byte	0x04, 0x55
        /*0036*/ 	.short	(.L_814 - .L_813)


	//   ....[0]....
.L_813:
        /*0038*/ 	.word	0x00000001
        /*003c*/ 	.byte	0x90, 0x2d, 0x00, 0x00, 0x01, 0x00, 0x00, 0x00, 0x00, 0x32, 0x00, 0x00, 0x01, 0x00, 0x00, 0x00
        /*004c*/ 	.byte	0x10, 0x33, 0x00, 0x00, 0x01, 0x00, 0x00, 0x00, 0xb0, 0x41, 0x00, 0x00


	//----- nvinfo : EIATTR_MERCURY_ISA_VERSION
	.align		4
.L_814:
        /*0058*/ 	.byte	0x03, 0x5f
        /*005a*/ 	.short	0x0000


	//----- nvinfo : EIATTR_COOP_GROUP_MASK_REGIDS
	.align		4
        /*005c*/ 	.byte	0x04, 0x29
        /*005e*/ 	.short	(.L_816 - .L_815)


	//   ....[0]....
.L_815:
        /*0060*/ 	.word	0xffffffff


	//   ....[1]....
        /*0064*/ 	.word	0xffffffff


	//   ....[2]....
        /*0068*/ 	.word	0xffffffff


	//   ....[3]....
        /*006c*/ 	.word	0xffffffff


	//   ....[4]....
        /*0070*/ 	.word	0xffffffff


	//   ....[5]....
        /*0074*/ 	.word	0xffffffff


	//   ....[6]....
        /*0078*/ 	.word	0xffffffff


	//   ....[7]....
        /*007c*/ 	.word	0xffffffff


	//----- nvinfo : EIATTR_COOP_GROUP_INSTR_OFFSETS
	.align		4
.L_816:
        /*0080*/ 	.byte	0x04, 0x28
        /*0082*/ 	.short	(.L_818 - .L_817)


	//   ....[0]....
.L_817:
        /*0084*/ 	.word	0x00006b80


	//   ....[1]....
        /*0088*/ 	.word	0x00006bc0


	//   ....[2]....
        /*008c*/ 	.word	0x000070d0


	//   ....[3]....
        /*0090*/ 	.word	0x000070e0


	//   ....[4]....
        /*0094*/ 	.word	0x00007270


	//   ....[5]....
        /*0098*/ 	.word	0x000072c0


	//   ....[6]....
        /*009c*/ 	.word	0x00007780


	//   ....[7]....
        /*00a0*/ 	.word	0x00007790


	//----- nvinfo : EIATTR_EXIT_INSTR_OFFSETS
	.align		4
.L_818:
        /*00a4*/ 	.byte	0x04, 0x1c
        /*00a6*/ 	.short	(.L_820 - .L_819)


	//   ....[0]....
.L_819:
        /*00a8*/ 	.word	0x00000040


	//   ....[1]....
        /*00ac*/ 	.word	0x000077a0


	//   ....[2]....
        /*00b0*/ 	.word	0x00007840


	//----- nvinfo : EIATTR_CTAIDZ_USED
	.align		4
.L_820:
        /*00b4*/ 	.byte	0x01, 0x04
	.zero		2


	//----- nvinfo : EIATTR_MAX_THREADS
	.align		4
        /*00b8*/ 	.byte	0x04, 0x05
        /*00ba*/ 	.short	(.L_822 - .L_821)
.L_821:
        /*00bc*/ 	.word	0x00000100
        /*00c0*/ 	.word	0x00000001
        /*00c4*/ 	.word	0x00000001


	//----- nvinfo : EIATTR_CRS_STACK_SIZE
	.align		4
.L_822:
        /*00c8*/ 	.byte	0x04, 0x1e
        /*00ca*/ 	.short	(.L_824 - .L_823)
.L_823:
        /*00cc*/ 	.word	0x00000000
.L_824:


//--------------------- .nv.info._ZN7cutlass13device_kernelIN5flash19enable_sm80_to_sm89INS1_16FlashAttnBwdSm80INS1_25CollectiveMainloopBwdSm80ILi2ELi2EN4cute5tupleIJNS5_1CILi64EEENS7_ILi128EEES9_EEENS_10bfloat16_tEfNS_4arch4Sm80ELb0ELb0ELb1ELb1ELb0ELb0ELb0ELb0ELi2ELi2ELi2ELi2ELb0EEENS1_21CollectiveEpilogueBwdISA_SB_SD_Li256ELb1ELb0ELi4EEENS1_19SingleTileSchedulerILb1ELb0ELb0ELi128EEEEEEEEEvNT_6ParamsE --------------------------
	.section	.nv.info._ZN7cutlass13device_kernelIN5flash19enable_sm80_to_sm89INS1_16FlashAttnBwdSm80INS1_25CollectiveMainloopBwdSm80ILi2ELi2EN4cute5tupleIJNS5_1CILi64EEENS7_ILi128EEES9_EEENS_10bfloat16_tEfNS_4arch4Sm80ELb0ELb0ELb1ELb1ELb0ELb0ELb0ELb0ELi2ELi2ELi2ELi2ELb0EEENS1_21CollectiveEpilogueBwdISA_SB_SD_Li256ELb1ELb0ELi4EEENS1_19SingleTileSchedulerILb1ELb0ELb0ELi128EEEEEEEEEvNT_6ParamsE,"",@"SHT_CUDA_INFO"
	.sectionflags	@""
	.align	4


	//----- nvinfo : EIATTR_CUDA_API_VERSION
	.align		4
        /*0000*/ 	.byte	0x04, 0x37
        /*0002*/ 	.short	(.L_826 - .L_825)
.L_825:
        /*0004*/ 	.word	0x00000082


	//----- nvinfo : EIATTR_SW2861232_WAR
	.align		4
.L_826:
        /*0008*/ 	.byte	0x01, 0x35
	.zero		2


	//----- nvinfo : EIATTR_PARAM_CBANK
	.align		4
        /*000c*/ 	.byte	0x04, 0x0a
        /*000e*/ 	.short	(.L_828 - .L_827)
	.align		4
.L_827:
        /*0010*/ 	.word	index@(.nv.constant0._ZN7cutlass13device_kernelIN5flash19enable_sm80_to_sm89INS1_16FlashAttnBwdSm80INS1_25CollectiveMainloopBwdSm80ILi2ELi2EN4cute5tupleIJNS5_1CILi64EEENS7_ILi128EEES9_EEENS_10bfloat16_tEfNS_4arch4Sm80ELb0ELb0ELb1ELb1ELb0ELb0ELb0ELb0ELi2ELi2ELi2ELi2ELb0EEENS1_21CollectiveEpilogueBwdISA_SB_SD_Li256ELb1ELb0ELi4EEENS1_19SingleTileSchedulerILb1ELb0ELb0ELi128EEEEEEEEEvNT_6ParamsE)
        /*0014*/ 	.short	0x0160
        /*0016*/ 	.short	0x0270


	//----- nvinfo : EIATTR_CBANK_PARAM_SIZE
	.align		4
.L_828:
        /*0018*/ 	.byte	0x03, 0x19
        /*001a*/ 	.short	0x0270


	//----- nvinfo : EIATTR_KPARAM_INFO
	.align		4
        /*001c*/ 	.byte	0x04, 0x17
        /*001e*/ 	.short	(.L_830 - .L_829)
.L_829:
        /*0020*/ 	.word	0x00000000
        /*0024*/ 	.short	0x0000
        /*0026*/ 	.short	0x0000
        /*0028*/ 	.byte	0x00, 0xf0, 0xc1, 0x09


	//----- nvinfo : EIATTR_MAXREG_COUNT
	.align		4
.L_830:
        /*002c*/ 	.byte	0x03, 0x1b
        /*002e*/ 	.short	0x00ff


	//----- nvinfo : EIATTR_NUM_BARRIERS
	.align		4
        /*0030*/ 	.byte	0x02, 0x4c
        /*0032*/ 	.byte	0x02
	.zero		1


	//----- nvinfo : EIATTR_ANNOTATIONS
	.align		4
        /*0034*/ 	.byte	0x04, 0x55
        /*0036*/ 	.short	(.L_832 - .L_831)


	//   ....[0]....
.L_831:
        /* <DEDUP_REMOVED lines=13> */


	//----- nvinfo : EIATTR_MERCURY_ISA_VERSION
	.align		4
.L_832:
        /*00f0*/ 	.byte	0x03, 0x5f
        /*00f2*/ 	.short	0x0000


	//----- nvinfo : EIATTR_COOP_GROUP_MASK_REGIDS
	.align		4
        /*00f4*/ 	.byte	0x04, 0x29
        /*00f6*/ 	.short	(.L_834 - .L_833)


	//   ....[0]....
.L_833:
        /*00f8*/ 	.word	0xffffffff


	//----- nvinfo : EIATTR_COOP_GROUP_INSTR_OFFSETS
	.align		4
.L_834:
        /*00fc*/ 	.byte	0x04, 0x28
        /*00fe*/ 	.short	(.L_836 - .L_835)


	//   ....[0]....
.L_835:
        /*0100*/ 	.word	0x000000a0


	//----- nvinfo : EIATTR_EXIT_INSTR_OFFSETS
	.align		4
.L_836:
        /*0104*/ 	.byte	0x04, 0x1c
        /*0106*/ 	.short	(.L_838 - .L_837)


	//   ....[0]....
.L_837:
        /*0108*/ 	.word	0x00000340


	//   ....[1]....
        /*010c*/ 	.word	0x00008d20


	//   ....[2]....
        /*0110*/ 	.word	0x00008de0


	//   ....[3]....
        /*0114*/ 	.word	0x0000a030


	//   ....[4]....
        /*0118*/ 	.word	0x0000a0f0


	//----- nvinfo : EIATTR_CTAIDZ_USED
	.align		4
.L_838:
        /*011c*/ 	.byte	0x01, 0x04
	.zero		2


	//----- nvinfo : EIATTR_MAX_THREADS
	.align		4
        /*0120*/ 	.byte	0x04, 0x05
        /*0122*/ 	.short	(.L_840 - .L_839)
.L_839:
        /*0124*/ 	.word	0x00000100
        /*0128*/ 	.word	0x00000001
        /*012c*/ 	.word	0x00000001


	//----- nvinfo : EIATTR_CRS_STACK_SIZE
	.align		4
.L_840:
        /*0130*/ 	.byte	0x04, 0x1e
        /*0132*/ 	.short	(.L_842 - .L_841)
.L_841:
        /*0134*/ 	.word	0x00000000
.L_842:


//--------------------- .nv.info._ZN7cutlass13device_kernelIN5flash19enable_sm80_to_sm89INS1_16FlashAttnBwdSm80INS1_25CollectiveMainloopBwdSm80ILi2ELi2EN4cute5tupleIJNS5_1CILi64EEENS7_ILi128EEES9_EEENS_10bfloat16_tEfNS_4arch4Sm80ELb0ELb0ELb1ELb1ELb1ELb0ELb0ELb0ELi2ELi2ELi2ELi2ELb0EEENS1_21CollectiveEpilogueBwdISA_SB_SD_Li256ELb1ELb0ELi4EEENS1_19SingleTileSchedulerILb1ELb0ELb0ELi128EEEEEEEEEvNT_6ParamsE --------------------------
	.section	.nv.info._ZN7cutlass13device_kernelIN5flash19enable_sm80_to_sm89INS1_16FlashAttnBwdSm80INS1_25CollectiveMainloopBwdSm80ILi2ELi2EN4cute5tupleIJNS5_1CILi64EEENS7_ILi128EEES9_EEENS_10bfloat16_tEfNS_4arch4Sm80ELb0ELb0ELb1ELb1ELb1ELb0ELb0ELb0ELi2ELi2ELi2ELi2ELb0EEENS1_21CollectiveEpilogueBwdISA_SB_SD_Li256ELb1ELb0ELi4EEENS1_19SingleTileSchedulerILb1ELb0ELb0ELi128EEEEEEEEEvNT_6ParamsE,"",@"SHT_CUDA_INFO"
	.sectionflags	@""
	.align	4


	//----- nvinfo : EIATTR_CUDA_API_VERSION
	.align		4
        /*0000*/ 	.byte	0x04, 0x37
        /*0002*/ 	.short	(.L_844 - .L_843)
.L_843:
        /*0004*/ 	.word	0x00000082


	//----- nvinfo : EIATTR_SW2861232_WAR
	.align		4
.L_844:
        /*0008*/ 	.byte	0x01, 0x35
	.zero		2


	//----- nvinfo : EIATTR_PARAM_CBANK
	.align		4
        /*000c*/ 	.byte	0x04, 0x0a
        /*000e*/ 	.short	(.L_846 - .L_845)
	.align		4
.L_845:
        /*0010*/ 	.word	index@(.nv.constant0._ZN7cutlass13device_kernelIN5flash19enable_sm80_to_sm89INS1_16FlashAttnBwdSm80INS1_25CollectiveMainloopBwdSm80ILi2ELi2EN4cute5tupleIJNS5_1CILi64EEENS7_ILi128EEES9_EEENS_10bfloat16_tEfNS_4arch4Sm80ELb0ELb0ELb1ELb1ELb1ELb0ELb0ELb0ELi2ELi2ELi2ELi2ELb0EEENS1_21CollectiveEpilogueBwdISA_SB_SD_Li256ELb1ELb0ELi4EEENS1_19SingleTileSchedulerILb1ELb0ELb0ELi128EEEEEEEEEvNT_6ParamsE)
        /*0014*/ 	.short	0x0160
        /*0016*/ 	.short	0x0270


	//----- nvinfo : EIATTR_CBANK_PARAM_SIZE
	.align		4
.L_846:
        /*0018*/ 	.byte	0x03, 0x19
        /*001a*/ 	.short	0x0270


	//----- nvinfo : EIATTR_KPARAM_INFO
	.align		4
        /*001c*/ 	.byte	0x04, 0x17
        /*001e*/ 	.short	(.L_848 - .L_847)
.L_847:
        /*0020*/ 	.word	0x00000000
        /*0024*/ 	.short	0x0000
        /*0026*/ 	.short	0x0000
        /*0028*/ 	.byte	0x00, 0xf0, 0xc1, 0x09


	//----- nvinfo : EIATTR_MAXREG_COUNT
	.align		4
.L_848:
        /*002c*/ 	.byte	0x03, 0x1b
        /*002e*/ 	.short	0x00ff


	//----- nvinfo : EIATTR_NUM_BARRIERS
	.align		4
        /*0030*/ 	.byte	0x02, 0x4c
        /*0032*/ 	.byte	0x02
	.zero		1


	//----- nvinfo : EIATTR_ANNOTATIONS
	.align		4
        /*0034*/ 	.byte	0x04, 0x55
        /*0036*/ 	.short	(.L_850 - .L_849)


	//   ....[0]....
.L_849:
        /* <DEDUP_REMOVED lines=13> */


	//----- nvinfo : EIATTR_MERCURY_ISA_VERSION
	.align		4
.L_850:
        /*00f0*/ 	.byte	0x03, 0x5f
        /*00f2*/ 	.short	0x0000


	//----- nvinfo : EIATTR_COOP_GROUP_MASK_REGIDS
	.align		4
        /*00f4*/ 	.byte	0x04, 0x29
        /*00f6*/ 	.short	(.L_852 - .L_851)


	//   ....[0]....
.L_851:
        /*00f8*/ 	.word	0xffffffff


	//----- nvinfo : EIATTR_COOP_GROUP_INSTR_OFFSETS
	.align		4
.L_852:
        /*00fc*/ 	.byte	0x04, 0x28
        /*00fe*/ 	.short	(.L_854 - .L_853)


	//   ....[0]....
.L_853:
        /*0100*/ 	.word	0x000000a0


	//----- nvinfo : EIATTR_EXIT_INSTR_OFFSETS
	.align		4
.L_854:
        /*0104*/ 	.byte	0x04, 0x1c
        /*0106*/ 	.short	(.L_856 - .L_855)


	//   ....[0]....
.L_855:
        /*0108*/ 	.word	0x00000340


	//   ....[1]....
        /*010c*/ 	.word	0x00008d20


	//   ....[2]....
        /*0110*/ 	.word	0x00008de0


	//   ....[3]....
        /*0114*/ 	.word	0x0000a030


	//   ....[4]....
        /*0118*/ 	.word	0x0000a0f0


	//----- nvinfo : EIATTR_CTAIDZ_USED
	.align		4
.L_856:
        /*011c*/ 	.byte	0x01, 0x04
	.zero		2


	//----- nvinfo : EIATTR_MAX_THREADS
	.align		4
        /*0120*/ 	.byte	0x04, 0x05
        /*0122*/ 	.short	(.L_858 - .L_857)
.L_857:
        /*0124*/ 	.word	0x00000100
        /*0128*/ 	.word	0x00000001
        /*012c*/ 	.word	0x00000001


	//----- nvinfo : EIATTR_CRS_STACK_SIZE
	.align		4
.L_858:
        /*0130*/ 	.byte	0x04, 0x1e
        /*0132*/ 	.short	(.L_860 - .L_859)
.L_859:
        /*0134*/ 	.word	0x00000000
.L_860:


//--------------------- .nv.info._ZN7cutlass13device_kernelIN5flash19enable_sm80_to_sm89INS1_16FlashAttnBwdSm80INS1_25CollectiveMainloopBwdSm80ILi2ELi2EN4cute5tupleIJNS5_1CILi64EEENS7_ILi128EEES9_EEENS_10bfloat16_tEfNS_4arch4Sm80ELb0ELb0ELb1ELb1ELb0ELb0ELb0ELb0ELi2ELi2ELi2ELi2ELb0EEENS1_24CollectiveEpilogueBwdGQAISA_fSD_Li256ELb1ELb0EEENS1_19SingleTileSchedulerILb1ELb0ELb0ELi128EEEEEEEEEvNT_6ParamsE --------------------------
	.section	.nv.info._ZN7cutlass13device_kernelIN5flash19enable_sm80_to_sm89INS1_16FlashAttnBwdSm80INS1_25CollectiveMainloopBwdSm80ILi2ELi2EN4cute5tupleIJNS5_1CILi64EEENS7_ILi128EEES9_EEENS_10bfloat16_tEfNS_4arch4Sm80ELb0ELb0ELb1ELb1ELb0ELb0ELb0ELb0ELi2ELi2ELi2ELi2ELb0EEENS1_24CollectiveEpilogueBwdGQAISA_fSD_Li256ELb1ELb0EEENS1_19SingleTileSchedulerILb1ELb0ELb0ELi128EEEEEEEEEvNT_6ParamsE,"",@"SHT_CUDA_INFO"
	.sectionflags	@""
	.align	4


	//----- nvinfo : EIATTR_CUDA_API_VERSION
	.align		4
        /*0000*/ 	.byte	0x04, 0x37
        /*0002*/ 	.short	(.L_862 - .L_861)
.L_861:
        /*0004*/ 	.word	0x00000082


	//----- nvinfo : EIATTR_SW2861232_WAR
	.align		4
.L_862:
        /*0008*/ 	.byte	0x01, 0x35
	.zero		2


	//----- nvinfo : EIATTR_PARAM_CBANK
	.align		4
        /*000c*/ 	.byte	0x04, 0x0a
        /*000e*/ 	.short	(.L_864 - .L_863)
	.align		4
.L_863:
        /*0010*/ 	.word	index@(.nv.constant0._ZN7cutlass13device_kernelIN5flash19enable_sm80_to_sm89INS1_16FlashAttnBwdSm80INS1_25CollectiveMainloopBwdSm80ILi2ELi2EN4cute5tupleIJNS5_1CILi64EEENS7_ILi128EEES9_EEENS_10bfloat16_tEfNS_4arch4Sm80ELb0ELb0ELb1ELb1ELb0ELb0ELb0ELb0ELi2ELi2ELi2ELi2ELb0EEENS1_24CollectiveEpilogueBwdGQAISA_fSD_Li256ELb1ELb0EEENS1_19SingleTileSchedulerILb1ELb0ELb0ELi128EEEEEEEEEvNT_6ParamsE)
        /*0014*/ 	.short	0x0160
        /*0016*/ 	.short	0x0278


	//----- nvinfo : EIATTR_CBANK_PARAM_SIZE
	.align		4
.L_864:
        /*0018*/ 	.byte	0x03, 0x19
        /*001a*/ 	.short	0x0278


	//----- nvinfo : EIATTR_KPARAM_INFO
	.align		4
        /*001c*/ 	.byte	0x04, 0x17
        /*001e*/ 	.short	(.L_866 - .L_865)
.L_865:
        /*0020*/ 	.word	0x00000000
        /*0024*/ 	.short	0x0000
        /*0026*/ 	.short	0x0000
        /*0028*/ 	.byte	0x00, 0xf0, 0xe1, 0x09


	//----- nvinfo : EIATTR_MAXREG_COUNT
	.align		4
.L_866:
        /*002c*/ 	.byte	0x03, 0x1b
        /*002e*/ 	.short	0x00ff


	//----- nvinfo : EIATTR_NUM_BARRIERS
	.align		4
        /*0030*/ 	.byte	0x02, 0x4c
        /*0032*/ 	.byte	0x02
	.zero		1


	//----- nvinfo : EIATTR_ANNOTATIONS
	.align		4
        /*0034*/ 	.byte	0x04, 0x55
        /*0036*/ 	.short	(.L_868 - .L_867)


	//   ....[0]....
.L_867:
        /* <DEDUP_REMOVED lines=12> */


	//----- nvinfo : EIATTR_MERCURY_ISA_VERSION
	.align		4
.L_868:
        /*00e8*/ 	.byte	0x03, 0x5f
        /*00ea*/ 	.short	0x0000


	//----- nvinfo : EIATTR_COOP_GROUP_MASK_REGIDS
	.align		4
        /*00ec*/ 	.byte	0x04, 0x29
        /*00ee*/ 	.short	(.L_870 - .L_869)


	//   ....[0]....
.L_869:
        /*00f0*/ 	.word	0xffffffff


	//----- nvinfo : EIATTR_COOP_GROUP_INSTR_OFFSETS
	.align		4
.L_870:
        /*00f4*/ 	.byte	0x04, 0x28
        /*00f6*/ 	.short	(.L_872 - .L_871)


	//   ....[0]....
.L_871:
        /*00f8*/ 	.word	0x000000a0


	//----- nvinfo : EIATTR_EXIT_INSTR_OFFSETS
	.align		4
.L_872:
        /*00fc*/ 	.byte	0x04, 0x1c
        /*00fe*/ 	.short	(.L_874 - .L_873)


	//   ....[0]....
.L_873:
        /*0100*/ 	.word	0x00000340


	//   ....[1]....
        /*0104*/ 	.word	0x00006ea0


	//   ....[2]....
        /*0108*/ 	.word	0x000079e0


	//----- nvinfo : EIATTR_CTAIDZ_USED
	.align		4
.L_874:
        /*010c*/ 	.byte	0x01, 0x04
	.zero		2


	//----- nvinfo : EIATTR_MAX_THREADS
	.align		4
        /*0110*/ 	.byte	0x04, 0x05
        /*0112*/ 	.short	(.L_876 - .L_875)
.L_875:
        /*0114*/ 	.word	0x00000100
        /*0118*/ 	.word	0x00000001
        /*011c*/ 	.word	0x00000001


	//----- nvinfo : EIATTR_CRS_STACK_SIZE
	.align		4
.L_876:
        /*0120*/ 	.byte	0x04, 0x1e
        /*0122*/ 	.short	(.L_878 - .L_877)
.L_877:
        /*0124*/ 	.word	0x00000000
.L_878:


//--------------------- .nv.info._ZN7cutlass13device_kernelIN5flash19enable_sm80_to_sm89INS1_16FlashAttnBwdSm80INS1_25CollectiveMainloopBwdSm80ILi2ELi2EN4cute5tupleIJNS5_1CILi64EEENS7_ILi128EEES9_EEENS_10bfloat16_tEfNS_4arch4Sm80ELb0ELb0ELb1ELb1ELb1ELb0ELb0ELb0ELi2ELi2ELi2ELi2ELb0EEENS1_24CollectiveEpilogueBwdGQAISA_fSD_Li256ELb1ELb1EEENS1_19SingleTileSchedulerILb1ELb0ELb0ELi128EEEEEEEEEvNT_6ParamsE --------------------------
	.section	.nv.info._ZN7cutlass13device_kernelIN5flash19enable_sm80_to_sm89INS1_16FlashAttnBwdSm80INS1_25CollectiveMainloopBwdSm80ILi2ELi2EN4cute5tupleIJNS5_1CILi64EEENS7_ILi128EEES9_EEENS_10bfloat16_tEfNS_4arch4Sm80ELb0ELb0ELb1ELb1ELb1ELb0ELb0ELb0ELi2ELi2ELi2ELi2ELb0EEENS1_24CollectiveEpilogueBwdGQAISA_fSD_Li256ELb1ELb1EEENS1_19SingleTileSchedulerILb1ELb0ELb0ELi128EEEEEEEEEvNT_6ParamsE,"",@"SHT_CUDA_INFO"
	.sectionflags	@""
	.align	4


	//----- nvinfo : EIATTR_CUDA_API_VERSION
	.align		4
        /*0000*/ 	.byte	0x04, 0x37
        /*0002*/ 	.short	(.L_880 - .L_879)
.L_879:
        /*0004*/ 	.word	0x00000082


	//----- nvinfo : EIATTR_SW2861232_WAR
	.align		4
.L_880:
        /*0008*/ 	.byte	0x01, 0x35
	.zero		2


	//----- nvinfo : EIATTR_PARAM_CBANK
	.align		4
        /*000c*/ 	.byte	0x04, 0x0a
        /*000e*/ 	.short	(.L_882 - .L_881)
	.align		4
.L_881:
        /*0010*/ 	.word	index@(.nv.constant0._ZN7cutlass13device_kernelIN5flash19enable_sm80_to_sm89INS1_16FlashAttnBwdSm80INS1_25CollectiveMainloopBwdSm80ILi2ELi2EN4cute5tupleIJNS5_1CILi64EEENS7_ILi128EEES9_EEENS_10bfloat16_tEfNS_4arch4Sm80ELb0ELb0ELb1ELb1ELb1ELb0ELb0ELb0ELi2ELi2ELi2ELi2ELb0EEENS1_24CollectiveEpilogueBwdGQAISA_fSD_Li256ELb1ELb1EEENS1_19SingleTileSchedulerILb1ELb0ELb0ELi128EEEEEEEEEvNT_6ParamsE)
        /*0014*/ 	.short	0x0160
        /*0016*/ 	.short	0x0278


	//----- nvinfo : EIATTR_CBANK_PARAM_SIZE
	.align		4
.L_882:
        /*0018*/ 	.byte	0x03, 0x19
        /*001a*/ 	.short	0x0278


	//----- nvinfo : EIATTR_KPARAM_INFO
	.align		4
        /*001c*/ 	.byte	0x04, 0x17
        /*001e*/ 	.short	(.L_884 - .L_883)
.L_883:
        /*0020*/ 	.word	0x00000000
        /*0024*/ 	.short	0x0000
        /*0026*/ 	.short	0x0000
        /*0028*/ 	.byte	0x00, 0xf0, 0xe1, 0x09


	//----- nvinfo : EIATTR_MAXREG_COUNT
	.align		4
.L_884:
        /*002c*/ 	.byte	0x03, 0x1b
        /*002e*/ 	.short	0x00ff


	//----- nvinfo : EIATTR_NUM_BARRIERS
	.align		4
        /*0030*/ 	.byte	0x02, 0x4c
        /*0032*/ 	.byte	0x02
	.zero		1


	//----- nvinfo : EIATTR_ANNOTATIONS
	.align		4
        /*0034*/ 	.byte	0x04, 0x55
        /*0036*/ 	.short	(.L_886 - .L_885)


	//   ....[0]....
.L_885:
        /* <DEDUP_REMOVED lines=12> */


	//----- nvinfo : EIATTR_MERCURY_ISA_VERSION
	.align		4
.L_886:
        /*00e8*/ 	.byte	0x03, 0x5f
        /*00ea*/ 	.short	0x0000


	//----- nvinfo : EIATTR_COOP_GROUP_MASK_REGIDS
	.align		4
        /*00ec*/ 	.byte	0x04, 0x29
        /*00ee*/ 	.short	(.L_888 - .L_887)


	//   ....[0]....
.L_887:
        /*00f0*/ 	.word	0xffffffff


	//   ....[1]....
        /*00f4*/ 	.word	0xffffffff


	//   ....[2]....
        /*00f8*/ 	.word	0xffffffff


	//   ....[3]....
        /*00fc*/ 	.word	0xffffffff


	//   ....[4]....
        /*0100*/ 	.word	0xffffffff


	//   ....[5]....
        /*0104*/ 	.word	0xffffffff


	//   ....[6]....
        /*0108*/ 	.word	0xffffffff


	//   ....[7]....
        /*010c*/ 	.word	0xffffffff


	//   ....[8]....
        /*0110*/ 	.word	0xffffffff


	//----- nvinfo : EIATTR_COOP_GROUP_INSTR_OFFSETS
	.align		4
.L_888:
        /*0114*/ 	.byte	0x04, 0x28
        /*0116*/ 	.short	(.L_890 - .L_889)


	//   ....[0]....
.L_889:
        /*0118*/ 	.word	0x000000a0


	//   ....[1]....
        /*011c*/ 	.word	0x00007200


	//   ....[2]....
        /*0120*/ 	.word	0x00007240


	//   ....[3]....
        /*0124*/ 	.word	0x00007730


	//   ....[4]....
        /*0128*/ 	.word	0x00007740


	//   ....[5]....
        /*012c*/ 	.word	0x000078d0


	//   ....[6]....
        /*0130*/ 	.word	0x00007920


	//   ....[7]....
        /*0134*/ 	.word	0x00007dd0


	//   ....[8]....
        /*0138*/ 	.word	0x00007de0


	//----- nvinfo : EIATTR_EXIT_INSTR_OFFSETS
	.align		4
.L_890:
        /*013c*/ 	.byte	0x04, 0x1c
        /*013e*/ 	.short	(.L_892 - .L_891)


	//   ....[0]....
.L_891:
        /*0140*/ 	.word	0x00000340


	//   ....[1]....
        /*0144*/ 	.word	0x00006ea0


	//   ....[2]....
        /*0148*/ 	.word	0x00007df0


	//   ....[3]....
        /*014c*/ 	.word	0x00007e90


	//----- nvinfo : EIATTR_CTAIDZ_USED
	.align		4
.L_892:
        /*0150*/ 	.byte	0x01, 0x04
	.zero		2


	//----- nvinfo : EIATTR_MAX_THREADS
	.align		4
        /*0154*/ 	.byte	0x04, 0x05
        /*0156*/ 	.short	(.L_894 - .L_893)
.L_893:
        /*0158*/ 	.word	0x00000100
        /*015c*/ 	.word	0x00000001
        /*0160*/ 	.word	0x00000001


	//----- nvinfo : EIATTR_CRS_STACK_SIZE
	.align		4
.L_894:
        /*0164*/ 	.byte	0x04, 0x1e
        /*0166*/ 	.short	(.L_896 - .L_895)
.L_895:
        /*0168*/ 	.word	0x00000000
.L_896:


//--------------------- .nv.info._ZN7cutlass13device_kernelIN5flash19enable_sm80_to_sm89INS1_16FlashAttnBwdSm80INS1_25CollectiveMainloopBwdSm80ILi2ELi2EN4cute5tupleIJNS5_1CILi64EEENS7_ILi128EEES9_EEENS_10bfloat16_tEfNS_4arch4Sm80ELb0ELb1ELb1ELb0ELb0ELb0ELb0ELb0ELi2ELi2ELi2ELi2ELb0EEENS1_21CollectiveEpilogueBwdISA_SB_SD_Li256ELb0ELb0ELi4EEENS1_19SingleTileSchedulerILb0ELb0ELb0ELi128EEEEEEEEEvNT_6ParamsE --------------------------
	.section	.nv.info._ZN7cutlass13device_kernelIN5flash19enable_sm80_to_sm89INS1_16FlashAttnBwdSm80INS1_25CollectiveMainloopBwdSm80ILi2ELi2EN4cute5tupleIJNS5_1CILi64EEENS7_ILi128EEES9_EEENS_10bfloat16_tEfNS_4arch4Sm80ELb0ELb1ELb1ELb0ELb0ELb0ELb0ELb0ELi2ELi2ELi2ELi2ELb0EEENS1_21CollectiveEpilogueBwdISA_SB_SD_Li256ELb0ELb0ELi4EEENS1_19SingleTileSchedulerILb0ELb0ELb0ELi128EEEEEEEEEvNT_6ParamsE,"",@"SHT_CUDA_INFO"
	.sectionflags	@""
	.align	4


	//----- nvinfo : EIATTR_CUDA_API_VERSION
	.align		4
        /*0000*/ 	.byte	0x04, 0x37
        /*0002*/ 	.short	(.L_898 - .L_897)
.L_897:
        /*0004*/ 	.word	0x00000082


	//----- nvinfo : EIATTR_SW2861232_WAR
	.align		4
.L_898:
        /*0008*/ 	.byte	0x01, 0x35
	.zero		2


	//----- nvinfo : EIATTR_PARAM_CBANK
	.align		4
        /*000c*/ 	.byte	0x04, 0x0a
        /*000e*/ 	.short	(.L_900 - .L_899)
	.align		4
.L_899:
        /*0010*/ 	.word	index@(.nv.constant0._ZN7cutlass13device_kernelIN5flash19enable_sm80_to_sm89INS1_16FlashAttnBwdSm80INS1_25CollectiveMainloopBwdSm80ILi2ELi2EN4cute5tupleIJNS5_1CILi64EEENS7_ILi128EEES9_EEENS_10bfloat16_tEfNS_4arch4Sm80ELb0ELb1ELb1ELb0ELb0ELb0ELb0ELb0ELi2ELi2ELi2ELi2ELb0EEENS1_21CollectiveEpilogueBwdISA_SB_SD_Li256ELb0ELb0ELi4EEENS1_19SingleTileSchedulerILb0ELb0ELb0ELi128EEEEEEEEEvNT_6ParamsE)
        /*0014*/ 	.short	0x0160
        /*0016*/ 	.short	0x0270


	//----- nvinfo : EIATTR_CBANK_PARAM_SIZE
	.align		4
.L_900:
        /*0018*/ 	.byte	0x03, 0x19
        /*001a*/ 	.short	0x0270


	//----- nvinfo : EIATTR_KPARAM_INFO
	.align		4
        /*001c*/ 	.byte	0x04, 0x17
        /*001e*/ 	.short	(.L_902 - .L_901)
.L_901:
        /*0020*/ 	.word	0x00000000
        /*0024*/ 	.short	0x0000
        /*0026*/ 	.short	0x0000
        /*0028*/ 	.byte	0x00, 0xf0, 0xc1, 0x09


	//----- nvinfo : EIATTR_MAXREG_COUNT
	.align		4
.L_902:
        /*002c*/ 	.byte	0x03, 0x1b
        /*002e*/ 	.short	0x00ff


	//----- nvinfo : EIATTR_NUM_BARRIERS
	.align		4
        /*0030*/ 	.byte	0x02, 0x4c
        /*0032*/ 	.byte	0x02
	.zero		1


	//----- nvinfo : EIATTR_ANNOTATIONS
	.align		4
        /*0034*/ 	.byte	0x04, 0x55
        /*0036*/ 	.short	(.L_904 - .L_903)


	//   ....[0]....
.L_903:
        /* <DEDUP_REMOVED lines=41> */


	//----- nvinfo : EIATTR_MERCURY_ISA_VERSION
	.align		4
.L_904:
        /*02b8*/ 	.byte	0x03, 0x5f
        /*02ba*/ 	.short	0x0000


	//----- nvinfo : EIATTR_EXIT_INSTR_OFFSETS
	.align		4
        /*02bc*/ 	.byte	0x04, 0x1c
        /*02be*/ 	.short	(.L_906 - .L_905)


	//   ....[0]....
.L_905:
        /*02c0*/ 	.word	0x00000040


	//   ....[1]....
        /*02c4*/ 	.word	0x00009e40


	//   ....[2]....
        /*02c8*/ 	.word	0x00009f00


	//   ....[3]....
        /*02cc*/ 	.word	0x0000aff0


	//   ....[4]....
        /*02d0*/ 	.word	0x0000b0a0


	//----- nvinfo : EIATTR_CTAIDZ_USED
	.align		4
.L_906:
        /*02d4*/ 	.byte	0x01, 0x04
	.zero		2


	//----- nvinfo : EIATTR_MAX_THREADS
	.align		4
        /*02d8*/ 	.byte	0x04, 0x05
        /*02da*/ 	.short	(.L_908 - .L_907)
.L_907:
        /*02dc*/ 	.word	0x00000100
        /*02e0*/ 	.word	0x00000001
        /*02e4*/ 	.word	0x00000001


	//----- nvinfo : EIATTR_CRS_STACK_SIZE
	.align		4
.L_908:
        /*02e8*/ 	.byte	0x04, 0x1e
        /*02ea*/ 	.short	(.L_910 - .L_909)
.L_909:
        /*02ec*/ 	.word	0x00000000
.L_910:


//--------------------- .nv.info._ZN7cutlass13device_kernelIN5flash19enable_sm80_to_sm89INS1_16FlashAttnBwdSm80INS1_25CollectiveMainloopBwdSm80ILi2ELi2EN4cute5tupleIJNS5_1CILi64EEENS7_ILi128EEES9_EEENS_10bfloat16_tEfNS_4arch4Sm80ELb0ELb1ELb1ELb0ELb1ELb0ELb0ELb0ELi2ELi2ELi2ELi2ELb0EEENS1_21CollectiveEpilogueBwdISA_SB_SD_Li256ELb0ELb0ELi4EEENS1_19SingleTileSchedulerILb0ELb0ELb0ELi128EEEEEEEEEvNT_6ParamsE --------------------------
	.section	.nv.info._ZN7cutlass13device_kernelIN5flash19enable_sm80_to_sm89INS1_16FlashAttnBwdSm80INS1_25CollectiveMainloopBwdSm80ILi2ELi2EN4cute5tupleIJNS5_1CILi64EEENS7_ILi128EEES9_EEENS_10bfloat16_tEfNS_4arch4Sm80ELb0ELb1ELb1ELb0ELb1ELb0ELb0ELb0ELi2ELi2ELi2ELi2ELb0EEENS1_21CollectiveEpilogueBwdISA_SB_SD_Li256ELb0ELb0ELi4EEENS1_19SingleTileSchedulerILb0ELb0ELb0ELi128EEEEEEEEEvNT_6ParamsE,"",@"SHT_CUDA_INFO"
	.sectionflags	@""
	.align	4


	//----- nvinfo : EIATTR_CUDA_API_VERSION
	.align		4
        /*0000*/ 	.byte	0x04, 0x37
        /*0002*/ 	.short	(.L_912 - .L_911)
.L_911:
        /*0004*/ 	.word	0x00000082


	//----- nvinfo : EIATTR_SW2861232_WAR
	.align		4
.L_912:
        /*0008*/ 	.byte	0x01, 0x35
	.zero		2


	//----- nvinfo : EIATTR_PARAM_CBANK
	.align		4
        /*000c*/ 	.byte	0x04, 0x0a
        /*000e*/ 	.short	(.L_914 - .L_913)
	.align		4
.L_913:
        /*0010*/ 	.word	index@(.nv.constant0._ZN7cutlass13device_kernelIN5flash19enable_sm80_to_sm89INS1_16FlashAttnBwdSm80INS1_25CollectiveMainloopBwdSm80ILi2ELi2EN4cute5tupleIJNS5_1CILi64EEENS7_ILi128EEES9_EEENS_10bfloat16_tEfNS_4arch4Sm80ELb0ELb1ELb1ELb0ELb1ELb0ELb0ELb0ELi2ELi2ELi2ELi2ELb0EEENS1_21CollectiveEpilogueBwdISA_SB_SD_Li256ELb0ELb0ELi4EEENS1_19SingleTileSchedulerILb0ELb0ELb0ELi128EEEEEEEEEvNT_6ParamsE)
        /*0014*/ 	.short	0x0160
        /*0016*/ 	.short	0x0270


	//----- nvinfo : EIATTR_CBANK_PARAM_SIZE
	.align		4
.L_914:
        /*0018*/ 	.byte	0x03, 0x19
        /*001a*/ 	.short	0x0270


	//----- nvinfo : EIATTR_KPARAM_INFO
	.align		4
        /*001c*/ 	.byte	0x04, 0x17
        /*001e*/ 	.short	(.L_916 - .L_915)
.L_915:
        /*0020*/ 	.word	0x00000000
        /*0024*/ 	.short	0x0000
        /*0026*/ 	.short	0x0000
        /*0028*/ 	.byte	0x00, 0xf0, 0xc1, 0x09


	//----- nvinfo : EIATTR_MAXREG_COUNT
	.align		4
.L_916:
        /*002c*/ 	.byte	0x03, 0x1b
        /*002e*/ 	.short	0x00ff


	//----- nvinfo : EIATTR_NUM_BARRIERS
	.align		4
        /*0030*/ 	.byte	0x02, 0x4c
        /*0032*/ 	.byte	0x02
	.zero		1


	//----- nvinfo : EIATTR_ANNOTATIONS
	.align		4
        /*0034*/ 	.byte	0x04, 0x55
        /*0036*/ 	.short	(.L_918 - .L_917)


	//   ....[0]....
.L_917:
        /* <DEDUP_REMOVED lines=41> */


	//----- nvinfo : EIATTR_MERCURY_ISA_VERSION
	.align		4
.L_918:
        /*02b8*/ 	.byte	0x03, 0x5f
        /*02ba*/ 	.short	0x0000


	//----- nvinfo : EIATTR_EXIT_INSTR_OFFSETS
	.align		4
        /*02bc*/ 	.byte	0x04, 0x1c
        /*02be*/ 	.short	(.L_920 - .L_919)


	//   ....[0]....
.L_919:
        /*02c0*/ 	.word	0x00000040


	//   ....[1]....
        /*02c4*/ 	.word	0x00009e40


	//   ....[2]....
        /*02c8*/ 	.word	0x00009f00


	//   ....[3]....
        /*02cc*/ 	.word	0x0000aff0


	//   ....[4]....
        /*02d0*/ 	.word	0x0000b0a0


	//----- nvinfo : EIATTR_CTAIDZ_USED
	.align		4
.L_920:
        /*02d4*/ 	.byte	0x01, 0x04
	.zero		2


	//----- nvinfo : EIATTR_MAX_THREADS
	.align		4
        /*02d8*/ 	.byte	0x04, 0x05
        /*02da*/ 	.short	(.L_922 - .L_921)
.L_921:
        /*02dc*/ 	.word	0x00000100
        /*02e0*/ 	.word	0x00000001
        /*02e4*/ 	.word	0x00000001


	//----- nvinfo : EIATTR_CRS_STACK_SIZE
	.align		4
.L_922:
        /*02e8*/ 	.byte	0x04, 0x1e
        /*02ea*/ 	.short	(.L_924 - .L_923)
.L_923:
        /*02ec*/ 	.word	0x00000000
.L_924:


//--------------------- .nv.info._ZN7cutlass13device_kernelIN5flash19enable_sm80_to_sm89INS1_16FlashAttnBwdSm80INS1_25CollectiveMainloopBwdSm80ILi2ELi2EN4cute5tupleIJNS5_1CILi64EEENS7_ILi128EEES9_EEENS_10bfloat16_tEfNS_4arch4Sm80ELb0ELb1ELb1ELb0ELb0ELb0ELb0ELb0ELi2ELi2ELi2ELi2ELb0EEENS1_24CollectiveEpilogueBwdGQAISA_fSD_Li256ELb0ELb0EEENS1_19SingleTileSchedulerILb0ELb0ELb0ELi128EEEEEEEEEvNT_6ParamsE --------------------------
	.section	.nv.info._ZN7cutlass13device_kernelIN5flash19enable_sm80_to_sm89INS1_16FlashAttnBwdSm80INS1_25CollectiveMainloopBwdSm80ILi2ELi2EN4cute5tupleIJNS5_1CILi64EEENS7_ILi128EEES9_EEENS_10bfloat16_tEfNS_4arch4Sm80ELb0ELb1ELb1ELb0ELb0ELb0ELb0ELb0ELi2ELi2ELi2ELi2ELb0EEENS1_24CollectiveEpilogueBwdGQAISA_fSD_Li256ELb0ELb0EEENS1_19SingleTileSchedulerILb0ELb0ELb0ELi128EEEEEEEEEvNT_6ParamsE,"",@"SHT_CUDA_INFO"
	.sectionflags	@""
	.align	4


	//----- nvinfo : EIATTR_CUDA_API_VERSION
	.align		4
        /*0000*/ 	.byte	0x04, 0x37
        /*0002*/ 	.short	(.L_926 - .L_925)
.L_925:
        /*0004*/ 	.word	0x00000082


	//----- nvinfo : EIATTR_SW2861232_WAR
	.align		4
.L_926:
        /*0008*/ 	.byte	0x01, 0x35
	.zero		2


	//----- nvinfo : EIATTR_PARAM_CBANK
	.align		4
        /*000c*/ 	.byte	0x04, 0x0a
        /*000e*/ 	.short	(.L_928 - .L_927)
	.align		4
.L_927:
        /*0010*/ 	.word	index@(.nv.constant0._ZN7cutlass13device_kernelIN5flash19enable_sm80_to_sm89INS1_16FlashAttnBwdSm80INS1_25CollectiveMainloopBwdSm80ILi2ELi2EN4cute5tupleIJNS5_1CILi64EEENS7_ILi128EEES9_EEENS_10bfloat16_tEfNS_4arch4Sm80ELb0ELb1ELb1ELb0ELb0ELb0ELb0ELb0ELi2ELi2ELi2ELi2ELb0EEENS1_24CollectiveEpilogueBwdGQAISA_fSD_Li256ELb0ELb0EEENS1_19SingleTileSchedulerILb0ELb0ELb0ELi128EEEEEEEEEvNT_6ParamsE)
        /*0014*/ 	.short	0x0160
        /*0016*/ 	.short	0x0278


	//----- nvinfo : EIATTR_CBANK_PARAM_SIZE
	.align		4
.L_928:
        /*0018*/ 	.byte	0x03, 0x19
        /*001a*/ 	.short	0x0278


	//----- nvinfo : EIATTR_KPARAM_INFO
	.align		4
        /*001c*/ 	.byte	0x04, 0x17
        /*001e*/ 	.short	(.L_930 - .L_929)
.L_929:
        /*0020*/ 	.word	0x00000000
        /*0024*/ 	.short	0x0000
        /*0026*/ 	.short	0x0000
        /*0028*/ 	.byte	0x00, 0xf0, 0xe1, 0x09


	//----- nvinfo : EIATTR_MAXREG_COUNT
	.align		4
.L_930:
        /*002c*/ 	.byte	0x03, 0x1b
        /*002e*/ 	.short	0x00ff


	//----- nvinfo : EIATTR_NUM_BARRIERS
	.align		4
        /*0030*/ 	.byte	0x02, 0x4c
        /*0032*/ 	.byte	0x02
	.zero		1


	//----- nvinfo : EIATTR_ANNOTATIONS
	.align		4
        /*0034*/ 	.byte	0x04, 0x55
        /*0036*/ 	.short	(.L_932 - .L_931)


	//   ....[0]....
.L_931:
        /* <DEDUP_REMOVED lines=41> */


	//----- nvinfo : EIATTR_MERCURY_ISA_VERSION
	.align		4
.L_932:
        /*02b0*/ 	.byte	0x03, 0x5f
        /*02b2*/ 	.short	0x0000


	//----- nvinfo : EIATTR_EXIT_INSTR_OFFSETS
	.align		4
        /*02b4*/ 	.byte	0x04, 0x1c
        /*02b6*/ 	.short	(.L_934 - .L_933)


	//   ....[0]....
.L_933:
        /*02b8*/ 	.word	0x00000040


	//   ....[1]....
        /*02bc*/ 	.word	0x00007ff0


	//   ....[2]....
        /*02c0*/ 	.word	0x00008a20


	//----- nvinfo : EIATTR_CTAIDZ_USED
	.align		4
.L_934:
        /*02c4*/ 	.byte	0x01, 0x04
	.zero		2


	//----- nvinfo : EIATTR_MAX_THREADS
	.align		4
        /*02c8*/ 	.byte	0x04, 0x05
        /*02ca*/ 	.short	(.L_936 - .L_935)
.L_935:
        /*02cc*/ 	.word	0x00000100
        /*02d0*/ 	.word	0x00000001
        /*02d4*/ 	.word	0x00000001


	//----- nvinfo : EIATTR_CRS_STACK_SIZE
	.align		4
.L_936:
        /*02d8*/ 	.byte	0x04, 0x1e
        /*02da*/ 	.short	(.L_938 - .L_937)
.L_937:
        /*02dc*/ 	.word	0x00000000
.L_938:


//--------------------- .nv.info._ZN7cutlass13device_kernelIN5flash19enable_sm80_to_sm89INS1_16FlashAttnBwdSm80INS1_25CollectiveMainloopBwdSm80ILi2ELi2EN4cute5tupleIJNS5_1CILi64EEENS7_ILi128EEES9_EEENS_10bfloat16_tEfNS_4arch4Sm80ELb0ELb1ELb1ELb0ELb1ELb0ELb0ELb0ELi2ELi2ELi2ELi2ELb0EEENS1_24CollectiveEpilogueBwdGQAISA_fSD_Li256ELb0ELb1EEENS1_19SingleTileSchedulerILb0ELb0ELb0ELi128EEEEEEEEEvNT_6ParamsE --------------------------
	.section	.nv.info._ZN7cutlass13device_kernelIN5flash19enable_sm80_to_sm89INS1_16FlashAttnBwdSm80INS1_25CollectiveMainloopBwdSm80ILi2ELi2EN4cute5tupleIJNS5_1CILi64EEENS7_ILi128EEES9_EEENS_10bfloat16_tEfNS_4arch4Sm80ELb0ELb1ELb1ELb0ELb1ELb0ELb0ELb0ELi2ELi2ELi2ELi2ELb0EEENS1_24CollectiveEpilogueBwdGQAISA_fSD_Li256ELb0ELb1EEENS1_19SingleTileSchedulerILb0ELb0ELb0ELi128EEEEEEEEEvNT_6ParamsE,"",@"SHT_CUDA_INFO"
	.sectionflags	@""
	.align	4


	//----- nvinfo : EIATTR_CUDA_API_VERSION
	.align		4
        /*0000*/ 	.byte	0x04, 0x37
        /*0002*/ 	.short	(.L_940 - .L_939)
.L_939:
        /*0004*/ 	.word	0x00000082


	//----- nvinfo : EIATTR_SW2861232_WAR
	.align		4
.L_940:
        /*0008*/ 	.byte	0x01, 0x35
	.zero		2


	//----- nvinfo : EIATTR_PARAM_CBANK
	.align		4
        /*000c*/ 	.byte	0x04, 0x0a
        /*000e*/ 	.short	(.L_942 - .L_941)
	.align		4
.L_941:
        /*0010*/ 	.word	index@(.nv.constant0._ZN7cutlass13device_kernelIN5flash19enable_sm80_to_sm89INS1_16FlashAttnBwdSm80INS1_25CollectiveMainloopBwdSm80ILi2ELi2EN4cute5tupleIJNS5_1CILi64EEENS7_ILi128EEES9_EEENS_10bfloat16_tEfNS_4arch4Sm80ELb0ELb1ELb1ELb0ELb1ELb0ELb0ELb0ELi2ELi2ELi2ELi2ELb0EEENS1_24CollectiveEpilogueBwdGQAISA_fSD_Li256ELb0ELb1EEENS1_19SingleTileSchedulerILb0ELb0ELb0ELi128EEEEEEEEEvNT_6ParamsE)
        /*0014*/ 	.short	0x0160
        /*0016*/ 	.short	0x0278


	//----- nvinfo : EIATTR_CBANK_PARAM_SIZE
	.align		4
.L_942:
        /*0018*/ 	.byte	0x03, 0x19
        /*001a*/ 	.short	0x0278


	//----- nvinfo : EIATTR_KPARAM_INFO
	.align		4
        /*001c*/ 	.byte	0x04, 0x17
        /*001e*/ 	.short	(.L_944 - .L_943)
.L_943:
        /*0020*/ 	.word	0x00000000
        /*0024*/ 	.short	0x0000
        /*0026*/ 	.short	0x0000
        /*0028*/ 	.byte	0x00, 0xf0, 0xe1, 0x09


	//----- nvinfo : EIATTR_MAXREG_COUNT
	.align		4
.L_944:
        /*002c*/ 	.byte	0x03, 0x1b
        /*002e*/ 	.short	0x00ff


	//----- nvinfo : EIATTR_NUM_BARRIERS
	.align		4
        /*0030*/ 	.byte	0x02, 0x4c
        /*0032*/ 	.byte	0x02
	.zero		1


	//----- nvinfo : EIATTR_ANNOTATIONS
	.align		4
        /*0034*/ 	.byte	0x04, 0x55
        /*0036*/ 	.short	(.L_946 - .L_945)


	//   ....[0]....
.L_945:
        /* <DEDUP_REMOVED lines=41> */


	//----- nvinfo : EIATTR_MERCURY_ISA_VERSION
	.align		4
.L_946:
        /*02b8*/ 	.byte	0x03, 0x5f
        /*02ba*/ 	.short	0x0000


	//----- nvinfo : EIATTR_COOP_GROUP_MASK_REGIDS
	.align		4
        /*02bc*/ 	.byte	0x04, 0x29
        /*02be*/ 	.short	(.L_948 - .L_947)


	//   ....[0]....
.L_947:
        /*02c0*/ 	.word	0xffffffff


	//   ....[1]....
        /*02c4*/ 	.word	0xffffffff


	//   ....[2]....
        /*02c8*/ 	.word	0xffffffff


	//   ....[3]....
        /*02cc*/ 	.word	0xffffffff


	//   ....[4]....
        /*02d0*/ 	.word	0xffffffff


	//   ....[5]....
        /*02d4*/ 	.word	0xffffffff


	//   ....[6]....
        /*02d8*/ 	.word	0xffffffff


	//   ....[7]....
        /*02dc*/ 	.word	0xffffffff


	//----- nvinfo : EIATTR_COOP_GROUP_INSTR_OFFSETS
	.align		4
.L_948:
        /*02e0*/ 	.byte	0x04, 0x28
        /*02e2*/ 	.short	(.L_950 - .L_949)


	//   ....[0]....
.L_949:
        /*02e4*/ 	.word	0x00008420


	//   ....[1]....
        /*02e8*/ 	.word	0x00008470


	//   ....[2]....
        /*02ec*/ 	.word	0x00008990


	//   ....[3]....
        /*02f0*/ 	.word	0x000089a0


	//   ....[4]....
        /*02f4*/ 	.word	0x00008b60


	//   ....[5]....
        /*02f8*/ 	.word	0x00008c60


	//   ....[6]....
        /*02fc*/ 	.word	0x00009090


	//   ....[7]....
        /*0300*/ 	.word	0x000090a0


	//----- nvinfo : EIATTR_EXIT_INSTR_OFFSETS
	.align		4
.L_950:
        /*0304*/ 	.byte	0x04, 0x1c
        /*0306*/ 	.short	(.L_952 - .L_951)


	//   ....[0]....
.L_951:
        /*0308*/ 	.word	0x00000040


	//   ....[1]....
        /*030c*/ 	.word	0x00008180


	//   ....[2]....
        /*0310*/ 	.word	0x000090b0


	//   ....[3]....
        /*0314*/ 	.word	0x00009150


	//----- nvinfo : EIATTR_CTAIDZ_USED
	.align		4
.L_952:
        /*0318*/ 	.byte	0x01, 0x04
	.zero		2


	//----- nvinfo : EIATTR_MAX_THREADS
	.align		4
        /*031c*/ 	.byte	0x04, 0x05
        /*031e*/ 	.short	(.L_954 - .L_953)
.L_953:
        /*0320*/ 	.word	0x00000100
        /*0324*/ 	.word	0x00000001
        /*0328*/ 	.word	0x00000001


	//----- nvinfo : EIATTR_CRS_STACK_SIZE
	.align		4
.L_954:
        /*032c*/ 	.byte	0x04, 0x1e
        /*032e*/ 	.short	(.L_956 - .L_955)
.L_955:
        /*0330*/ 	.word	0x00000000
.L_956:


//--------------------- .nv.info._ZN7cutlass13device_kernelIN5flash19enable_sm80_to_sm89INS1_16FlashAttnBwdSm80INS1_25CollectiveMainloopBwdSm80ILi2ELi2EN4cute5tupleIJNS5_1CILi64EEENS7_ILi128EEES9_EEENS_10bfloat16_tEfNS_4arch4Sm80ELb0ELb1ELb1ELb1ELb0ELb0ELb0ELb0ELi2ELi2ELi2ELi2ELb0EEENS1_21CollectiveEpilogueBwdISA_SB_SD_Li256ELb1ELb0ELi4EEENS1_19SingleTileSchedulerILb1ELb0ELb0ELi128EEEEEEEEEvNT_6ParamsE --------------------------
	.section	.nv.info._ZN7cutlass13device_kernelIN5flash19enable_sm80_to_sm89INS1_16FlashAttnBwdSm80INS1_25CollectiveMainloopBwdSm80ILi2ELi2EN4cute5tupleIJNS5_1CILi64EEENS7_ILi128EEES9_EEENS_10bfloat16_tEfNS_4arch4Sm80ELb0ELb1ELb1ELb1ELb0ELb0ELb0ELb0ELi2ELi2ELi2ELi2ELb0EEENS1_21CollectiveEpilogueBwdISA_SB_SD_Li256ELb1ELb0ELi4EEENS1_19SingleTileSchedulerILb1ELb0ELb0ELi128EEEEEEEEEvNT_6ParamsE,"",@"SHT_CUDA_INFO"
	.sectionflags	@""
	.align	4


	//----- nvinfo : EIATTR_CUDA_API_VERSION
	.align		4
        /*0000*/ 	.byte	0x04, 0x37
        /*0002*/ 	.short	(.L_958 - .L_957)
.L_957:
        /*0004*/ 	.word	0x00000082


	//----- nvinfo : EIATTR_SW2861232_WAR
	.align		4
.L_958:
        /*0008*/ 	.byte	0x01, 0x35
	.zero		2


	//----- nvinfo : EIATTR_PARAM_CBANK
	.align		4
        /*000c*/ 	.byte	0x04, 0x0a
        /*000e*/ 	.short	(.L_960 - .L_959)
	.align		4
.L_959:
        /*0010*/ 	.word	index@(.nv.constant0._ZN7cutlass13device_kernelIN5flash19enable_sm80_to_sm89INS1_16FlashAttnBwdSm80INS1_25CollectiveMainloopBwdSm80ILi2ELi2EN4cute5tupleIJNS5_1CILi64EEENS7_ILi128EEES9_EEENS_10bfloat16_tEfNS_4arch4Sm80ELb0ELb1ELb1ELb1ELb0ELb0ELb0ELb0ELi2ELi2ELi2ELi2ELb0EEENS1_21CollectiveEpilogueBwdISA_SB_SD_Li256ELb1ELb0ELi4EEENS1_19SingleTileSchedulerILb1ELb0ELb0ELi128EEEEEEEEEvNT_6ParamsE)
        /*0014*/ 	.short	0x0160
        /*0016*/ 	.short	0x0270


	//----- nvinfo : EIATTR_CBANK_PARAM_SIZE
	.align		4
.L_960:
        /*0018*/ 	.byte	0x03, 0x19
        /*001a*/ 	.short	0x0270


	//----- nvinfo : EIATTR_KPARAM_INFO
	.align		4
        /*001c*/ 	.byte	0x04, 0x17
        /*001e*/ 	.short	(.L_962 - .L_961)
.L_961:
        /*0020*/ 	.word	0x00000000
        /*0024*/ 	.short	0x0000
        /*0026*/ 	.short	0x0000
        /*0028*/ 	.byte	0x00, 0xf0, 0xc1, 0x09


	//----- nvinfo : EIATTR_MAXREG_COUNT
	.align		4
.L_962:
        /*002c*/ 	.byte	0x03, 0x1b
        /*002e*/ 	.short	0x00ff


	//----- nvinfo : EIATTR_NUM_BARRIERS
	.align		4
        /*0030*/ 	.byte	0x02, 0x4c
        /*0032*/ 	.byte	0x02
	.zero		1


	//----- nvinfo : EIATTR_ANNOTATIONS
	.align		4
        /*0034*/ 	.byte	0x04, 0x55
        /*0036*/ 	.short	(.L_964 - .L_963)


	//   ....[0]....
.L_963:
        /* <DEDUP_REMOVED lines=47> */


	//----- nvinfo : EIATTR_MERCURY_ISA_VERSION
	.align		4
.L_964:
        /*0310*/ 	.byte	0x03, 0x5f
        /*0312*/ 	.short	0x0000


	//----- nvinfo : EIATTR_COOP_GROUP_MASK_REGIDS
	.align		4
        /*0314*/ 	.byte	0x04, 0x29
        /*0316*/ 	.short	(.L_966 - .L_965)


	//   ....[0]....
.L_965:
        /*0318*/ 	.word	0xffffffff


	//----- nvinfo : EIATTR_COOP_GROUP_INSTR_OFFSETS
	.align		4
.L_966:
        /*031c*/ 	.byte	0x04, 0x28
        /*031e*/ 	.short	(.L_968 - .L_967)


	//   ....[0]....
.L_967:
        /*0320*/ 	.word	0x000000a0


	//----- nvinfo : EIATTR_EXIT_INSTR_OFFSETS
	.align		4
.L_968:
        /*0324*/ 	.byte	0x04, 0x1c
        /*0326*/ 	.short	(.L_970 - .L_969)


	//   ....[0]....
.L_969:
        /*0328*/ 	.word	0x00000340


	//   ....[1]....
        /*032c*/ 	.word	0x0000a330


	//   ....[2]....
        /*0330*/ 	.word	0x0000a3f0


	//   ....[3]....
        /*0334*/ 	.word	0x0000b640


	//   ....[4]....
        /*0338*/ 	.word	0x0000b700


	//----- nvinfo : EIATTR_CTAIDZ_USED
	.align		4
.L_970:
        /*033c*/ 	.byte	0x01, 0x04
	.zero		2


	//----- nvinfo : EIATTR_MAX_THREADS
	.align		4
        /*0340*/ 	.byte	0x04, 0x05
        /*0342*/ 	.short	(.L_972 - .L_971)
.L_971:
        /*0344*/ 	.word	0x00000100
        /*0348*/ 	.word	0x00000001
        /*034c*/ 	.word	0x00000001


	//----- nvinfo : EIATTR_CRS_STACK_SIZE
	.align		4
.L_972:
        /*0350*/ 	.byte	0x04, 0x1e
        /*0352*/ 	.short	(.L_974 - .L_973)
.L_973:
        /*0354*/ 	.word	0x00000000
.L_974:


//--------------------- .nv.info._ZN7cutlass13device_kernelIN5flash19enable_sm80_to_sm89INS1_16FlashAttnBwdSm80INS1_25CollectiveMainloopBwdSm80ILi2ELi2EN4cute5tupleIJNS5_1CILi64EEENS7_ILi128EEES9_EEENS_10bfloat16_tEfNS_4arch4Sm80ELb0ELb1ELb1ELb1ELb1ELb0ELb0ELb0ELi2ELi2ELi2ELi2ELb0EEENS1_21CollectiveEpilogueBwdISA_SB_SD_Li256ELb1ELb0ELi4EEENS1_19SingleTileSchedulerILb1ELb0ELb0ELi128EEEEEEEEEvNT_6ParamsE --------------------------
	.section	.nv.info._ZN7cutlass13device_kernelIN5flash19enable_sm80_to_sm89INS1_16FlashAttnBwdSm80INS1_25CollectiveMainloopBwdSm80ILi2ELi2EN4cute5tupleIJNS5_1CILi64EEENS7_ILi128EEES9_EEENS_10bfloat16_tEfNS_4arch4Sm80ELb0ELb1ELb1ELb1ELb1ELb0ELb0ELb0ELi2ELi2ELi2ELi2ELb0EEENS1_21CollectiveEpilogueBwdISA_SB_SD_Li256ELb1ELb0ELi4EEENS1_19SingleTileSchedulerILb1ELb0ELb0ELi128EEEEEEEEEvNT_6ParamsE,"",@"SHT_CUDA_INFO"
	.sectionflags	@""
	.align	4


	//----- nvinfo : EIATTR_CUDA_API_VERSION
	.align		4
        /*0000*/ 	.byte	0x04, 0x37
        /*0002*/ 	.short	(.L_976 - .L_975)
.L_975:
        /*0004*/ 	.word	0x00000082


	//----- nvinfo : EIATTR_SW2861232_WAR
	.align		4
.L_976:
        /*0008*/ 	.byte	0x01, 0x35
	.zero		2


	//----- nvinfo : EIATTR_PARAM_CBANK
	.align		4
        /*000c*/ 	.byte	0x04, 0x0a
        /*000e*/ 	.short	(.L_978 - .L_977)
	.align		4
.L_977:
        /*0010*/ 	.word	index@(.nv.constant0._ZN7cutlass13device_kernelIN5flash19enable_sm80_to_sm89INS1_16FlashAttnBwdSm80INS1_25CollectiveMainloopBwdSm80ILi2ELi2EN4cute5tupleIJNS5_1CILi64EEENS7_ILi128EEES9_EEENS_10bfloat16_tEfNS_4arch4Sm80ELb0ELb1ELb1ELb1ELb1ELb0ELb0ELb0ELi2ELi2ELi2ELi2ELb0EEENS1_21CollectiveEpilogueBwdISA_SB_SD_Li256ELb1ELb0ELi4EEENS1_19SingleTileSchedulerILb1ELb0ELb0ELi128EEEEEEEEEvNT_6ParamsE)
        /*0014*/ 	.short	0x0160
        /*0016*/ 	.short	0x0270


	//----- nvinfo : EIATTR_CBANK_PARAM_SIZE
	.align		4
.L_978:
        /*0018*/ 	.byte	0x03, 0x19
        /*001a*/ 	.short	0x0270


	//----- nvinfo : EIATTR_KPARAM_INFO
	.align		4
        /*001c*/ 	.byte	0x04, 0x17
        /*001e*/ 	.short	(.L_980 - .L_979)
.L_979:
        /*0020*/ 	.word	0x00000000
        /*0024*/ 	.short	0x0000
        /*0026*/ 	.short	0x0000
        /*0028*/ 	.byte	0x00, 0xf0, 0xc1, 0x09


	//----- nvinfo : EIATTR_MAXREG_COUNT
	.align		4
.L_980:
        /*002c*/ 	.byte	0x03, 0x1b
        /*002e*/ 	.short	0x00ff


	//----- nvinfo : EIATTR_NUM_BARRIERS
	.align		4
        /*0030*/ 	.byte	0x02, 0x4c
        /*0032*/ 	.byte	0x02
	.zero		1


	//----- nvinfo : EIATTR_ANNOTATIONS
	.align		4
        /*0034*/ 	.byte	0x04, 0x55
        /*0036*/ 	.short	(.L_982 - .L_981)


	//   ....[0]....
.L_981:
        /* <DEDUP_REMOVED lines=47> */


	//----- nvinfo : EIATTR_MERCURY_ISA_VERSION
	.align		4
.L_982:
        /*0310*/ 	.byte	0x03, 0x5f
        /*0312*/ 	.short	0x0000


	//----- nvinfo : EIATTR_COOP_GROUP_MASK_REGIDS
	.align		4
        /*0314*/ 	.byte	0x04, 0x29
        /*0316*/ 	.short	(.L_984 - .L_983)


	//   ....[0]....
.L_983:
        /*0318*/ 	.word	0xffffffff


	//----- nvinfo : EIATTR_COOP_GROUP_INSTR_OFFSETS
	.align		4
.L_984:
        /*031c*/ 	.byte	0x04, 0x28
        /*031e*/ 	.short	(.L_986 - .L_985)


	//   ....[0]....
.L_985:
        /*0320*/ 	.word	0x000000a0


	//----- nvinfo : EIATTR_EXIT_INSTR_OFFSETS
	.align		4
.L_986:
        /*0324*/ 	.byte	0x04, 0x1c
        /*0326*/ 	.short	(.L_988 - .L_987)


	//   ....[0]....
.L_987:
        /*0328*/ 	.word	0x00000340


	//   ....[1]....
        /*032c*/ 	.word	0x0000a330


	//   ....[2]....
        /*0330*/ 	.word	0x0000a3f0


	//   ....[3]....
        /*0334*/ 	.word	0x0000b640


	//   ....[4]....
        /*0338*/ 	.word	0x0000b700


	//----- nvinfo : EIATTR_CTAIDZ_USED
	.align		4
.L_988:
        /*033c*/ 	.byte	0x01, 0x04
	.zero		2


	//----- nvinfo : EIATTR_MAX_THREADS
	.align		4
        /*0340*/ 	.byte	0x04, 0x05
        /*0342*/ 	.short	(.L_990 - .L_989)
.L_989:
        /*0344*/ 	.word	0x00000100
        /*0348*/ 	.word	0x00000001
        /*034c*/ 	.word	0x00000001


	//----- nvinfo : EIATTR_CRS_STACK_SIZE
	.align		4
.L_990:
        /*0350*/ 	.byte	0x04, 0x1e
        /*0352*/ 	.short	(.L_992 - .L_991)
.L_991:
        /*0354*/ 	.word	0x00000000
.L_992:


//--------------------- .nv.info._ZN7cutlass13device_kernelIN5flash19enable_sm80_to_sm89INS1_16FlashAttnBwdSm80INS1_25CollectiveMainloopBwdSm80ILi2ELi2EN4cute5tupleIJNS5_1CILi64EEENS7_ILi128EEES9_EEENS_10bfloat16_tEfNS_4arch4Sm80ELb0ELb1ELb1ELb1ELb0ELb0ELb0ELb0ELi2ELi2ELi2ELi2ELb0EEENS1_24CollectiveEpilogueBwdGQAISA_fSD_Li256ELb1ELb0EEENS1_19SingleTileSchedulerILb1ELb0ELb0ELi128EEEEEEEEEvNT_6ParamsE --------------------------
	.section	.nv.info._ZN7cutlass13device_kernelIN5flash19enable_sm80_to_sm89INS1_16FlashAttnBwdSm80INS1_25CollectiveMainloopBwdSm80ILi2ELi2EN4cute5tupleIJNS5_1CILi64EEENS7_ILi128EEES9_EEENS_10bfloat16_tEfNS_4arch4Sm80ELb0ELb1ELb1ELb1ELb0ELb0ELb0ELb0ELi2ELi2ELi2ELi2ELb0EEENS1_24CollectiveEpilogueBwdGQAISA_fSD_Li256ELb1ELb0EEENS1_19SingleTileSchedulerILb1ELb0ELb0ELi128EEEEEEEEEvNT_6ParamsE,"",@"SHT_CUDA_INFO"
	.sectionflags	@""
	.align	4


	//----- nvinfo : EIATTR_CUDA_API_VERSION
	.align		4
        /*0000*/ 	.byte	0x04, 0x37
        /*0002*/ 	.short	(.L_994 - .L_993)
.L_993:
        /*0004*/ 	.word	0x00000082


	//----- nvinfo : EIATTR_SW2861232_WAR
	.align		4
.L_994:
        /*0008*/ 	.byte	0x01, 0x35
	.zero		2


	//----- nvinfo : EIATTR_PARAM_CBANK
	.align		4
        /*000c*/ 	.byte	0x04, 0x0a
        /*000e*/ 	.short	(.L_996 - .L_995)
	.align		4
.L_995:
        /*0010*/ 	.word	index@(.nv.constant0._ZN7cutlass13device_kernelIN5flash19enable_sm80_to_sm89INS1_16FlashAttnBwdSm80INS1_25CollectiveMainloopBwdSm80ILi2ELi2EN4cute5tupleIJNS5_1CILi64EEENS7_ILi128EEES9_EEENS_10bfloat16_tEfNS_4arch4Sm80ELb0ELb1ELb1ELb1ELb0ELb0ELb0ELb0ELi2ELi2ELi2ELi2ELb0EEENS1_24CollectiveEpilogueBwdGQAISA_fSD_Li256ELb1ELb0EEENS1_19SingleTileSchedulerILb1ELb0ELb0ELi128EEEEEEEEEvNT_6ParamsE)
        /*0014*/ 	.short	0x0160
        /*0016*/ 	.short	0x0278


	//----- nvinfo : EIATTR_CBANK_PARAM_SIZE
	.align		4
.L_996:
        /*0018*/ 	.byte	0x03, 0x19
        /*001a*/ 	.short	0x0278


	//----- nvinfo : EIATTR_KPARAM_INFO
	.align		4
        /*001c*/ 	.byte	0x04, 0x17
        /*001e*/ 	.short	(.L_998 - .L_997)
.L_997:
        /*0020*/ 	.word	0x00000000
        /*0024*/ 	.short	0x0000
        /*0026*/ 	.short	0x0000
        /*0028*/ 	.byte	0x00, 0xf0, 0xe1, 0x09


	//----- nvinfo : EIATTR_MAXREG_COUNT
	.align		4
.L_998:
        /*002c*/ 	.byte	0x03, 0x1b
        /*002e*/ 	.short	0x00ff


	//----- nvinfo : EIATTR_NUM_BARRIERS
	.align		4
        /*0030*/ 	.byte	0x02, 0x4c
        /*0032*/ 	.byte	0x02
	.zero		1


	//----- nvinfo : EIATTR_ANNOTATIONS
	.align		4
        /*0034*/ 	.byte	0x04, 0x55
        /*0036*/ 	.short	(.L_1000 - .L_999)


	//   ....[0]....
.L_999:
        /* <DEDUP_REMOVED lines=46> */


	//----- nvinfo : EIATTR_MERCURY_ISA_VERSION
	.align		4
.L_1000:
        /*0308*/ 	.byte	0x03, 0x5f
        /*030a*/ 	.short	0x0000


	//----- nvinfo : EIATTR_COOP_GROUP_MASK_REGIDS
	.align		4
        /*030c*/ 	.byte	0x04, 0x29
        /*030e*/ 	.short	(.L_1002 - .L_1001)


	//   ....[0]....
.L_1001:
        /*0310*/ 	.word	0xffffffff


	//----- nvinfo : EIATTR_COOP_GROUP_INSTR_OFFSETS
	.align		4
.L_1002:
        /*0314*/ 	.byte	0x04, 0x28
        /*0316*/ 	.short	(.L_1004 - .L_1003)


	//   ....[0]....
.L_1003:
        /*0318*/ 	.word	0x000000a0


	//----- nvinfo : EIATTR_EXIT_INSTR_OFFSETS
	.align		4
.L_1004:
        /*031c*/ 	.byte	0x04, 0x1c
        /*031e*/ 	.short	(.L_1006 - .L_1005)


	//   ....[0]....
.L_1005:
        /*0320*/ 	.word	0x00000340


	//   ....[1]....
        /*0324*/ 	.word	0x00008490


	//   ....[2]....
        /*0328*/ 	.word	0x00008fc0


	//----- nvinfo : EIATTR_CTAIDZ_USED
	.align		4
.L_1006:
        /*032c*/ 	.byte	0x01, 0x04
	.zero		2


	//----- nvinfo : EIATTR_MAX_THREADS
	.align		4
        /*0330*/ 	.byte	0x04, 0x05
        /*0332*/ 	.short	(.L_1008 - .L_1007)
.L_1007:
        /*0334*/ 	.word	0x00000100
        /*0338*/ 	.word	0x00000001
        /*033c*/ 	.word	0x00000001


	//----- nvinfo : EIATTR_CRS_STACK_SIZE
	.align		4
.L_1008:
        /*0340*/ 	.byte	0x04, 0x1e
        /*0342*/ 	.short	(.L_1010 - .L_1009)
.L_1009:
        /*0344*/ 	.word	0x00000000
.L_1010:


//--------------------- .nv.info._ZN7cutlass13device_kernelIN5flash19enable_sm80_to_sm89INS1_16FlashAttnBwdSm80INS1_25CollectiveMainloopBwdSm80ILi2ELi2EN4cute5tupleIJNS5_1CILi64EEENS7_ILi128EEES9_EEENS_10bfloat16_tEfNS_4arch4Sm80ELb0ELb1ELb1ELb1ELb1ELb0ELb0ELb0ELi2ELi2ELi2ELi2ELb0EEENS1_24CollectiveEpilogueBwdGQAISA_fSD_Li256ELb1ELb1EEENS1_19SingleTileSchedulerILb1ELb0ELb0ELi128EEEEEEEEEvNT_6ParamsE --------------------------
	.section	.nv.info._ZN7cutlass13device_kernelIN5flash19enable_sm80_to_sm89INS1_16FlashAttnBwdSm80INS1_25CollectiveMainloopBwdSm80ILi2ELi2EN4cute5tupleIJNS5_1CILi64EEENS7_ILi128EEES9_EEENS_10bfloat16_tEfNS_4arch4Sm80ELb0ELb1ELb1ELb1ELb1ELb0ELb0ELb0ELi2ELi2ELi2ELi2ELb0EEENS1_24CollectiveEpilogueBwdGQAISA_fSD_Li256ELb1ELb1EEENS1_19SingleTileSchedulerILb1ELb0ELb0ELi128EEEEEEEEEvNT_6ParamsE,"",@"SHT_CUDA_INFO"
	.sectionflags	@""
	.align	4


	//----- nvinfo : EIATTR_CUDA_API_VERSION
	.align		4
        /*0000*/ 	.byte	0x04, 0x37
        /*0002*/ 	.short	(.L_1012 - .L_1011)
.L_1011:
        /*0004*/ 	.word	0x00000082


	//----- nvinfo : EIATTR_SW2861232_WAR
	.align		4
.L_1012:
        /*0008*/ 	.byte	0x01, 0x35
	.zero		2


	//----- nvinfo : EIATTR_PARAM_CBANK
	.align		4
        /*000c*/ 	.byte	0x04, 0x0a
        /*000e*/ 	.short	(.L_1014 - .L_1013)
	.align		4
.L_1013:
        /*0010*/ 	.word	index@(.nv.constant0._ZN7cutlass13device_kernelIN5flash19enable_sm80_to_sm89INS1_16FlashAttnBwdSm80INS1_25CollectiveMainloopBwdSm80ILi2ELi2EN4cute5tupleIJNS5_1CILi64EEENS7_ILi128EEES9_EEENS_10bfloat16_tEfNS_4arch4Sm80ELb0ELb1ELb1ELb1ELb1ELb0ELb0ELb0ELi2ELi2ELi2ELi2ELb0EEENS1_24CollectiveEpilogueBwdGQAISA_fSD_Li256ELb1ELb1EEENS1_19SingleTileSchedulerILb1ELb0ELb0ELi128EEEEEEEEEvNT_6ParamsE)
        /*0014*/ 	.short	0x0160
        /*0016*/ 	.short	0x0278


	//----- nvinfo : EIATTR_CBANK_PARAM_SIZE
	.align		4
.L_1014:
        /*0018*/ 	.byte	0x03, 0x19
        /*001a*/ 	.short	0x0278


	//----- nvinfo : EIATTR_KPARAM_INFO
	.align		4
        /*001c*/ 	.byte	0x04, 0x17
        /*001e*/ 	.short	(.L_1016 - .L_1015)
.L_1015:
        /*0020*/ 	.word	0x00000000
        /*0024*/ 	.short	0x0000
        /*0026*/ 	.short	0x0000
        /*0028*/ 	.byte	0x00, 0xf0, 0xe1, 0x09


	//----- nvinfo : EIATTR_MAXREG_COUNT
	.align		4
.L_1016:
        /*002c*/ 	.byte	0x03, 0x1b
        /*002e*/ 	.short	0x00ff


	//----- nvinfo : EIATTR_NUM_BARRIERS
	.align		4
        /*0030*/ 	.byte	0x02, 0x4c
        /*0032*/ 	.byte	0x02
	.zero		1


	//----- nvinfo : EIATTR_ANNOTATIONS
	.align		4
        /*0034*/ 	.byte	0x04, 0x55
        /*0036*/ 	.short	(.L_1018 - .L_1017)


	//   ....[0]....
.L_1017:
        /* <DEDUP_REMOVED lines=46> */


	//----- nvinfo : EIATTR_MERCURY_ISA_VERSION
	.align		4
.L_1018:
        /*0308*/ 	.byte	0x03, 0x5f
        /*030a*/ 	.short	0x0000


	//----- nvinfo : EIATTR_COOP_GROUP_MASK_REGIDS
	.align		4
        /*030c*/ 	.byte	0x04, 0x29
        /*030e*/ 	.short	(.L_1020 - .L_1019)


	//   ....[0]....
.L_1019:
        /*0310*/ 	.word	0xffffffff


	//   ....[1]....
        /*0314*/ 	.word	0xffffffff


	//   ....[2]....
        /*0318*/ 	.word	0xffffffff


	//   ....[3]....
        /*031c*/ 	.word	0xffffffff


	//   ....[4]....
        /*0320*/ 	.word	0xffffffff


	//   ....[5]....
        /*0324*/ 	.word	0xffffffff


	//   ....[6]....
        /*0328*/ 	.word	0xffffffff


	//   ....[7]....
        /*032c*/ 	.word	0xffffffff


	//   ....[8]....
        /*0330*/ 	.word	0xffffffff


	//----- nvinfo : EIATTR_COOP_GROUP_INSTR_OFFSETS
	.align		4
.L_1020:
        /*0334*/ 	.byte	0x04, 0x28
        /*0336*/ 	.short	(.L_1022 - .L_1021)


	//   ....[0]....
.L_1021:
        /*0338*/ 	.word	0x000000a0


	//   ....[1]....
        /*033c*/ 	.word	0x000087e0


	//   ....[2]....
        /*0340*/ 	.word	0x00008820


	//   ....[3]....
        /*0344*/ 	.word	0x00008d10


	//   ....[4]....
        /*0348*/ 	.word	0x00008d20


	//   ....[5]....
        /*034c*/ 	.word	0x00008eb0


	//   ....[6]....
        /*0350*/ 	.word	0x00008f00


	//   ....[7]....
        /*0354*/ 	.word	0x000093b0


	//   ....[8]....
        /*0358*/ 	.word	0x000093c0


	//----- nvinfo : EIATTR_EXIT_INSTR_OFFSETS
	.align		4
.L_1022:
        /*035c*/ 	.byte	0x04, 0x1c
        /*035e*/ 	.short	(.L_1024 - .L_1023)


	//   ....[0]....
.L_1023:
        /*0360*/ 	.word	0x00000340


	//   ....[1]....
        /*0364*/ 	.word	0x00008490


	//   ....[2]....
        /*0368*/ 	.word	0x000093d0


	//   ....[3]....
        /*036c*/ 	.word	0x00009470


	//----- nvinfo : EIATTR_CTAIDZ_USED
	.align		4
.L_1024:
        /*0370*/ 	.byte	0x01, 0x04
	.zero		2


	//----- nvinfo : EIATTR_MAX_THREADS
	.align		4
        /*0374*/ 	.byte	0x04, 0x05
        /*0376*/ 	.short	(.L_1026 - .L_1025)
.L_1025:
        /*0378*/ 	.word	0x00000100
        /*037c*/ 	.word	0x00000001
        /*0380*/ 	.word	0x00000001


	//----- nvinfo : EIATTR_CRS_STACK_SIZE
	.align		4
.L_1026:
        /*0384*/ 	.byte	0x04, 0x1e
        /*0386*/ 	.short	(.L_1028 - .L_1027)
.L_1027:
        /*0388*/ 	.word	0x00000000
.L_1028:


//--------------------- .nv.info._ZN7cutlass13device_kernelIN5flash19enable_sm80_to_sm89INS1_16FlashAttnBwdSm80INS1_25CollectiveMainloopBwdSm80ILi2ELi2EN4cute5tupleIJNS5_1CILi64EEENS7_ILi128EEES9_EEENS_10bfloat16_tEfNS_4arch4Sm80ELb1ELb0ELb1ELb0ELb0ELb0ELb0ELb0ELi2ELi2ELi2ELi2ELb0EEENS1_21CollectiveEpilogueBwdISA_SB_SD_Li256ELb0ELb0ELi4EEENS1_25SingleTileBwdLPTSchedulerILb0ELi128ELb0EEEEEEEEEvNT_6ParamsE --------------------------
	.section	.nv.info._ZN7cutlass13device_kernelIN5flash19enable_sm80_to_sm89INS1_16FlashAttnBwdSm80INS1_25CollectiveMainloopBwdSm80ILi2ELi2EN4cute5tupleIJNS5_1CILi64EEENS7_ILi128EEES9_EEENS_10bfloat16_tEfNS_4arch4Sm80ELb1ELb0ELb1ELb0ELb0ELb0ELb0ELb0ELi2ELi2ELi2ELi2ELb0EEENS1_21CollectiveEpilogueBwdISA_SB_SD_Li256ELb0ELb0ELi4EEENS1_25SingleTileBwdLPTSchedulerILb0ELi128ELb0EEEEEEEEEvNT_6ParamsE,"",@"SHT_CUDA_INFO"
	.sectionflags	@""
	.align	4


	//----- nvinfo : EIATTR_CUDA_API_VERSION
	.align		4
        /*0000*/ 	.byte	0x04, 0x37
        /*0002*/ 	.short	(.L_1030 - .L_1029)
.L_1029:
        /*0004*/ 	.word	0x00000082


	//----- nvinfo : EIATTR_SW2861232_WAR
	.align		4
.L_1030:
        /*0008*/ 	.byte	0x01, 0x35
	.zero		2


	//----- nvinfo : EIATTR_PARAM_CBANK
	.align		4
        /*000c*/ 	.byte	0x04, 0x0a
        /*000e*/ 	.short	(.L_1032 - .L_1031)
	.align		4
.L_1031:
        /*0010*/ 	.word	index@(.nv.constant0._ZN7cutlass13device_kernelIN5flash19enable_sm80_to_sm89INS1_16FlashAttnBwdSm80INS1_25CollectiveMainloopBwdSm80ILi2ELi2EN4cute5tupleIJNS5_1CILi64EEENS7_ILi128EEES9_EEENS_10bfloat16_tEfNS_4arch4Sm80ELb1ELb0ELb1ELb0ELb0ELb0ELb0ELb0ELi2ELi2ELi2ELi2ELb0EEENS1_21CollectiveEpilogueBwdISA_SB_SD_Li256ELb0ELb0ELi4EEENS1_25SingleTileBwdLPTSchedulerILb0ELi128ELb0EEEEEEEEEvNT_6ParamsE)
        /*0014*/ 	.short	0x0160
        /*0016*/ 	.short	0x0288


	//----- nvinfo : EIATTR_CBANK_PARAM_SIZE
	.align		4
.L_1032:
        /*0018*/ 	.byte	0x03, 0x19
        /*001a*/ 	.short	0x0288


	//----- nvinfo : EIATTR_KPARAM_INFO
	.align		4
        /*001c*/ 	.byte	0x04, 0x17
        /*001e*/ 	.short	(.L_1034 - .L_1033)
.L_1033:
        /*0020*/ 	.word	0x00000000
        /*0024*/ 	.short	0x0000
        /*0026*/ 	.short	0x0000
        /*0028*/ 	.byte	0x00, 0xf0, 0x21, 0x0a


	//----- nvinfo : EIATTR_MAXREG_COUNT
	.align		4
.L_1034:
        /*002c*/ 	.byte	0x03, 0x1b
        /*002e*/ 	.short	0x00ff


	//----- nvinfo : EIATTR_NUM_BARRIERS
	.align		4
        /*0030*/ 	.byte	0x02, 0x4c
        /*0032*/ 	.byte	0x02
	.zero		1


	//----- nvinfo : EIATTR_ANNOTATIONS
	.align		4
        /*0034*/ 	.byte	0x04, 0x55
        /*0036*/ 	.short	(.L_1036 - .L_1035)


	//   ....[0]....
.L_1035:
        /* <DEDUP_REMOVED lines=16> */


	//----- nvinfo : EIATTR_MERCURY_ISA_VERSION
	.align		4
.L_1036:
        /*0128*/ 	.byte	0x03, 0x5f
        /*012a*/ 	.short	0x0000


	//----- nvinfo : EIATTR_COOP_GROUP_MASK_REGIDS
	.align		4
        /*012c*/ 	.byte	0x04, 0x29
        /*012e*/ 	.short	(.L_1038 - .L_1037)


	//   ....[0]....
.L_1037:
        /*0130*/ 	.word	0xffffffff


	//----- nvinfo : EIATTR_COOP_GROUP_INSTR_OFFSETS
	.align		4
.L_1038:
        /*0134*/ 	.byte	0x04, 0x28
        /*0136*/ 	.short	(.L_1040 - .L_1039)


	//   ....[0]....
.L_1039:
        /*0138*/ 	.word	0x00000090


	//----- nvinfo : EIATTR_EXIT_INSTR_OFFSETS
	.align		4
.L_1040:
        /*013c*/ 	.byte	0x04, 0x1c
        /*013e*/ 	.short	(.L_1042 - .L_1041)


	//   ....[0]....
.L_1041:
        /*0140*/ 	.word	0x00000580


	//   ....[1]....
        /*0144*/ 	.word	0x00009220


	//   ....[2]....
        /*0148*/ 	.word	0x000092e0


	//   ....[3]....
        /*014c*/ 	.word	0x0000a440


	//   ....[4]....
        /*0150*/ 	.word	0x0000a500


	//----- nvinfo : EIATTR_MAX_THREADS
	.align		4
.L_1042:
        /*0154*/ 	.byte	0x04, 0x05
        /*0156*/ 	.short	(.L_1044 - .L_1043)
.L_1043:
        /*0158*/ 	.word	0x00000100
        /*015c*/ 	.word	0x00000001
        /*0160*/ 	.word	0x00000001


	//----- nvinfo : EIATTR_CRS_STACK_SIZE
	.align		4
.L_1044:
        /*0164*/ 	.byte	0x04, 0x1e
        /*0166*/ 	.short	(.L_1046 - .L_1045)
.L_1045:
        /*0168*/ 	.word	0x00000000
.L_1046:


//--------------------- .nv.info._ZN7cutlass13device_kernelIN5flash19enable_sm80_to_sm89INS1_16FlashAttnBwdSm80INS1_25CollectiveMainloopBwdSm80ILi2ELi2EN4cute5tupleIJNS5_1CILi64EEENS7_ILi128EEES9_EEENS_10bfloat16_tEfNS_4arch4Sm80ELb1ELb0ELb1ELb0ELb1ELb0ELb0ELb0ELi2ELi2ELi2ELi2ELb0EEENS1_21CollectiveEpilogueBwdISA_SB_SD_Li256ELb0ELb0ELi4EEENS1_25SingleTileBwdLPTSchedulerILb0ELi128ELb1EEEEEEEEEvNT_6ParamsE --------------------------
	.section	.nv.info._ZN7cutlass13device_kernelIN5flash19enable_sm80_to_sm89INS1_16FlashAttnBwdSm80INS1_25CollectiveMainloopBwdSm80ILi2ELi2EN4cute5tupleIJNS5_1CILi64EEENS7_ILi128EEES9_EEENS_10bfloat16_tEfNS_4arch4Sm80ELb1ELb0ELb1ELb0ELb1ELb0ELb0ELb0ELi2ELi2ELi2ELi2ELb0EEENS1_21CollectiveEpilogueBwdISA_SB_SD_Li256ELb0ELb0ELi4EEENS1_25SingleTileBwdLPTSchedulerILb0ELi128ELb1EEEEEEEEEvNT_6ParamsE,"",@"SHT_CUDA_INFO"
	.sectionflags	@""
	.align	4


	//----- nvinfo : EIATTR_CUDA_API_VERSION
	.align		4
        /*0000*/ 	.byte	0x04, 0x37
        /*0002*/ 	.short	(.L_1048 - .L_1047)
.L_1047:
        /*0004*/ 	.word	0x00000082


	//----- nvinfo : EIATTR_SW2861232_WAR
	.align		4
.L_1048:
        /*0008*/ 	.byte	0x01, 0x35
	.zero		2


	//----- nvinfo : EIATTR_PARAM_CBANK
	.align		4
        /*000c*/ 	.byte	0x04, 0x0a
        /*000e*/ 	.short	(.L_1050 - .L_1049)
	.align		4
.L_1049:
        /*0010*/ 	.word	index@(.nv.constant0._ZN7cutlass13device_kernelIN5flash19enable_sm80_to_sm89INS1_16FlashAttnBwdSm80INS1_25CollectiveMainloopBwdSm80ILi2ELi2EN4cute5tupleIJNS5_1CILi64EEENS7_ILi128EEES9_EEENS_10bfloat16_tEfNS_4arch4Sm80ELb1ELb0ELb1ELb0ELb1ELb0ELb0ELb0ELi2ELi2ELi2ELi2ELb0EEENS1_21CollectiveEpilogueBwdISA_SB_SD_Li256ELb0ELb0ELi4EEENS1_25SingleTileBwdLPTSchedulerILb0ELi128ELb1EEEEEEEEEvNT_6ParamsE)
        /*0014*/ 	.short	0x0160
        /*0016*/ 	.short	0x0288


	//----- nvinfo : EIATTR_CBANK_PARAM_SIZE
	.align		4
.L_1050:
        /*0018*/ 	.byte	0x03, 0x19
        /*001a*/ 	.short	0x0288


	//----- nvinfo : EIATTR_KPARAM_INFO
	.align		4
        /*001c*/ 	.byte	0x04, 0x17
        /*001e*/ 	.short	(.L_1052 - .L_1051)
.L_1051:
        /*0020*/ 	.word	0x00000000
        /*0024*/ 	.short	0x0000
        /*0026*/ 	.short	0x0000
        /*0028*/ 	.byte	0x00, 0xf0, 0x21, 0x0a


	//----- nvinfo : EIATTR_MAXREG_COUNT
	.align		4
.L_1052:
        /*002c*/ 	.byte	0x03, 0x1b
        /*002e*/ 	.short	0x00ff


	//----- nvinfo : EIATTR_NUM_BARRIERS
	.align		4
        /*0030*/ 	.byte	0x02, 0x4c
        /*0032*/ 	.byte	0x02
	.zero		1


	//----- nvinfo : EIATTR_ANNOTATIONS
	.align		4
        /*0034*/ 	.byte	0x04, 0x55
        /*0036*/ 	.short	(.L_1054 - .L_1053)


	//   ....[0]....
.L_1053:
        /* <DEDUP_REMOVED lines=14> */


	//----- nvinfo : EIATTR_MERCURY_ISA_VERSION
	.align		4
.L_1054:
        /*0100*/ 	.byte	0x03, 0x5f
        /*0102*/ 	.short	0x0000


	//----- nvinfo : EIATTR_COOP_GROUP_MASK_REGIDS
	.align		4
        /*0104*/ 	.byte	0x04, 0x29
        /*0106*/ 	.short	(.L_1056 - .L_1055)


	//   ....[0]....
.L_1055:
        /*0108*/ 	.word	0xffffffff


	//----- nvinfo : EIATTR_COOP_GROUP_INSTR_OFFSETS
	.align		4
.L_1056:
        /*010c*/ 	.byte	0x04, 0x28
        /*010e*/ 	.short	(.L_1058 - .L_1057)


	//   ....[0]....
.L_1057:
        /*0110*/ 	.word	0x00000050


	//----- nvinfo : EIATTR_EXIT_INSTR_OFFSETS
	.align		4
.L_1058:
        /*0114*/ 	.byte	0x04, 0x1c
        /*0116*/ 	.short	(.L_1060 - .L_1059)


	//   ....[0]....
.L_1059:
        /*0118*/ 	.word	0x000005a0


	//   ....[1]....
        /*011c*/ 	.word	0x00009210


	//   ....[2]....
        /*0120*/ 	.word	0x000092d0


	//   ....[3]....
        /*0124*/ 	.word	0x0000a420


	//   ....[4]....
        /*0128*/ 	.word	0x0000a4d0


	//----- nvinfo : EIATTR_MAX_THREADS
	.align		4
.L_1060:
        /*012c*/ 	.byte	0x04, 0x05
        /*012e*/ 	.short	(.L_1062 - .L_1061)
.L_1061:
        /*0130*/ 	.word	0x00000100
        /*0134*/ 	.word	0x00000001
        /*0138*/ 	.word	0x00000001


	//----- nvinfo : EIATTR_CRS_STACK_SIZE
	.align		4
.L_1062:
        /*013c*/ 	.byte	0x04, 0x1e
        /*013e*/ 	.short	(.L_1064 - .L_1063)
.L_1063:
        /*0140*/ 	.word	0x00000000
.L_1064:


//--------------------- .nv.info._ZN7cutlass13device_kernelIN5flash19enable_sm80_to_sm89INS1_16FlashAttnBwdSm80INS1_25CollectiveMainloopBwdSm80ILi2ELi2EN4cute5tupleIJNS5_1CILi64EEENS7_ILi128EEES9_EEENS_10bfloat16_tEfNS_4arch4Sm80ELb1ELb0ELb1ELb0ELb0ELb0ELb0ELb0ELi2ELi2ELi2ELi2ELb0EEENS1_24CollectiveEpilogueBwdGQAISA_fSD_Li256ELb0ELb0EEENS1_25SingleTileBwdLPTSchedulerILb0ELi128ELb0EEEEEEEEEvNT_6ParamsE --------------------------
	.section	.nv.info._ZN7cutlass13device_kernelIN5flash19enable_sm80_to_sm89INS1_16FlashAttnBwdSm80INS1_25CollectiveMainloopBwdSm80ILi2ELi2EN4cute5tupleIJNS5_1CILi64EEENS7_ILi128EEES9_EEENS_10bfloat16_tEfNS_4arch4Sm80ELb1ELb0ELb1ELb0ELb0ELb0ELb0ELb0ELi2ELi2ELi2ELi2ELb0EEENS1_24CollectiveEpilogueBwdGQAISA_fSD_Li256ELb0ELb0EEENS1_25SingleTileBwdLPTSchedulerILb0ELi128ELb0EEEEEEEEEvNT_6ParamsE,"",@"SHT_CUDA_INFO"
	.sectionflags	@""
	.align	4


	//----- nvinfo : EIATTR_CUDA_API_VERSION
	.align		4
        /*0000*/ 	.byte	0x04, 0x37
        /*0002*/ 	.short	(.L_1066 - .L_1065)
.L_1065:
        /*0004*/ 	.word	0x00000082


	//----- nvinfo : EIATTR_SW2861232_WAR
	.align		4
.L_1066:
        /*0008*/ 	.byte	0x01, 0x35
	.zero		2


	//----- nvinfo : EIATTR_PARAM_CBANK
	.align		4
        /*000c*/ 	.byte	0x04, 0x0a
        /*000e*/ 	.short	(.L_1068 - .L_1067)
	.align		4
.L_1067:
        /*0010*/ 	.word	index@(.nv.constant0._ZN7cutlass13device_kernelIN5flash19enable_sm80_to_sm89INS1_16FlashAttnBwdSm80INS1_25CollectiveMainloopBwdSm80ILi2ELi2EN4cute5tupleIJNS5_1CILi64EEENS7_ILi128EEES9_EEENS_10bfloat16_tEfNS_4arch4Sm80ELb1ELb0ELb1ELb0ELb0ELb0ELb0ELb0ELi2ELi2ELi2ELi2ELb0EEENS1_24CollectiveEpilogueBwdGQAISA_fSD_Li256ELb0ELb0EEENS1_25SingleTileBwdLPTSchedulerILb0ELi128ELb0EEEEEEEEEvNT_6ParamsE)
        /*0014*/ 	.short	0x0160
        /*0016*/ 	.short	0x0290


	//----- nvinfo : EIATTR_CBANK_PARAM_SIZE
	.align		4
.L_1068:
        /*0018*/ 	.byte	0x03, 0x19
        /*001a*/ 	.short	0x0290


	//----- nvinfo : EIATTR_KPARAM_INFO
	.align		4
        /*001c*/ 	.byte	0x04, 0x17
        /*001e*/ 	.short	(.L_1070 - .L_1069)
.L_1069:
        /*0020*/ 	.word	0x00000000
        /*0024*/ 	.short	0x0000
        /*0026*/ 	.short	0x0000
        /*0028*/ 	.byte	0x00, 0xf0, 0x41, 0x0a


	//----- nvinfo : EIATTR_MAXREG_COUNT
	.align		4
.L_1070:
        /*002c*/ 	.byte	0x03, 0x1b
        /*002e*/ 	.short	0x00ff


	//----- nvinfo : EIATTR_NUM_BARRIERS
	.align		4
        /*0030*/ 	.byte	0x02, 0x4c
        /*0032*/ 	.byte	0x02
	.zero		1


	//----- nvinfo : EIATTR_ANNOTATIONS
	.align		4
        /*0034*/ 	.byte	0x04, 0x55
        /*0036*/ 	.short	(.L_1072 - .L_1071)


	//   ....[0]....
.L_1071:
        /* <DEDUP_REMOVED lines=16> */


	//----- nvinfo : EIATTR_MERCURY_ISA_VERSION
	.align		4
.L_1072:
        /*0120*/ 	.byte	0x03, 0x5f
        /*0122*/ 	.short	0x0000


	//----- nvinfo : EIATTR_COOP_GROUP_MASK_REGIDS
	.align		4
        /*0124*/ 	.byte	0x04, 0x29
        /*0126*/ 	.short	(.L_1074 - .L_1073)


	//   ....[0]....
.L_1073:
        /*0128*/ 	.word	0xffffffff


	//----- nvinfo : EIATTR_COOP_GROUP_INSTR_OFFSETS
	.align		4
.L_1074:
        /*012c*/ 	.byte	0x04, 0x28
        /*012e*/ 	.short	(.L_1076 - .L_1075)


	//   ....[0]....
.L_1075:
        /*0130*/ 	.word	0x00000090


	//----- nvinfo : EIATTR_EXIT_INSTR_OFFSETS
	.align		4
.L_1076:
        /*0134*/ 	.byte	0x04, 0x1c
        /*0136*/ 	.short	(.L_1078 - .L_1077)


	//   ....[0]....
.L_1077:
        /*0138*/ 	.word	0x00000580


	//   ....[1]....
        /*013c*/ 	.word	0x000073e0


	//   ....[2]....
        /*0140*/ 	.word	0x00007e80


	//----- nvinfo : EIATTR_MAX_THREADS
	.align		4
.L_1078:
        /*0144*/ 	.byte	0x04, 0x05
        /*0146*/ 	.short	(.L_1080 - .L_1079)
.L_1079:
        /*0148*/ 	.word	0x00000100
        /*014c*/ 	.word	0x00000001
        /*0150*/ 	.word	0x00000001


	//----- nvinfo : EIATTR_CRS_STACK_SIZE
	.align		4
.L_1080:
        /*0154*/ 	.byte	0x04, 0x1e
        /*0156*/ 	.short	(.L_1082 - .L_1081)
.L_1081:
        /*0158*/ 	.word	0x00000000
.L_1082:


//--------------------- .nv.info._ZN7cutlass13device_kernelIN5flash19enable_sm80_to_sm89INS1_16FlashAttnBwdSm80INS1_25CollectiveMainloopBwdSm80ILi2ELi2EN4cute5tupleIJNS5_1CILi64EEENS7_ILi128EEES9_EEENS_10bfloat16_tEfNS_4arch4Sm80ELb1ELb0ELb1ELb0ELb1ELb0ELb0ELb0ELi2ELi2ELi2ELi2ELb0EEENS1_24CollectiveEpilogueBwdGQAISA_fSD_Li256ELb0ELb1EEENS1_25SingleTileBwdLPTSchedulerILb0ELi128ELb1EEEEEEEEEvNT_6ParamsE --------------------------
	.section	.nv.info._ZN7cutlass13device_kernelIN5flash19enable_sm80_to_sm89INS1_16FlashAttnBwdSm80INS1_25CollectiveMainloopBwdSm80ILi2ELi2EN4cute5tupleIJNS5_1CILi64EEENS7_ILi128EEES9_EEENS_10bfloat16_tEfNS_4arch4Sm80ELb1ELb0ELb1ELb0ELb1ELb0ELb0ELb0ELi2ELi2ELi2ELi2ELb0EEENS1_24CollectiveEpilogueBwdGQAISA_fSD_Li256ELb0ELb1EEENS1_25SingleTileBwdLPTSchedulerILb0ELi128ELb1EEEEEEEEEvNT_6ParamsE,"",@"SHT_CUDA_INFO"
	.sectionflags	@""
	.align	4


	//----- nvinfo : EIATTR_CUDA_API_VERSION
	.align		4
        /*0000*/ 	.byte	0x04, 0x37
        /*0002*/ 	.short	(.L_1084 - .L_1083)
.L_1083:
        /*0004*/ 	.word	0x00000082


	//----- nvinfo : EIATTR_SW2861232_WAR
	.align		4
.L_1084:
        /*0008*/ 	.byte	0x01, 0x35
	.zero		2


	//----- nvinfo : EIATTR_PARAM_CBANK
	.align		4
        /*000c*/ 	.byte	0x04, 0x0a
        /*000e*/ 	.short	(.L_1086 - .L_1085)
	.align		4
.L_1085:
        /*0010*/ 	.word	index@(.nv.constant0._ZN7cutlass13device_kernelIN5flash19enable_sm80_to_sm89INS1_16FlashAttnBwdSm80INS1_25CollectiveMainloopBwdSm80ILi2ELi2EN4cute5tupleIJNS5_1CILi64EEENS7_ILi128EEES9_EEENS_10bfloat16_tEfNS_4arch4Sm80ELb1ELb0ELb1ELb0ELb1ELb0ELb0ELb0ELi2ELi2ELi2ELi2ELb0EEENS1_24CollectiveEpilogueBwdGQAISA_fSD_Li256ELb0ELb1EEENS1_25SingleTileBwdLPTSchedulerILb0ELi128ELb1EEEEEEEEEvNT_6ParamsE)
        /*0014*/ 	.short	0x0160
        /*0016*/ 	.short	0x0290


	//----- nvinfo : EIATTR_CBANK_PARAM_SIZE
	.align		4
.L_1086:
        /*0018*/ 	.byte	0x03, 0x19
        /*001a*/ 	.short	0x0290


	//----- nvinfo : EIATTR_KPARAM_INFO
	.align		4
        /*001c*/ 	.byte	0x04, 0x17
        /*001e*/ 	.short	(.L_1088 - .L_1087)
.L_1087:
        /*0020*/ 	.word	0x00000000
        /*0024*/ 	.short	0x0000
        /*0026*/ 	.short	0x0000
        /*0028*/ 	.byte	0x00, 0xf0, 0x41, 0x0a


	//----- nvinfo : EIATTR_MAXREG_COUNT
	.align		4
.L_1088:
        /*002c*/ 	.byte	0x03, 0x1b
        /*002e*/ 	.short	0x00ff


	//----- nvinfo : EIATTR_NUM_BARRIERS
	.align		4
        /*0030*/ 	.byte	0x02, 0x4c
        /*0032*/ 	.byte	0x02
	.zero		1


	//----- nvinfo : EIATTR_ANNOTATIONS
	.align		4
        /*0034*/ 	.byte	0x04, 0x55
        /*0036*/ 	.short	(.L_1090 - .L_1089)


	//   ....[0]....
.L_1089:
        /* <DEDUP_REMOVED lines=16> */


	//----- nvinfo : EIATTR_MERCURY_ISA_VERSION
	.align		4
.L_1090:
        /*0128*/ 	.byte	0x03, 0x5f
        /*012a*/ 	.short	0x0000


	//----- nvinfo : EIATTR_COOP_GROUP_MASK_REGIDS
	.align		4
        /*012c*/ 	.byte	0x04, 0x29
        /*012e*/ 	.short	(.L_1092 - .L_1091)


	//   ....[0]....
.L_1091:
        /*0130*/ 	.word	0xffffffff


	//   ....[1]....
        /*0134*/ 	.word	0xffffffff


	//   ....[2]....
        /*0138*/ 	.word	0xffffffff


	//   ....[3]....
        /*013c*/ 	.word	0xffffffff


	//   ....[4]....
        /*0140*/ 	.word	0xffffffff


	//   ....[5]....
        /*0144*/ 	.word	0xffffffff


	//   ....[6]....
        /*0148*/ 	.word	0xffffffff


	//   ....[7]....
        /*014c*/ 	.word	0xffffffff


	//   ....[8]....
        /*0150*/ 	.word	0xffffffff


	//----- nvinfo : EIATTR_COOP_GROUP_INSTR_OFFSETS
	.align		4
.L_1092:
        /*0154*/ 	.byte	0x04, 0x28
        /*0156*/ 	.short	(.L_1094 - .L_1093)


	//   ....[0]....
.L_1093:
        /*0158*/ 	.word	0x00000090


	//   ....[1]....
        /*015c*/ 	.word	0x000076f0


	//   ....[2]....
        /*0160*/ 	.word	0x00007740


	//   ....[3]....
        /*0164*/ 	.word	0x00007c60


	//   ....[4]....
        /*0168*/ 	.word	0x00007c70


	//   ....[5]....
        /*016c*/ 	.word	0x00007e30


	//   ....[6]....
        /*0170*/ 	.word	0x00007f40


	//   ....[7]....
        /*0174*/ 	.word	0x00008370


	//   ....[8]....
        /*0178*/ 	.word	0x00008380


	//----- nvinfo : EIATTR_EXIT_INSTR_OFFSETS
	.align		4
.L_1094:
        /*017c*/ 	.byte	0x04, 0x1c
        /*017e*/ 	.short	(.L_1096 - .L_1095)


	//   ....[0]....
.L_1095:
        /*0180*/ 	.word	0x000005e0


	//   ....[1]....
        /*0184*/ 	.word	0x00007460


	//   ....[2]....
        /*0188*/ 	.word	0x00008390


	//   ....[3]....
        /*018c*/ 	.word	0x00008430


	//----- nvinfo : EIATTR_MAX_THREADS
	.align		4
.L_1096:
        /*0190*/ 	.byte	0x04, 0x05
        /*0192*/ 	.short	(.L_1098 - .L_1097)
.L_1097:
        /*0194*/ 	.word	0x00000100
        /*0198*/ 	.word	0x00000001
        /*019c*/ 	.word	0x00000001


	//----- nvinfo : EIATTR_CRS_STACK_SIZE
	.align		4
.L_1098:
        /*01a0*/ 	.byte	0x04, 0x1e
        /*01a2*/ 	.short	(.L_1100 - .L_1099)
.L_1099:
        /*01a4*/ 	.word	0x00000000
.L_1100:


//--------------------- .nv.info._ZN7cutlass13device_kernelIN5flash22FlashAttnBwdPreprocessIN4cute5tupleIJNS3_1CILi64EEENS5_ILi128EEEEEENS_10bfloat16_tEfNS_4arch4Sm80ELb1ELb0EEEEEvNT_6ParamsE --------------------------
	.section	.nv.info._ZN7cutlass13device_kernelIN5flash22FlashAttnBwdPreprocessIN4cute5tupleIJNS3_1CILi64EEENS5_ILi128EEEEEENS_10bfloat16_tEfNS_4arch4Sm80ELb1ELb0EEEEEvNT_6ParamsE,"",@"SHT_CUDA_INFO"
	.sectionflags	@""
	.align	4


	//----- nvinfo : EIATTR_CUDA_API_VERSION
	.align		4
        /*0000*/ 	.byte	0x04, 0x37
        /*0002*/ 	.short	(.L_1102 - .L_1101)
.L_1101:
        /*0004*/ 	.word	0x00000082


	//----- nvinfo : EIATTR_SW2861232_WAR
	.align		4
.L_1102:
        /*0008*/ 	.byte	0x01, 0x35
	.zero		2


	//----- nvinfo : EIATTR_PARAM_CBANK
	.align		4
        /*000c*/ 	.byte	0x04, 0x0a
        /*000e*/ 	.short	(.L_1104 - .L_1103)
	.align		4
.L_1103:
        /*0010*/ 	.word	index@(.nv.constant0._ZN7cutlass13device_kernelIN5flash22FlashAttnBwdPreprocessIN4cute5tupleIJNS3_1CILi64EEENS5_ILi128EEEEEENS_10bfloat16_tEfNS_4arch4Sm80ELb1ELb0EEEEEvNT_6ParamsE)
        /*0014*/ 	.short	0x0160
        /*0016*/ 	.short	0x00f0


	//----- nvinfo : EIATTR_CBANK_PARAM_SIZE
	.align		4
.L_1104:
        /*0018*/ 	.byte	0x03, 0x19
        /*001a*/ 	.short	0x00f0


	//----- nvinfo : EIATTR_KPARAM_INFO
	.align		4
        /*001c*/ 	.byte	0x04, 0x17
        /*001e*/ 	.short	(.L_1106 - .L_1105)
.L_1105:
        /*0020*/ 	.word	0x00000000
        /*0024*/ 	.short	0x0000
        /*0026*/ 	.short	0x0000
        /*0028*/ 	.byte	0x00, 0xf0, 0xc1, 0x03


	//----- nvinfo : EIATTR_MAXREG_COUNT
	.align		4
.L_1106:
        /*002c*/ 	.byte	0x03, 0x1b
        /*002e*/ 	.short	0x0080


	//----- nvinfo : EIATTR_MERCURY_ISA_VERSION
	.align		4
        /*0030*/ 	.byte	0x03, 0x5f
        /*0032*/ 	.short	0x0000


	//----- nvinfo : EIATTR_COOP_GROUP_MASK_REGIDS
	.align		4
        /*0034*/ 	.byte	0x04, 0x29
        /*0036*/ 	.short	(.L_1108 - .L_1107)


	//   ....[0]....
.L_1107:
        /*0038*/ 	.word	0xffffffff


	//   ....[1]....
        /*003c*/ 	.word	0xffffffff


	//   ....[2]....
        /*0040*/ 	.word	0xffffffff


	//   ....[3]....
        /*0044*/ 	.word	0xffffffff


	//   ....[4]....
        /*0048*/ 	.word	0xffffffff


	//   ....[5]....
        /*004c*/ 	.word	0xffffffff


	//   ....[6]....
        /*0050*/ 	.word	0xffffffff


	//   ....[7]....
        /*0054*/ 	.word	0xffffffff


	//   ....[8]....
        /*0058*/ 	.word	0xffffffff


	//   ....[9]....
        /*005c*/ 	.word	0xffffffff


	//   ....[10]....
        /*0060*/ 	.word	0xffffffff


	//   ....[11]....
        /*0064*/ 	.word	0xffffffff


	//   ....[12]....
        /*0068*/ 	.word	0xffffffff


	//   ....[13]....
        /*006c*/ 	.word	0xffffffff


	//   ....[14]....
        /*0070*/ 	.word	0xffffffff


	//   ....[15]....
        /*0074*/ 	.word	0xffffffff


	//----- nvinfo : EIATTR_COOP_GROUP_INSTR_OFFSETS
	.align		4
.L_1108:
        /*0078*/ 	.byte	0x04, 0x28
        /*007a*/ 	.short	(.L_1110 - .L_1109)


	//   ....[0]....
.L_1109:
        /*007c*/ 	.word	0x00000fa0


	//   ....[1]....
        /*0080*/ 	.word	0x00000fb0


	//   ....[2]....
        /*0084*/ 	.word	0x00000fc0


	//   ....[3]....
        /*0088*/ 	.word	0x00000fd0


	//   ....[4]....
        /*008c*/ 	.word	0x00001020


	//   ....[5]....
        /*0090*/ 	.word	0x00001030


	//   ....[6]....
        /*0094*/ 	.word	0x00001040


	//   ....[7]....
        /*0098*/ 	.word	0x00001050


	//   ....[8]....
        /*009c*/ 	.word	0x000010a0


	//   ....[9]....
        /*00a0*/ 	.word	0x000010b0


	//   ....[10]....
        /*00a4*/ 	.word	0x000010c0


	//   ....[11]....
        /*00a8*/ 	.word	0x000010d0


	//   ....[12]....
        /*00ac*/ 	.word	0x00001120


	//   ....[13]....
        /*00b0*/ 	.word	0x00001130


	//   ....[14]....
        /*00b4*/ 	.word	0x00001140


	//   ....[15]....
        /*00b8*/ 	.word	0x00001150


	//----- nvinfo : EIATTR_EXIT_INSTR_OFFSETS
	.align		4
.L_1110:
        /*00bc*/ 	.byte	0x04, 0x1c
        /*00be*/ 	.short	(.L_1112 - .L_1111)


	//   ....[0]....
.L_1111:
        /*00c0*/ 	.word	0x00001690


	//   ....[1]....
        /*00c4*/ 	.word	0x000016f0


	//----- nvinfo : EIATTR_CTAIDZ_USED
	.align		4
.L_1112:
        /*00c8*/ 	.byte	0x01, 0x04
	.zero		2


	//----- nvinfo : EIATTR_MAX_THREADS
	.align		4
        /*00cc*/ 	.byte	0x04, 0x05
        /*00ce*/ 	.short	(.L_1114 - .L_1113)
.L_1113:
        /*00d0*/ 	.word	0x00000100
        /*00d4*/ 	.word	0x00000001
        /*00d8*/ 	.word	0x00000001


	//----- nvinfo : EIATTR_CRS_STACK_SIZE
	.align		4
.L_1114:
        /*00dc*/ 	.byte	0x04, 0x1e
        /*00de*/ 	.short	(.L_1116 - .L_1115)
.L_1115:
        /*00e0*/ 	.word	0x00000000
.L_1116:


//--------------------- .nv.info._ZN7cutlass13device_kernelIN5flash19enable_sm80_to_sm89INS1_16FlashAttnBwdSm80INS1_25CollectiveMainloopBwdSm80ILi2ELi2EN4cute5tupleIJNS5_1CILi64EEENS7_ILi128EEES9_EEENS_10bfloat16_tEfNS_4arch4Sm80ELb1ELb0ELb1ELb1ELb0ELb0ELb0ELb0ELi2ELi2ELi2ELi2ELb0EEENS1_21CollectiveEpilogueBwdISA_SB_SD_Li256ELb1ELb0ELi4EEENS1_25SingleTileBwdLPTSchedulerILb1ELi128ELb0EEEEEEEEEvNT_6ParamsE --------------------------
	.section	.nv.info._ZN7cutlass13device_kernelIN5flash19enable_sm80_to_sm89INS1_16FlashAttnBwdSm80INS1_25CollectiveMainloopBwdSm80ILi2ELi2EN4cute5tupleIJNS5_1CILi64EEENS7_ILi128EEES9_EEENS_10bfloat16_tEfNS_4arch4Sm80ELb1ELb0ELb1ELb1ELb0ELb0ELb0ELb0ELi2ELi2ELi2ELi2ELb0EEENS1_21CollectiveEpilogueBwdISA_SB_SD_Li256ELb1ELb0ELi4EEENS1_25SingleTileBwdLPTSchedulerILb1ELi128ELb0EEEEEEEEEvNT_6ParamsE,"",@"SHT_CUDA_INFO"
	.sectionflags	@""
	.align	4


	//----- nvinfo : EIATTR_CUDA_API_VERSION
	.align		4
        /*0000*/ 	.byte	0x04, 0x37
        /*0002*/ 	.short	(.L_1118 - .L_1117)
.L_1117:
        /*0004*/ 	.word	0x00000082


	//----- nvinfo : EIATTR_SW2861232_WAR
	.align		4
.L_1118:
        /*0008*/ 	.byte	0x01, 0x35
	.zero		2


	//----- nvinfo : EIATTR_PARAM_CBANK
	.align		4
        /*000c*/ 	.byte	0x04, 0x0a
        /*000e*/ 	.short	(.L_1120 - .L_1119)
	.align		4
.L_1119:
        /*0010*/ 	.word	index@(.nv.constant0._ZN7cutlass13device_kernelIN5flash19enable_sm80_to_sm89INS1_16FlashAttnBwdSm80INS1_25CollectiveMainloopBwdSm80ILi2ELi2EN4cute5tupleIJNS5_1CILi64EEENS7_ILi128EEES9_EEENS_10bfloat16_tEfNS_4arch4Sm80ELb1ELb0ELb1ELb1ELb0ELb0ELb0ELb0ELi2ELi2ELi2ELi2ELb0EEENS1_21CollectiveEpilogueBwdISA_SB_SD_Li256ELb1ELb0ELi4EEENS1_25SingleTileBwdLPTSchedulerILb1ELi128ELb0EEEEEEEEEvNT_6ParamsE)
        /*0014*/ 	.short	0x0160
        /*0016*/ 	.short	0x0288


	//----- nvinfo : EIATTR_CBANK_PARAM_SIZE
	.align		4
.L_1120:
        /*0018*/ 	.byte	0x03, 0x19
        /*001a*/ 	.short	0x0288


	//----- nvinfo : EIATTR_KPARAM_INFO
	.align		4
        /*001c*/ 	.byte	0x04, 0x17
        /*001e*/ 	.short	(.L_1122 - .L_1121)
.L_1121:
        /*0020*/ 	.word	0x00000000
        /*0024*/ 	.short	0x0000
        /*0026*/ 	.short	0x0000
        /*0028*/ 	.byte	0x00, 0xf0, 0x21, 0x0a


	//----- nvinfo : EIATTR_MAXREG_COUNT
	.align		4
.L_1122:
        /*002c*/ 	.byte	0x03, 0x1b
        /*002e*/ 	.short	0x00ff


	//----- nvinfo : EIATTR_NUM_BARRIERS
	.align		4
        /*0030*/ 	.byte	0x02, 0x4c
        /*0032*/ 	.byte	0x02
	.zero		1


	//----- nvinfo : EIATTR_ANNOTATIONS
	.align		4
        /*0034*/ 	.byte	0x04, 0x55
        /*0036*/ 	.short	(.L_1124 - .L_1123)


	//   ....[0]....
.L_1123:
        /* <DEDUP_REMOVED lines=15> */


	//----- nvinfo : EIATTR_MERCURY_ISA_VERSION
	.align		4
.L_1124:
        /*0118*/ 	.byte	0x03, 0x5f
        /*011a*/ 	.short	0x0000


	//----- nvinfo : EIATTR_COOP_GROUP_MASK_REGIDS
	.align		4
        /*011c*/ 	.byte	0x04, 0x29
        /*011e*/ 	.short	(.L_1126 - .L_1125)


	//   ....[0]....
.L_1125:
        /*0120*/ 	.word	0xffffffff


	//----- nvinfo : EIATTR_COOP_GROUP_INSTR_OFFSETS
	.align		4
.L_1126:
        /*0124*/ 	.byte	0x04, 0x28
        /*0126*/ 	.short	(.L_1128 - .L_1127)


	//   ....[0]....
.L_1127:
        /*0128*/ 	.word	0x00000060


	//----- nvinfo : EIATTR_EXIT_INSTR_OFFSETS
	.align		4
.L_1128:
        /*012c*/ 	.byte	0x04, 0x1c
        /*012e*/ 	.short	(.L_1130 - .L_1129)


	//   ....[0]....
.L_1129:
        /*0130*/ 	.word	0x000009d0


	//   ....[1]....
        /*0134*/ 	.word	0x00009cf0


	//   ....[2]....
        /*0138*/ 	.word	0x00009db0


	//   ....[3]....
        /*013c*/ 	.word	0x0000b120


	//   ....[4]....
        /*0140*/ 	.word	0x0000b1e0


	//----- nvinfo : EIATTR_MAX_THREADS
	.align		4
.L_1130:
        /*0144*/ 	.byte	0x04, 0x05
        /*0146*/ 	.short	(.L_1132 - .L_1131)
.L_1131:
        /*0148*/ 	.word	0x00000100
        /*014c*/ 	.word	0x00000001
        /*0150*/ 	.word	0x00000001


	//----- nvinfo : EIATTR_CRS_STACK_SIZE
	.align		4
.L_1132:
        /*0154*/ 	.byte	0x04, 0x1e
        /*0156*/ 	.short	(.L_1134 - .L_1133)
.L_1133:
        /*0158*/ 	.word	0x00000000
.L_1134:


//--------------------- .nv.info._ZN7cutlass13device_kernelIN5flash19enable_sm80_to_sm89INS1_16FlashAttnBwdSm80INS1_25CollectiveMainloopBwdSm80ILi2ELi2EN4cute5tupleIJNS5_1CILi64EEENS7_ILi128EEES9_EEENS_10bfloat16_tEfNS_4arch4Sm80ELb1ELb0ELb1ELb1ELb1ELb0ELb0ELb0ELi2ELi2ELi2ELi2ELb0EEENS1_21CollectiveEpilogueBwdISA_SB_SD_Li256ELb1ELb0ELi4EEENS1_25SingleTileBwdLPTSchedulerILb1ELi128ELb1EEEEEEEEEvNT_6ParamsE --------------------------
	.section	.nv.info._ZN7cutlass13device_kernelIN5flash19enable_sm80_to_sm89INS1_16FlashAttnBwdSm80INS1_25CollectiveMainloopBwdSm80ILi2ELi2EN4cute5tupleIJNS5_1CILi64EEENS7_ILi128EEES9_EEENS_10bfloat16_tEfNS_4arch4Sm80ELb1ELb0ELb1ELb1ELb1ELb0ELb0ELb0ELi2ELi2ELi2ELi2ELb0EEENS1_21CollectiveEpilogueBwdISA_SB_SD_Li256ELb1ELb0ELi4EEENS1_25SingleTileBwdLPTSchedulerILb1ELi128ELb1EEEEEEEEEvNT_6ParamsE,"",@"SHT_CUDA_INFO"
	.sectionflags	@""
	.align	4


	//----- nvinfo : EIATTR_CUDA_API_VERSION
	.align		4
        /*0000*/ 	.byte	0x04, 0x37
        /*0002*/ 	.short	(.L_1136 - .L_1135)
.L_1135:
        /*0004*/ 	.word	0x00000082


	//----- nvinfo : EIATTR_SW2861232_WAR
	.align		4
.L_1136:
        /*0008*/ 	.byte	0x01, 0x35
	.zero		2


	//----- nvinfo : EIATTR_PARAM_CBANK
	.align		4
        /*000c*/ 	.byte	0x04, 0x0a
        /*000e*/ 	.short	(.L_1138 - .L_1137)
	.align		4
.L_1137:
        /*0010*/ 	.word	index@(.nv.constant0._ZN7cutlass13device_kernelIN5flash19enable_sm80_to_sm89INS1_16FlashAttnBwdSm80INS1_25CollectiveMainloopBwdSm80ILi2ELi2EN4cute5tupleIJNS5_1CILi64EEENS7_ILi128EEES9_EEENS_10bfloat16_tEfNS_4arch4Sm80ELb1ELb0ELb1ELb1ELb1ELb0ELb0ELb0ELi2ELi2ELi2ELi2ELb0EEENS1_21CollectiveEpilogueBwdISA_SB_SD_Li256ELb1ELb0ELi4EEENS1_25SingleTileBwdLPTSchedulerILb1ELi128ELb1EEEEEEEEEvNT_6ParamsE)
        /*0014*/ 	.short	0x0160
        /*0016*/ 	.short	0x0288


	//----- nvinfo : EIATTR_CBANK_PARAM_SIZE
	.align		4
.L_1138:
        /*0018*/ 	.byte	0x03, 0x19
        /*001a*/ 	.short	0x0288


	//----- nvinfo : EIATTR_KPARAM_INFO
	.align		4
        /*001c*/ 	.byte	0x04, 0x17
        /*001e*/ 	.short	(.L_1140 - .L_1139)
.L_1139:
        /*0020*/ 	.word	0x00000000
        /*0024*/ 	.short	0x0000
        /*0026*/ 	.short	0x0000
        /*0028*/ 	.byte	0x00, 0xf0, 0x21, 0x0a


	//----- nvinfo : EIATTR_MAXREG_COUNT
	.align		4
.L_1140:
        /*002c*/ 	.byte	0x03, 0x1b
        /*002e*/ 	.short	0x00ff


	//----- nvinfo : EIATTR_NUM_BARRIERS
	.align		4
        /*0030*/ 	.byte	0x02, 0x4c
        /*0032*/ 	.byte	0x02
	.zero		1


	//----- nvinfo : EIATTR_ANNOTATIONS
	.align		4
        /*0034*/ 	.byte	0x04, 0x55
        /*0036*/ 	.short	(.L_1142 - .L_1141)


	//   ....[0]....
.L_1141:
        /* <DEDUP_REMOVED lines=17> */


	//----- nvinfo : EIATTR_MERCURY_ISA_VERSION
	.align		4
.L_1142:
        /*0138*/ 	.byte	0x03, 0x5f
        /*013a*/ 	.short	0x0000


	//----- nvinfo : EIATTR_COOP_GROUP_MASK_REGIDS
	.align		4
        /*013c*/ 	.byte	0x04, 0x29
        /*013e*/ 	.short	(.L_1144 - .L_1143)


	//   ....[0]....
.L_1143:
        /*0140*/ 	.word	0xffffffff


	//----- nvinfo : EIATTR_COOP_GROUP_INSTR_OFFSETS
	.align		4
.L_1144:
        /*0144*/ 	.byte	0x04, 0x28
        /*0146*/ 	.short	(.L_1146 - .L_1145)


	//   ....[0]....
.L_1145:
        /*0148*/ 	.word	0x00000060


	//----- nvinfo : EIATTR_EXIT_INSTR_OFFSETS
	.align		4
.L_1146:
        /*014c*/ 	.byte	0x04, 0x1c
        /*014e*/ 	.short	(.L_1148 - .L_1147)


	//   ....[0]....
.L_1147:
        /*0150*/ 	.word	0x00000a10


	//   ....[1]....
        /*0154*/ 	.word	0x00009b90


	//   ....[2]....
        /*0158*/ 	.word	0x00009c50


	//   ....[3]....
        /*015c*/ 	.word	0x0000af90


	//   ....[4]....
        /*0160*/ 	.word	0x0000b050


	//----- nvinfo : EIATTR_MAX_THREADS
	.align		4
.L_1148:
        /*0164*/ 	.byte	0x04, 0x05
        /*0166*/ 	.short	(.L_1150 - .L_1149)
.L_1149:
        /*0168*/ 	.word	0x00000100
        /*016c*/ 	.word	0x00000001
        /*0170*/ 	.word	0x00000001


	//----- nvinfo : EIATTR_CRS_STACK_SIZE
	.align		4
.L_1150:
        /*0174*/ 	.byte	0x04, 0x1e
        /*0176*/ 	.short	(.L_1152 - .L_1151)
.L_1151:
        /*0178*/ 	.word	0x00000000
.L_1152:


//--------------------- .nv.info._ZN7cutlass13device_kernelIN5flash19enable_sm80_to_sm89INS1_16FlashAttnBwdSm80INS1_25CollectiveMainloopBwdSm80ILi2ELi2EN4cute5tupleIJNS5_1CILi64EEENS7_ILi128EEES9_EEENS_10bfloat16_tEfNS_4arch4Sm80ELb1ELb0ELb1ELb1ELb0ELb0ELb0ELb0ELi2ELi2ELi2ELi2ELb0EEENS1_24CollectiveEpilogueBwdGQAISA_fSD_Li256ELb1ELb0EEENS1_25SingleTileBwdLPTSchedulerILb1ELi128ELb0EEEEEEEEEvNT_6ParamsE --------------------------
	.section	.nv.info._ZN7cutlass13device_kernelIN5flash19enable_sm80_to_sm89INS1_16FlashAttnBwdSm80INS1_25CollectiveMainloopBwdSm80ILi2ELi2EN4cute5tupleIJNS5_1CILi64EEENS7_ILi128EEES9_EEENS_10bfloat16_tEfNS_4arch4Sm80ELb1ELb0ELb1ELb1ELb0ELb0ELb0ELb0ELi2ELi2ELi2ELi2ELb0EEENS1_24CollectiveEpilogueBwdGQAISA_fSD_Li256ELb1ELb0EEENS1_25SingleTileBwdLPTSchedulerILb1ELi128ELb0EEEEEEEEEvNT_6ParamsE,"",@"SHT_CUDA_INFO"
	.sectionflags	@""
	.align	4


	//----- nvinfo : EIATTR_CUDA_API_VERSION
	.align		4
        /*0000*/ 	.byte	0x04, 0x37
        /*0002*/ 	.short	(.L_1154 - .L_1153)
.L_1153:
        /*0004*/ 	.word	0x00000082


	//----- nvinfo : EIATTR_SW2861232_WAR
	.align		4
.L_1154:
        /*0008*/ 	.byte	0x01, 0x35
	.zero		2


	//----- nvinfo : EIATTR_PARAM_CBANK
	.align		4
        /*000c*/ 	.byte	0x04, 0x0a
        /*000e*/ 	.short	(.L_1156 - .L_1155)
	.align		4
.L_1155:
        /*0010*/ 	.word	index@(.nv.constant0._ZN7cutlass13device_kernelIN5flash19enable_sm80_to_sm89INS1_16FlashAttnBwdSm80INS1_25CollectiveMainloopBwdSm80ILi2ELi2EN4cute5tupleIJNS5_1CILi64EEENS7_ILi128EEES9_EEENS_10bfloat16_tEfNS_4arch4Sm80ELb1ELb0ELb1ELb1ELb0ELb0ELb0ELb0ELi2ELi2ELi2ELi2ELb0EEENS1_24CollectiveEpilogueBwdGQAISA_fSD_Li256ELb1ELb0EEENS1_25SingleTileBwdLPTSchedulerILb1ELi128ELb0EEEEEEEEEvNT_6ParamsE)
        /*0014*/ 	.short	0x0160
        /*0016*/ 	.short	0x0290


	//----- nvinfo : EIATTR_CBANK_PARAM_SIZE
	.align		4
.L_1156:
        /*0018*/ 	.byte	0x03, 0x19
        /*001a*/ 	.short	0x0290


	//----- nvinfo : EIATTR_KPARAM_INFO
	.align		4
        /*001c*/ 	.byte	0x04, 0x17
        /*001e*/ 	.short	(.L_1158 - .L_1157)
.L_1157:
        /*0020*/ 	.word	0x00000000
        /*0024*/ 	.short	0x0000
        /*0026*/ 	.short	0x0000
        /*0028*/ 	.byte	0x00, 0xf0, 0x41, 0x0a


	//----- nvinfo : EIATTR_MAXREG_COUNT
	.align		4
.L_1158:
        /*002c*/ 	.byte	0x03, 0x1b
        /*002e*/ 	.short	0x00ff


	//----- nvinfo : EIATTR_NUM_BARRIERS
	.align		4
        /*0030*/ 	.byte	0x02, 0x4c
        /*0032*/ 	.byte	0x02
	.zero		1


	//----- nvinfo : EIATTR_ANNOTATIONS
	.align		4
        /*0034*/ 	.byte	0x04, 0x55
        /*0036*/ 	.short	(.L_1160 - .L_1159)


	//   ....[0]....
.L_1159:
        /* <DEDUP_REMOVED lines=17> */


	//----- nvinfo : EIATTR_MERCURY_ISA_VERSION
	.align		4
.L_1160:
        /*0130*/ 	.byte	0x03, 0x5f
        /*0132*/ 	.short	0x0000


	//----- nvinfo : EIATTR_COOP_GROUP_MASK_REGIDS
	.align		4
        /*0134*/ 	.byte	0x04, 0x29
        /*0136*/ 	.short	(.L_1162 - .L_1161)


	//   ....[0]....
.L_1161:
        /*0138*/ 	.word	0xffffffff


	//----- nvinfo : EIATTR_COOP_GROUP_INSTR_OFFSETS
	.align		4
.L_1162:
        /*013c*/ 	.byte	0x04, 0x28
        /*013e*/ 	.short	(.L_1164 - .L_1163)


	//   ....[0]....
.L_1163:
        /*0140*/ 	.word	0x00000060


	//----- nvinfo : EIATTR_EXIT_INSTR_OFFSETS
	.align		4
.L_1164:
        /*0144*/ 	.byte	0x04, 0x1c
        /*0146*/ 	.short	(.L_1166 - .L_1165)


	//   ....[0]....
.L_1165:
        /*0148*/ 	.word	0x00000a00


	//   ....[1]....
        /*014c*/ 	.word	0x00007b00


	//   ....[2]....
        /*0150*/ 	.word	0x00008670


	//----- nvinfo : EIATTR_MAX_THREADS
	.align		4
.L_1166:
        /*0154*/ 	.byte	0x04, 0x05
        /*0156*/ 	.short	(.L_1168 - .L_1167)
.L_1167:
        /*0158*/ 	.word	0x00000100
        /*015c*/ 	.word	0x00000001
        /*0160*/ 	.word	0x00000001


	//----- nvinfo : EIATTR_CRS_STACK_SIZE
	.align		4
.L_1168:
        /*0164*/ 	.byte	0x04, 0x1e
        /*0166*/ 	.short	(.L_1170 - .L_1169)
.L_1169:
        /*0168*/ 	.word	0x00000000
.L_1170:


//--------------------- .nv.info._ZN7cutlass13device_kernelIN5flash32FlashAttnBwdPostprocessConvertdQIN4cute5tupleIJNS3_1CILi128EEES6_EEENS_10bfloat16_tEfNS_4arch4Sm80ELi256ENS3_8TiledMMAINS3_8MMA_AtomIJNS3_30SM80_16x8x16_F32BF16BF16F32_TNEEEENS3_6LayoutINS4_IJNS5_ILi2EEENS5_ILi4EEENS5_ILi1EEEEEENS4_IJSI_SG_NS5_ILi0EEEEEEEENS4_IJNS5_ILi32EEENS5_ILi64EEENS5_ILi16EEEEEEEELb0EEEEEvNT_6ParamsE --------------------------
	.section	.nv.info._ZN7cutlass13device_kernelIN5flash32FlashAttnBwdPostprocessConvertdQIN4cute5tupleIJNS3_1CILi128EEES6_EEENS_10bfloat16_tEfNS_4arch4Sm80ELi256ENS3_8TiledMMAINS3_8MMA_AtomIJNS3_30SM80_16x8x16_F32BF16BF16F32_TNEEEENS3_6LayoutINS4_IJNS5_ILi2EEENS5_ILi4EEENS5_ILi1EEEEEENS4_IJSI_SG_NS5_ILi0EEEEEEEENS4_IJNS5_ILi32EEENS5_ILi64EEENS5_ILi16EEEEEEEELb0EEEEEvNT_6ParamsE,"",@"SHT_CUDA_INFO"
	.sectionflags	@""
	.align	4


	//----- nvinfo : EIATTR_CUDA_API_VERSION
	.align		4
        /*0000*/ 	.byte	0x04, 0x37
        /*0002*/ 	.short	(.L_1172 - .L_1171)
.L_1171:
        /*0004*/ 	.word	0x00000082


	//----- nvinfo : EIATTR_SW2861232_WAR
	.align		4
.L_1172:
        /*0008*/ 	.byte	0x01, 0x35
	.zero		2


	//----- nvinfo : EIATTR_PARAM_CBANK
	.align		4
        /*000c*/ 	.byte	0x04, 0x0a
        /*000e*/ 	.short	(.L_1174 - .L_1173)
	.align		4
.L_1173:
        /*0010*/ 	.word	index@(.nv.constant0._ZN7cutlass13device_kernelIN5flash32FlashAttnBwdPostprocessConvertdQIN4cute5tupleIJNS3_1CILi128EEES6_EEENS_10bfloat16_tEfNS_4arch4Sm80ELi256ENS3_8TiledMMAINS3_8MMA_AtomIJNS3_30SM80_16x8x16_F32BF16BF16F32_TNEEEENS3_6LayoutINS4_IJNS5_ILi2EEENS5_ILi4EEENS5_ILi1EEEEEENS4_IJSI_SG_NS5_ILi0EEEEEEEENS4_IJNS5_ILi32EEENS5_ILi64EEENS5_ILi16EEEEEEEELb0EEEEEvNT_6ParamsE)
        /*0014*/ 	.short	0x0160
        /*0016*/ 	.short	0x0070


	//----- nvinfo : EIATTR_CBANK_PARAM_SIZE
	.align		4
.L_1174:
        /*0018*/ 	.byte	0x03, 0x19
        /*001a*/ 	.short	0x0070


	//----- nvinfo : EIATTR_KPARAM_INFO
	.align		4
        /*001c*/ 	.byte	0x04, 0x17
        /*001e*/ 	.short	(.L_1176 - .L_1175)
.L_1175:
        /*0020*/ 	.word	0x00000000
        /*0024*/ 	.short	0x0000
        /*0026*/ 	.short	0x0000
        /*0028*/ 	.byte	0x00, 0xf0, 0xc1, 0x01


	//----- nvinfo : EIATTR_MAXREG_COUNT
	.align		4
.L_1176:
        /*002c*/ 	.byte	0x03, 0x1b
        /*002e*/ 	.short	0x0080


	//----- nvinfo : EIATTR_NUM_BARRIERS
	.align		4
        /*0030*/ 	.byte	0x02, 0x4c
        /*0032*/ 	.byte	0x01
	.zero		1


	//----- nvinfo : EIATTR_MERCURY_ISA_VERSION
	.align		4
        /*0034*/ 	.byte	0x03, 0x5f
        /*0036*/ 	.short	0x0000


	//----- nvinfo : EIATTR_EXIT_INSTR_OFFSETS
	.align		4
        /*0038*/ 	.byte	0x04, 0x1c
        /*003a*/ 	.short	(.L_1178 - .L_1177)


	//   ....[0]....
.L_1177:
        /*003c*/ 	.word	0x00000180


	//   ....[1]....
        /*0040*/ 	.word	0x00001db0


	//   ....[2]....
        /*0044*/ 	.word	0x00001e60


	//----- nvinfo : EIATTR_CTAIDZ_USED
	.align		4
.L_1178:
        /*0048*/ 	.byte	0x01, 0x04
	.zero		2


	//----- nvinfo : EIATTR_MAX_THREADS
	.align		4
        /*004c*/ 	.byte	0x04, 0x05
        /*004e*/ 	.short	(.L_1180 - .L_1179)
.L_1179:
        /*0050*/ 	.word	0x00000100
        /*0054*/ 	.word	0x00000001
        /*0058*/ 	.word	0x00000001


	//----- nvinfo : EIATTR_CRS_STACK_SIZE
	.align		4
.L_1180:
        /*005c*/ 	.byte	0x04, 0x1e
        /*005e*/ 	.short	(.L_1182 - .L_1181)
.L_1181:
        /*0060*/ 	.word	0x00000000
.L_1182:


//--------------------- .nv.info._ZN7cutlass13device_kernelIN5flash32FlashAttnBwdPostprocessConvertdQIN4cute5tupleIJNS3_1CILi64EEENS5_ILi128EEEEEENS_10bfloat16_tEfNS_4arch4Sm80ELi256ENS3_8TiledMMAINS3_8MMA_AtomIJNS3_30SM80_16x8x16_F32BF16BF16F32_TNEEEENS3_6LayoutINS4_IJNS5_ILi2EEENS5_ILi4EEENS5_ILi1EEEEEENS4_IJSJ_SH_NS5_ILi0EEEEEEEENS4_IJNS5_ILi32EEES6_NS5_ILi16EEEEEEEELb0EEEEEvNT_6ParamsE --------------------------
	.section	.nv.info._ZN7cutlass13device_kernelIN5flash32FlashAttnBwdPostprocessConvertdQIN4cute5tupleIJNS3_1CILi64EEENS5_ILi128EEEEEENS_10bfloat16_tEfNS_4arch4Sm80ELi256ENS3_8TiledMMAINS3_8MMA_AtomIJNS3_30SM80_16x8x16_F32BF16BF16F32_TNEEEENS3_6LayoutINS4_IJNS5_ILi2EEENS5_ILi4EEENS5_ILi1EEEEEENS4_IJSJ_SH_NS5_ILi0EEEEEEEENS4_IJNS5_ILi32EEES6_NS5_ILi16EEEEEEEELb0EEEEEvNT_6ParamsE,"",@"SHT_CUDA_INFO"
	.sectionflags	@""
	.align	4


	//----- nvinfo : EIATTR_CUDA_API_VERSION
	.align		4
        /*0000*/ 	.byte	0x04, 0x37
        /*0002*/ 	.short	(.L_1184 - .L_1183)
.L_1183:
        /*0004*/ 	.word	0x00000082


	//----- nvinfo : EIATTR_SW2861232_WAR
	.align		4
.L_1184:
        /*0008*/ 	.byte	0x01, 0x35
	.zero		2


	//----- nvinfo : EIATTR_PARAM_CBANK
	.align		4
        /*000c*/ 	.byte	0x04, 0x0a
        /*000e*/ 	.short	(.L_1186 - .L_1185)
	.align		4
.L_1185:
        /*0010*/ 	.word	index@(.nv.constant0._ZN7cutlass13device_kernelIN5flash32FlashAttnBwdPostprocessConvertdQIN4cute5tupleIJNS3_1CILi64EEENS5_ILi128EEEEEENS_10bfloat16_tEfNS_4arch4Sm80ELi256ENS3_8TiledMMAINS3_8MMA_AtomIJNS3_30SM80_16x8x16_F32BF16BF16F32_TNEEEENS3_6LayoutINS4_IJNS5_ILi2EEENS5_ILi4EEENS5_ILi1EEEEEENS4_IJSJ_SH_NS5_ILi0EEEEEEEENS4_IJNS5_ILi32EEES6_NS5_ILi16EEEEEEEELb0EEEEEvNT_6ParamsE)
        /*0014*/ 	.short	0x0160
        /*0016*/ 	.short	0x0070


	//----- nvinfo : EIATTR_CBANK_PARAM_SIZE
	.align		4
.L_1186:
        /*0018*/ 	.byte	0x03, 0x19
        /*001a*/ 	.short	0x0070


	//----- nvinfo : EIATTR_KPARAM_INFO
	.align		4
        /*001c*/ 	.byte	0x04, 0x17
        /*001e*/ 	.short	(.L_1188 - .L_1187)
.L_1187:
        /*0020*/ 	.word	0x00000000
        /*0024*/ 	.short	0x0000
        /*0026*/ 	.short	0x0000
        /*0028*/ 	.byte	0x00, 0xf0, 0xc1, 0x01


	//----- nvinfo : EIATTR_MAXREG_COUNT
	.align		4
.L_1188:
        /*002c*/ 	.byte	0x03, 0x1b
        /*002e*/ 	.short	0x0080


	//----- nvinfo : EIATTR_NUM_BARRIERS
	.align		4
        /*0030*/ 	.byte	0x02, 0x4c
        /*0032*/ 	.byte	0x01
	.zero		1


	//----- nvinfo : EIATTR_MERCURY_ISA_VERSION
	.align		4
        /*0034*/ 	.byte	0x03, 0x5f
        /*0036*/ 	.short	0x0000


	//----- nvinfo : EIATTR_EXIT_INSTR_OFFSETS
	.align		4
        /*0038*/ 	.byte	0x04, 0x1c
        /*003a*/ 	.short	(.L_1190 - .L_1189)


	//   ....[0]....
.L_1189:
        /*003c*/ 	.word	0x00000180


	//   ....[1]....
        /*0040*/ 	.word	0x00001270


	//   ....[2]....
        /*0044*/ 	.word	0x00001320


	//----- nvinfo : EIATTR_CTAIDZ_USED
	.align		4
.L_1190:
        /*0048*/ 	.byte	0x01, 0x04
	.zero		2


	//----- nvinfo : EIATTR_MAX_THREADS
	.align		4
        /*004c*/ 	.byte	0x04, 0x05
        /*004e*/ 	.short	(.L_1192 - .L_1191)
.L_1191:
        /*0050*/ 	.word	0x00000100
        /*0054*/ 	.word	0x00000001
        /*0058*/ 	.word	0x00000001


	//----- nvinfo : EIATTR_CRS_STACK_SIZE
	.align		4
.L_1192:
        /*005c*/ 	.byte	0x04, 0x1e
        /*005e*/ 	.short	(.L_1194 - .L_1193)
.L_1193:
        /*0060*/ 	.word	0x00000000
.L_1194:


//--------------------- .nv.info._ZN7cutlass13device_kernelIN5flash19enable_sm80_to_sm89INS1_16FlashAttnBwdSm80INS1_25CollectiveMainloopBwdSm80ILi2ELi2EN4cute5tupleIJNS5_1CILi64EEENS7_ILi128EEES9_EEENS_10bfloat16_tEfNS_4arch4Sm80ELb1ELb0ELb1ELb1ELb1ELb0ELb0ELb0ELi2ELi2ELi2ELi2ELb0EEENS1_24CollectiveEpilogueBwdGQAISA_fSD_Li256ELb1ELb1EEENS1_25SingleTileBwdLPTSchedulerILb1ELi128ELb1EEEEEEEEEvNT_6ParamsE --------------------------
	.section	.nv.info._ZN7cutlass13device_kernelIN5flash19enable_sm80_to_sm89INS1_16FlashAttnBwdSm80INS1_25CollectiveMainloopBwdSm80ILi2ELi2EN4cute5tupleIJNS5_1CILi64EEENS7_ILi128EEES9_EEENS_10bfloat16_tEfNS_4arch4Sm80ELb1ELb0ELb1ELb1ELb1ELb0ELb0ELb0ELi2ELi2ELi2ELi2ELb0EEENS1_24CollectiveEpilogueBwdGQAISA_fSD_Li256ELb1ELb1EEENS1_25SingleTileBwdLPTSchedulerILb1ELi128ELb1EEEEEEEEEvNT_6ParamsE,"",@"SHT_CUDA_INFO"
	.sectionflags	@""
	.align	4


	//----- nvinfo : EIATTR_CUDA_API_VERSION
	.align		4
        /*0000*/ 	.byte	0x04, 0x37
        /*0002*/ 	.short	(.L_1196 - .L_1195)
.L_1195:
        /*0004*/ 	.word	0x00000082


	//----- nvinfo : EIATTR_SW2861232_WAR
	.align		4
.L_1196:
        /*0008*/ 	.byte	0x01, 0x35
	.zero		2


	//----- nvinfo : EIATTR_PARAM_CBANK
	.align		4
        /*000c*/ 	.byte	0x04, 0x0a
        /*000e*/ 	.short	(.L_1198 - .L_1197)
	.align		4
.L_1197:
        /*0010*/ 	.word	index@(.nv.constant0._ZN7cutlass13device_kernelIN5flash19enable_sm80_to_sm89INS1_16FlashAttnBwdSm80INS1_25CollectiveMainloopBwdSm80ILi2ELi2EN4cute5tupleIJNS5_1CILi64EEENS7_ILi128EEES9_EEENS_10bfloat16_tEfNS_4arch4Sm80ELb1ELb0ELb1ELb1ELb1ELb0ELb0ELb0ELi2ELi2ELi2ELi2ELb0EEENS1_24CollectiveEpilogueBwdGQAISA_fSD_Li256ELb1ELb1EEENS1_25SingleTileBwdLPTSchedulerILb1ELi128ELb1EEEEEEEEEvNT_6ParamsE)
        /*0014*/ 	.short	0x0160
        /*0016*/ 	.short	0x0290


	//----- nvinfo : EIATTR_CBANK_PARAM_SIZE
	.align		4
.L_1198:
        /*0018*/ 	.byte	0x03, 0x19
        /*001a*/ 	.short	0x0290


	//----- nvinfo : EIATTR_KPARAM_INFO
	.align		4
        /*001c*/ 	.byte	0x04, 0x17
        /*001e*/ 	.short	(.L_1200 - .L_1199)
.L_1199:
        /*0020*/ 	.word	0x00000000
        /*0024*/ 	.short	0x0000
        /*0026*/ 	.short	0x0000
        /*0028*/ 	.byte	0x00, 0xf0, 0x41, 0x0a


	//----- nvinfo : EIATTR_MAXREG_COUNT
	.align		4
.L_1200:
        /*002c*/ 	.byte	0x03, 0x1b
        /*002e*/ 	.short	0x00ff


	//----- nvinfo : EIATTR_NUM_BARRIERS
	.align		4
        /*0030*/ 	.byte	0x02, 0x4c
        /*0032*/ 	.byte	0x02
	.zero		1


	//----- nvinfo : EIATTR_ANNOTATIONS
	.align		4
        /*0034*/ 	.byte	0x04, 0x55
        /*0036*/ 	.short	(.L_1202 - .L_1201)


	//   ....[0]....
.L_1201:
        /* <DEDUP_REMOVED lines=15> */


	//----- nvinfo : EIATTR_MERCURY_ISA_VERSION
	.align		4
.L_1202:
        /*0110*/ 	.byte	0x03, 0x5f
        /*0112*/ 	.short	0x0000


	//----- nvinfo : EIATTR_COOP_GROUP_MASK_REGIDS
	.align		4
        /*0114*/ 	.byte	0x04, 0x29
        /*0116*/ 	.short	(.L_1204 - .L_1203)


	//   ....[0]....
.L_1203:
        /*0118*/ 	.word	0xffffffff


	//   ....[1]....
        /*011c*/ 	.word	0xffffffff


	//   ....[2]....
        /*0120*/ 	.word	0xffffffff


	//   ....[3]....
        /*0124*/ 	.word	0xffffffff


	//   ....[4]....
        /*0128*/ 	.word	0xffffffff


	//   ....[5]....
        /*012c*/ 	.word	0xffffffff


	//   ....[6]....
        /*0130*/ 	.word	0xffffffff


	//   ....[7]....
        /*0134*/ 	.word	0xffffffff


	//   ....[8]....
        /*0138*/ 	.word	0xffffffff


	//----- nvinfo : EIATTR_COOP_GROUP_INSTR_OFFSETS
	.align		4
.L_1204:
        /*013c*/ 	.byte	0x04, 0x28
        /*013e*/ 	.short	(.L_1206 - .L_1205)


	//   ....[0]....
.L_1205:
        /*0140*/ 	.word	0x00000060


	//   ....[1]....
        /*0144*/ 	.word	0x00008160


	//   ....[2]....
        /*0148*/ 	.word	0x000081a0


	//   ....[3]....
        /*014c*/ 	.word	0x000086f0


	//   ....[4]....
        /*0150*/ 	.word	0x00008700


	//   ....[5]....
        /*0154*/ 	.word	0x000088c0


	//   ....[6]....
        /*0158*/ 	.word	0x000089c0


	//   ....[7]....
        /*015c*/ 	.word	0x00008df0


	//   ....[8]....
        /*0160*/ 	.word	0x00008e00


	//----- nvinfo : EIATTR_EXIT_INSTR_OFFSETS
	.align		4
.L_1206:
        /*0164*/ 	.byte	0x04, 0x1c
        /*0166*/ 	.short	(.L_1208 - .L_1207)


	//   ....[0]....
.L_1207:
        /*0168*/ 	.word	0x000009d0


	//   ....[1]....
        /*016c*/ 	.word	0x00007d70


	//   ....[2]....
        /*0170*/ 	.word	0x00008e10


	//   ....[3]....
        /*0174*/ 	.word	0x00008eb0


	//----- nvinfo : EIATTR_MAX_THREADS
	.align		4
.L_1208:
        /*0178*/ 	.byte	0x04, 0x05
        /*017a*/ 	.short	(.L_1210 - .L_1209)
.L_1209:
        /*017c*/ 	.word	0x00000100
        /*0180*/ 	.word	0x00000001
        /*0184*/ 	.word	0x00000001


	//----- nvinfo : EIATTR_CRS_STACK_SIZE
	.align		4
.L_1210:
        /*0188*/ 	.byte	0x04, 0x1e
        /*018a*/ 	.short	(.L_1212 - .L_1211)
.L_1211:
        /*018c*/ 	.word	0x00000000
.L_1212:


//--------------------- .nv.info._ZN7cutlass13device_kernelIN5flash22FlashAttnBwdPreprocessIN4cute5tupleIJNS3_1CILi64EEENS5_ILi128EEEEEENS_10bfloat16_tEfNS_4arch4Sm80ELb1ELb1EEEEEvNT_6ParamsE --------------------------
	.section	.nv.info._ZN7cutlass13device_kernelIN5flash22FlashAttnBwdPreprocessIN4cute5tupleIJNS3_1CILi64EEENS5_ILi128EEEEEENS_10bfloat16_tEfNS_4arch4Sm80ELb1ELb1EEEEEvNT_6ParamsE,"",@"SHT_CUDA_INFO"
	.sectionflags	@""
	.align	4


	//----- nvinfo : EIATTR_CUDA_API_VERSION
	.align		4
        /*0000*/ 	.byte	0x04, 0x37
        /*0002*/ 	.short	(.L_1214 - .L_1213)
.L_1213:
        /*0004*/ 	.word	0x00000082


	//----- nvinfo : EIATTR_SW2861232_WAR
	.align		4
.L_1214:
        /*0008*/ 	.byte	0x01, 0x35
	.zero		2


	//----- nvinfo : EIATTR_PARAM_CBANK
	.align		4
        /*000c*/ 	.byte	0x04, 0x0a
        /*000e*/ 	.short	(.L_1216 - .L_1215)
	.align		4
.L_1215:
        /*0010*/ 	.word	index@(.nv.constant0._ZN7cutlass13device_kernelIN5flash22FlashAttnBwdPreprocessIN4cute5tupleIJNS3_1CILi64EEENS5_ILi128EEEEEENS_10bfloat16_tEfNS_4arch4Sm80ELb1ELb1EEEEEvNT_6ParamsE)
        /*0014*/ 	.short	0x0160
        /*0016*/ 	.short	0x00f0


	//----- nvinfo : EIATTR_CBANK_PARAM_SIZE
	.align		4
.L_1216:
        /*0018*/ 	.byte	0x03, 0x19
        /*001a*/ 	.short	0x00f0


	//----- nvinfo : EIATTR_KPARAM_INFO
	.align		4
        /*001c*/ 	.byte	0x04, 0x17
        /*001e*/ 	.short	(.L_1218 - .L_1217)
.L_1217:
        /*0020*/ 	.word	0x00000000
        /*0024*/ 	.short	0x0000
        /*0026*/ 	.short	0x0000
        /*0028*/ 	.byte	0x00, 0xf0, 0xc1, 0x03


	//----- nvinfo : EIATTR_MAXREG_COUNT
	.align		4
.L_1218:
        /*002c*/ 	.byte	0x03, 0x1b
        /*002e*/ 	.short	0x0080


	//----- nvinfo : EIATTR_MERCURY_ISA_VERSION
	.align		4
        /*0030*/ 	.byte	0x03, 0x5f
        /*0032*/ 	.short	0x0000


	//----- nvinfo : EIATTR_COOP_GROUP_MASK_REGIDS
	.align		4
        /*0034*/ 	.byte	0x04, 0x29
        /*0036*/ 	.short	(.L_1220 - .L_1219)


	//   ....[0]....
.L_1219:
        /*0038*/ 	.word	0xffffffff


	//   ....[1]....
        /*003c*/ 	.word	0xffffffff


	//   ....[2]....
        /*0040*/ 	.word	0xffffffff


	//   ....[3]....
        /*0044*/ 	.word	0xffffffff


	//   ....[4]....
        /*0048*/ 	.word	0xffffffff


	//   ....[5]....
        /*004c*/ 	.word	0xffffffff


	//   ....[6]....
        /*0050*/ 	.word	0xffffffff


	//   ....[7]....
        /*0054*/ 	.word	0xffffffff


	//   ....[8]....
        /*0058*/ 	.word	0xffffffff


	//   ....[9]....
        /*005c*/ 	.word	0xffffffff


	//   ....[10]....
        /*0060*/ 	.word	0xffffffff


	//   ....[11]....
        /*0064*/ 	.word	0xffffffff


	//   ....[12]....
        /*0068*/ 	.word	0xffffffff


	//   ....[13]....
        /*006c*/ 	.word	0xffffffff


	//   ....[14]....
        /*0070*/ 	.word	0xffffffff


	//   ....[15]....
        /*0074*/ 	.word	0xffffffff


	//----- nvinfo : EIATTR_COOP_GROUP_INSTR_OFFSETS
	.align		4
.L_1220:
        /*0078*/ 	.byte	0x04, 0x28
        /*007a*/ 	.short	(.L_1222 - .L_1221)


	//   ....[0]....
.L_1221:
        /*007c*/ 	.word	0x00001140


	//   ....[1]....
        /*0080*/ 	.word	0x00001160


	//   ....[2]....
        /*0084*/ 	.word	0x00001170


	//   ....[3]....
        /*0088*/ 	.word	0x00001180


	//   ....[4]....
        /*008c*/ 	.word	0x000011b0


	//   ....[5]....
        /*0090*/ 	.word	0x000011e0


	//   ....[6]....
        /*0094*/ 	.word	0x000011f0


	//   ....[7]....
        /*0098*/ 	.word	0x00001200


	//   ....[8]....
        /*009c*/ 	.word	0x00001230


	//   ....[9]....
        /*00a0*/ 	.word	0x00001260


	//   ....[10]....
        /*00a4*/ 	.word	0x00001270


	//   ....[11]....
        /*00a8*/ 	.word	0x00001280


	//   ....[12]....
        /*00ac*/ 	.word	0x000012c0


	//   ....[13]....
        /*00b0*/ 	.word	0x00001310


	//   ....[14]....
        /*00b4*/ 	.word	0x00001330


	//   ....[15]....
        /*00b8*/ 	.word	0x00001340


	//----- nvinfo : EIATTR_EXIT_INSTR_OFFSETS
	.align		4
.L_1222:
        /*00bc*/ 	.byte	0x04, 0x1c
        /*00be*/ 	.short	(.L_1224 - .L_1223)


	//   ....[0]....
.L_1223:
        /*00c0*/ 	.word	0x00000180


	//   ....[1]....
        /*00c4*/ 	.word	0x00001900


	//   ....[2]....
        /*00c8*/ 	.word	0x00001950


	//----- nvinfo : EIATTR_CTAIDZ_USED
	.align		4
.L_1224:
        /*00cc*/ 	.byte	0x01, 0x04
	.zero		2


	//----- nvinfo : EIATTR_MAX_THREADS
	.align		4
        /*00d0*/ 	.byte	0x04, 0x05
        /*00d2*/ 	.short	(.L_1226 - .L_1225)
.L_1225:
        /*00d4*/ 	.word	0x00000100
        /*00d8*/ 	.word	0x00000001
        /*00dc*/ 	.word	0x00000001


	//----- nvinfo : EIATTR_CRS_STACK_SIZE
	.align		4
.L_1226:
        /*00e0*/ 	.byte	0x04, 0x1e
        /*00e2*/ 	.short	(.L_1228 - .L_1227)
.L_1227:
        /*00e4*/ 	.word	0x00000000
.L_1228:


//--------------------- .nv.callgraph             --------------------------
	.section	.nv.callgraph,"",@"SHT_CUDA_CALLGRAPH"
	.align	4
	.sectionentsize	8
	.align		4
        /*0000*/ 	.word	0x00000000
	.align		4
        /*0004*/ 	.word	0xffffffff
	.align		4
        /*0008*/ 	.word	0x00000000
	.align		4
        /*000c*/ 	.word	0xfffffffe
	.align		4
        /*0010*/ 	.word	0x00000000
	.align		4
        /*0014*/ 	.word	0xfffffffd
	.align		4
        /*0018*/ 	.word	0x00000000
	.align		4
        /*001c*/ 	.word	0xfffffffc


//--------------------- .nv.rel.action            --------------------------
	.section	.nv.rel.action,"",@"SHT_CUDA_RELOCINFO"
	.align	8
	.sectionentsize	8
        /*0000*/ 	.byte	0x73, 0x00, 0x00, 0x00, 0x00, 0x00, 0x00, 0x00, 0x00, 0x00, 0x00, 0x11, 0x25, 0x00, 0x05, 0x36


//--------------------- .nv.constant4             --------------------------
	.section	.nv.constant4,"a",@progbits
	.align	8
	.align		8
.nv.constant4:
        /*0000*/ 	.dword	_ZN74_INTERNAL_62b18e08_38_flash_bwd_hdim128_bf16_softcap_sm80_cu_9b94ef52_29434cuda3std3__45__cpo5beginE
	.align		8
        /*0008*/ 	.dword	_ZN74_INTERNAL_62b18e08_38_flash_bwd_hdim128_bf16_softcap_sm80_cu_9b94ef52_29434cuda3std3__45__cpo3endE
	.align		8
        /*0010*/ 	.dword	_ZN74_INTERNAL_62b18e08_38_flash_bwd_hdim128_bf16_softcap_sm80_cu_9b94ef52_29434cuda3std3__45__cpo6cbeginE
	.align		8
        /*0018*/ 	.dword	_ZN74_INTERNAL_62b18e08_38_flash_bwd_hdim128_bf16_softcap_sm80_cu_9b94ef52_29434cuda3std3__45__cpo4cendE
	.align		8
        /*0020*/ 	.dword	_ZN74_INTERNAL_62b18e08_38_flash_bwd_hdim128_bf16_softcap_sm80_cu_9b94ef52_29434cuda3std3__476_GLOBAL__N__62b18e08_38_flash_bwd_hdim128_bf16_softcap_sm80_cu_9b94ef52_29436ignoreE
	.align		8
        /*0028*/ 	.dword	_ZN74_INTERNAL_62b18e08_38_flash_bwd_hdim128_bf16_softcap_sm80_cu_9b94ef52_29434cuda3std3__419piecewise_constructE
	.align		8
        /*0030*/ 	.dword	_ZN74_INTERNAL_62b18e08_38_flash_bwd_hdim128_bf16_softcap_sm80_cu_9b94ef52_29434cuda3std3__48in_placeE
	.align		8
        /*0038*/ 	.dword	_ZN74_INTERNAL_62b18e08_38_flash_bwd_hdim128_bf16_softcap_sm80_cu_9b94ef52_29434cuda3std6ranges3__45__cpo4swapE
	.align		8
        /*0040*/ 	.dword	_ZN74_INTERNAL_62b18e08_38_flash_bwd_hdim128_bf16_softcap_sm80_cu_9b94ef52_29434cuda3std6ranges3__45__cpo9iter_moveE
	.align		8
        /*0048*/ 	.dword	_ZN74_INTERNAL_62b18e08_38_flash_bwd_hdim128_bf16_softcap_sm80_cu_9b94ef52_29434cute7productE
	.align		8
        /*0050*/ 	.dword	_ZN74_INTERNAL_62b18e08_38_flash_bwd_hdim128_bf16_softcap_sm80_cu_9b94ef52_29434cute1_E


//--------------------- .nv.constant0._ZN7cutlass13device_kernelIN5flash19enable_sm80_to_sm89INS1_16FlashAttnBwdSm80INS1_25CollectiveMainloopBwdSm80ILi2ELi1EN4cute5tupleIJNS5_1CILi64EEENS7_ILi96EEENS7_ILi128EEEEEENS_10bfloat16_tEfNS_4arch4Sm80ELb0ELb0ELb1ELb0ELb0ELb0ELb0ELb0ELi2ELi2ELi2ELi2ELb1EEENS1_21CollectiveEpilogueBwdISB_SC_SE_Li256ELb0ELb0ELi4EEENS1_19SingleTileSchedulerILb0ELb0ELb0ELi96EEEEEEEEEvNT_6ParamsE --------------------------
	.section	.nv.constant0._ZN7cutlass13device_kernelIN5flash19enable_sm80_to_sm89INS1_16FlashAttnBwdSm80INS1_25CollectiveMainloopBwdSm80ILi2ELi1EN4cute5tupleIJNS5_1CILi64EEENS7_ILi96EEENS7_ILi128EEEEEENS_10bfloat16_tEfNS_4arch4Sm80ELb0ELb0ELb1ELb0ELb0ELb0ELb0ELb0ELi2ELi2ELi2ELi2ELb1EEENS1_21CollectiveEpilogueBwdISB_SC_SE_Li256ELb0ELb0ELi4EEENS1_19SingleTileSchedulerILb0ELb0ELb0ELi96EEEEEEEEEvNT_6ParamsE,"a",@progbits
	.sectionflags	@""
	.align	4
.nv.constant0._ZN7cutlass13device_kernelIN5flash19enable_sm80_to_sm89INS1_16FlashAttnBwdSm80INS1_25CollectiveMainloopBwdSm80ILi2ELi1EN4cute5tupleIJNS5_1CILi64EEENS7_ILi96EEENS7_ILi128EEEEEENS_10bfloat16_tEfNS_4arch4Sm80ELb0ELb0ELb1ELb0ELb0ELb0ELb0ELb0ELi2ELi2ELi2ELi2ELb1EEENS1_21CollectiveEpilogueBwdISB_SC_SE_Li256ELb0ELb0ELi4EEENS1_19SingleTileSchedulerILb0ELb0ELb0ELi96EEEEEEEEEvNT_6ParamsE:
	.zero		976


//--------------------- .nv.constant0._ZN7cutlass13device_kernelIN5flash19enable_sm80_to_sm89INS1_16FlashAttnBwdSm80INS1_25CollectiveMainloopBwdSm80ILi2ELi1EN4cute5tupleIJNS5_1CILi64EEENS7_ILi96EEENS7_ILi128EEEEEENS_10bfloat16_tEfNS_4arch4Sm80ELb0ELb0ELb1ELb0ELb1ELb0ELb0ELb0ELi2ELi2ELi2ELi2ELb1EEENS1_21CollectiveEpilogueBwdISB_SC_SE_Li256ELb0ELb0ELi4EEENS1_19SingleTileSchedulerILb0ELb0ELb0ELi96EEEEEEEEEvNT_6ParamsE --------------------------
	.section	.nv.constant0._ZN7cutlass13device_kernelIN5flash19enable_sm80_to_sm89INS1_16FlashAttnBwdSm80INS1_25CollectiveMainloopBwdSm80ILi2ELi1EN4cute5tupleIJNS5_1CILi64EEENS7_ILi96EEENS7_ILi128EEEEEENS_10bfloat16_tEfNS_4arch4Sm80ELb0ELb0ELb1ELb0ELb1ELb0ELb0ELb0ELi2ELi2ELi2ELi2ELb1EEENS1_21CollectiveEpilogueBwdISB_SC_SE_Li256ELb0ELb0ELi4EEENS1_19SingleTileSchedulerILb0ELb0ELb0ELi96EEEEEEEEEvNT_6ParamsE,"a",@progbits
	.sectionflags	@""
	.align	4
.nv.constant0._ZN7cutlass13device_kernelIN5flash19enable_sm80_to_sm89INS1_16FlashAttnBwdSm80INS1_25CollectiveMainloopBwdSm80ILi2ELi1EN4cute5tupleIJNS5_1CILi64EEENS7_ILi96EEENS7_ILi128EEEEEENS_10bfloat16_tEfNS_4arch4Sm80ELb0ELb0ELb1ELb0ELb1ELb0ELb0ELb0ELi2ELi2ELi2ELi2ELb1EEENS1_21CollectiveEpilogueBwdISB_SC_SE_Li256ELb0ELb0ELi4EEENS1_19SingleTileSchedulerILb0ELb0ELb0ELi96EEEEEEEEEvNT_6ParamsE:
	.zero		976


//--------------------- .nv.constant0._ZN7cutlass13device_kernelIN5flash19enable_sm80_to_sm89INS1_16FlashAttnBwdSm80INS1_25CollectiveMainloopBwdSm80ILi2ELi1EN4cute5tupleIJNS5_1CILi64EEENS7_ILi96EEENS7_ILi128EEEEEENS_10bfloat16_tEfNS_4arch4Sm80ELb0ELb0ELb1ELb0ELb0ELb0ELb0ELb0ELi2ELi2ELi2ELi2ELb1EEENS1_24CollectiveEpilogueBwdGQAISB_fSE_Li256ELb0ELb0EEENS1_19SingleTileSchedulerILb0ELb0ELb0ELi96EEEEEEEEEvNT_6ParamsE --------------------------
	.section	.nv.constant0._ZN7cutlass13device_kernelIN5flash19enable_sm80_to_sm89INS1_16FlashAttnBwdSm80INS1_25CollectiveMainloopBwdSm80ILi2ELi1EN4cute5tupleIJNS5_1CILi64EEENS7_ILi96EEENS7_ILi128EEEEEENS_10bfloat16_tEfNS_4arch4Sm80ELb0ELb0ELb1ELb0ELb0ELb0ELb0ELb0ELi2ELi2ELi2ELi2ELb1EEENS1_24CollectiveEpilogueBwdGQAISB_fSE_Li256ELb0ELb0EEENS1_19SingleTileSchedulerILb0ELb0ELb0ELi96EEEEEEEEEvNT_6ParamsE,"a",@progbits
	.sectionflags	@""
	.align	4
.nv.constant0._ZN7cutlass13device_kernelIN5flash19enable_sm80_to_sm89INS1_16FlashAttnBwdSm80INS1_25CollectiveMainloopBwdSm80ILi2ELi1EN4cute5tupleIJNS5_1CILi64EEENS7_ILi96EEENS7_ILi128EEEEEENS_10bfloat16_tEfNS_4arch4Sm80ELb0ELb0ELb1ELb0ELb0ELb0ELb0ELb0ELi2ELi2ELi2ELi2ELb1EEENS1_24CollectiveEpilogueBwdGQAISB_fSE_Li256ELb0ELb0EEENS1_19SingleTileSchedulerILb0ELb0ELb0ELi96EEEEEEEEEvNT_6ParamsE:
	.zero		984


//--------------------- .nv.constant0._ZN7cutlass13device_kernelIN5flash19enable_sm80_to_sm89INS1_16FlashAttnBwdSm80INS1_25CollectiveMainloopBwdSm80ILi2ELi1EN4cute5tupleIJNS5_1CILi64EEENS7_ILi96EEENS7_ILi128EEEEEENS_10bfloat16_tEfNS_4arch4Sm80ELb0ELb0ELb1ELb0ELb1ELb0ELb0ELb0ELi2ELi2ELi2ELi2ELb1EEENS1_24CollectiveEpilogueBwdGQAISB_fSE_Li256ELb0ELb1EEENS1_19SingleTileSchedulerILb0ELb0ELb0ELi96EEEEEEEEEvNT_6ParamsE --------------------------
	.section	.nv.constant0._ZN7cutlass13device_kernelIN5flash19enable_sm80_to_sm89INS1_16FlashAttnBwdSm80INS1_25CollectiveMainloopBwdSm80ILi2ELi1EN4cute5tupleIJNS5_1CILi64EEENS7_ILi96EEENS7_ILi128EEEEEENS_10bfloat16_tEfNS_4arch4Sm80ELb0ELb0ELb1ELb0ELb1ELb0ELb0ELb0ELi2ELi2ELi2ELi2ELb1EEENS1_24CollectiveEpilogueBwdGQAISB_fSE_Li256ELb0ELb1EEENS1_19SingleTileSchedulerILb0ELb0ELb0ELi96EEEEEEEEEvNT_6ParamsE,"a",@progbits
	.sectionflags	@""
	.align	4
.nv.constant0._ZN7cutlass13device_kernelIN5flash19enable_sm80_to_sm89INS1_16FlashAttnBwdSm80INS1_25CollectiveMainloopBwdSm80ILi2ELi1EN4cute5tupleIJNS5_1CILi64EEENS7_ILi96EEENS7_ILi128EEEEEENS_10bfloat16_tEfNS_4arch4Sm80ELb0ELb0ELb1ELb0ELb1ELb0ELb0ELb0ELi2ELi2ELi2ELi2ELb1EEENS1_24CollectiveEpilogueBwdGQAISB_fSE_Li256ELb0ELb1EEENS1_19SingleTileSchedulerILb0ELb0ELb0ELi96EEEEEEEEEvNT_6ParamsE:
	.zero		984


//--------------------- .nv.constant0._ZN7cutlass13device_kernelIN5flash19enable_sm80_to_sm89INS1_16FlashAttnBwdSm80INS1_25CollectiveMainloopBwdSm80ILi2ELi1EN4cute5tupleIJNS5_1CILi64EEENS7_ILi96EEENS7_ILi128EEEEEENS_10bfloat16_tEfNS_4arch4Sm80ELb0ELb0ELb1ELb1ELb0ELb0ELb0ELb0ELi2ELi2ELi2ELi2ELb1EEENS1_21CollectiveEpilogueBwdISB_SC_SE_Li256ELb1ELb0ELi4EEENS1_19SingleTileSchedulerILb1ELb0ELb0ELi96EEEEEEEEEvNT_6ParamsE --------------------------
	.section	.nv.constant0._ZN7cutlass13device_kernelIN5flash19enable_sm80_to_sm89INS1_16FlashAttnBwdSm80INS1_25CollectiveMainloopBwdSm80ILi2ELi1EN4cute5tupleIJNS5_1CILi64EEENS7_ILi96EEENS7_ILi128EEEEEENS_10bfloat16_tEfNS_4arch4Sm80ELb0ELb0ELb1ELb1ELb0ELb0ELb0ELb0ELi2ELi2ELi2ELi2ELb1EEENS1_21CollectiveEpilogueBwdISB_SC_SE_Li256ELb1ELb0ELi4EEENS1_19SingleTileSchedulerILb1ELb0ELb0ELi96EEEEEEEEEvNT_6ParamsE,"a",@progbits
	.sectionflags	@""
	.align	4
.nv.constant0._ZN7cutlass13device_kernelIN5flash19enable_sm80_to_sm89INS1_16FlashAttnBwdSm80INS1_25CollectiveMainloopBwdSm80ILi2ELi1EN4cute5tupleIJNS5_1CILi64EEENS7_ILi96EEENS7_ILi128EEEEEENS_10bfloat16_tEfNS_4arch4Sm80ELb0ELb0ELb1ELb1ELb0ELb0ELb0ELb0ELi2ELi2ELi2ELi2ELb1EEENS1_21CollectiveEpilogueBwdISB_SC_SE_Li256ELb1ELb0ELi4EEENS1_19SingleTileSchedulerILb1ELb0ELb0ELi96EEEEEEEEEvNT_6ParamsE:
	.zero		976


//--------------------- .nv.constant0._ZN7cutlass13device_kernelIN5flash19enable_sm80_to_sm89INS1_16FlashAttnBwdSm80INS1_25CollectiveMainloopBwdSm80ILi2ELi1EN4cute5tupleIJNS5_1CILi64EEENS7_ILi96EEENS7_ILi128EEEEEENS_10bfloat16_tEfNS_4arch4Sm80ELb0ELb0ELb1ELb1ELb1ELb0ELb0ELb0ELi2ELi2ELi2ELi2ELb1EEENS1_21CollectiveEpilogueBwdISB_SC_SE_Li256ELb1ELb0ELi4EEENS1_19SingleTileSchedulerILb1ELb0ELb0ELi96EEEEEEEEEvNT_6ParamsE --------------------------
	.section	.nv.constant0._ZN7cutlass13device_kernelIN5flash19enable_sm80_to_sm89INS1_16FlashAttnBwdSm80INS1_25CollectiveMainloopBwdSm80ILi2ELi1EN4cute5tupleIJNS5_1CILi64EEENS7_ILi96EEENS7_ILi128EEEEEENS_10bfloat16_tEfNS_4arch4Sm80ELb0ELb0ELb1ELb1ELb1ELb0ELb0ELb0ELi2ELi2ELi2ELi2ELb1EEENS1_21CollectiveEpilogueBwdISB_SC_SE_Li256ELb1ELb0ELi4EEENS1_19SingleTileSchedulerILb1ELb0ELb0ELi96EEEEEEEEEvNT_6ParamsE,"a",@progbits
	.sectionflags	@""
	.align	4
.nv.constant0._ZN7cutlass13device_kernelIN5flash19enable_sm80_to_sm89INS1_16FlashAttnBwdSm80INS1_25CollectiveMainloopBwdSm80ILi2ELi1EN4cute5tupleIJNS5_1CILi64EEENS7_ILi96EEENS7_ILi128EEEEEENS_10bfloat16_tEfNS_4arch4Sm80ELb0ELb0ELb1ELb1ELb1ELb0ELb0ELb0ELi2ELi2ELi2ELi2ELb1EEENS1_21CollectiveEpilogueBwdISB_SC_SE_Li256ELb1ELb0ELi4EEENS1_19SingleTileSchedulerILb1ELb0ELb0ELi96EEEEEEEEEvNT_6ParamsE:
	.zero		976


//--------------------- .nv.constant0._ZN7cutlass13device_kernelIN5flash19enable_sm80_to_sm89INS1_16FlashAttnBwdSm80INS1_25CollectiveMainloopBwdSm80ILi2ELi1EN4cute5tupleIJNS5_1CILi64EEENS7_ILi96EEENS7_ILi128EEEEEENS_10bfloat16_tEfNS_4arch4Sm80ELb0ELb0ELb1ELb1ELb0ELb0ELb0ELb0ELi2ELi2ELi2ELi2ELb1EEENS1_24CollectiveEpilogueBwdGQAISB_fSE_Li256ELb1ELb0EEENS1_19SingleTileSchedulerILb1ELb0ELb0ELi96EEEEEEEEEvNT_6ParamsE --------------------------
	.section	.nv.constant0._ZN7cutlass13device_kernelIN5flash19enable_sm80_to_sm89INS1_16FlashAttnBwdSm80INS1_25CollectiveMainloopBwdSm80ILi2ELi1EN4cute5tupleIJNS5_1CILi64EEENS7_ILi96EEENS7_ILi128EEEEEENS_10bfloat16_tEfNS_4arch4Sm80ELb0ELb0ELb1ELb1ELb0ELb0ELb0ELb0ELi2ELi2ELi2ELi2ELb1EEENS1_24CollectiveEpilogueBwdGQAISB_fSE_Li256ELb1ELb0EEENS1_19SingleTileSchedulerILb1ELb0ELb0ELi96EEEEEEEEEvNT_6ParamsE,"a",@progbits
	.sectionflags	@""
	.align	4
.nv.constant0._ZN7cutlass13device_kernelIN5flash19enable_sm80_to_sm89INS1_16FlashAttnBwdSm80INS1_25CollectiveMainloopBwdSm80ILi2ELi1EN4cute5tupleIJNS5_1CILi64EEENS7_ILi96EEENS7_ILi128EEEEEENS_10bfloat16_tEfNS_4arch4Sm80ELb0ELb0ELb1ELb1ELb0ELb0ELb0ELb0ELi2ELi2ELi2ELi2ELb1EEENS1_24CollectiveEpilogueBwdGQAISB_fSE_Li256ELb1ELb0EEENS1_19SingleTileSchedulerILb1ELb0ELb0ELi96EEEEEEEEEvNT_6ParamsE:
	.zero		984


//--------------------- .nv.constant0._ZN7cutlass13device_kernelIN5flash19enable_sm80_to_sm89INS1_16FlashAttnBwdSm80INS1_25CollectiveMainloopBwdSm80ILi2ELi1EN4cute5tupleIJNS5_1CILi64EEENS7_ILi96EEENS7_ILi128EEEEEENS_10bfloat16_tEfNS_4arch4Sm80ELb0ELb0ELb1ELb1ELb1ELb0ELb0ELb0ELi2ELi2ELi2ELi2ELb1EEENS1_24CollectiveEpilogueBwdGQAISB_fSE_Li256ELb1ELb1EEENS1_19SingleTileSchedulerILb1ELb0ELb0ELi96EEEEEEEEEvNT_6ParamsE --------------------------
	.section	.nv.constant0._ZN7cutlass13device_kernelIN5flash19enable_sm80_to_sm89INS1_16FlashAttnBwdSm80INS1_25CollectiveMainloopBwdSm80ILi2ELi1EN4cute5tupleIJNS5_1CILi64EEENS7_ILi96EEENS7_ILi128EEEEEENS_10bfloat16_tEfNS_4arch4Sm80ELb0ELb0ELb1ELb1ELb1ELb0ELb0ELb0ELi2ELi2ELi2ELi2ELb1EEENS1_24CollectiveEpilogueBwdGQAISB_fSE_Li256ELb1ELb1EEENS1_19SingleTileSchedulerILb1ELb0ELb0ELi96EEEEEEEEEvNT_6ParamsE,"a",@progbits
	.sectionflags	@""
	.align	4
.nv.constant0._ZN7cutlass13device_kernelIN5flash19enable_sm80_to_sm89INS1_16FlashAttnBwdSm80INS1_25CollectiveMainloopBwdSm80ILi2ELi1EN4cute5tupleIJNS5_1CILi64EEENS7_ILi96EEENS7_ILi128EEEEEENS_10bfloat16_tEfNS_4arch4Sm80ELb0ELb0ELb1ELb1ELb1ELb0ELb0ELb0ELi2ELi2ELi2ELi2ELb1EEENS1_24CollectiveEpilogueBwdGQAISB_fSE_Li256ELb1ELb1EEENS1_19SingleTileSchedulerILb1ELb0ELb0ELi96EEEEEEEEEvNT_6ParamsE:
	.zero		984


//--------------------- .nv.constant0._ZN7cutlass13device_kernelIN5flash19enable_sm80_to_sm89INS1_16FlashAttnBwdSm80INS1_25CollectiveMainloopBwdSm80ILi2ELi1EN4cute5tupleIJNS5_1CILi64EEENS7_ILi96EEENS7_ILi128EEEEEENS_10bfloat16_tEfNS_4arch4Sm80ELb0ELb1ELb1ELb0ELb0ELb0ELb0ELb0ELi2ELi2ELi2ELi2ELb1EEENS1_21CollectiveEpilogueBwdISB_SC_SE_Li256ELb0ELb0ELi4EEENS1_19SingleTileSchedulerILb0ELb0ELb0ELi96EEEEEEEEEvNT_6ParamsE --------------------------
	.section	.nv.constant0._ZN7cutlass13device_kernelIN5flash19enable_sm80_to_sm89INS1_16FlashAttnBwdSm80INS1_25CollectiveMainloopBwdSm80ILi2ELi1EN4cute5tupleIJNS5_1CILi64EEENS7_ILi96EEENS7_ILi128EEEEEENS_10bfloat16_tEfNS_4arch4Sm80ELb0ELb1ELb1ELb0ELb0ELb0ELb0ELb0ELi2ELi2ELi2ELi2ELb1EEENS1_21CollectiveEpilogueBwdISB_SC_SE_Li256ELb0ELb0ELi4EEENS1_19SingleTileSchedulerILb0ELb0ELb0ELi96EEEEEEEEEvNT_6ParamsE,"a",@progbits
	.sectionflags	@""
	.align	4
.nv.constant0._ZN7cutlass13device_kernelIN5flash19enable_sm80_to_sm89INS1_16FlashAttnBwdSm80INS1_25CollectiveMainloopBwdSm80ILi2ELi1EN4cute5tupleIJNS5_1CILi64EEENS7_ILi96EEENS7_ILi128EEEEEENS_10bfloat16_tEfNS_4arch4Sm80ELb0ELb1ELb1ELb0ELb0ELb0ELb0ELb0ELi2ELi2ELi2ELi2ELb1EEENS1_21CollectiveEpilogueBwdISB_SC_SE_Li256ELb0ELb0ELi4EEENS1_19SingleTileSchedulerILb0ELb0ELb0ELi96EEEEEEEEEvNT_6ParamsE:
	.zero		976


//--------------------- .nv.constant0._ZN7cutlass13device_kernelIN5flash19enable_sm80_to_sm89INS1_16FlashAttnBwdSm80INS1_25CollectiveMainloopBwdSm80ILi2ELi1EN4cute5tupleIJNS5_1CILi64EEENS7_ILi96EEENS7_ILi128EEEEEENS_10bfloat16_tEfNS_4arch4Sm80ELb0ELb1ELb1ELb0ELb1ELb0ELb0ELb0ELi2ELi2ELi2ELi2ELb1EEENS1_21CollectiveEpilogueBwdISB_SC_SE_Li256ELb0ELb0ELi4EEENS1_19SingleTileSchedulerILb0ELb0ELb0ELi96EEEEEEEEEvNT_6ParamsE --------------------------
	.section	.nv.constant0._ZN7cutlass13device_kernelIN5flash19enable_sm80_to_sm89INS1_16FlashAttnBwdSm80INS1_25CollectiveMainloopBwdSm80ILi2ELi1EN4cute5tupleIJNS5_1CILi64EEENS7_ILi96EEENS7_ILi128EEEEEENS_10bfloat16_tEfNS_4arch4Sm80ELb0ELb1ELb1ELb0ELb1ELb0ELb0ELb0ELi2ELi2ELi2ELi2ELb1EEENS1_21CollectiveEpilogueBwdISB_SC_SE_Li256ELb0ELb0ELi4EEENS1_19SingleTileSchedulerILb0ELb0ELb0ELi96EEEEEEEEEvNT_6ParamsE,"a",@progbits
	.sectionflags	@""
	.align	4
.nv.constant0._ZN7cutlass13device_kernelIN5flash19enable_sm80_to_sm89INS1_16FlashAttnBwdSm80INS1_25CollectiveMainloopBwdSm80ILi2ELi1EN4cute5tupleIJNS5_1CILi64EEENS7_ILi96EEENS7_ILi128EEEEEENS_10bfloat16_tEfNS_4arch4Sm80ELb0ELb1ELb1ELb0ELb1ELb0ELb0ELb0ELi2ELi2ELi2ELi2ELb1EEENS1_21CollectiveEpilogueBwdISB_SC_SE_Li256ELb0ELb0ELi4EEENS1_19SingleTileSchedulerILb0ELb0ELb0ELi96EEEEEEEEEvNT_6ParamsE:
	.zero		976


//--------------------- .nv.constant0._ZN7cutlass13device_kernelIN5flash19enable_sm80_to_sm89INS1_16FlashAttnBwdSm80INS1_25CollectiveMainloopBwdSm80ILi2ELi1EN4cute5tupleIJNS5_1CILi64EEENS7_ILi96EEENS7_ILi128EEEEEENS_10bfloat16_tEfNS_4arch4Sm80ELb0ELb1ELb1ELb0ELb0ELb0ELb0ELb0ELi2ELi2ELi2ELi2ELb1EEENS1_24CollectiveEpilogueBwdGQAISB_fSE_Li256ELb0ELb0EEENS1_19SingleTileSchedulerILb0ELb0ELb0ELi96EEEEEEEEEvNT_6ParamsE --------------------------
	.section	.nv.constant0._ZN7cutlass13device_kernelIN5flash19enable_sm80_to_sm89INS1_16FlashAttnBwdSm80INS1_25CollectiveMainloopBwdSm80ILi2ELi1EN4cute5tupleIJNS5_1CILi64EEENS7_ILi96EEENS7_ILi128EEEEEENS_10bfloat16_tEfNS_4arch4Sm80ELb0ELb1ELb1ELb0ELb0ELb0ELb0ELb0ELi2ELi2ELi2ELi2ELb1EEENS1_24CollectiveEpilogueBwdGQAISB_fSE_Li256ELb0ELb0EEENS1_19SingleTileSchedulerILb0ELb0ELb0ELi96EEEEEEEEEvNT_6ParamsE,"a",@progbits
	.sectionflags	@""
	.align	4
.nv.constant0._ZN7cutlass13device_kernelIN5flash19enable_sm80_to_sm89INS1_16FlashAttnBwdSm80INS1_25CollectiveMainloopBwdSm80ILi2ELi1EN4cute5tupleIJNS5_1CILi64EEENS7_ILi96EEENS7_ILi128EEEEEENS_10bfloat16_tEfNS_4arch4Sm80ELb0ELb1ELb1ELb0ELb0ELb0ELb0ELb0ELi2ELi2ELi2ELi2ELb1EEENS1_24CollectiveEpilogueBwdGQAISB_fSE_Li256ELb0ELb0EEENS1_19SingleTileSchedulerILb0ELb0ELb0ELi96EEEEEEEEEvNT_6ParamsE:
	.zero		984


//--------------------- .nv.constant0._ZN7cutlass13device_kernelIN5flash19enable_sm80_to_sm89INS1_16FlashAttnBwdSm80INS1_25CollectiveMainloopBwdSm80ILi2ELi1EN4cute5tupleIJNS5_1CILi64EEENS7_ILi96EEENS7_ILi128EEEEEENS_10bfloat16_tEfNS_4arch4Sm80ELb0ELb1ELb1ELb0ELb1ELb0ELb0ELb0ELi2ELi2ELi2ELi2ELb1EEENS1_24CollectiveEpilogueBwdGQAISB_fSE_Li256ELb0ELb1EEENS1_19SingleTileSchedulerILb0ELb0ELb0ELi96EEEEEEEEEvNT_6ParamsE --------------------------
	.section	.nv.constant0._ZN7cutlass13device_kernelIN5flash19enable_sm80_to_sm89INS1_16FlashAttnBwdSm80INS1_25CollectiveMainloopBwdSm80ILi2ELi1EN4cute5tupleIJNS5_1CILi64EEENS7_ILi96EEENS7_ILi128EEEEEENS_10bfloat16_tEfNS_4arch4Sm80ELb0ELb1ELb1ELb0ELb1ELb0ELb0ELb0ELi2ELi2ELi2ELi2ELb1EEENS1_24CollectiveEpilogueBwdGQAISB_fSE_Li256ELb0ELb1EEENS1_19SingleTileSchedulerILb0ELb0ELb0ELi96EEEEEEEEEvNT_6ParamsE,"a",@progbits
	.sectionflags	@""
	.align	4
.nv.constant0._ZN7cutlass13device_kernelIN5flash19enable_sm80_to_sm89INS1_16FlashAttnBwdSm80INS1_25CollectiveMainloopBwdSm80ILi2ELi1EN4cute5tupleIJNS5_1CILi64EEENS7_ILi96EEENS7_ILi128EEEEEENS_10bfloat16_tEfNS_4arch4Sm80ELb0ELb1ELb1ELb0ELb1ELb0ELb0ELb0ELi2ELi2ELi2ELi2ELb1EEENS1_24CollectiveEpilogueBwdGQAISB_fSE_Li256ELb0ELb1EEENS1_19SingleTileSchedulerILb0ELb0ELb0ELi96EEEEEEEEEvNT_6ParamsE:
	.zero		984


//--------------------- .nv.constant0._ZN7cutlass13device_kernelIN5flash19enable_sm80_to_sm89INS1_16FlashAttnBwdSm80INS1_25CollectiveMainloopBwdSm80ILi2ELi1EN4cute5tupleIJNS5_1CILi64EEENS7_ILi96EEENS7_ILi128EEEEEENS_10bfloat16_tEfNS_4arch4Sm80ELb0ELb1ELb1ELb1ELb0ELb0ELb0ELb0ELi2ELi2ELi2ELi2ELb1EEENS1_21CollectiveEpilogueBwdISB_SC_SE_Li256ELb1ELb0ELi4EEENS1_19SingleTileSchedulerILb1ELb0ELb0ELi96EEEEEEEEEvNT_6ParamsE --------------------------
	.section	.nv.constant0._ZN7cutlass13device_kernelIN5flash19enable_sm80_to_sm89INS1_16FlashAttnBwdSm80INS1_25CollectiveMainloopBwdSm80ILi2ELi1EN4cute5tupleIJNS5_1CILi64EEENS7_ILi96EEENS7_ILi128EEEEEENS_10bfloat16_tEfNS_4arch4Sm80ELb0ELb1ELb1ELb1ELb0ELb0ELb0ELb0ELi2ELi2ELi2ELi2ELb1EEENS1_21CollectiveEpilogueBwdISB_SC_SE_Li256ELb1ELb0ELi4EEENS1_19SingleTileSchedulerILb1ELb0ELb0ELi96EEEEEEEEEvNT_6ParamsE,"a",@progbits
	.sectionflags	@""
	.align	4
.nv.constant0._ZN7cutlass13device_kernelIN5flash19enable_sm80_to_sm89INS1_16FlashAttnBwdSm80INS1_25CollectiveMainloopBwdSm80ILi2ELi1EN4cute5tupleIJNS5_1CILi64EEENS7_ILi96EEENS7_ILi128EEEEEENS_10bfloat16_tEfNS_4arch4Sm80ELb0ELb1ELb1ELb1ELb0ELb0ELb0ELb0ELi2ELi2ELi2ELi2ELb1EEENS1_21CollectiveEpilogueBwdISB_SC_SE_Li256ELb1ELb0ELi4EEENS1_19SingleTileSchedulerILb1ELb0ELb0ELi96EEEEEEEEEvNT_6ParamsE:
	.zero		976


//--------------------- .nv.constant0._ZN7cutlass13device_kernelIN5flash19enable_sm80_to_sm89INS1_16FlashAttnBwdSm80INS1_25CollectiveMainloopBwdSm80ILi2ELi1EN4cute5tupleIJNS5_1CILi64EEENS7_ILi96EEENS7_ILi128EEEEEENS_10bfloat16_tEfNS_4arch4Sm80ELb0ELb1ELb1ELb1ELb1ELb0ELb0ELb0ELi2ELi2ELi2ELi2ELb1EEENS1_21CollectiveEpilogueBwdISB_SC_SE_Li256ELb1ELb0ELi4EEENS1_19SingleTileSchedulerILb1ELb0ELb0ELi96EEEEEEEEEvNT_6ParamsE --------------------------
	.section	.nv.constant0._ZN7cutlass13device_kernelIN5flash19enable_sm80_to_sm89INS1_16FlashAttnBwdSm80INS1_25CollectiveMainloopBwdSm80ILi2ELi1EN4cute5tupleIJNS5_1CILi64EEENS7_ILi96EEENS7_ILi128EEEEEENS_10bfloat16_tEfNS_4arch4Sm80ELb0ELb1ELb1ELb1ELb1ELb0ELb0ELb0ELi2ELi2ELi2ELi2ELb1EEENS1_21CollectiveEpilogueBwdISB_SC_SE_Li256ELb1ELb0ELi4EEENS1_19SingleTileSchedulerILb1ELb0ELb0ELi96EEEEEEEEEvNT_6ParamsE,"a",@progbits
	.sectionflags	@""
	.align	4
.nv.constant0._ZN7cutlass13device_kernelIN5flash19enable_sm80_to_sm89INS1_16FlashAttnBwdSm80INS1_25CollectiveMainloopBwdSm80ILi2ELi1EN4cute5tupleIJNS5_1CILi64EEENS7_ILi96EEENS7_ILi128EEEEEENS_10bfloat16_tEfNS_4arch4Sm80ELb0ELb1ELb1ELb1ELb1ELb0ELb0ELb0ELi2ELi2ELi2ELi2ELb1EEENS1_21CollectiveEpilogueBwdISB_SC_SE_Li256ELb1ELb0ELi4EEENS1_19SingleTileSchedulerILb1ELb0ELb0ELi96EEEEEEEEEvNT_6ParamsE:
	.zero		976


//--------------------- .nv.constant0._ZN7cutlass13device_kernelIN5flash19enable_sm80_to_sm89INS1_16FlashAttnBwdSm80INS1_25CollectiveMainloopBwdSm80ILi2ELi1EN4cute5tupleIJNS5_1CILi64EEENS7_ILi96EEENS7_ILi128EEEEEENS_10bfloat16_tEfNS_4arch4Sm80ELb0ELb1ELb1ELb1ELb0ELb0ELb0ELb0ELi2ELi2ELi2ELi2ELb1EEENS1_24CollectiveEpilogueBwdGQAISB_fSE_Li256ELb1ELb0EEENS1_19SingleTileSchedulerILb1ELb0ELb0ELi96EEEEEEEEEvNT_6ParamsE --------------------------
	.section	.nv.constant0._ZN7cutlass13device_kernelIN5flash19enable_sm80_to_sm89INS1_16FlashAttnBwdSm80INS1_25CollectiveMainloopBwdSm80ILi2ELi1EN4cute5tupleIJNS5_1CILi64EEENS7_ILi96EEENS7_ILi128EEEEEENS_10bfloat16_tEfNS_4arch4Sm80ELb0ELb1ELb1ELb1ELb0ELb0ELb0ELb0ELi2ELi2ELi2ELi2ELb1EEENS1_24CollectiveEpilogueBwdGQAISB_fSE_Li256ELb1ELb0EEENS1_19SingleTileSchedulerILb1ELb0ELb0ELi96EEEEEEEEEvNT_6ParamsE,"a",@progbits
	.sectionflags	@""
	.align	4
.nv.constant0._ZN7cutlass13device_kernelIN5flash19enable_sm80_to_sm89INS1_16FlashAttnBwdSm80INS1_25CollectiveMainloopBwdSm80ILi2ELi1EN4cute5tupleIJNS5_1CILi64EEENS7_ILi96EEENS7_ILi128EEEEEENS_10bfloat16_tEfNS_4arch4Sm80ELb0ELb1ELb1ELb1ELb0ELb0ELb0ELb0ELi2ELi2ELi2ELi2ELb1EEENS1_24CollectiveEpilogueBwdGQAISB_fSE_Li256ELb1ELb0EEENS1_19SingleTileSchedulerILb1ELb0ELb0ELi96EEEEEEEEEvNT_6ParamsE:
	.zero		984


//--------------------- .nv.constant0._ZN7cutlass13device_kernelIN5flash19enable_sm80_to_sm89INS1_16FlashAttnBwdSm80INS1_25CollectiveMainloopBwdSm80ILi2ELi1EN4cute5tupleIJNS5_1CILi64EEENS7_ILi96EEENS7_ILi128EEEEEENS_10bfloat16_tEfNS_4arch4Sm80ELb0ELb1ELb1ELb1ELb1ELb0ELb0ELb0ELi2ELi2ELi2ELi2ELb1EEENS1_24CollectiveEpilogueBwdGQAISB_fSE_Li256ELb1ELb1EEENS1_19SingleTileSchedulerILb1ELb0ELb0ELi96EEEEEEEEEvNT_6ParamsE --------------------------
	.section	.nv.constant0._ZN7cutlass13device_kernelIN5flash19enable_sm80_to_sm89INS1_16FlashAttnBwdSm80INS1_25CollectiveMainloopBwdSm80ILi2ELi1EN4cute5tupleIJNS5_1CILi64EEENS7_ILi96EEENS7_ILi128EEEEEENS_10bfloat16_tEfNS_4arch4Sm80ELb0ELb1ELb1ELb1ELb1ELb0ELb0ELb0ELi2ELi2ELi2ELi2ELb1EEENS1_24CollectiveEpilogueBwdGQAISB_fSE_Li256ELb1ELb1EEENS1_19SingleTileSchedulerILb1ELb0ELb0ELi96EEEEEEEEEvNT_6ParamsE,"a",@progbits
	.sectionflags	@""
	.align	4
.nv.constant0._ZN7cutlass13device_kernelIN5flash19enable_sm80_to_sm89INS1_16FlashAttnBwdSm80INS1_25CollectiveMainloopBwdSm80ILi2ELi1EN4cute5tupleIJNS5_1CILi64EEENS7_ILi96EEENS7_ILi128EEEEEENS_10bfloat16_tEfNS_4arch4Sm80ELb0ELb1ELb1ELb1ELb1ELb0ELb0ELb0ELi2ELi2ELi2ELi2ELb1EEENS1_24CollectiveEpilogueBwdGQAISB_fSE_Li256ELb1ELb1EEENS1_19SingleTileSchedulerILb1ELb0ELb0ELi96EEEEEEEEEvNT_6ParamsE:
	.zero		984


//--------------------- .nv.constant0._ZN7cutlass13device_kernelIN5flash19enable_sm80_to_sm89INS1_16FlashAttnBwdSm80INS1_25CollectiveMainloopBwdSm80ILi2ELi1EN4cute5tupleIJNS5_1CILi64EEENS7_ILi96EEENS7_ILi128EEEEEENS_10bfloat16_tEfNS_4arch4Sm80ELb1ELb0ELb1ELb0ELb0ELb0ELb0ELb0ELi2ELi2ELi2ELi2ELb1EEENS1_21CollectiveEpilogueBwdISB_SC_SE_Li256ELb0ELb0ELi4EEENS1_25SingleTileBwdLPTSchedulerILb0ELi96ELb0EEEEEEEEEvNT_6ParamsE --------------------------
	.section	.nv.constant0._ZN7cutlass13device_kernelIN5flash19enable_sm80_to_sm89INS1_16FlashAttnBwdSm80INS1_25CollectiveMainloopBwdSm80ILi2ELi1EN4cute5tupleIJNS5_1CILi64EEENS7_ILi96EEENS7_ILi128EEEEEENS_10bfloat16_tEfNS_4arch4Sm80ELb1ELb0ELb1ELb0ELb0ELb0ELb0ELb0ELi2ELi2ELi2ELi2ELb1EEENS1_21CollectiveEpilogueBwdISB_SC_SE_Li256ELb0ELb0ELi4EEENS1_25SingleTileBwdLPTSchedulerILb0ELi96ELb0EEEEEEEEEvNT_6ParamsE,"a",@progbits
	.sectionflags	@""
	.align	4
.nv.constant0._ZN7cutlass13device_kernelIN5flash19enable_sm80_to_sm89INS1_16FlashAttnBwdSm80INS1_25CollectiveMainloopBwdSm80ILi2ELi1EN4cute5tupleIJNS5_1CILi64EEENS7_ILi96EEENS7_ILi128EEEEEENS_10bfloat16_tEfNS_4arch4Sm80ELb1ELb0ELb1ELb0ELb0ELb0ELb0ELb0ELi2ELi2ELi2ELi2ELb1EEENS1_21CollectiveEpilogueBwdISB_SC_SE_Li256ELb0ELb0ELi4EEENS1_25SingleTileBwdLPTSchedulerILb0ELi96ELb0EEEEEEEEEvNT_6ParamsE:
	.zero		1000


//--------------------- .nv.constant0._ZN7cutlass13device_kernelIN5flash19enable_sm80_to_sm89INS1_16FlashAttnBwdSm80INS1_25CollectiveMainloopBwdSm80ILi2ELi1EN4cute5tupleIJNS5_1CILi64EEENS7_ILi96EEENS7_ILi128EEEEEENS_10bfloat16_tEfNS_4arch4Sm80ELb1ELb0ELb1ELb0ELb1ELb0ELb0ELb0ELi2ELi2ELi2ELi2ELb1EEENS1_21CollectiveEpilogueBwdISB_SC_SE_Li256ELb0ELb0ELi4EEENS1_25SingleTileBwdLPTSchedulerILb0ELi96ELb1EEEEEEEEEvNT_6ParamsE --------------------------
	.section	.nv.constant0._ZN7cutlass13device_kernelIN5flash19enable_sm80_to_sm89INS1_16FlashAttnBwdSm80INS1_25CollectiveMainloopBwdSm80ILi2ELi1EN4cute5tupleIJNS5_1CILi64EEENS7_ILi96EEENS7_ILi128EEEEEENS_10bfloat16_tEfNS_4arch4Sm80ELb1ELb0ELb1ELb0ELb1ELb0ELb0ELb0ELi2ELi2ELi2ELi2ELb1EEENS1_21CollectiveEpilogueBwdISB_SC_SE_Li256ELb0ELb0ELi4EEENS1_25SingleTileBwdLPTSchedulerILb0ELi96ELb1EEEEEEEEEvNT_6ParamsE,"a",@progbits
	.sectionflags	@""
	.align	4
.nv.constant0._ZN7cutlass13device_kernelIN5flash19enable_sm80_to_sm89INS1_16FlashAttnBwdSm80INS1_25CollectiveMainloopBwdSm80ILi2ELi1EN4cute5tupleIJNS5_1CILi64EEENS7_ILi96EEENS7_ILi128EEEEEENS_10bfloat16_tEfNS_4arch4Sm80ELb1ELb0ELb1ELb0ELb1ELb0ELb0ELb0ELi2ELi2ELi2ELi2ELb1EEENS1_21CollectiveEpilogueBwdISB_SC_SE_Li256ELb0ELb0ELi4EEENS1_25SingleTileBwdLPTSchedulerILb0ELi96ELb1EEEEEEEEEvNT_6ParamsE:
	.zero		1000


//--------------------- .nv.constant0._ZN7cutlass13device_kernelIN5flash19enable_sm80_to_sm89INS1_16FlashAttnBwdSm80INS1_25CollectiveMainloopBwdSm80ILi2ELi1EN4cute5tupleIJNS5_1CILi64EEENS7_ILi96EEENS7_ILi128EEEEEENS_10bfloat16_tEfNS_4arch4Sm80ELb1ELb0ELb1ELb0ELb0ELb0ELb0ELb0ELi2ELi2ELi2ELi2ELb1EEENS1_24CollectiveEpilogueBwdGQAISB_fSE_Li256ELb0ELb0EEENS1_25SingleTileBwdLPTSchedulerILb0ELi96ELb0EEEEEEEEEvNT_6ParamsE --------------------------
	.section	.nv.constant0._ZN7cutlass13device_kernelIN5flash19enable_sm80_to_sm89INS1_16FlashAttnBwdSm80INS1_25CollectiveMainloopBwdSm80ILi2ELi1EN4cute5tupleIJNS5_1CILi64EEENS7_ILi96EEENS7_ILi128EEEEEENS_10bfloat16_tEfNS_4arch4Sm80ELb1ELb0ELb1ELb0ELb0ELb0ELb0ELb0ELi2ELi2ELi2ELi2ELb1EEENS1_24CollectiveEpilogueBwdGQAISB_fSE_Li256ELb0ELb0EEENS1_25SingleTileBwdLPTSchedulerILb0ELi96ELb0EEEEEEEEEvNT_6ParamsE,"a",@progbits
	.sectionflags	@""
	.align	4
.nv.constant0._ZN7cutlass13device_kernelIN5flash19enable_sm80_to_sm89INS1_16FlashAttnBwdSm80INS1_25CollectiveMainloopBwdSm80ILi2ELi1EN4cute5tupleIJNS5_1CILi64EEENS7_ILi96EEENS7_ILi128EEEEEENS_10bfloat16_tEfNS_4arch4Sm80ELb1ELb0ELb1ELb0ELb0ELb0ELb0ELb0ELi2ELi2ELi2ELi2ELb1EEENS1_24CollectiveEpilogueBwdGQAISB_fSE_Li256ELb0ELb0EEENS1_25SingleTileBwdLPTSchedulerILb0ELi96ELb0EEEEEEEEEvNT_6ParamsE:
	.zero		1008


//--------------------- .nv.constant0._ZN7cutlass13device_kernelIN5flash19enable_sm80_to_sm89INS1_16FlashAttnBwdSm80INS1_25CollectiveMainloopBwdSm80ILi2ELi1EN4cute5tupleIJNS5_1CILi64EEENS7_ILi96EEENS7_ILi128EEEEEENS_10bfloat16_tEfNS_4arch4Sm80ELb1ELb0ELb1ELb0ELb1ELb0ELb0ELb0ELi2ELi2ELi2ELi2ELb1EEENS1_24CollectiveEpilogueBwdGQAISB_fSE_Li256ELb0ELb1EEENS1_25SingleTileBwdLPTSchedulerILb0ELi96ELb1EEEEEEEEEvNT_6ParamsE --------------------------
	.section	.nv.constant0._ZN7cutlass13device_kernelIN5flash19enable_sm80_to_sm89INS1_16FlashAttnBwdSm80INS1_25CollectiveMainloopBwdSm80ILi2ELi1EN4cute5tupleIJNS5_1CILi64EEENS7_ILi96EEENS7_ILi128EEEEEENS_10bfloat16_tEfNS_4arch4Sm80ELb1ELb0ELb1ELb0ELb1ELb0ELb0ELb0ELi2ELi2ELi2ELi2ELb1EEENS1_24CollectiveEpilogueBwdGQAISB_fSE_Li256ELb0ELb1EEENS1_25SingleTileBwdLPTSchedulerILb0ELi96ELb1EEEEEEEEEvNT_6ParamsE,"a",@progbits
	.sectionflags	@""
	.align	4
.nv.constant0._ZN7cutlass13device_kernelIN5flash19enable_sm80_to_sm89INS1_16FlashAttnBwdSm80INS1_25CollectiveMainloopBwdSm80ILi2ELi1EN4cute5tupleIJNS5_1CILi64EEENS7_ILi96EEENS7_ILi128EEEEEENS_10bfloat16_tEfNS_4arch4Sm80ELb1ELb0ELb1ELb0ELb1ELb0ELb0ELb0ELi2ELi2ELi2ELi2ELb1EEENS1_24CollectiveEpilogueBwdGQAISB_fSE_Li256ELb0ELb1EEENS1_25SingleTileBwdLPTSchedulerILb0ELi96ELb1EEEEEEEEEvNT_6ParamsE:
	.zero		1008


//--------------------- .nv.constant0._ZN7cutlass13device_kernelIN5flash19enable_sm80_to_sm89INS1_16FlashAttnBwdSm80INS1_25CollectiveMainloopBwdSm80ILi2ELi1EN4cute5tupleIJNS5_1CILi64EEENS7_ILi96EEENS7_ILi128EEEEEENS_10bfloat16_tEfNS_4arch4Sm80ELb1ELb0ELb1ELb1ELb0ELb0ELb0ELb0ELi2ELi2ELi2ELi2ELb1EEENS1_21CollectiveEpilogueBwdISB_SC_SE_Li256ELb1ELb0ELi4EEENS1_25SingleTileBwdLPTSchedulerILb1ELi96ELb0EEEEEEEEEvNT_6ParamsE --------------------------
	.section	.nv.constant0._ZN7cutlass13device_kernelIN5flash19enable_sm80_to_sm89INS1_16FlashAttnBwdSm80INS1_25CollectiveMainloopBwdSm80ILi2ELi1EN4cute5tupleIJNS5_1CILi64EEENS7_ILi96EEENS7_ILi128EEEEEENS_10bfloat16_tEfNS_4arch4Sm80ELb1ELb0ELb1ELb1ELb0ELb0ELb0ELb0ELi2ELi2ELi2ELi2ELb1EEENS1_21CollectiveEpilogueBwdISB_SC_SE_Li256ELb1ELb0ELi4EEENS1_25SingleTileBwdLPTSchedulerILb1ELi96ELb0EEEEEEEEEvNT_6ParamsE,"a",@progbits
	.sectionflags	@""
	.align	4
.nv.constant0._ZN7cutlass13device_kernelIN5flash19enable_sm80_to_sm89INS1_16FlashAttnBwdSm80INS1_25CollectiveMainloopBwdSm80ILi2ELi1EN4cute5tupleIJNS5_1CILi64EEENS7_ILi96EEENS7_ILi128EEEEEENS_10bfloat16_tEfNS_4arch4Sm80ELb1ELb0ELb1ELb1ELb0ELb0ELb0ELb0ELi2ELi2ELi2ELi2ELb1EEENS1_21CollectiveEpilogueBwdISB_SC_SE_Li256ELb1ELb0ELi4EEENS1_25SingleTileBwdLPTSchedulerILb1ELi96ELb0EEEEEEEEEvNT_6ParamsE:
	.zero		1000


//--------------------- .nv.constant0._ZN7cutlass13device_kernelIN5flash19enable_sm80_to_sm89INS1_16FlashAttnBwdSm80INS1_25CollectiveMainloopBwdSm80ILi2ELi1EN4cute5tupleIJNS5_1CILi64EEENS7_ILi96EEENS7_ILi128EEEEEENS_10bfloat16_tEfNS_4arch4Sm80ELb1ELb0ELb1ELb1ELb1ELb0ELb0ELb0ELi2ELi2ELi2ELi2ELb1EEENS1_21CollectiveEpilogueBwdISB_SC_SE_Li256ELb1ELb0ELi4EEENS1_25SingleTileBwdLPTSchedulerILb1ELi96ELb1EEEEEEEEEvNT_6ParamsE --------------------------
	.section	.nv.constant0._ZN7cutlass13device_kernelIN5flash19enable_sm80_to_sm89INS1_16FlashAttnBwdSm80INS1_25CollectiveMainloopBwdSm80ILi2ELi1EN4cute5tupleIJNS5_1CILi64EEENS7_ILi96EEENS7_ILi128EEEEEENS_10bfloat16_tEfNS_4arch4Sm80ELb1ELb0ELb1ELb1ELb1ELb0ELb0ELb0ELi2ELi2ELi2ELi2ELb1EEENS1_21CollectiveEpilogueBwdISB_SC_SE_Li256ELb1ELb0ELi4EEENS1_25SingleTileBwdLPTSchedulerILb1ELi96ELb1EEEEEEEEEvNT_6ParamsE,"a",@progbits
	.sectionflags	@""
	.align	4
.nv.constant0._ZN7cutlass13device_kernelIN5flash19enable_sm80_to_sm89INS1_16FlashAttnBwdSm80INS1_25CollectiveMainloopBwdSm80ILi2ELi1EN4cute5tupleIJNS5_1CILi64EEENS7_ILi96EEENS7_ILi128EEEEEENS_10bfloat16_tEfNS_4arch4Sm80ELb1ELb0ELb1ELb1ELb1ELb0ELb0ELb0ELi2ELi2ELi2ELi2ELb1EEENS1_21CollectiveEpilogueBwdISB_SC_SE_Li256ELb1ELb0ELi4EEENS1_25SingleTileBwdLPTSchedulerILb1ELi96ELb1EEEEEEEEEvNT_6ParamsE:
	.zero		1000


//--------------------- .nv.constant0._ZN7cutlass13device_kernelIN5flash19enable_sm80_to_sm89INS1_16FlashAttnBwdSm80INS1_25CollectiveMainloopBwdSm80ILi2ELi1EN4cute5tupleIJNS5_1CILi64EEENS7_ILi96EEENS7_ILi128EEEEEENS_10bfloat16_tEfNS_4arch4Sm80ELb1ELb0ELb1ELb1ELb0ELb0ELb0ELb0ELi2ELi2ELi2ELi2ELb1EEENS1_24CollectiveEpilogueBwdGQAISB_fSE_Li256ELb1ELb0EEENS1_25SingleTileBwdLPTSchedulerILb1ELi96ELb0EEEEEEEEEvNT_6ParamsE --------------------------
	.section	.nv.constant0._ZN7cutlass13device_kernelIN5flash19enable_sm80_to_sm89INS1_16FlashAttnBwdSm80INS1_25CollectiveMainloopBwdSm80ILi2ELi1EN4cute5tupleIJNS5_1CILi64EEENS7_ILi96EEENS7_ILi128EEEEEENS_10bfloat16_tEfNS_4arch4Sm80ELb1ELb0ELb1ELb1ELb0ELb0ELb0ELb0ELi2ELi2ELi2ELi2ELb1EEENS1_24CollectiveEpilogueBwdGQAISB_fSE_Li256ELb1ELb0EEENS1_25SingleTileBwdLPTSchedulerILb1ELi96ELb0EEEEEEEEEvNT_6ParamsE,"a",@progbits
	.sectionflags	@""
	.align	4
.nv.constant0._ZN7cutlass13device_kernelIN5flash19enable_sm80_to_sm89INS1_16FlashAttnBwdSm80INS1_25CollectiveMainloopBwdSm80ILi2ELi1EN4cute5tupleIJNS5_1CILi64EEENS7_ILi96EEENS7_ILi128EEEEEENS_10bfloat16_tEfNS_4arch4Sm80ELb1ELb0ELb1ELb1ELb0ELb0ELb0ELb0ELi2ELi2ELi2ELi2ELb1EEENS1_24CollectiveEpilogueBwdGQAISB_fSE_Li256ELb1ELb0EEENS1_25SingleTileBwdLPTSchedulerILb1ELi96ELb0EEEEEEEEEvNT_6ParamsE:
	.zero		1008


//--------------------- .nv.constant0._ZN7cutlass13device_kernelIN5flash32FlashAttnBwdPostprocessConvertdQIN4cute5tupleIJNS3_1CILi96EEENS5_ILi128EEEEEENS_10bfloat16_tEfNS_4arch4Sm80ELi256ENS3_8TiledMMAINS3_8MMA_AtomIJNS3_30SM80_16x8x16_F32BF16BF16F32_TNEEEENS3_6LayoutINS4_IJNS5_ILi2EEENS5_ILi4EEENS5_ILi1EEEEEENS4_IJSJ_SH_NS5_ILi0EEEEEEEENS4_IJNS5_ILi32EEENS5_ILi64EEENS5_ILi16EEEEEEEELb0EEEEEvNT_6ParamsE --------------------------
	.section	.nv.constant0._ZN7cutlass13device_kernelIN5flash32FlashAttnBwdPostprocessConvertdQIN4cute5tupleIJNS3_1CILi96EEENS5_ILi128EEEEEENS_10bfloat16_tEfNS_4arch4Sm80ELi256ENS3_8TiledMMAINS3_8MMA_AtomIJNS3_30SM80_16x8x16_F32BF16BF16F32_TNEEEENS3_6LayoutINS4_IJNS5_ILi2EEENS5_ILi4EEENS5_ILi1EEEEEENS4_IJSJ_SH_NS5_ILi0EEEEEEEENS4_IJNS5_ILi32EEENS5_ILi64EEENS5_ILi16EEEEEEEELb0EEEEEvNT_6ParamsE,"a",@progbits
	.sectionflags	@""
	.align	4
.nv.constant0._ZN7cutlass13device_kernelIN5flash32FlashAttnBwdPostprocessConvertdQIN4cute5tupleIJNS3_1CILi96EEENS5_ILi128EEEEEENS_10bfloat16_tEfNS_4arch4Sm80ELi256ENS3_8TiledMMAINS3_8MMA_AtomIJNS3_30SM80_16x8x16_F32BF16BF16F32_TNEEEENS3_6LayoutINS4_IJNS5_ILi2EEENS5_ILi4EEENS5_ILi1EEEEEENS4_IJSJ_SH_NS5_ILi0EEEEEEEENS4_IJNS5_ILi32EEENS5_ILi64EEENS5_ILi16EEEEEEEELb0EEEEEvNT_6ParamsE:
	.zero		464


//--------------------- .nv.constant0._ZN7cutlass13device_kernelIN5flash19enable_sm80_to_sm89INS1_16FlashAttnBwdSm80INS1_25CollectiveMainloopBwdSm80ILi2ELi1EN4cute5tupleIJNS5_1CILi64EEENS7_ILi96EEENS7_ILi128EEEEEENS_10bfloat16_tEfNS_4arch4Sm80ELb1ELb0ELb1ELb1ELb1ELb0ELb0ELb0ELi2ELi2ELi2ELi2ELb1EEENS1_24CollectiveEpilogueBwdGQAISB_fSE_Li256ELb1ELb1EEENS1_25SingleTileBwdLPTSchedulerILb1ELi96ELb1EEEEEEEEEvNT_6ParamsE --------------------------
	.section	.nv.constant0._ZN7cutlass13device_kernelIN5flash19enable_sm80_to_sm89INS1_16FlashAttnBwdSm80INS1_25CollectiveMainloopBwdSm80ILi2ELi1EN4cute5tupleIJNS5_1CILi64EEENS7_ILi96EEENS7_ILi128EEEEEENS_10bfloat16_tEfNS_4arch4Sm80ELb1ELb0ELb1ELb1ELb1ELb0ELb0ELb0ELi2ELi2ELi2ELi2ELb1EEENS1_24CollectiveEpilogueBwdGQAISB_fSE_Li256ELb1ELb1EEENS1_25SingleTileBwdLPTSchedulerILb1ELi96ELb1EEEEEEEEEvNT_6ParamsE,"a",@progbits
	.sectionflags	@""
	.align	4
.nv.constant0._ZN7cutlass13device_kernelIN5flash19enable_sm80_to_sm89INS1_16FlashAttnBwdSm80INS1_25CollectiveMainloopBwdSm80ILi2ELi1EN4cute5tupleIJNS5_1CILi64EEENS7_ILi96EEENS7_ILi128EEEEEENS_10bfloat16_tEfNS_4arch4Sm80ELb1ELb0ELb1ELb1ELb1ELb0ELb0ELb0ELi2ELi2ELi2ELi2ELb1EEENS1_24CollectiveEpilogueBwdGQAISB_fSE_Li256ELb1ELb1EEENS1_25SingleTileBwdLPTSchedulerILb1ELi96ELb1EEEEEEEEEvNT_6ParamsE:
	.zero		1008


//--------------------- .nv.constant0._ZN7cutlass13device_kernelIN5flash19enable_sm80_to_sm89INS1_16FlashAttnBwdSm80INS1_25CollectiveMainloopBwdSm80ILi2ELi2EN4cute5tupleIJNS5_1CILi64EEENS7_ILi128EEES9_EEENS_10bfloat16_tEfNS_4arch4Sm80ELb0ELb0ELb1ELb0ELb0ELb0ELb0ELb0ELi2ELi2ELi2ELi2ELb0EEENS1_21CollectiveEpilogueBwdISA_SB_SD_Li256ELb0ELb0ELi4EEENS1_19SingleTileSchedulerILb0ELb0ELb0ELi128EEEEEEEEEvNT_6ParamsE --------------------------
	.section	.nv.constant0._ZN7cutlass13device_kernelIN5flash19enable_sm80_to_sm89INS1_16FlashAttnBwdSm80INS1_25CollectiveMainloopBwdSm80ILi2ELi2EN4cute5tupleIJNS5_1CILi64EEENS7_ILi128EEES9_EEENS_10bfloat16_tEfNS_4arch4Sm80ELb0ELb0ELb1ELb0ELb0ELb0ELb0ELb0ELi2ELi2ELi2ELi2ELb0EEENS1_21CollectiveEpilogueBwdISA_SB_SD_Li256ELb0ELb0ELi4EEENS1_19SingleTileSchedulerILb0ELb0ELb0ELi128EEEEEEEEEvNT_6ParamsE,"a",@progbits
	.sectionflags	@""
	.align	4
.nv.constant0._ZN7cutlass13device_kernelIN5flash19enable_sm80_to_sm89INS1_16FlashAttnBwdSm80INS1_25CollectiveMainloopBwdSm80ILi2ELi2EN4cute5tupleIJNS5_1CILi64EEENS7_ILi128EEES9_EEENS_10bfloat16_tEfNS_4arch4Sm80ELb0ELb0ELb1ELb0ELb0ELb0ELb0ELb0ELi2ELi2ELi2ELi2ELb0EEENS1_21CollectiveEpilogueBwdISA_SB_SD_Li256ELb0ELb0ELi4EEENS1_19SingleTileSchedulerILb0ELb0ELb0ELi128EEEEEEEEEvNT_6ParamsE:
	.zero		976


//--------------------- .nv.constant0._ZN7cutlass13device_kernelIN5flash19enable_sm80_to_sm89INS1_16FlashAttnBwdSm80INS1_25CollectiveMainloopBwdSm80ILi2ELi2EN4cute5tupleIJNS5_1CILi64EEENS7_ILi128EEES9_EEENS_10bfloat16_tEfNS_4arch4Sm80ELb0ELb0ELb1ELb0ELb1ELb0ELb0ELb0ELi2ELi2ELi2ELi2ELb0EEENS1_21CollectiveEpilogueBwdISA_SB_SD_Li256ELb0ELb0ELi4EEENS1_19SingleTileSchedulerILb0ELb0ELb0ELi128EEEEEEEEEvNT_6ParamsE --------------------------
	.section	.nv.constant0._ZN7cutlass13device_kernelIN5flash19enable_sm80_to_sm89INS1_16FlashAttnBwdSm80INS1_25CollectiveMainloopBwdSm80ILi2ELi2EN4cute5tupleIJNS5_1CILi64EEENS7_ILi128EEES9_EEENS_10bfloat16_tEfNS_4arch4Sm80ELb0ELb0ELb1ELb0ELb1ELb0ELb0ELb0ELi2ELi2ELi2ELi2ELb0EEENS1_21CollectiveEpilogueBwdISA_SB_SD_Li256ELb0ELb0ELi4EEENS1_19SingleTileSchedulerILb0ELb0ELb0ELi128EEEEEEEEEvNT_6ParamsE,"a",@progbits
	.sectionflags	@""
	.align	4
.nv.constant0._ZN7cutlass13device_kernelIN5flash19enable_sm80_to_sm89INS1_16FlashAttnBwdSm80INS1_25CollectiveMainloopBwdSm80ILi2ELi2EN4cute5tupleIJNS5_1CILi64EEENS7_ILi128EEES9_EEENS_10bfloat16_tEfNS_4arch4Sm80ELb0ELb0ELb1ELb0ELb1ELb0ELb0ELb0ELi2ELi2ELi2ELi2ELb0EEENS1_21CollectiveEpilogueBwdISA_SB_SD_Li256ELb0ELb0ELi4EEENS1_19SingleTileSchedulerILb0ELb0ELb0ELi128EEEEEEEEEvNT_6ParamsE:
	.zero		976


//--------------------- .nv.constant0._ZN7cutlass13device_kernelIN5flash19enable_sm80_to_sm89INS1_16FlashAttnBwdSm80INS1_25CollectiveMainloopBwdSm80ILi2ELi2EN4cute5tupleIJNS5_1CILi64EEENS7_ILi128EEES9_EEENS_10bfloat16_tEfNS_4arch4Sm80ELb0ELb0ELb1ELb0ELb0ELb0ELb0ELb0ELi2ELi2ELi2ELi2ELb0EEENS1_24CollectiveEpilogueBwdGQAISA_fSD_Li256ELb0ELb0EEENS1_19SingleTileSchedulerILb0ELb0ELb0ELi128EEEEEEEEEvNT_6ParamsE --------------------------
	.section	.nv.constant0._ZN7cutlass13device_kernelIN5flash19enable_sm80_to_sm89INS1_16FlashAttnBwdSm80INS1_25CollectiveMainloopBwdSm80ILi2ELi2EN4cute5tupleIJNS5_1CILi64EEENS7_ILi128EEES9_EEENS_10bfloat16_tEfNS_4arch4Sm80ELb0ELb0ELb1ELb0ELb0ELb0ELb0ELb0ELi2ELi2ELi2ELi2ELb0EEENS1_24CollectiveEpilogueBwdGQAISA_fSD_Li256ELb0ELb0EEENS1_19SingleTileSchedulerILb0ELb0ELb0ELi128EEEEEEEEEvNT_6ParamsE,"a",@progbits
	.sectionflags	@""
	.align	4
.nv.constant0._ZN7cutlass13device_kernelIN5flash19enable_sm80_to_sm89INS1_16FlashAttnBwdSm80INS1_25CollectiveMainloopBwdSm80ILi2ELi2EN4cute5tupleIJNS5_1CILi64EEENS7_ILi128EEES9_EEENS_10bfloat16_tEfNS_4arch4Sm80ELb0ELb0ELb1ELb0ELb0ELb0ELb0ELb0ELi2ELi2ELi2ELi2ELb0EEENS1_24CollectiveEpilogueBwdGQAISA_fSD_Li256ELb0ELb0EEENS1_19SingleTileSchedulerILb0ELb0ELb0ELi128EEEEEEEEEvNT_6ParamsE:
	.zero		984


//--------------------- .nv.constant0._ZN7cutlass13device_kernelIN5flash19enable_sm80_to_sm89INS1_16FlashAttnBwdSm80INS1_25CollectiveMainloopBwdSm80ILi2ELi2EN4cute5tupleIJNS5_1CILi64EEENS7_ILi128EEES9_EEENS_10bfloat16_tEfNS_4arch4Sm80ELb0ELb0ELb1ELb0ELb1ELb0ELb0ELb0ELi2ELi2ELi2ELi2ELb0EEENS1_24CollectiveEpilogueBwdGQAISA_fSD_Li256ELb0ELb1EEENS1_19SingleTileSchedulerILb0ELb0ELb0ELi128EEEEEEEEEvNT_6ParamsE --------------------------
	.section	.nv.constant0._ZN7cutlass13device_kernelIN5flash19enable_sm80_to_sm89INS1_16FlashAttnBwdSm80INS1_25CollectiveMainloopBwdSm80ILi2ELi2EN4cute5tupleIJNS5_1CILi64EEENS7_ILi128EEES9_EEENS_10bfloat16_tEfNS_4arch4Sm80ELb0ELb0ELb1ELb0ELb1ELb0ELb0ELb0ELi2ELi2ELi2ELi2ELb0EEENS1_24CollectiveEpilogueBwdGQAISA_fSD_Li256ELb0ELb1EEENS1_19SingleTileSchedulerILb0ELb0ELb0ELi128EEEEEEEEEvNT_6ParamsE,"a",@progbits
	.sectionflags	@""
	.align	4
.nv.constant0._ZN7cutlass13device_kernelIN5flash19enable_sm80_to_sm89INS1_16FlashAttnBwdSm80INS1_25CollectiveMainloopBwdSm80ILi2ELi2EN4cute5tupleIJNS5_1CILi64EEENS7_ILi128EEES9_EEENS_10bfloat16_tEfNS_4arch4Sm80ELb0ELb0ELb1ELb0ELb1ELb0ELb0ELb0ELi2ELi2ELi2ELi2ELb0EEENS1_24CollectiveEpilogueBwdGQAISA_fSD_Li256ELb0ELb1EEENS1_19SingleTileSchedulerILb0ELb0ELb0ELi128EEEEEEEEEvNT_6ParamsE:
	.zero		984


//--------------------- .nv.constant0._ZN7cutlass13device_kernelIN5flash19enable_sm80_to_sm89INS1_16FlashAttnBwdSm80INS1_25CollectiveMainloopBwdSm80ILi2ELi2EN4cute5tupleIJNS5_1CILi64EEENS7_ILi128EEES9_EEENS_10bfloat16_tEfNS_4arch4Sm80ELb0ELb0ELb1ELb1ELb0ELb0ELb0ELb0ELi2ELi2ELi2ELi2ELb0EEENS1_21CollectiveEpilogueBwdISA_SB_SD_Li256ELb1ELb0ELi4EEENS1_19SingleTileSchedulerILb1ELb0ELb0ELi128EEEEEEEEEvNT_6ParamsE --------------------------
	.section	.nv.constant0._ZN7cutlass13device_kernelIN5flash19enable_sm80_to_sm89INS1_16FlashAttnBwdSm80INS1_25CollectiveMainloopBwdSm80ILi2ELi2EN4cute5tupleIJNS5_1CILi64EEENS7_ILi128EEES9_EEENS_10bfloat16_tEfNS_4arch4Sm80ELb0ELb0ELb1ELb1ELb0ELb0ELb0ELb0ELi2ELi2ELi2ELi2ELb0EEENS1_21CollectiveEpilogueBwdISA_SB_SD_Li256ELb1ELb0ELi4EEENS1_19SingleTileSchedulerILb1ELb0ELb0ELi128EEEEEEEEEvNT_6ParamsE,"a",@progbits
	.sectionflags	@""
	.align	4
.nv.constant0._ZN7cutlass13device_kernelIN5flash19enable_sm80_to_sm89INS1_16FlashAttnBwdSm80INS1_25CollectiveMainloopBwdSm80ILi2ELi2EN4cute5tupleIJNS5_1CILi64EEENS7_ILi128EEES9_EEENS_10bfloat16_tEfNS_4arch4Sm80ELb0ELb0ELb1ELb1ELb0ELb0ELb0ELb0ELi2ELi2ELi2ELi2ELb0EEENS1_21CollectiveEpilogueBwdISA_SB_SD_Li256ELb1ELb0ELi4EEENS1_19SingleTileSchedulerILb1ELb0ELb0ELi128EEEEEEEEEvNT_6ParamsE:
	.zero		976


//--------------------- .nv.constant0._ZN7cutlass13device_kernelIN5flash19enable_sm80_to_sm89INS1_16FlashAttnBwdSm80INS1_25CollectiveMainloopBwdSm80ILi2ELi2EN4cute5tupleIJNS5_1CILi64EEENS7_ILi128EEES9_EEENS_10bfloat16_tEfNS_4arch4Sm80ELb0ELb0ELb1ELb1ELb1ELb0ELb0ELb0ELi2ELi2ELi2ELi2ELb0EEENS1_21CollectiveEpilogueBwdISA_SB_SD_Li256ELb1ELb0ELi4EEENS1_19SingleTileSchedulerILb1ELb0ELb0ELi128EEEEEEEEEvNT_6ParamsE --------------------------
	.section	.nv.constant0._ZN7cutlass13device_kernelIN5flash19enable_sm80_to_sm89INS1_16FlashAttnBwdSm80INS1_25CollectiveMainloopBwdSm80ILi2ELi2EN4cute5tupleIJNS5_1CILi64EEENS7_ILi128EEES9_EEENS_10bfloat16_tEfNS_4arch4Sm80ELb0ELb0ELb1ELb1ELb1ELb0ELb0ELb0ELi2ELi2ELi2ELi2ELb0EEENS1_21CollectiveEpilogueBwdISA_SB_SD_Li256ELb1ELb0ELi4EEENS1_19SingleTileSchedulerILb1ELb0ELb0ELi128EEEEEEEEEvNT_6ParamsE,"a",@progbits
	.sectionflags	@""
	.align	4
.nv.constant0._ZN7cutlass13device_kernelIN5flash19enable_sm80_to_sm89INS1_16FlashAttnBwdSm80INS1_25CollectiveMainloopBwdSm80ILi2ELi2EN4cute5tupleIJNS5_1CILi64EEENS7_ILi128EEES9_EEENS_10bfloat16_tEfNS_4arch4Sm80ELb0ELb0ELb1ELb1ELb1ELb0ELb0ELb0ELi2ELi2ELi2ELi2ELb0EEENS1_21CollectiveEpilogueBwdISA_SB_SD_Li256ELb1ELb0ELi4EEENS1_19SingleTileSchedulerILb1ELb0ELb0ELi128EEEEEEEEEvNT_6ParamsE:
	.zero		976


//--------------------- .nv.constant0._ZN7cutlass13device_kernelIN5flash19enable_sm80_to_sm89INS1_16FlashAttnBwdSm80INS1_25CollectiveMainloopBwdSm80ILi2ELi2EN4cute5tupleIJNS5_1CILi64EEENS7_ILi128EEES9_EEENS_10bfloat16_tEfNS_4arch4Sm80ELb0ELb0ELb1ELb1ELb0ELb0ELb0ELb0ELi2ELi2ELi2ELi2ELb0EEENS1_24CollectiveEpilogueBwdGQAISA_fSD_Li256ELb1ELb0EEENS1_19SingleTileSchedulerILb1ELb0ELb0ELi128EEEEEEEEEvNT_6ParamsE --------------------------
	.section	.nv.constant0._ZN7cutlass13device_kernelIN5flash19enable_sm80_to_sm89INS1_16FlashAttnBwdSm80INS1_25CollectiveMainloopBwdSm80ILi2ELi2EN4cute5tupleIJNS5_1CILi64EEENS7_ILi128EEES9_EEENS_10bfloat16_tEfNS_4arch4Sm80ELb0ELb0ELb1ELb1ELb0ELb0ELb0ELb0ELi2ELi2ELi2ELi2ELb0EEENS1_24CollectiveEpilogueBwdGQAISA_fSD_Li256ELb1ELb0EEENS1_19SingleTileSchedulerILb1ELb0ELb0ELi128EEEEEEEEEvNT_6ParamsE,"a",@progbits
	.sectionflags	@""
	.align	4
.nv.constant0._ZN7cutlass13device_kernelIN5flash19enable_sm80_to_sm89INS1_16FlashAttnBwdSm80INS1_25CollectiveMainloopBwdSm80ILi2ELi2EN4cute5tupleIJNS5_1CILi64EEENS7_ILi128EEES9_EEENS_10bfloat16_tEfNS_4arch4Sm80ELb0ELb0ELb1ELb1ELb0ELb0ELb0ELb0ELi2ELi2ELi2ELi2ELb0EEENS1_24CollectiveEpilogueBwdGQAISA_fSD_Li256ELb1ELb0EEENS1_19SingleTileSchedulerILb1ELb0ELb0ELi128EEEEEEEEEvNT_6ParamsE:
	.zero		984


//--------------------- .nv.constant0._ZN7cutlass13device_kernelIN5flash19enable_sm80_to_sm89INS1_16FlashAttnBwdSm80INS1_25CollectiveMainloopBwdSm80ILi2ELi2EN4cute5tupleIJNS5_1CILi64EEENS7_ILi128EEES9_EEENS_10bfloat16_tEfNS_4arch4Sm80ELb0ELb0ELb1ELb1ELb1ELb0ELb0ELb0ELi2ELi2ELi2ELi2ELb0EEENS1_24CollectiveEpilogueBwdGQAISA_fSD_Li256ELb1ELb1EEENS1_19SingleTileSchedulerILb1ELb0ELb0ELi128EEEEEEEEEvNT_6ParamsE --------------------------
	.section	.nv.constant0._ZN7cutlass13device_kernelIN5flash19enable_sm80_to_sm89INS1_16FlashAttnBwdSm80INS1_25CollectiveMainloopBwdSm80ILi2ELi2EN4cute5tupleIJNS5_1CILi64EEENS7_ILi128EEES9_EEENS_10bfloat16_tEfNS_4arch4Sm80ELb0ELb0ELb1ELb1ELb1ELb0ELb0ELb0ELi2ELi2ELi2ELi2ELb0EEENS1_24CollectiveEpilogueBwdGQAISA_fSD_Li256ELb1ELb1EEENS1_19SingleTileSchedulerILb1ELb0ELb0ELi128EEEEEEEEEvNT_6ParamsE,"a",@progbits
	.sectionflags	@""
	.align	4
.nv.constant0._ZN7cutlass13device_kernelIN5flash19enable_sm80_to_sm89INS1_16FlashAttnBwdSm80INS1_25CollectiveMainloopBwdSm80ILi2ELi2EN4cute5tupleIJNS5_1CILi64EEENS7_ILi128EEES9_EEENS_10bfloat16_tEfNS_4arch4Sm80ELb0ELb0ELb1ELb1ELb1ELb0ELb0ELb0ELi2ELi2ELi2ELi2ELb0EEENS1_24CollectiveEpilogueBwdGQAISA_fSD_Li256ELb1ELb1EEENS1_19SingleTileSchedulerILb1ELb0ELb0ELi128EEEEEEEEEvNT_6ParamsE:
	.zero		984


//--------------------- .nv.constant0._ZN7cutlass13device_kernelIN5flash19enable_sm80_to_sm89INS1_16FlashAttnBwdSm80INS1_25CollectiveMainloopBwdSm80ILi2ELi2EN4cute5tupleIJNS5_1CILi64EEENS7_ILi128EEES9_EEENS_10bfloat16_tEfNS_4arch4Sm80ELb0ELb1ELb1ELb0ELb0ELb0ELb0ELb0ELi2ELi2ELi2ELi2ELb0EEENS1_21CollectiveEpilogueBwdISA_SB_SD_Li256ELb0ELb0ELi4EEENS1_19SingleTileSchedulerILb0ELb0ELb0ELi128EEEEEEEEEvNT_6ParamsE --------------------------
	.section	.nv.constant0._ZN7cutlass13device_kernelIN5flash19enable_sm80_to_sm89INS1_16FlashAttnBwdSm80INS1_25CollectiveMainloopBwdSm80ILi2ELi2EN4cute5tupleIJNS5_1CILi64EEENS7_ILi128EEES9_EEENS_10bfloat16_tEfNS_4arch4Sm80ELb0ELb1ELb1ELb0ELb0ELb0ELb0ELb0ELi2ELi2ELi2ELi2ELb0EEENS1_21CollectiveEpilogueBwdISA_SB_SD_Li256ELb0ELb0ELi4EEENS1_19SingleTileSchedulerILb0ELb0ELb0ELi128EEEEEEEEEvNT_6ParamsE,"a",@progbits
	.sectionflags	@""
	.align	4
.nv.constant0._ZN7cutlass13device_kernelIN5flash19enable_sm80_to_sm89INS1_16FlashAttnBwdSm80INS1_25CollectiveMainloopBwdSm80ILi2ELi2EN4cute5tupleIJNS5_1CILi64EEENS7_ILi128EEES9_EEENS_10bfloat16_tEfNS_4arch4Sm80ELb0ELb1ELb1ELb0ELb0ELb0ELb0ELb0ELi2ELi2ELi2ELi2ELb0EEENS1_21CollectiveEpilogueBwdISA_SB_SD_Li256ELb0ELb0ELi4EEENS1_19SingleTileSchedulerILb0ELb0ELb0ELi128EEEEEEEEEvNT_6ParamsE:
	.zero		976


//--------------------- .nv.constant0._ZN7cutlass13device_kernelIN5flash19enable_sm80_to_sm89INS1_16FlashAttnBwdSm80INS1_25CollectiveMainloopBwdSm80ILi2ELi2EN4cute5tupleIJNS5_1CILi64EEENS7_ILi128EEES9_EEENS_10bfloat16_tEfNS_4arch4Sm80ELb0ELb1ELb1ELb0ELb1ELb0ELb0ELb0ELi2ELi2ELi2ELi2ELb0EEENS1_21CollectiveEpilogueBwdISA_SB_SD_Li256ELb0ELb0ELi4EEENS1_19SingleTileSchedulerILb0ELb0ELb0ELi128EEEEEEEEEvNT_6ParamsE --------------------------
	.section	.nv.constant0._ZN7cutlass13device_kernelIN5flash19enable_sm80_to_sm89INS1_16FlashAttnBwdSm80INS1_25CollectiveMainloopBwdSm80ILi2ELi2EN4cute5tupleIJNS5_1CILi64EEENS7_ILi128EEES9_EEENS_10bfloat16_tEfNS_4arch4Sm80ELb0ELb1ELb1ELb0ELb1ELb0ELb0ELb0ELi2ELi2ELi2ELi2ELb0EEENS1_21CollectiveEpilogueBwdISA_SB_SD_Li256ELb0ELb0ELi4EEENS1_19SingleTileSchedulerILb0ELb0ELb0ELi128EEEEEEEEEvNT_6ParamsE,"a",@progbits
	.sectionflags	@""
	.align	4
.nv.constant0._ZN7cutlass13device_kernelIN5flash19enable_sm80_to_sm89INS1_16FlashAttnBwdSm80INS1_25CollectiveMainloopBwdSm80ILi2ELi2EN4cute5tupleIJNS5_1CILi64EEENS7_ILi128EEES9_EEENS_10bfloat16_tEfNS_4arch4Sm80ELb0ELb1ELb1ELb0ELb1ELb0ELb0ELb0ELi2ELi2ELi2ELi2ELb0EEENS1_21CollectiveEpilogueBwdISA_SB_SD_Li256ELb0ELb0ELi4EEENS1_19SingleTileSchedulerILb0ELb0ELb0ELi128EEEEEEEEEvNT_6ParamsE:
	.zero		976


//--------------------- .nv.constant0._ZN7cutlass13device_kernelIN5flash19enable_sm80_to_sm89INS1_16FlashAttnBwdSm80INS1_25CollectiveMainloopBwdSm80ILi2ELi2EN4cute5tupleIJNS5_1CILi64EEENS7_ILi128EEES9_EEENS_10bfloat16_tEfNS_4arch4Sm80ELb0ELb1ELb1ELb0ELb0ELb0ELb0ELb0ELi2ELi2ELi2ELi2ELb0EEENS1_24CollectiveEpilogueBwdGQAISA_fSD_Li256ELb0ELb0EEENS1_19SingleTileSchedulerILb0ELb0ELb0ELi128EEEEEEEEEvNT_6ParamsE --------------------------
	.section	.nv.constant0._ZN7cutlass13device_kernelIN5flash19enable_sm80_to_sm89INS1_16FlashAttnBwdSm80INS1_25CollectiveMainloopBwdSm80ILi2ELi2EN4cute5tupleIJNS5_1CILi64EEENS7_ILi128EEES9_EEENS_10bfloat16_tEfNS_4arch4Sm80ELb0ELb1ELb1ELb0ELb0ELb0ELb0ELb0ELi2ELi2ELi2ELi2ELb0EEENS1_24CollectiveEpilogueBwdGQAISA_fSD_Li256ELb0ELb0EEENS1_19SingleTileSchedulerILb0ELb0ELb0ELi128EEEEEEEEEvNT_6ParamsE,"a",@progbits
	.sectionflags	@""
	.align	4
.nv.constant0._ZN7cutlass13device_kernelIN5flash19enable_sm80_to_sm89INS1_16FlashAttnBwdSm80INS1_25CollectiveMainloopBwdSm80ILi2ELi2EN4cute5tupleIJNS5_1CILi64EEENS7_ILi128EEES9_EEENS_10bfloat16_tEfNS_4arch4Sm80ELb0ELb1ELb1ELb0ELb0ELb0ELb0ELb0ELi2ELi2ELi2ELi2ELb0EEENS1_24CollectiveEpilogueBwdGQAISA_fSD_Li256ELb0ELb0EEENS1_19SingleTileSchedulerILb0ELb0ELb0ELi128EEEEEEEEEvNT_6ParamsE:
	.zero		984


//--------------------- .nv.constant0._ZN7cutlass13device_kernelIN5flash19enable_sm80_to_sm89INS1_16FlashAttnBwdSm80INS1_25CollectiveMainloopBwdSm80ILi2ELi2EN4cute5tupleIJNS5_1CILi64EEENS7_ILi128EEES9_EEENS_10bfloat16_tEfNS_4arch4Sm80ELb0ELb1ELb1ELb0ELb1ELb0ELb0ELb0ELi2ELi2ELi2ELi2ELb0EEENS1_24CollectiveEpilogueBwdGQAISA_fSD_Li256ELb0ELb1EEENS1_19SingleTileSchedulerILb0ELb0ELb0ELi128EEEEEEEEEvNT_6ParamsE --------------------------
	.section	.nv.constant0._ZN7cutlass13device_kernelIN5flash19enable_sm80_to_sm89INS1_16FlashAttnBwdSm80INS1_25CollectiveMainloopBwdSm80ILi2ELi2EN4cute5tupleIJNS5_1CILi64EEENS7_ILi128EEES9_EEENS_10bfloat16_tEfNS_4arch4Sm80ELb0ELb1ELb1ELb0ELb1ELb0ELb0ELb0ELi2ELi2ELi2ELi2ELb0EEENS1_24CollectiveEpilogueBwdGQAISA_fSD_Li256ELb0ELb1EEENS1_19SingleTileSchedulerILb0ELb0ELb0ELi128EEEEEEEEEvNT_6ParamsE,"a",@progbits
	.sectionflags	@""
	.align	4
.nv.constant0._ZN7cutlass13device_kernelIN5flash19enable_sm80_to_sm89INS1_16FlashAttnBwdSm80INS1_25CollectiveMainloopBwdSm80ILi2ELi2EN4cute5tupleIJNS5_1CILi64EEENS7_ILi128EEES9_EEENS_10bfloat16_tEfNS_4arch4Sm80ELb0ELb1ELb1ELb0ELb1ELb0ELb0ELb0ELi2ELi2ELi2ELi2ELb0EEENS1_24CollectiveEpilogueBwdGQAISA_fSD_Li256ELb0ELb1EEENS1_19SingleTileSchedulerILb0ELb0ELb0ELi128EEEEEEEEEvNT_6ParamsE:
	.zero		984


//--------------------- .nv.constant0._ZN7cutlass13device_kernelIN5flash19enable_sm80_to_sm89INS1_16FlashAttnBwdSm80INS1_25CollectiveMainloopBwdSm80ILi2ELi2EN4cute5tupleIJNS5_1CILi64EEENS7_ILi128EEES9_EEENS_10bfloat16_tEfNS_4arch4Sm80ELb0ELb1ELb1ELb1ELb0ELb0ELb0ELb0ELi2ELi2ELi2ELi2ELb0EEENS1_21CollectiveEpilogueBwdISA_SB_SD_Li256ELb1ELb0ELi4EEENS1_19SingleTileSchedulerILb1ELb0ELb0ELi128EEEEEEEEEvNT_6ParamsE --------------------------
	.section	.nv.constant0._ZN7cutlass13device_kernelIN5flash19enable_sm80_to_sm89INS1_16FlashAttnBwdSm80INS1_25CollectiveMainloopBwdSm80ILi2ELi2EN4cute5tupleIJNS5_1CILi64EEENS7_ILi128EEES9_EEENS_10bfloat16_tEfNS_4arch4Sm80ELb0ELb1ELb1ELb1ELb0ELb0ELb0ELb0ELi2ELi2ELi2ELi2ELb0EEENS1_21CollectiveEpilogueBwdISA_SB_SD_Li256ELb1ELb0ELi4EEENS1_19SingleTileSchedulerILb1ELb0ELb0ELi128EEEEEEEEEvNT_6ParamsE,"a",@progbits
	.sectionflags	@""
	.align	4
.nv.constant0._ZN7cutlass13device_kernelIN5flash19enable_sm80_to_sm89INS1_16FlashAttnBwdSm80INS1_25CollectiveMainloopBwdSm80ILi2ELi2EN4cute5tupleIJNS5_1CILi64EEENS7_ILi128EEES9_EEENS_10bfloat16_tEfNS_4arch4Sm80ELb0ELb1ELb1ELb1ELb0ELb0ELb0ELb0ELi2ELi2ELi2ELi2ELb0EEENS1_21CollectiveEpilogueBwdISA_SB_SD_Li256ELb1ELb0ELi4EEENS1_19SingleTileSchedulerILb1ELb0ELb0ELi128EEEEEEEEEvNT_6ParamsE:
	.zero		976


//--------------------- .nv.constant0._ZN7cutlass13device_kernelIN5flash19enable_sm80_to_sm89INS1_16FlashAttnBwdSm80INS1_25CollectiveMainloopBwdSm80ILi2ELi2EN4cute5tupleIJNS5_1CILi64EEENS7_ILi128EEES9_EEENS_10bfloat16_tEfNS_4arch4Sm80ELb0ELb1ELb1ELb1ELb1ELb0ELb0ELb0ELi2ELi2ELi2ELi2ELb0EEENS1_21CollectiveEpilogueBwdISA_SB_SD_Li256ELb1ELb0ELi4EEENS1_19SingleTileSchedulerILb1ELb0ELb0ELi128EEEEEEEEEvNT_6ParamsE --------------------------
	.section	.nv.constant0._ZN7cutlass13device_kernelIN5flash19enable_sm80_to_sm89INS1_16FlashAttnBwdSm80INS1_25CollectiveMainloopBwdSm80ILi2ELi2EN4cute5tupleIJNS5_1CILi64EEENS7_ILi128EEES9_EEENS_10bfloat16_tEfNS_4arch4Sm80ELb0ELb1ELb1ELb1ELb1ELb0ELb0ELb0ELi2ELi2ELi2ELi2ELb0EEENS1_21CollectiveEpilogueBwdISA_SB_SD_Li256ELb1ELb0ELi4EEENS1_19SingleTileSchedulerILb1ELb0ELb0ELi128EEEEEEEEEvNT_6ParamsE,"a",@progbits
	.sectionflags	@""
	.align	4
.nv.constant0._ZN7cutlass13device_kernelIN5flash19enable_sm80_to_sm89INS1_16FlashAttnBwdSm80INS1_25CollectiveMainloopBwdSm80ILi2ELi2EN4cute5tupleIJNS5_1CILi64EEENS7_ILi128EEES9_EEENS_10bfloat16_tEfNS_4arch4Sm80ELb0ELb1ELb1ELb1ELb1ELb0ELb0ELb0ELi2ELi2ELi2ELi2ELb0EEENS1_21CollectiveEpilogueBwdISA_SB_SD_Li256ELb1ELb0ELi4EEENS1_19SingleTileSchedulerILb1ELb0ELb0ELi128EEEEEEEEEvNT_6ParamsE:
	.zero		976


//--------------------- .nv.constant0._ZN7cutlass13device_kernelIN5flash19enable_sm80_to_sm89INS1_16FlashAttnBwdSm80INS1_25CollectiveMainloopBwdSm80ILi2ELi2EN4cute5tupleIJNS5_1CILi64EEENS7_ILi128EEES9_EEENS_10bfloat16_tEfNS_4arch4Sm80ELb0ELb1ELb1ELb1ELb0ELb0ELb0ELb0ELi2ELi2ELi2ELi2ELb0EEENS1_24CollectiveEpilogueBwdGQAISA_fSD_Li256ELb1ELb0EEENS1_19SingleTileSchedulerILb1ELb0ELb0ELi128EEEEEEEEEvNT_6ParamsE --------------------------
	.section	.nv.constant0._ZN7cutlass13device_kernelIN5flash19enable_sm80_to_sm89INS1_16FlashAttnBwdSm80INS1_25CollectiveMainloopBwdSm80ILi2ELi2EN4cute5tupleIJNS5_1CILi64EEENS7_ILi128EEES9_EEENS_10bfloat16_tEfNS_4arch4Sm80ELb0ELb1ELb1ELb1ELb0ELb0ELb0ELb0ELi2ELi2ELi2ELi2ELb0EEENS1_24CollectiveEpilogueBwdGQAISA_fSD_Li256ELb1ELb0EEENS1_19SingleTileSchedulerILb1ELb0ELb0ELi128EEEEEEEEEvNT_6ParamsE,"a",@progbits
	.sectionflags	@""
	.align	4
.nv.constant0._ZN7cutlass13device_kernelIN5flash19enable_sm80_to_sm89INS1_16FlashAttnBwdSm80INS1_25CollectiveMainloopBwdSm80ILi2ELi2EN4cute5tupleIJNS5_1CILi64EEENS7_ILi128EEES9_EEENS_10bfloat16_tEfNS_4arch4Sm80ELb0ELb1ELb1ELb1ELb0ELb0ELb0ELb0ELi2ELi2ELi2ELi2ELb0EEENS1_24CollectiveEpilogueBwdGQAISA_fSD_Li256ELb1ELb0EEENS1_19SingleTileSchedulerILb1ELb0ELb0ELi128EEEEEEEEEvNT_6ParamsE:
	.zero		984


//--------------------- .nv.constant0._ZN7cutlass13device_kernelIN5flash19enable_sm80_to_sm89INS1_16FlashAttnBwdSm80INS1_25CollectiveMainloopBwdSm80ILi2ELi2EN4cute5tupleIJNS5_1CILi64EEENS7_ILi128EEES9_EEENS_10bfloat16_tEfNS_4arch4Sm80ELb0ELb1ELb1ELb1ELb1ELb0ELb0ELb0ELi2ELi2ELi2ELi2ELb0EEENS1_24CollectiveEpilogueBwdGQAISA_fSD_Li256ELb1ELb1EEENS1_19SingleTileSchedulerILb1ELb0ELb0ELi128EEEEEEEEEvNT_6ParamsE --------------------------
	.section	.nv.constant0._ZN7cutlass13device_kernelIN5flash19enable_sm80_to_sm89INS1_16FlashAttnBwdSm80INS1_25CollectiveMainloopBwdSm80ILi2ELi2EN4cute5tupleIJNS5_1CILi64EEENS7_ILi128EEES9_EEENS_10bfloat16_tEfNS_4arch4Sm80ELb0ELb1ELb1ELb1ELb1ELb0ELb0ELb0ELi2ELi2ELi2ELi2ELb0EEENS1_24CollectiveEpilogueBwdGQAISA_fSD_Li256ELb1ELb1EEENS1_19SingleTileSchedulerILb1ELb0ELb0ELi128EEEEEEEEEvNT_6ParamsE,"a",@progbits
	.sectionflags	@""
	.align	4
.nv.constant0._ZN7cutlass13device_kernelIN5flash19enable_sm80_to_sm89INS1_16FlashAttnBwdSm80INS1_25CollectiveMainloopBwdSm80ILi2ELi2EN4cute5tupleIJNS5_1CILi64EEENS7_ILi128EEES9_EEENS_10bfloat16_tEfNS_4arch4Sm80ELb0ELb1ELb1ELb1ELb1ELb0ELb0ELb0ELi2ELi2ELi2ELi2ELb0EEENS1_24CollectiveEpilogueBwdGQAISA_fSD_Li256ELb1ELb1EEENS1_19SingleTileSchedulerILb1ELb0ELb0ELi128EEEEEEEEEvNT_6ParamsE:
	.zero		984


//--------------------- .nv.constant0._ZN7cutlass13device_kernelIN5flash19enable_sm80_to_sm89INS1_16FlashAttnBwdSm80INS1_25CollectiveMainloopBwdSm80ILi2ELi2EN4cute5tupleIJNS5_1CILi64EEENS7_ILi128EEES9_EEENS_10bfloat16_tEfNS_4arch4Sm80ELb1ELb0ELb1ELb0ELb0ELb0ELb0ELb0ELi2ELi2ELi2ELi2ELb0EEENS1_21CollectiveEpilogueBwdISA_SB_SD_Li256ELb0ELb0ELi4EEENS1_25SingleTileBwdLPTSchedulerILb0ELi128ELb0EEEEEEEEEvNT_6ParamsE --------------------------
	.section	.nv.constant0._ZN7cutlass13device_kernelIN5flash19enable_sm80_to_sm89INS1_16FlashAttnBwdSm80INS1_25CollectiveMainloopBwdSm80ILi2ELi2EN4cute5tupleIJNS5_1CILi64EEENS7_ILi128EEES9_EEENS_10bfloat16_tEfNS_4arch4Sm80ELb1ELb0ELb1ELb0ELb0ELb0ELb0ELb0ELi2ELi2ELi2ELi2ELb0EEENS1_21CollectiveEpilogueBwdISA_SB_SD_Li256ELb0ELb0ELi4EEENS1_25SingleTileBwdLPTSchedulerILb0ELi128ELb0EEEEEEEEEvNT_6ParamsE,"a",@progbits
	.sectionflags	@""
	.align	4
.nv.constant0._ZN7cutlass13device_kernelIN5flash19enable_sm80_to_sm89INS1_16FlashAttnBwdSm80INS1_25CollectiveMainloopBwdSm80ILi2ELi2EN4cute5tupleIJNS5_1CILi64EEENS7_ILi128EEES9_EEENS_10bfloat16_tEfNS_4arch4Sm80ELb1ELb0ELb1ELb0ELb0ELb0ELb0ELb0ELi2ELi2ELi2ELi2ELb0EEENS1_21CollectiveEpilogueBwdISA_SB_SD_Li256ELb0ELb0ELi4EEENS1_25SingleTileBwdLPTSchedulerILb0ELi128ELb0EEEEEEEEEvNT_6ParamsE:
	.zero		1000


//--------------------- .nv.constant0._ZN7cutlass13device_kernelIN5flash19enable_sm80_to_sm89INS1_16FlashAttnBwdSm80INS1_25CollectiveMainloopBwdSm80ILi2ELi2EN4cute5tupleIJNS5_1CILi64EEENS7_ILi128EEES9_EEENS_10bfloat16_tEfNS_4arch4Sm80ELb1ELb0ELb1ELb0ELb1ELb0ELb0ELb0ELi2ELi2ELi2ELi2ELb0EEENS1_21CollectiveEpilogueBwdISA_SB_SD_Li256ELb0ELb0ELi4EEENS1_25SingleTileBwdLPTSchedulerILb0ELi128ELb1EEEEEEEEEvNT_6ParamsE --------------------------
	.section	.nv.constant0._ZN7cutlass13device_kernelIN5flash19enable_sm80_to_sm89INS1_16FlashAttnBwdSm80INS1_25CollectiveMainloopBwdSm80ILi2ELi2EN4cute5tupleIJNS5_1CILi64EEENS7_ILi128EEES9_EEENS_10bfloat16_tEfNS_4arch4Sm80ELb1ELb0ELb1ELb0ELb1ELb0ELb0ELb0ELi2ELi2ELi2ELi2ELb0EEENS1_21CollectiveEpilogueBwdISA_SB_SD_Li256ELb0ELb0ELi4EEENS1_25SingleTileBwdLPTSchedulerILb0ELi128ELb1EEEEEEEEEvNT_6ParamsE,"a",@progbits
	.sectionflags	@""
	.align	4
.nv.constant0._ZN7cutlass13device_kernelIN5flash19enable_sm80_to_sm89INS1_16FlashAttnBwdSm80INS1_25CollectiveMainloopBwdSm80ILi2ELi2EN4cute5tupleIJNS5_1CILi64EEENS7_ILi128EEES9_EEENS_10bfloat16_tEfNS_4arch4Sm80ELb1ELb0ELb1ELb0ELb1ELb0ELb0ELb0ELi2ELi2ELi2ELi2ELb0EEENS1_21CollectiveEpilogueBwdISA_SB_SD_Li256ELb0ELb0ELi4EEENS1_25SingleTileBwdLPTSchedulerILb0ELi128ELb1EEEEEEEEEvNT_6ParamsE:
	.zero		1000


//--------------------- .nv.constant0._ZN7cutlass13device_kernelIN5flash19enable_sm80_to_sm89INS1_16FlashAttnBwdSm80INS1_25CollectiveMainloopBwdSm80ILi2ELi2EN4cute5tupleIJNS5_1CILi64EEENS7_ILi128EEES9_EEENS_10bfloat16_tEfNS_4arch4Sm80ELb1ELb0ELb1ELb0ELb0ELb0ELb0ELb0ELi2ELi2ELi2ELi2ELb0EEENS1_24CollectiveEpilogueBwdGQAISA_fSD_Li256ELb0ELb0EEENS1_25SingleTileBwdLPTSchedulerILb0ELi128ELb0EEEEEEEEEvNT_6ParamsE --------------------------
	.section	.nv.constant0._ZN7cutlass13device_kernelIN5flash19enable_sm80_to_sm89INS1_16FlashAttnBwdSm80INS1_25CollectiveMainloopBwdSm80ILi2ELi2EN4cute5tupleIJNS5_1CILi64EEENS7_ILi128EEES9_EEENS_10bfloat16_tEfNS_4arch4Sm80ELb1ELb0ELb1ELb0ELb0ELb0ELb0ELb0ELi2ELi2ELi2ELi2ELb0EEENS1_24CollectiveEpilogueBwdGQAISA_fSD_Li256ELb0ELb0EEENS1_25SingleTileBwdLPTSchedulerILb0ELi128ELb0EEEEEEEEEvNT_6ParamsE,"a",@progbits
	.sectionflags	@""
	.align	4
.nv.constant0._ZN7cutlass13device_kernelIN5flash19enable_sm80_to_sm89INS1_16FlashAttnBwdSm80INS1_25CollectiveMainloopBwdSm80ILi2ELi2EN4cute5tupleIJNS5_1CILi64EEENS7_ILi128EEES9_EEENS_10bfloat16_tEfNS_4arch4Sm80ELb1ELb0ELb1ELb0ELb0ELb0ELb0ELb0ELi2ELi2ELi2ELi2ELb0EEENS1_24CollectiveEpilogueBwdGQAISA_fSD_Li256ELb0ELb0EEENS1_25SingleTileBwdLPTSchedulerILb0ELi128ELb0EEEEEEEEEvNT_6ParamsE:
	.zero		1008


//--------------------- .nv.constant0._ZN7cutlass13device_kernelIN5flash19enable_sm80_to_sm89INS1_16FlashAttnBwdSm80INS1_25CollectiveMainloopBwdSm80ILi2ELi2EN4cute5tupleIJNS5_1CILi64EEENS7_ILi128EEES9_EEENS_10bfloat16_tEfNS_4arch4Sm80ELb1ELb0ELb1ELb0ELb1ELb0ELb0ELb0ELi2ELi2ELi2ELi2ELb0EEENS1_24CollectiveEpilogueBwdGQAISA_fSD_Li256ELb0ELb1EEENS1_25SingleTileBwdLPTSchedulerILb0ELi128ELb1EEEEEEEEEvNT_6ParamsE --------------------------
	.section	.nv.constant0._ZN7cutlass13device_kernelIN5flash19enable_sm80_to_sm89INS1_16FlashAttnBwdSm80INS1_25CollectiveMainloopBwdSm80ILi2ELi2EN4cute5tupleIJNS5_1CILi64EEENS7_ILi128EEES9_EEENS_10bfloat16_tEfNS_4arch4Sm80ELb1ELb0ELb1ELb0ELb1ELb0ELb0ELb0ELi2ELi2ELi2ELi2ELb0EEENS1_24CollectiveEpilogueBwdGQAISA_fSD_Li256ELb0ELb1EEENS1_25SingleTileBwdLPTSchedulerILb0ELi128ELb1EEEEEEEEEvNT_6ParamsE,"a",@progbits
	.sectionflags	@""
	.align	4
.nv.constant0._ZN7cutlass13device_kernelIN5flash19enable_sm80_to_sm89INS1_16FlashAttnBwdSm80INS1_25CollectiveMainloopBwdSm80ILi2ELi2EN4cute5tupleIJNS5_1CILi64EEENS7_ILi128EEES9_EEENS_10bfloat16_tEfNS_4arch4Sm80ELb1ELb0ELb1ELb0ELb1ELb0ELb0ELb0ELi2ELi2ELi2ELi2ELb0EEENS1_24CollectiveEpilogueBwdGQAISA_fSD_Li256ELb0ELb1EEENS1_25SingleTileBwdLPTSchedulerILb0ELi128ELb1EEEEEEEEEvNT_6ParamsE:
	.zero		1008


//--------------------- .nv.constant0._ZN7cutlass13device_kernelIN5flash22FlashAttnBwdPreprocessIN4cute5tupleIJNS3_1CILi64EEENS5_ILi128EEEEEENS_10bfloat16_tEfNS_4arch4Sm80ELb1ELb0EEEEEvNT_6ParamsE --------------------------
	.section	.nv.constant0._ZN7cutlass13device_kernelIN5flash22FlashAttnBwdPreprocessIN4cute5tupleIJNS3_1CILi64EEENS5_ILi128EEEEEENS_10bfloat16_tEfNS_4arch4Sm80ELb1ELb0EEEEEvNT_6ParamsE,"a",@progbits
	.sectionflags	@""
	.align	4
.nv.constant0._ZN7cutlass13device_kernelIN5flash22FlashAttnBwdPreprocessIN4cute5tupleIJNS3_1CILi64EEENS5_ILi128EEEEEENS_10bfloat16_tEfNS_4arch4Sm80ELb1ELb0EEEEEvNT_6ParamsE:
	.zero		592


//--------------------- .nv.constant0._ZN7cutlass13device_kernelIN5flash19enable_sm80_to_sm89INS1_16FlashAttnBwdSm80INS1_25CollectiveMainloopBwdSm80ILi2ELi2EN4cute5tupleIJNS5_1CILi64EEENS7_ILi128EEES9_EEENS_10bfloat16_tEfNS_4arch4Sm80ELb1ELb0ELb1ELb1ELb0ELb0ELb0ELb0ELi2ELi2ELi2ELi2ELb0EEENS1_21CollectiveEpilogueBwdISA_SB_SD_Li256ELb1ELb0ELi4EEENS1_25SingleTileBwdLPTSchedulerILb1ELi128ELb0EEEEEEEEEvNT_6ParamsE --------------------------
	.section	.nv.constant0._ZN7cutlass13device_kernelIN5flash19enable_sm80_to_sm89INS1_16FlashAttnBwdSm80INS1_25CollectiveMainloopBwdSm80ILi2ELi2EN4cute5tupleIJNS5_1CILi64EEENS7_ILi128EEES9_EEENS_10bfloat16_tEfNS_4arch4Sm80ELb1ELb0ELb1ELb1ELb0ELb0ELb0ELb0ELi2ELi2ELi2ELi2ELb0EEENS1_21CollectiveEpilogueBwdISA_SB_SD_Li256ELb1ELb0ELi4EEENS1_25SingleTileBwdLPTSchedulerILb1ELi128ELb0EEEEEEEEEvNT_6ParamsE,"a",@progbits
	.sectionflags	@""
	.align	4
.nv.constant0._ZN7cutlass13device_kernelIN5flash19enable_sm80_to_sm89INS1_16FlashAttnBwdSm80INS1_25CollectiveMainloopBwdSm80ILi2ELi2EN4cute5tupleIJNS5_1CILi64EEENS7_ILi128EEES9_EEENS_10bfloat16_tEfNS_4arch4Sm80ELb1ELb0ELb1ELb1ELb0ELb0ELb0ELb0ELi2ELi2ELi2ELi2ELb0EEENS1_21CollectiveEpilogueBwdISA_SB_SD_Li256ELb1ELb0ELi4EEENS1_25SingleTileBwdLPTSchedulerILb1ELi128ELb0EEEEEEEEEvNT_6ParamsE:
	.zero		1000


//--------------------- .nv.constant0._ZN7cutlass13device_kernelIN5flash19enable_sm80_to_sm89INS1_16FlashAttnBwdSm80INS1_25CollectiveMainloopBwdSm80ILi2ELi2EN4cute5tupleIJNS5_1CILi64EEENS7_ILi128EEES9_EEENS_10bfloat16_tEfNS_4arch4Sm80ELb1ELb0ELb1ELb1ELb1ELb0ELb0ELb0ELi2ELi2ELi2ELi2ELb0EEENS1_21CollectiveEpilogueBwdISA_SB_SD_Li256ELb1ELb0ELi4EEENS1_25SingleTileBwdLPTSchedulerILb1ELi128ELb1EEEEEEEEEvNT_6ParamsE --------------------------
	.section	.nv.constant0._ZN7cutlass13device_kernelIN5flash19enable_sm80_to_sm89INS1_16FlashAttnBwdSm80INS1_25CollectiveMainloopBwdSm80ILi2ELi2EN4cute5tupleIJNS5_1CILi64EEENS7_ILi128EEES9_EEENS_10bfloat16_tEfNS_4arch4Sm80ELb1ELb0ELb1ELb1ELb1ELb0ELb0ELb0ELi2ELi2ELi2ELi2ELb0EEENS1_21CollectiveEpilogueBwdISA_SB_SD_Li256ELb1ELb0ELi4EEENS1_25SingleTileBwdLPTSchedulerILb1ELi128ELb1EEEEEEEEEvNT_6ParamsE,"a",@progbits
	.sectionflags	@""
	.align	4
.nv.constant0._ZN7cutlass13device_kernelIN5flash19enable_sm80_to_sm89INS1_16FlashAttnBwdSm80INS1_25CollectiveMainloopBwdSm80ILi2ELi2EN4cute5tupleIJNS5_1CILi64EEENS7_ILi128EEES9_EEENS_10bfloat16_tEfNS_4arch4Sm80ELb1ELb0ELb1ELb1ELb1ELb0ELb0ELb0ELi2ELi2ELi2ELi2ELb0EEENS1_21CollectiveEpilogueBwdISA_SB_SD_Li256ELb1ELb0ELi4EEENS1_25SingleTileBwdLPTSchedulerILb1ELi128ELb1EEEEEEEEEvNT_6ParamsE:
	.zero		1000


//--------------------- .nv.constant0._ZN7cutlass13device_kernelIN5flash19enable_sm80_to_sm89INS1_16FlashAttnBwdSm80INS1_25CollectiveMainloopBwdSm80ILi2ELi2EN4cute5tupleIJNS5_1CILi64EEENS7_ILi128EEES9_EEENS_10bfloat16_tEfNS_4arch4Sm80ELb1ELb0ELb1ELb1ELb0ELb0ELb0ELb0ELi2ELi2ELi2ELi2ELb0EEENS1_24CollectiveEpilogueBwdGQAISA_fSD_Li256ELb1ELb0EEENS1_25SingleTileBwdLPTSchedulerILb1ELi128ELb0EEEEEEEEEvNT_6ParamsE --------------------------
	.section	.nv.constant0._ZN7cutlass13device_kernelIN5flash19enable_sm80_to_sm89INS1_16FlashAttnBwdSm80INS1_25CollectiveMainloopBwdSm80ILi2ELi2EN4cute5tupleIJNS5_1CILi64EEENS7_ILi128EEES9_EEENS_10bfloat16_tEfNS_4arch4Sm80ELb1ELb0ELb1ELb1ELb0ELb0ELb0ELb0ELi2ELi2ELi2ELi2ELb0EEENS1_24CollectiveEpilogueBwdGQAISA_fSD_Li256ELb1ELb0EEENS1_25SingleTileBwdLPTSchedulerILb1ELi128ELb0EEEEEEEEEvNT_6ParamsE,"a",@progbits
	.sectionflags	@""
	.align	4
.nv.constant0._ZN7cutlass13device_kernelIN5flash19enable_sm80_to_sm89INS1_16FlashAttnBwdSm80INS1_25CollectiveMainloopBwdSm80ILi2ELi2EN4cute5tupleIJNS5_1CILi64EEENS7_ILi128EEES9_EEENS_10bfloat16_tEfNS_4arch4Sm80ELb1ELb0ELb1ELb1ELb0ELb0ELb0ELb0ELi2ELi2ELi2ELi2ELb0EEENS1_24CollectiveEpilogueBwdGQAISA_fSD_Li256ELb1ELb0EEENS1_25SingleTileBwdLPTSchedulerILb1ELi128ELb0EEEEEEEEEvNT_6ParamsE:
	.zero		1008


//--------------------- .nv.constant0._ZN7cutlass13device_kernelIN5flash32FlashAttnBwdPostprocessConvertdQIN4cute5tupleIJNS3_1CILi128EEES6_EEENS_10bfloat16_tEfNS_4arch4Sm80ELi256ENS3_8TiledMMAINS3_8MMA_AtomIJNS3_30SM80_16x8x16_F32BF16BF16F32_TNEEEENS3_6LayoutINS4_IJNS5_ILi2EEENS5_ILi4EEENS5_ILi1EEEEEENS4_IJSI_SG_NS5_ILi0EEEEEEEENS4_IJNS5_ILi32EEENS5_ILi64EEENS5_ILi16EEEEEEEELb0EEEEEvNT_6ParamsE --------------------------
	.section	.nv.constant0._ZN7cutlass13device_kernelIN5flash32FlashAttnBwdPostprocessConvertdQIN4cute5tupleIJNS3_1CILi128EEES6_EEENS_10bfloat16_tEfNS_4arch4Sm80ELi256ENS3_8TiledMMAINS3_8MMA_AtomIJNS3_30SM80_16x8x16_F32BF16BF16F32_TNEEEENS3_6LayoutINS4_IJNS5_ILi2EEENS5_ILi4EEENS5_ILi1EEEEEENS4_IJSI_SG_NS5_ILi0EEEEEEEENS4_IJNS5_ILi32EEENS5_ILi64EEENS5_ILi16EEEEEEEELb0EEEEEvNT_6ParamsE,"a",@progbits
	.sectionflags	@""
	.align	4
.nv.constant0._ZN7cutlass13device_kernelIN5flash32FlashAttnBwdPostprocessConvertdQIN4cute5tupleIJNS3_1CILi128EEES6_EEENS_10bfloat16_tEfNS_4arch4Sm80ELi256ENS3_8TiledMMAINS3_8MMA_AtomIJNS3_30SM80_16x8x16_F32BF16BF16F32_TNEEEENS3_6LayoutINS4_IJNS5_ILi2EEENS5_ILi4EEENS5_ILi1EEEEEENS4_IJSI_SG_NS5_ILi0EEEEEEEENS4_IJNS5_ILi32EEENS5_ILi64EEENS5_ILi16EEEEEEEELb0EEEEEvNT_6ParamsE:
	.zero		464


//--------------------- .nv.constant0._ZN7cutlass13device_kernelIN5flash32FlashAttnBwdPostprocessConvertdQIN4cute5tupleIJNS3_1CILi64EEENS5_ILi128EEEEEENS_10bfloat16_tEfNS_4arch4Sm80ELi256ENS3_8TiledMMAINS3_8MMA_AtomIJNS3_30SM80_16x8x16_F32BF16BF16F32_TNEEEENS3_6LayoutINS4_IJNS5_ILi2EEENS5_ILi4EEENS5_ILi1EEEEEENS4_IJSJ_SH_NS5_ILi0EEEEEEEENS4_IJNS5_ILi32EEES6_NS5_ILi16EEEEEEEELb0EEEEEvNT_6ParamsE --------------------------
	.section	.nv.constant0._ZN7cutlass13device_kernelIN5flash32FlashAttnBwdPostprocessConvertdQIN4cute5tupleIJNS3_1CILi64EEENS5_ILi128EEEEEENS_10bfloat16_tEfNS_4arch4Sm80ELi256ENS3_8TiledMMAINS3_8MMA_AtomIJNS3_30SM80_16x8x16_F32BF16BF16F32_TNEEEENS3_6LayoutINS4_IJNS5_ILi2EEENS5_ILi4EEENS5_ILi1EEEEEENS4_IJSJ_SH_NS5_ILi0EEEEEEEENS4_IJNS5_ILi32EEES6_NS5_ILi16EEEEEEEELb0EEEEEvNT_6ParamsE,"a",@progbits
	.sectionflags	@""
	.align	4
.nv.constant0._ZN7cutlass13device_kernelIN5flash32FlashAttnBwdPostprocessConvertdQIN4cute5tupleIJNS3_1CILi64EEENS5_ILi128EEEEEENS_10bfloat16_tEfNS_4arch4Sm80ELi256ENS3_8TiledMMAINS3_8MMA_AtomIJNS3_30SM80_16x8x16_F32BF16BF16F32_TNEEEENS3_6LayoutINS4_IJNS5_ILi2EEENS5_ILi4EEENS5_ILi1EEEEEENS4_IJSJ_SH_NS5_ILi0EEEEEEEENS4_IJNS5_ILi32EEES6_NS5_ILi16EEEEEEEELb0EEEEEvNT_6ParamsE:
	.zero		464


//--------------------- .nv.constant0._ZN7cutlass13device_kernelIN5flash19enable_sm80_to_sm89INS1_16FlashAttnBwdSm80INS1_25CollectiveMainloopBwdSm80ILi2ELi2EN4cute5tupleIJNS5_1CILi64EEENS7_ILi128EEES9_EEENS_10bfloat16_tEfNS_4arch4Sm80ELb1ELb0ELb1ELb1ELb1ELb0ELb0ELb0ELi2ELi2ELi2ELi2ELb0EEENS1_24CollectiveEpilogueBwdGQAISA_fSD_Li256ELb1ELb1EEENS1_25SingleTileBwdLPTSchedulerILb1ELi128ELb1EEEEEEEEEvNT_6ParamsE --------------------------
	.section	.nv.constant0._ZN7cutlass13device_kernelIN5flash19enable_sm80_to_sm89INS1_16FlashAttnBwdSm80INS1_25CollectiveMainloopBwdSm80ILi2ELi2EN4cute5tupleIJNS5_1CILi64EEENS7_ILi128EEES9_EEENS_10bfloat16_tEfNS_4arch4Sm80ELb1ELb0ELb1ELb1ELb1ELb0ELb0ELb0ELi2ELi2ELi2ELi2ELb0EEENS1_24CollectiveEpilogueBwdGQAISA_fSD_Li256ELb1ELb1EEENS1_25SingleTileBwdLPTSchedulerILb1ELi128ELb1EEEEEEEEEvNT_6ParamsE,"a",@progbits
	.sectionflags	@""
	.align	4
.nv.constant0._ZN7cutlass13device_kernelIN5flash19enable_sm80_to_sm89INS1_16FlashAttnBwdSm80INS1_25CollectiveMainloopBwdSm80ILi2ELi2EN4cute5tupleIJNS5_1CILi64EEENS7_ILi128EEES9_EEENS_10bfloat16_tEfNS_4arch4Sm80ELb1ELb0ELb1ELb1ELb1ELb0ELb0ELb0ELi2ELi2ELi2ELi2ELb0EEENS1_24CollectiveEpilogueBwdGQAISA_fSD_Li256ELb1ELb1EEENS1_25SingleTileBwdLPTSchedulerILb1ELi128ELb1EEEEEEEEEvNT_6ParamsE:
	.zero		1008


//--------------------- .nv.constant0._ZN7cutlass13device_kernelIN5flash22FlashAttnBwdPreprocessIN4cute5tupleIJNS3_1CILi64EEENS5_ILi128EEEEEENS_10bfloat16_tEfNS_4arch4Sm80ELb1ELb1EEEEEvNT_6ParamsE --------------------------
	.section	.nv.constant0._ZN7cutlass13device_kernelIN5flash22FlashAttnBwdPreprocessIN4cute5tupleIJNS3_1CILi64EEENS5_ILi128EEEEEENS_10bfloat16_tEfNS_4arch4Sm80ELb1ELb1EEEEEvNT_6ParamsE,"a",@progbits
	.sectionflags	@""
	.align	4
.nv.constant0._ZN7cutlass13device_kernelIN5flash22FlashAttnBwdPreprocessIN4cute5tupleIJNS3_1CILi64EEENS5_ILi128EEEEEENS_10bfloat16_tEfNS_4arch4Sm80ELb1ELb1EEEEEvNT_6ParamsE:
	.zero		592


//--------------------- .text._ZN7cutlass13device_kernelIN5flash19enable_sm80_to_sm89INS1_16FlashAttnBwdSm80INS1_25CollectiveMainloopBwdSm80ILi2ELi1EN4cute5tupleIJNS5_1CILi64EEENS7_ILi96EEENS7_ILi128EEEEEENS_10bfloat16_tEfNS_4arch4Sm80ELb0ELb0ELb1ELb0ELb0ELb0ELb0ELb0ELi2ELi2ELi2ELi2ELb1EEENS1_21CollectiveEpilogueBwdISB_SC_SE_Li256ELb0ELb0ELi4EEENS1_19SingleTileSchedulerILb0ELb0ELb0ELi96EEEEEEEEEvNT_6ParamsE --------------------------
	.section	.text._ZN7cutlass13device_kernelIN5flash19enable_sm80_to_sm89INS1_16FlashAttnBwdSm80INS1_25CollectiveMainloopBwdSm80ILi2ELi1EN4cute5tupleIJNS5_1CILi64EEENS7_ILi96EEENS7_ILi128EEEEEENS_10bfloat16_tEfNS_4arch4Sm80ELb0ELb0ELb1ELb0ELb0ELb0ELb0ELb0ELi2ELi2ELi2ELi2ELb1EEENS1_21CollectiveEpilogueBwdISB_SC_SE_Li256ELb0ELb0ELi4EEENS1_19SingleTileSchedulerILb0ELb0ELb0ELi96EEEEEEEEEvNT_6ParamsE,"ax",@progbits
	.sectioninfo	@"SHI_REGISTERS=255"
	.align	128
.text._ZN7cutlass13device_kernelIN5flash19enable_sm80_to_sm89INS1_16FlashAttnBwdSm80INS1_25CollectiveMainloopBwdSm80ILi2ELi1EN4cute5tupleIJNS5_1CILi64EEENS7_ILi96EEENS7_ILi128EEEEEENS_10bfloat16_tEfNS_4arch4Sm80ELb0ELb0ELb1ELb0ELb0ELb0ELb0ELb0ELi2ELi2ELi2ELi2ELb1EEENS1_21CollectiveEpilogueBwdISB_SC_SE_Li256ELb0ELb0ELi4EEENS1_19SingleTileSchedulerILb0ELb0ELb0ELi96EEEEEEEEEvNT_6ParamsE:
        .type           _ZN7cutlass13device_kernelIN5flash19enable_sm80_to_sm89INS1_16FlashAttnBwdSm80INS1_25CollectiveMainloopBwdSm80ILi2ELi1EN4cute5tupleIJNS5_1CILi64EEENS7_ILi96EEENS7_ILi128EEEEEENS_10bfloat16_tEfNS_4arch4Sm80ELb0ELb0ELb1ELb0ELb0ELb0ELb0ELb0ELi2ELi2ELi2ELi2ELb1EEENS1_21CollectiveEpilogueBwdISB_SC_SE_Li256ELb0ELb0ELi4EEENS1_19SingleTileSchedulerILb0ELb0ELb0ELi96EEEEEEEEEvNT_6ParamsE,@function
        .size           _ZN7cutlass13device_kernelIN5flash19enable_sm80_to_sm89INS1_16FlashAttnBwdSm80INS1_25CollectiveMainloopBwdSm80ILi2ELi1EN4cute5tupleIJNS5_1CILi64EEENS7_ILi96EEENS7_ILi128EEEEEENS_10bfloat16_tEfNS_4arch4Sm80ELb0ELb0ELb1ELb0ELb0ELb0ELb0ELb0ELi2ELi2ELi2ELi2ELb1EEENS1_21CollectiveEpilogueBwdISB_SC_SE_Li256ELb0ELb0ELi4EEENS1_19SingleTileSchedulerILb0ELb0ELb0ELi96EEEEEEEEEvNT_6ParamsE,(.L_x_2285 - _ZN7cutlass13device_kernelIN5flash19enable_sm80_to_sm89INS1_16FlashAttnBwdSm80INS1_25CollectiveMainloopBwdSm80ILi2ELi1EN4cute5tupleIJNS5_1CILi64EEENS7_ILi96EEENS7_ILi128EEEEEENS_10bfloat16_tEfNS_4arch4Sm80ELb0ELb0ELb1ELb0ELb0ELb0ELb0ELb0ELi2ELi2ELi2ELi2ELb1EEENS1_21CollectiveEpilogueBwdISB_SC_SE_Li256ELb0ELb0ELi4EEENS1_19SingleTileSchedulerILb0ELb0ELb0ELi96EEEEEEEEEvNT_6ParamsE)
        .other          _ZN7cutlass13device_kernelIN5flash19enable_sm80_to_sm89INS1_16FlashAttnBwdSm80INS1_25CollectiveMainloopBwdSm80ILi2ELi1EN4cute5tupleIJNS5_1CILi64EEENS7_ILi96EEENS7_ILi128EEEEEENS_10bfloat16_tEfNS_4arch4Sm80ELb0ELb0ELb1ELb0ELb0ELb0ELb0ELb0ELi2ELi2ELi2ELi2ELb1EEENS1_21CollectiveEpilogueBwdISB_SC_SE_Li256ELb0ELb0ELi4EEENS1_19SingleTileSchedulerILb0ELb0ELb0ELi96EEEEEEEEEvNT_6ParamsE,@"STO_CUDA_ENTRY STV_DEFAULT"
_ZN7cutlass13device_kernelIN5flash19enable_sm80_to_sm89INS1_16FlashAttnBwdSm80INS1_25CollectiveMainloopBwdSm80ILi2ELi1EN4cute5tupleIJNS5_1CILi64EEENS7_ILi96EEENS7_ILi128EEEEEENS_10bfloat16_tEfNS_4arch4Sm80ELb0ELb0ELb1ELb0ELb0ELb0ELb0ELb0ELi2ELi2ELi2ELi2ELb1EEENS1_21CollectiveEpilogueBwdISB_SC_SE_Li256ELb0ELb0ELi4EEENS1_19SingleTileSchedulerILb0ELb0ELb0ELi96EEEEEEEEEvNT_6ParamsE:
[----:B------:R-:W-:-:S03]  /*0000*/  MOV R1, c[0x0][0x28] ;  /* 0x00000a0000017a02 */ /* 0x000fc60000000f00 */
[----:B------:R-:W1:Y:S01]  /*0010*/  S2UR UR16, SR_CTAID.Z ;  /* 0x00000000001079c3 */ /* 0x000e620000002700 */
[----:B------:R-:W-:Y:S02]  /*0020*/  IADD3 R1, R1, -0x10, RZ ;  /* 0xfffffff001017810 */ /* 0x000fe40007ffe0ff */
[----:B-1----:R-:W-:-:S13]  /*0030*/  ISETP.LE.AND P0, PT, RZ, UR16, PT ;  /* 0x00000010ff007c0c */ /* 0x002fda000bf03270 */
[----:B------:R-:W-:Y:S05]  /*0040*/  @!P0 EXIT ;  /* 0x000000000000894d */ /* 0x000fea0003800000 */
[----:B------:R-:W1:Y:S01]  /*0050*/  S2R R238, SR_TID.X ;  /* 0x0000000000ee7919 */ /* 0x000e620000002100 */
[----:B------:R-:W-:Y:S01]  /*0060*/  IMAD.MOV.U32 R0, RZ, RZ, c[0x0][0x248] ;  /* 0x00009200ff007624 */ /* 0x000fe200078e00ff */
[----:B------:R-:W-:Y:S01]  /*0070*/  USHF.R.S32.HI UR6, URZ, 0x1f, UR16 ;  /* 0x0000001f3f067899 */ /* 0x000fe20008011410 */
[----:B------:R-:W-:Y:S01]  /*0080*/  IMAD.U32 R20, RZ, RZ, UR16 ;  /* 0x00000010ff147e24 */ /* 0x000fe2000f8e00ff */
[----:B------:R-:W2:Y:S01]  /*0090*/  S2R R5, SR_CTAID.Y ;  /* 0x0000000000057919 */ /* 0x000ea20000002600 */
[----:B------:R-:W-:Y:S01]  /*00a0*/  ULDC.64 UR4, c[0x0][0x278] ;  /* 0x00009e0000047ab9 */ /* 0x000fe20000000a00 */
[----:B------:R-:W-:Y:S01]  /*00b0*/  ISETP.NE.AND P0, PT, R0, 0x1, PT ;  /* 0x000000010000780c */ /* 0x000fe20003f05270 */
[----:B------:R-:W-:Y:S01]  /*00c0*/  UIMAD UR11, UR6, UR4, URZ ;  /* 0x00000004060b72a4 */ /* 0x000fe2000f8e023f */
[----:B------:R-:W3:Y:S01]  /*00d0*/  S2R R4, SR_CTAID.X ;  /* 0x0000000000047919 */ /* 0x000ee20000002500 */
[----:B------:R-:W-:Y:S01]  /*00e0*/  UIMAD.WIDE.U32 UR8, UR16, UR4, URZ ;  /* 0x00000004100872a5 */ /* 0x000fe2000f8e003f */
[----:B------:R-:W-:Y:S01]  /*00f0*/  LOP3.LUT R236, R236, 0xfffffffe, RZ, 0xc0, !PT ;  /* 0xfffffffeecec7812 */ /* 0x000fe200078ec0ff */
[----:B------:R-:W-:Y:S01]  /*0100*/  UIMAD UR11, UR16, UR5, UR11 ;  /* 0x00000005100b72a4 */ /* 0x000fe2000f8e020b */
[----:B------:R-:W-:Y:S01]  /*0110*/  IMAD.MOV.U32 R203, RZ, RZ, 0x40 ;  /* 0x00000040ffcb7424 */ /* 0x000fe200078e00ff */
[----:B------:R-:W-:Y:S01]  /*0120*/  UMOV UR13, 0x6 ;  /* 0x00000006000d7882 */ /* 0x000fe20000000000 */
[----:B------:R-:W-:Y:S01]  /*0130*/  IMAD.MOV.U32 R200, RZ, RZ, 0x20 ;  /* 0x00000020ffc87424 */ /* 0x000fe200078e00ff */
[----:B------:R-:W-:Y:S01]  /*0140*/  UIADD3 UR11, UR9, UR11, URZ ;  /* 0x0000000b090b7290 */ /* 0x000fe2000fffe03f */
[----:B------:R-:W-:Y:S01]  /*0150*/  CS2R R122, SRZ ;  /* 0x00000000007a7805 */ /* 0x000fe2000001ff00 */
[----:B------:R-:W-:Y:S01]  /*0160*/  ULDC.64 UR4, c[0x0][0x290] ;  /* 0x0000a40000047ab9 */ /* 0x000fe20000000a00 */
[----:B------:R-:W-:Y:S01]  /*0170*/  CS2R R120, SRZ ;  /* 0x0000000000787805 */ /* 0x000fe2000001ff00 */
[----:B------:R-:W-:Y:S01]  /*0180*/  UIMAD UR12, UR6, UR4, URZ ;  /* 0x00000004060c72a4 */ /* 0x000fe2000f8e023f */
[----:B------:R-:W-:Y:S01]  /*0190*/  CS2R R126, SRZ ;  /* 0x00000000007e7805 */ /* 0x000fe2000001ff00 */
[----:B------:R-:W-:Y:S01]  /*01a0*/  UIMAD.WIDE.U32 UR14, UR16, UR4, URZ ;  /* 0x00000004100e72a5 */ /* 0x000fe2000f8e003f */
[----:B------:R-:W-:Y:S01]  /*01b0*/  CS2R R124, SRZ ;  /* 0x00000000007c7805 */ /* 0x000fe2000001ff00 */
[----:B------:R-:W-:Y:S01]  /*01c0*/  UIMAD UR12, UR16, UR5, UR12 ;  /* 0x00000005100c72a4 */ /* 0x000fe2000f8e020c */
[----:B-1----:R-:W-:Y:S01]  /*01d0*/  SHF.R.S32.HI R8, RZ, 0x1f, R238 ;  /* 0x0000001fff087819 */ /* 0x002fe200000114ee */
[----:B------:R-:W-:Y:S01]  /*01e0*/  IMAD.SHL.U32 R246, R238, 0x4, RZ ;  /* 0x00000004eef67824 */ /* 0x000fe200078e00ff */
[----:B------:R-:W-:Y:S01]  /*01f0*/  ULDC.64 UR4, c[0x0][0x1b8] ;  /* 0x00006e0000047ab9 */ /* 0x000fe20000000a00 */
[----:B------:R-:W-:Y:S01]  /*0200*/  CS2R R130, SRZ ;  /* 0x0000000000827805 */ /* 0x000fe2000001ff00 */
[-C--:B------:R-:W-:Y:S01]  /*0210*/  LEA.HI R229, R8, R238.reuse, RZ, 0x3 ;  /* 0x000000ee08e57211 */ /* 0x080fe200078f18ff */
[----:B--2---:R-:W-:Y:S01]  /*0220*/  @P0 IMAD.HI.U32 R0, R5, c[0x0][0x24c], RZ ;  /* 0x0000930005000a27 */ /* 0x004fe200078e00ff */
[--C-:B------:R-:W-:Y:S01]  /*0230*/  SHF.R.S32.HI R3, RZ, 0x1f, R5.reuse ;  /* 0x0000001fff037819 */ /* 0x100fe20000011405 */
[----:B------:R-:W-:Y:S01]  /*0240*/  UIMAD UR4, UR6, UR4, URZ ;  /* 0x00000004060472a4 */ /* 0x000fe2000f8e023f */
[----:B------:R-:W-:Y:S01]  /*0250*/  LOP3.LUT R12, R229, 0xfffffff8, RZ, 0xc0, !PT ;  /* 0xfffffff8e50c7812 */ /* 0x000fe200078ec0ff */
[----:B------:R-:W-:Y:S01]  /*0260*/  IMAD.MOV.U32 R2, RZ, RZ, R5 ;  /* 0x000000ffff027224 */ /* 0x000fe200078e0005 */
[----:B------:R-:W-:Y:S01]  /*0270*/  @P0 SHF.R.U32.HI R2, RZ, c[0x0][0x250], R0 ;  /* 0x00009400ff020a19 */ /* 0x000fe20000011600 */
[----:B------:R-:W-:Y:S01]  /*0280*/  IMAD R13, R3, c[0x0][0x270], RZ ;  /* 0x00009c00030d7a24 */ /* 0x000fe200078e02ff */
[----:B------:R-:W-:Y:S01]  /*0290*/  SHF.R.S32.HI R247, RZ, 0x1f, R246 ;  /* 0x0000001ffff77819 */ /* 0x000fe200000114f6 */
[----:B------:R-:W-:Y:S01]  /*02a0*/  IMAD.IADD R12, R238, 0x1, -R12 ;  /* 0x00000001ee0c7824 */ /* 0x000fe200078e0a0c */
[----:B------:R-:W-:Y:S01]  /*02b0*/  SHF.R.S32.HI R0, RZ, 0x1f, R2 ;  /* 0x0000001fff007819 */ /* 0x000fe20000011402 */
[C---:B------:R-:W-:Y:S01]  /*02c0*/  IMAD R13, R5.reuse, c[0x0][0x274], R13 ;  /* 0x00009d00050d7a24 */ /* 0x040fe200078e020d */
[----:B------:R-:W-:Y:S01]  /*02d0*/  SHF.R.S32.HI R242, RZ, 0x3, R229 ;  /* 0x00000003fff27819 */ /* 0x000fe200000114e5 */
[----:B------:R-:W-:Y:S01]  /*02e0*/  IMAD.SHL.U32 R16, R12, 0x8, RZ ;  /* 0x000000080c107824 */ /* 0x000fe200078e00ff */
[----:B------:R-:W-:Y:S01]  /*02f0*/  UIMAD UR4, UR16, UR5, UR4 ;  /* 0x00000005100472a4 */ /* 0x000fe2000f8e0204 */
[----:B------:R-:W-:Y:S01]  /*0300*/  IMAD R6, R0, c[0x0][0x1e0], RZ ;  /* 0x0000780000067a24 */ /* 0x000fe200078e02ff */
[----:B------:R-:W-:Y:S01]  /*0310*/  SHF.R.S32.HI R243, RZ, 0x1f, R242 ;  /* 0x0000001ffff37819 */ /* 0x000fe200000114f2 */
[----:B------:R-:W-:Y:S01]  /*0320*/  IMAD.WIDE.U32 R18, R5, c[0x0][0x270], R246 ;  /* 0x00009c0005127a25 */ /* 0x000fe200078e00f6 */
[----:B------:R-:W-:Y:S01]  /*0330*/  SHF.R.S32.HI R17, RZ, 0x1f, R16 ;  /* 0x0000001fff117819 */ /* 0x000fe20000011410 */
[----:B------:R-:W-:Y:S01]  /*0340*/  UIADD3 UR12, UR15, UR12, URZ ;  /* 0x0000000c0f0c7290 */ /* 0x000fe2000fffe03f */
[----:B------:R-:W-:Y:S01]  /*0350*/  ISETP.GE.AND P2, PT, R16, c[0x0][0x1cc], PT ;  /* 0x0000730010007a0c */ /* 0x000fe20003f46270 */
[----:B------:R-:W-:Y:S01]  /*0360*/  IMAD R6, R2, c[0x0][0x1e4], R6 ;  /* 0x0000790002067a24 */ /* 0x000fe200078e0206 */
[----:B------:R-:W-:Y:S01]  /*0370*/  IADD3 R15, P0, R18, UR8, RZ ;  /* 0x00000008120f7c10 */ /* 0x000fe2000ff1e0ff */
[----:B------:R-:W-:Y:S01]  /*0380*/  IMAD.WIDE.U32 R10, R2, c[0x0][0x1e0], R16 ;  /* 0x00007800020a7a25 */ /* 0x000fe200078e0010 */
[----:B------:R-:W-:Y:S01]  /*0390*/  ULDC.64 UR8, c[0x0][0x1e8] ;  /* 0x00007a0000087ab9 */ /* 0x000fe20000000a00 */
[-C--:B------:R-:W-:Y:S01]  /*03a0*/  LEA.HI R14, R8, R238.reuse, RZ, 0x4 ;  /* 0x000000ee080e7211 */ /* 0x080fe200078f20ff */
[----:B------:R-:W-:Y:S01]  /*03b0*/  UIMAD UR8, UR6, UR8, URZ ;  /* 0x00000008060872a4 */ /* 0x000fe2000f8e023f */
[----:B------:R-:W-:Y:S01]  /*03c0*/  IMAD.IADD R7, R11, 0x1, R6 ;  /* 0x000000010b077824 */ /* 0x000fe200078e0206 */
[----:B------:R-:W-:Y:S01]  /*03d0*/  IADD3.X R13, R19, UR11, R13, P0, !PT ;  /* 0x0000000b130d7c10 */ /* 0x000fe200087fe40d */
[----:B------:R-:W-:Y:S01]  /*03e0*/  IMAD.MOV.U32 R6, RZ, RZ, R10 ;  /* 0x000000ffff067224 */ /* 0x000fe200078e000a */
[----:B------:R-:W-:Y:S01]  /*03f0*/  UIMAD UR8, UR16, UR9, UR8 ;  /* 0x00000009100872a4 */ /* 0x000fe2000f8e0208 */
[----:B------:R-:W-:Y:S01]  /*0400*/  IMAD R0, R0, c[0x0][0x1b0], RZ ;  /* 0x00006c0000007a24 */ /* 0x000fe200078e02ff */
[----:B------:R-:W-:Y:S01]  /*0410*/  ULDC.64 UR20, c[0x0][0x118] ;  /* 0x0000460000147ab9 */ /* 0x000fe20000000a00 */
[----:B------:R-:W-:Y:S01]  /*0420*/  IMAD.WIDE.U32 R20, R20, c[0x0][0x1e8], R6 ;  /* 0x00007a0014147a25 */ /* 0x000fe200078e0006 */
[----:B------:R-:W-:Y:S01]  /*0430*/  LEA.HI R6, R8, R238, RZ, 0x6 ;  /* 0x000000ee08067211 */ /* 0x000fe200078f30ff */
[----:B------:R-:W-:Y:S01]  /*0440*/  ULDC UR9, c[0x0][0x168] ;  /* 0x00005a0000097ab9 */ /* 0x000fe20000000800 */
[----:B------:R-:W-:Y:S01]  /*0450*/  LOP3.LUT R245, R14, 0xfffffff0, RZ, 0xc0, !PT ;  /* 0xfffffff00ef57812 */ /* 0x000fe200078ec0ff */
[----:B------:R-:W-:Y:S01]  /*0460*/  IMAD.SHL.U32 R235, R242, 0x40, RZ ;  /* 0x00000040f2eb7824 */ /* 0x000fe200078e00ff */
[----:B------:R-:W-:Y:S01]  /*0470*/  SHF.R.S32.HI R6, RZ, 0x6, R6 ;  /* 0x00000006ff067819 */ /* 0x000fe20000011406 */
[C---:B------:R-:W-:Y:S01]  /*0480*/  IMAD R0, R2.reuse, c[0x0][0x1b4], R0 ;  /* 0x00006d0002007a24 */ /* 0x040fe200078e0200 */
[----:B------:R-:W-:Y:S01]  /*0490*/  IADD3 R21, R21, UR8, RZ ;  /* 0x0000000815157c10 */ /* 0x000fe2000fffe0ff */
[----:B------:R-:W-:Y:S01]  /*04a0*/  IMAD.WIDE.U32 R18, R2, c[0x0][0x1b0], R16 ;  /* 0x00006c0002127a25 */ /* 0x000fe200078e0010 */
[----:B------:R-:W-:Y:S01]  /*04b0*/  LOP3.LUT R235, R235, 0x1c0, RZ, 0xc0, !PT ;  /* 0x000001c0ebeb7812 */ /* 0x000fe200078ec0ff */
[----:B------:R-:W-:Y:S01]  /*04c0*/  UISETP.GE.AND UP0, UPT, UR9, 0x1, UPT ;  /* 0x000000010900788c */ /* 0x000fe2000bf06270 */
[----:B------:R-:W-:Y:S01]  /*04d0*/  CS2R R128, SRZ ;  /* 0x0000000000807805 */ /* 0x000fe2000001ff00 */
[----:B------:R-:W-:Y:S01]  /*04e0*/  IMAD.IADD R19, R19, 0x1, R0 ;  /* 0x0000000113137824 */ /* 0x000fe200078e0200 */
[----:B------:R-:W-:Y:S01]  /*04f0*/  LOP3.LUT R7, R235, 0x38, R16, 0xf8, !PT ;  /* 0x00000038eb077812 */ /* 0x000fe200078ef810 */
[----:B------:R-:W-:Y:S01]  /*0500*/  IMAD.U32 R10, RZ, RZ, UR16 ;  /* 0x00000010ff0a7e24 */ /* 0x000fe2000f8e00ff */
[----:B------:R-:W-:Y:S01]  /*0510*/  SHF.R.U32.HI R235, RZ, 0x3, R235 ;  /* 0x00000003ffeb7819 */ /* 0x000fe200000116eb */
[----:B------:R-:W-:Y:S01]  /*0520*/  IMAD.SHL.U32 R231, R6, 0x200, RZ ;  /* 0x0000020006e77824 */ /* 0x000fe200078e00ff */
[----:B------:R-:W-:Y:S01]  /*0530*/  CS2R R118, SRZ ;  /* 0x0000000000767805 */ /* 0x000fe2000001ff00 */
[----:B------:R-:W-:Y:S01]  /*0540*/  IMAD.WIDE.U32 R10, R10, c[0x0][0x1b8], R18 ;  /* 0x00006e000a0a7a25 */ /* 0x000fe200078e0012 */
[----:B------:R-:W-:Y:S01]  /*0550*/  CS2R R116, SRZ ;  /* 0x0000000000747805 */ /* 0x000fe2000001ff00 */
[----:B------:R-:W-:Y:S01]  /*0560*/  CS2R R114, SRZ ;  /* 0x0000000000727805 */ /* 0x000fe2000001ff00 */
[----:B------:R-:W-:Y:S01]  /*0570*/  LOP3.LUT R235, R231, R7, R235, 0xf6, !PT ;  /* 0x00000007e7eb7212 */ /* 0x000fe200078ef6eb */
[----:B---3--:R-:W-:Y:S01]  /*0580*/  IMAD.WIDE R18, R4, 0x60, R242 ;  /* 0x0000006004127825 */ /* 0x008fe200078e02f2 */
[----:B------:R-:W-:Y:S01]  /*0590*/  IADD3 R11, R11, UR4, RZ ;  /* 0x000000040b0b7c10 */ /* 0x000fe2000fffe0ff */
[----:B------:R-:W-:Y:S01]  /*05a0*/  ULDC.64 UR4, c[0x0][0x1d8] ;  /* 0x0000760000047ab9 */ /* 0x000fe20000000a00 */
[----:B------:R-:W-:Y:S01]  /*05b0*/  CS2R R112, SRZ ;  /* 0x0000000000707805 */ /* 0x000fe2000001ff00 */
[----:B------:R-:W-:Y:S01]  /*05c0*/  IMAD R7, R19, c[0x0][0x1d8], RZ ;  /* 0x0000760013077a24 */ /* 0x000fe200078e02ff */
[----:B------:R-:W-:Y:S01]  /*05d0*/  USHF.L.U32 UR7, UR4, 0x6, URZ ;  /* 0x0000000604077899 */ /* 0x000fe2000800063f */
[----:B------:R-:W-:Y:S01]  /*05e0*/  IMAD R0, R3, c[0x0][0x288], RZ ;  /* 0x0000a20003007a24 */ /* 0x000fe200078e02ff */
[----:B------:R-:W-:Y:S01]  /*05f0*/  USHF.L.U64.HI UR5, UR4, UR13, UR5 ;  /* 0x0000000d04057299 */ /* 0x000fe20008010205 */
[----:B------:R-:W-:Y:S01]  /*0600*/  IMAD.WIDE.U32 R22, R5, c[0x0][0x288], R246 ;  /* 0x0000a20005167a25 */ /* 0x000fe200078e00f6 */
[----:B------:R-:W-:Y:S01]  /*0610*/  CS2R R110, SRZ ;  /* 0x00000000006e7805 */ /* 0x000fe2000001ff00 */
[----:B------:R-:W-:Y:S01]  /*0620*/  CS2R R108, SRZ ;  /* 0x00000000006c7805 */ /* 0x000fe2000001ff00 */
[----:B------:R-:W-:Y:S01]  /*0630*/  CS2R R98, SRZ ;  /* 0x0000000000627805 */ /* 0x000fe2000001ff00 */
[----:B------:R-:W-:Y:S01]  /*0640*/  IMAD R9, R19, c[0x0][0x1a8], RZ ;  /* 0x00006a0013097a24 */ /* 0x000fe200078e02ff */
[----:B------:R-:W-:Y:S01]  /*0650*/  IADD3 R2, P0, R22, UR14, RZ ;  /* 0x0000000e16027c10 */ /* 0x000fe2000ff1e0ff */
[C---:B------:R-:W-:Y:S01]  /*0660*/  IMAD R7, R18.reuse, c[0x0][0x1dc], R7 ;  /* 0x0000770012077a24 */ /* 0x040fe200078e0207 */
[----:B------:R-:W-:Y:S01]  /*0670*/  CS2R R96, SRZ ;  /* 0x0000000000607805 */ /* 0x000fe2000001ff00 */
[----:B------:R-:W-:Y:S01]  /*0680*/  IMAD.WIDE.U32 R20, R18, c[0x0][0x1d8], R20 ;  /* 0x0000760012147a25 */ /* 0x000fe200078e0014 */
[----:B------:R-:W-:Y:S01]  /*0690*/  CS2R R102, SRZ ;  /* 0x0000000000667805 */ /* 0x000fe2000001ff00 */
[----:B------:R-:W-:Y:S01]  /*06a0*/  CS2R R100, SRZ ;  /* 0x0000000000647805 */ /* 0x000fe2000001ff00 */
[----:B------:R-:W-:Y:S01]  /*06b0*/  CS2R R106, SRZ ;  /* 0x00000000006a7805 */ /* 0x000fe2000001ff00 */
[----:B------:R-:W-:Y:S01]  /*06c0*/  IMAD R0, R5, c[0x0][0x28c], R0 ;  /* 0x0000a30005007a24 */ /* 0x000fe200078e0200 */
[----:B------:R-:W-:Y:S01]  /*06d0*/  LEA R22, P1, R20, c[0x0][0x1c0], 0x1 ;  /* 0x0000700014167a11 */ /* 0x000fe200078208ff */
[C---:B------:R-:W-:Y:S01]  /*06e0*/  IMAD R9, R18.reuse, c[0x0][0x1ac], R9 ;  /* 0x00006b0012097a24 */ /* 0x040fe200078e0209 */
[----:B------:R-:W-:Y:S01]  /*06f0*/  CS2R R104, SRZ ;  /* 0x0000000000687805 */ /* 0x000fe2000001ff00 */
[----:B------:R-:W-:Y:S01]  /*0700*/  IMAD.WIDE.U32 R10, R18, c[0x0][0x1a8], R10 ;  /* 0x00006a00120a7a25 */ /* 0x000fe200078e000a */
[----:B------:R-:W-:Y:S01]  /*0710*/  IADD3.X R0, R23, UR12, R0, P0, !PT ;  /* 0x0000000c17007c10 */ /* 0x000fe200087fe400 */
[----:B------:R-:W-:Y:S01]  /*0720*/  CS2R R94, SRZ ;  /* 0x00000000005e7805 */ /* 0x000fe2000001ff00 */
[----:B------:R-:W-:Y:S01]  /*0730*/  CS2R R92, SRZ ;  /* 0x00000000005c7805 */ /* 0x000fe2000001ff00 */
[----:B------:R-:W-:Y:S01]  /*0740*/  IMAD.IADD R7, R21, 0x1, R7 ;  /* 0x0000000115077824 */ /* 0x000fe200078e0207 */
[----:B------:R-:W-:Y:S01]  /*0750*/  LEA R18, P0, R10, c[0x0][0x190], 0x1 ;  /* 0x000064000a127a11 */ /* 0x000fe200078008ff */
[----:B------:R-:W-:Y:S01]  /*0760*/  IMAD.IADD R9, R11, 0x1, R9 ;  /* 0x000000010b097824 */ /* 0x000fe200078e0209 */
[----:B------:R-:W-:Y:S01]  /*0770*/  CS2R R90, SRZ ;  /* 0x00000000005a7805 */ /* 0x000fe2000001ff00 */
[----:B------:R-:W-:Y:S01]  /*0780*/  IMAD.U32 R11, RZ, RZ, UR7 ;  /* 0x00000007ff0b7e24 */ /* 0x000fe2000f8e00ff */
[----:B------:R-:W-:Y:S01]  /*0790*/  LEA.HI.X R23, R20, c[0x0][0x1c4], R7, 0x1, P1 ;  /* 0x0000710014177a11 */ /* 0x000fe200008f0c07 */
[----:B------:R-:W-:Y:S01]  /*07a0*/  IMAD.SHL.U32 R235, R235, 0x2, RZ ;  /* 0x00000002ebeb7824 */ /* 0x000fe200078e00ff */
[----:B------:R-:W-:Y:S01]  /*07b0*/  IADD3 R7, -R242, c[0x0][0x198], RZ ;  /* 0x00006600f2077a10 */ /* 0x000fe20007ffe1ff */
[----:B------:R-:W-:Y:S01]  /*07c0*/  IMAD.IADD R245, R238, 0x1, -R245 ;  /* 0x00000001eef57824 */ /* 0x000fe200078e0af5 */
[----:B------:R-:W-:Y:S01]  /*07d0*/  LEA.HI.X R19, R10, c[0x0][0x194], R9, 0x1, P0 ;  /* 0x000065000a137a11 */ /* 0x000fe200000f0c09 */
[----:B------:R-:W-:Y:S01]  /*07e0*/  IMAD.SHL.U32 R10, R12, 0x40, RZ ;  /* 0x000000400c0a7824 */ /* 0x000fe200078e00ff */
[----:B------:R-:W-:Y:S01]  /*07f0*/  IADD3 R9, R16, 0x40, RZ ;  /* 0x0000004010097810 */ /* 0x000fe20007ffe0ff */
[----:B------:R-:W-:Y:S01]  /*0800*/  IMAD R7, R4, -0x60, R7 ;  /* 0xffffffa004077824 */ /* 0x000fe200078e0207 */
[----:B------:R-:W-:Y:S01]  /*0810*/  IADD3 R20, P0, R22, UR7, RZ ;  /* 0x0000000716147c10 */ /* 0x000fe2000ff1e0ff */
[----:B------:R-:W-:Y:S01]  /*0820*/  CS2R R88, SRZ ;  /* 0x0000000000587805 */ /* 0x000fe2000001ff00 */
[----:B------:R-:W-:Y:S01]  /*0830*/  ISETP.GE.AND P1, PT, R9, c[0x0][0x1cc], PT ;  /* 0x0000730009007a0c */ /* 0x000fe20003f26270 */
[----:B------:R-:W-:Y:S01]  /*0840*/  CS2R R86, SRZ ;  /* 0x0000000000567805 */ /* 0x000fe2000001ff00 */
[----:B------:R-:W-:Y:S01]  /*0850*/  IADD3.X R21, R23, UR5, RZ, P0, !PT ;  /* 0x0000000517157c10 */ /* 0x000fe200087fe4ff */
[----:B------:R-:W-:Y:S01]  /*0860*/  CS2R R84, SRZ ;  /* 0x0000000000547805 */ /* 0x000fe2000001ff00 */
[----:B------:R-:W-:Y:S01]  /*0870*/  ISETP.LT.OR P4, PT, R7, 0x1, P1 ;  /* 0x000000010700780c */ /* 0x000fe20000f81670 */
[----:B------:R-:W-:Y:S01]  /*0880*/  CS2R R66, SRZ ;  /* 0x0000000000427805 */ /* 0x000fe2000001ff00 */
[----:B------:R-:W-:Y:S01]  /*0890*/  IADD3 R24, P3, P0, R11, 0x80, R22 ;  /* 0x000000800b187810 */ /* 0x000fe2000787e016 */
[----:B------:R-:W-:Y:S01]  /*08a0*/  CS2R R64, SRZ ;  /* 0x0000000000407805 */ /* 0x000fe2000001ff00 */
[----:B------:R-:W-:Y:S01]  /*08b0*/  P2R R11, PR, RZ, 0x10 ;  /* 0x00000010ff0b7803 */ /* 0x000fe20000000000 */
[----:B------:R-:W-:Y:S01]  /*08c0*/  CS2R R70, SRZ ;  /* 0x0000000000467805 */ /* 0x000fe2000001ff00 */
[----:B------:R-:W-:Y:S01]  /*08d0*/  ISETP.LT.OR P6, PT, R7, 0x1, P2 ;  /* 0x000000010700780c */ /* 0x000fe200017c1670 */
[----:B------:R-:W-:Y:S01]  /*08e0*/  CS2R R68, SRZ ;  /* 0x0000000000447805 */ /* 0x000fe2000001ff00 */
[----:B------:R-:W-:Y:S01]  /*08f0*/  IADD3.X R25, RZ, UR5, R23, P3, P0 ;  /* 0x00000005ff197c10 */ /* 0x000fe20009fe0417 */
[----:B------:R-:W-:Y:S01]  /*0900*/  CS2R R74, SRZ ;  /* 0x00000000004a7805 */ /* 0x000fe2000001ff00 */
[----:B------:R-:W-:Y:S01]  /*0910*/  ISETP.NE.AND P3, PT, R11, RZ, PT ;  /* 0x000000ff0b00720c */ /* 0x000fe20003f65270 */
[----:B------:R-:W-:Y:S01]  /*0920*/  CS2R R72, SRZ ;  /* 0x0000000000487805 */ /* 0x000fe2000001ff00 */
[C---:B------:R-:W-:Y:S01]  /*0930*/  ISETP.LT.OR P5, PT, R7.reuse, 0x21, P2 ;  /* 0x000000210700780c */ /* 0x040fe200017a1670 */
[----:B------:R-:W-:Y:S01]  /*0940*/  CS2R R62, SRZ ;  /* 0x00000000003e7805 */ /* 0x000fe2000001ff00 */
[C---:B------:R-:W-:Y:S01]  /*0950*/  ISETP.LT.OR P4, PT, R7.reuse, 0x41, P2 ;  /* 0x000000410700780c */ /* 0x040fe20001781670 */
[----:B------:R-:W-:Y:S01]  /*0960*/  CS2R R60, SRZ ;  /* 0x00000000003c7805 */ /* 0x000fe2000001ff00 */
[C---:B------:R-:W-:Y:S01]  /*0970*/  ISETP.LT.OR P2, PT, R7.reuse, 0x21, P1 ;  /* 0x000000210700780c */ /* 0x040fe20000f41670 */
[----:B------:R-:W-:Y:S01]  /*0980*/  CS2R R58, SRZ ;  /* 0x00000000003a7805 */ /* 0x000fe2000001ff00 */
[----:B------:R-:W-:Y:S01]  /*0990*/  ISETP.LT.OR P1, PT, R7, 0x41, P1 ;  /* 0x000000410700780c */ /* 0x000fe20000f21670 */
[----:B------:R1:W-:Y:S01]  /*09a0*/  LDGSTS.E.BYPASS.LTC128B.128 [R235+0x6080], [R22.64], !P6 ;  /* 0x0608000016eb7fae */ /* 0x0003e2000f101d54 */
[----:B------:R-:W-:Y:S01]  /*09b0*/  LOP3.LUT R10, R10, 0x1c0, RZ, 0xc0, !PT ;  /* 0x000001c00a0a7812 */ /* 0x000fe200078ec0ff */
[----:B------:R-:W-:Y:S01]  /*09c0*/  CS2R R56, SRZ ;  /* 0x0000000000387805 */ /* 0x000fe2000001ff00 */
[----:B------:R-:W-:Y:S01]  /*09d0*/  IADD3 R26, P0, R20, UR7, RZ ;  /* 0x00000007141a7c10 */ /* 0x000fe2000ff1e0ff */
[----:B------:R1:W-:Y:S01]  /*09e0*/  LDGSTS.E.BYPASS.LTC128B.128 [R235+0x9080], [R22.64+0x80], !P3 ;  /* 0x0908008016eb7fae */ /* 0x0003e2000d901d54 */
[----:B------:R-:W-:Y:S01]  /*09f0*/  LOP3.LUT R11, R10, 0x8, R229, 0xf8, !PT ;  /* 0x000000080a0b7812 */ /* 0x000fe200078ef8e5 */
[----:B------:R-:W-:Y:S01]  /*0a00*/  CS2R R54, SRZ ;  /* 0x0000000000367805 */ /* 0x000fe2000001ff00 */
[----:B------:R-:W-:Y:S01]  /*0a10*/  IADD3.X R27, R21, UR5, RZ, P0, !PT ;  /* 0x00000005151b7c10 */ /* 0x000fe200087fe4ff */
[----:B------:R2:W-:Y:S01]  /*0a20*/  LDGSTS.E.BYPASS.LTC128B.128 [R235+0x7080], [R20.64], !P5 ;  /* 0x0708000014eb7fae */ /* 0x0005e2000e901d54 */
[----:B------:R-:W-:Y:S01]  /*0a30*/  SHF.R.U32.HI R10, RZ, 0x3, R10 ;  /* 0x00000003ff0a7819 */ /* 0x000fe2000001160a */
[----:B------:R-:W-:Y:S01]  /*0a40*/  ULDC.64 UR4, c[0x0][0x1a8] ;  /* 0x00006a0000047ab9 */ /* 0x000fe20000000a00 */
[----:B------:R-:W-:Y:S01]  /*0a50*/  ISETP.GE.AND P0, PT, R9, c[0x0][0x19c], PT ;  /* 0x0000670009007a0c */ /* 0x000fe20003f06270 */
[----:B------:R3:W-:Y:S01]  /*0a60*/  LDGSTS.E.BYPASS.LTC128B.128 [R235+0xa080], [R24.64], !P2 ;  /* 0x0a08000018eb7fae */ /* 0x0007e2000d101d54 */
[----:B------:R-:W-:Y:S01]  /*0a70*/  LOP3.LUT R231, R231, R11, R10, 0xf6, !PT ;  /* 0x0000000be7e77212 */ /* 0x000fe200078ef60a */
[----:B------:R-:W-:Y:S01]  /*0a80*/  IMAD R10, R243, c[0x0][0x178], RZ ;  /* 0x00005e00f30a7a24 */ /* 0x000fe200078e02ff */
[----:B------:R-:W-:Y:S01]  /*0a90*/  ISETP.LT.OR P3, PT, R7, 0x1, P0 ;  /* 0x000000010700780c */ /* 0x000fe20000761670 */
[----:B------:R4:W-:Y:S01]  /*0aa0*/  LDGSTS.E.BYPASS.LTC128B.128 [R235+0x8080], [R26.64], !P4 ;  /* 0x080800001aeb7fae */ /* 0x0009e2000e101d54 */
[----:B------:R-:W-:Y:S01]  /*0ab0*/  USHF.L.U32 UR7, UR4, 0x6, URZ ;  /* 0x0000000604077899 */ /* 0x000fe2000800063f */
[----:B------:R-:W-:Y:S01]  /*0ac0*/  IMAD R10, R242, c[0x0][0x17c], R10 ;  /* 0x00005f00f20a7a24 */ /* 0x000fe200078e020a */
[----:B------:R-:W-:Y:S01]  /*0ad0*/  USHF.L.U64.HI UR5, UR4, UR13, UR5 ;  /* 0x0000000d04057299 */ /* 0x000fe20008010205 */
[----:B------:R4:W-:Y:S01]  /*0ae0*/  LDGSTS.E.BYPASS.LTC128B.128 [R235+0xb080], [R26.64+0x80], !P1 ;  /* 0x0b0800801aeb7fae */ /* 0x0009e2000c901d54 */
[----:B------:R-:W-:Y:S01]  /*0af0*/  ISETP.GE.AND P1, PT, R16, c[0x0][0x19c], PT ;  /* 0x0000670010007a0c */ /* 0x000fe20003f26270 */
[----:B------:R-:W-:Y:S01]  /*0b00*/  IMAD.SHL.U32 R231, R231, 0x2, RZ ;  /* 0x00000002e7e77824 */ /* 0x000fe200078e00ff */
[C---:B------:R-:W-:Y:S01]  /*0b10*/  ISETP.LT.OR P5, PT, R7.reuse, 0x41, P0 ;  /* 0x000000410700780c */ /* 0x040fe200007a1670 */
[----:B------:R-:W-:Y:S01]  /*0b20*/  IMAD.U32 R11, RZ, RZ, UR7 ;  /* 0x00000007ff0b7e24 */ /* 0x000fe2000f8e00ff */
[C---:B------:R-:W-:Y:S01]  /*0b30*/  ISETP.LT.OR P6, PT, R7.reuse, 0x41, P1 ;  /* 0x000000410700780c */ /* 0x040fe20000fc1670 */
[----:B------:R-:W0:Y:S01]  /*0b40*/  LDGDEPBAR ;  /* 0x00000000000079af */ /* 0x000e220000000000 */
[C---:B------:R-:W-:Y:S01]  /*0b50*/  ISETP.LT.OR P2, PT, R7.reuse, 0x1, P1 ;  /* 0x000000010700780c */ /* 0x040fe20000f41670 */
[----:B------:R-:W-:Y:S01]  /*0b60*/  CS2R R52, SRZ ;  /* 0x0000000000347805 */ /* 0x000fe2000001ff00 */
[C---:B------:R-:W-:Y:S01]  /*0b70*/  ISETP.LT.OR P4, PT, R7.reuse, 0x21, P1 ;  /* 0x000000210700780c */ /* 0x040fe20000f81670 */
[----:B------:R-:W-:Y:S01]  /*0b80*/  CS2R R42, SRZ ;  /* 0x00000000002a7805 */ /* 0x000fe2000001ff00 */
[----:B-1----:R-:W-:Y:S01]  /*0b90*/  IMAD.WIDE.U32 R22, R242, c[0x0][0x178], R16 ;  /* 0x00005e00f2167a25 */ /* 0x002fe200078e0010 */
[----:B------:R-:W-:Y:S01]  /*0ba0*/  ISETP.LT.OR P1, PT, R7, 0x21, P0 ;  /* 0x000000210700780c */ /* 0x000fe20000721670 */
[----:B------:R-:W-:Y:S01]  /*0bb0*/  CS2R R40, SRZ ;  /* 0x0000000000287805 */ /* 0x000fe2000001ff00 */
[----:B------:R-:W-:Y:S01]  /*0bc0*/  CS2R R46, SRZ ;  /* 0x00000000002e7805 */ /* 0x000fe2000001ff00 */
[----:B------:R-:W-:Y:S01]  /*0bd0*/  IMAD.IADD R23, R23, 0x1, R10 ;  /* 0x0000000117177824 */ /* 0x000fe200078e020a */
[----:B------:R-:W-:Y:S01]  /*0be0*/  P2R R10, PR, RZ, 0x40 ;  /* 0x00000040ff0a7803 */ /* 0x000fe20000000000 */
[----:B------:R-:W-:Y:S01]  /*0bf0*/  CS2R R44, SRZ ;  /* 0x00000000002c7805 */ /* 0x000fe2000001ff00 */
[----:B------:R-:W-:Y:S01]  /*0c00*/  ISETP.GE.AND P6, PT, R16, c[0x0][0x16c], PT ;  /* 0x00005b0010007a0c */ /* 0x000fe20003fc6270 */
[----:B------:R-:W-:Y:S01]  /*0c10*/  IMAD.WIDE.U32 R22, R5, c[0x0][0x180], R22 ;  /* 0x0000600005167a25 */ /* 0x000fe200078e0016 */
[----:B--2---:R-:W-:Y:S01]  /*0c20*/  IADD3 R20, P0, R18, UR7, RZ ;  /* 0x0000000712147c10 */ /* 0x004fe2000ff1e0ff */
[----:B------:R1:W-:Y:S01]  /*0c30*/  LDGSTS.E.BYPASS.LTC128B.128 [R235+0x80], [R18.64], !P2 ;  /* 0x0008000012eb7fae */ /* 0x0003e2000d101d54 */
[----:B------:R-:W-:Y:S01]  /*0c40*/  P2R R7, PR, RZ, 0x2 ;  /* 0x00000002ff077803 */ /* 0x000fe20000000000 */
[----:B------:R-:W-:Y:S01]  /*0c50*/  CS2R R50, SRZ ;  /* 0x0000000000327805 */ /* 0x000fe2000001ff00 */
[----:B------:R-:W-:Y:S01]  /*0c60*/  IADD3.X R21, R19, UR5, RZ, P0, !PT ;  /* 0x0000000513157c10 */ /* 0x000fe200087fe4ff */
[----:B------:R1:W-:Y:S01]  /*0c70*/  LDGSTS.E.BYPASS.LTC128B.128 [R235+0x3080], [R18.64+0x80], !P3 ;  /* 0x0308008012eb7fae */ /* 0x0003e2000d901d54 */
[----:B------:R-:W-:Y:S01]  /*0c80*/  ISETP.NE.AND P2, PT, R7, RZ, PT ;  /* 0x000000ff0700720c */ /* 0x000fe20003f45270 */
[----:B------:R-:W-:Y:S01]  /*0c90*/  IMAD R7, R3, c[0x0][0x180], RZ ;  /* 0x0000600003077a24 */ /* 0x000fe200078e02ff */
[----:B------:R-:W-:Y:S01]  /*0ca0*/  ISETP.GE.AND P3, PT, R9, c[0x0][0x16c], PT ;  /* 0x00005b0009007a0c */ /* 0x000fe20003f66270 */
[----:B------:R2:W-:Y:S01]  /*0cb0*/  LDGSTS.E.BYPASS.LTC128B.128 [R235+0x1080], [R20.64], !P4 ;  /* 0x0108000014eb7fae */ /* 0x0005e2000e101d54 */
[----:B----4-:R-:W-:Y:S01]  /*0cc0*/  IMAD R26, R243, c[0x0][0x208], RZ ;  /* 0x00008200f31a7a24 */ /* 0x010fe200078e02ff */
[----:B------:R-:W-:Y:S01]  /*0cd0*/  @P6 LOP3.LUT R236, R236, 0x1, RZ, 0xfc, !PT ;  /* 0x00000001ecec6812 */ /* 0x000fe200078efcff */
[----:B------:R-:W-:Y:S01]  /*0ce0*/  IMAD R7, R5, c[0x0][0x184], R7 ;  /* 0x0000610005077a24 */ /* 0x000fe200078e0207 */
[----:B------:R-:W-:Y:S01]  /*0cf0*/  CS2R R48, SRZ ;  /* 0x0000000000307805 */ /* 0x000fe2000001ff00 */
[----:B------:R-:W-:Y:S01]  /*0d00*/  IMAD R26, R242, c[0x0][0x20c], R26 ;  /* 0x00008300f21a7a24 */ /* 0x000fe200078e021a */
[----:B------:R-:W-:Y:S01]  /*0d10*/  LOP3.LUT R236, R236, 0xfffffffd, RZ, 0xc0, !PT ;  /* 0xfffffffdecec7812 */ /* 0x000fe200078ec0ff */
[----:B------:R-:W-:Y:S01]  /*0d20*/  IMAD.IADD R23, R23, 0x1, R7 ;  /* 0x0000000117177824 */ /* 0x000fe200078e0207 */
[----:B------:R-:W-:Y:S01]  /*0d30*/  CS2R R38, SRZ ;  /* 0x0000000000267805 */ /* 0x000fe2000001ff00 */
[----:B------:R-:W-:Y:S01]  /*0d40*/  IMAD.U32 R7, RZ, RZ, UR16 ;  /* 0x00000010ff077e24 */ /* 0x000fe2000f8e00ff */
[----:B------:R-:W-:Y:S01]  /*0d50*/  CS2R R36, SRZ ;  /* 0x0000000000247805 */ /* 0x000fe2000001ff00 */
[----:B------:R-:W-:Y:S01]  /*0d60*/  CS2R R34, SRZ ;  /* 0x0000000000227805 */ /* 0x000fe2000001ff00 */
[----:B------:R-:W-:Y:S01]  /*0d70*/  @P3 LOP3.LUT R236, R236, 0x2, RZ, 0xfc, !PT ;  /* 0x00000002ecec3812 */ /* 0x000fe200078efcff */
[----:B------:R-:W-:Y:S01]  /*0d80*/  IMAD.WIDE.U32 R22, R7, c[0x0][0x188], R22 ;  /* 0x0000620007167a25 */ /* 0x000fe200078e0016 */
[----:B------:R-:W-:Y:S01]  /*0d90*/  CS2R R32, SRZ ;  /* 0x0000000000207805 */ /* 0x000fe2000001ff00 */
[----:B------:R-:W-:Y:S01]  /*0da0*/  CS2R R30, SRZ ;  /* 0x00000000001e7805 */ /* 0x000fe2000001ff00 */
[----:B------:R-:W-:Y:S01]  /*0db0*/  CS2R R28, SRZ ;  /* 0x00000000001c7805 */ /* 0x000fe2000001ff00 */
[----:B-1----:R-:W-:-:S02]  /*0dc0*/  IADD3 R18, P1, P0, R11, 0x80, R18 ;  /* 0x000000800b127810 */ /* 0x002fc4000783e012 */
[----:B------:R-:W-:Y:S02]  /*0dd0*/  SEL R11, RZ, 0x1, P6 ;  /* 0x00000001ff0b7807 */ /* 0x000fe40003000000 */
[----:B------:R-:W-:Y:S02]  /*0de0*/  ISETP.NE.AND P6, PT, R10, RZ, PT ;  /* 0x000000ff0a00720c */ /* 0x000fe40003fc5270 */
[----:B------:R-:W-:Y:S02]  /*0df0*/  IADD3.X R19, RZ, UR5, R19, P1, P0 ;  /* 0x00000005ff137c10 */ /* 0x000fe40008fe0413 */
[----:B--2---:R-:W-:Y:S02]  /*0e00*/  IADD3 R20, P0, R20, UR7, RZ ;  /* 0x0000000714147c10 */ /* 0x004fe4000ff1e0ff */
[----:B------:R-:W-:Y:S01]  /*0e10*/  SEL R10, RZ, 0x2, P3 ;  /* 0x00000002ff0a7807 */ /* 0x000fe20001800000 */
[----:B------:R1:W-:Y:S01]  /*0e20*/  LDGSTS.E.BYPASS.LTC128B.128 [R235+0x4080], [R18.64], !P2 ;  /* 0x0408000012eb7fae */ /* 0x0003e2000d101d54 */
[----:B------:R-:W-:Y:S01]  /*0e30*/  IADD3.X R21, R21, UR5, RZ, P0, !PT ;  /* 0x0000000515157c10 */ /* 0x000fe200087fe4ff */
[----:B------:R-:W-:Y:S01]  /*0e40*/  ULDC.64 UR4, c[0x0][0x188] ;  /* 0x0000620000047ab9 */ /* 0x000fe20000000a00 */
[----:B------:R-:W-:Y:S01]  /*0e50*/  LOP3.LUT P0, RZ, R12, 0x4, RZ, 0xc0, !PT ;  /* 0x000000040cff7812 */ /* 0x000fe2000780c0ff */
[----:B------:R-:W-:Y:S01]  /*0e60*/  UIMAD UR4, UR6, UR4, URZ ;  /* 0x00000004060472a4 */ /* 0x000fe2000f8e023f */
[----:B------:R-:W-:Y:S01]  /*0e70*/  IMAD.IADD R10, R10, 0x1, R11 ;  /* 0x000000010a0a7824 */ /* 0x000fe200078e020b */
[----:B------:R2:W-:Y:S01]  /*0e80*/  LDGSTS.E.BYPASS.LTC128B.128 [R235+0x2080], [R20.64], !P6 ;  /* 0x0208000014eb7fae */ /* 0x0005e2000f101d54 */
[----:B------:R-:W-:Y:S01]  /*0e90*/  SEL R203, R203, 0xffffffc0, !P0 ;  /* 0xffffffc0cbcb7807 */ /* 0x000fe20004000000 */
[----:B------:R-:W-:Y:S01]  /*0ea0*/  UIMAD UR4, UR16, UR5, UR4 ;  /* 0x00000005100472a4 */ /* 0x000fe2000f8e0204 */
[----:B------:R-:W-:Y:S01]  /*0eb0*/  LOP3.LUT P0, RZ, R12, 0x2, RZ, 0xc0, !PT ;  /* 0x000000020cff7812 */ /* 0x000fe2000780c0ff */
[----:B------:R2:W-:Y:S01]  /*0ec0*/  LDGSTS.E.BYPASS.LTC128B.128 [R235+0x5080], [R20.64+0x80], !P5 ;  /* 0x0508008014eb7fae */ /* 0x0005e2000e901d54 */
[----:B------:R-:W-:Y:S01]  /*0ed0*/  LEA R240, P1, R22, c[0x0][0x160], 0x1 ;  /* 0x0000580016f07a11 */ /* 0x000fe200078208ff */
[----:B------:R-:W-:Y:S01]  /*0ee0*/  IMAD.IADD R220, R231, 0x1, R203 ;  /* 0x00000001e7dc7824 */ /* 0x000fe200078e02cb */
[----:B------:R-:W-:Y:S01]  /*0ef0*/  SEL R200, R200, 0xffffffe0, !P0 ;  /* 0xffffffe0c8c87807 */ /* 0x000fe20004000000 */
[----:B------:R-:W0:Y:S01]  /*0f00*/  LDGDEPBAR ;  /* 0x00000000000079af */ /* 0x000e220000000000 */
[----:B------:R-:W-:Y:S01]  /*0f10*/  IADD3 R7, R23, UR4, RZ ;  /* 0x0000000417077c10 */ /* 0x000fe2000fffe0ff */
[----:B------:R-:W-:Y:S01]  /*0f20*/  ULDC.64 UR4, c[0x0][0x178] ;  /* 0x00005e0000047ab9 */ /* 0x000fe20000000a00 */
[----:B------:R-:W-:Y:S01]  /*0f30*/  LOP3.LUT P3, RZ, R10, 0x1, RZ, 0xc0, !PT ;  /* 0x000000010aff7812 */ /* 0x000fe2000786c0ff */
[----:B------:R-:W-:Y:S01]  /*0f40*/  IMAD.IADD R221, R231, 0x1, R200 ;  /* 0x00000001e7dd7824 */ /* 0x000fe200078e02c8 */
[----:B------:R-:W-:Y:S01]  /*0f50*/  LEA.HI.X R241, R22, c[0x0][0x164], R7, 0x1, P1 ;  /* 0x0000590016f17a11 */ /* 0x000fe200008f0c07 */
[----:B------:R-:W-:Y:S01]  /*0f60*/  IMAD.IADD R200, R200, 0x1, R220 ;  /* 0x00000001c8c87824 */ /* 0x000fe200078e02dc */
[----:B------:R-:W-:Y:S01]  /*0f70*/  IADD3 R7, -R242, c[0x0][0x168], RZ ;  /* 0x00005a00f2077a10 */ /* 0x000fe20007ffe1ff */
[----:B------:R-:W-:Y:S01]  /*0f80*/  USHF.L.U32 UR14, UR4, 0x6, URZ ;  /* 0x00000006040e7899 */ /* 0x000fe2000800063f */
[----:B------:R-:W-:Y:S01]  /*0f90*/  LOP3.LUT P4, RZ, R10, 0x2, RZ, 0xc0, !PT ;  /* 0x000000020aff7812 */ /* 0x000fe2000788c0ff */
[----:B------:R-:W-:Y:S01]  /*0fa0*/  USHF.L.U64.HI UR13, UR4, UR13, UR5 ;  /* 0x0000000d040d7299 */ /* 0x000fe20008010205 */
[C---:B------:R-:W-:Y:S01]  /*0fb0*/  ISETP.LT.OR P1, PT, R7.reuse, 0x1, !P3 ;  /* 0x000000010700780c */ /* 0x040fe20005f21670 */
[----:B------:R-:W-:Y:S01]  /*0fc0*/  IMAD.WIDE.U32 R22, R242, c[0x0][0x208], R16 ;  /* 0x00008200f2167a25 */ /* 0x000fe200078e0010 */
[----:B------:R-:W-:Y:S01]  /*0fd0*/  ISETP.LT.OR P0, PT, R7, 0x1, !P4 ;  /* 0x000000010700780c */ /* 0x000fe20006701670 */
[----:B------:R-:W-:Y:S01]  /*0fe0*/  ULDC.64 UR4, c[0x0][0x218] ;  /* 0x0000860000047ab9 */ /* 0x000fe20000000a00 */
[----:B------:R-:W-:Y:S01]  /*0ff0*/  LEA.HI R11, R8, R238, RZ, 0x5 ;  /* 0x000000ee080b7211 */ /* 0x000fe200078f28ff */
[----:B-1----:R-:W-:Y:S01]  /*1000*/  IMAD.U32 R18, RZ, RZ, UR14 ;  /* 0x0000000eff127e24 */ /* 0x002fe2000f8e00ff */
[C---:B------:R-:W-:Y:S01]  /*1010*/  ISETP.GE.AND P6, PT, R16.reuse, c[0x0][0x1fc], PT ;  /* 0x00007f0010007a0c */ /* 0x040fe20003fc6270 */
[----:B------:R-:W-:Y:S01]  /*1020*/  IMAD.IADD R27, R23, 0x1, R26 ;  /* 0x00000001171b7824 */ /* 0x000fe200078e021a */
[----:B------:R-:W-:Y:S01]  /*1030*/  ISETP.GE.AND P5, PT, R16, c[0x0][0x1fc], PT ;  /* 0x00007f0010007a0c */ /* 0x000fe20003fa6270 */
[----:B------:R-:W-:Y:S01]  /*1040*/  IMAD R16, R3, c[0x0][0x210], RZ ;  /* 0x0000840003107a24 */ /* 0x000fe200078e02ff */
[----:B---3--:R-:W-:Y:S01]  /*1050*/  IADD3 R24, P2, R240, UR14, RZ ;  /* 0x0000000ef0187c10 */ /* 0x008fe2000ff5e0ff */
[----:B------:R-:W-:Y:S01]  /*1060*/  IMAD.MOV.U32 R26, RZ, RZ, R22 ;  /* 0x000000ffff1a7224 */ /* 0x000fe200078e0016 */
[----:B--2---:R-:W-:Y:S01]  /*1070*/  SHF.R.S32.HI R20, RZ, 0x5, R11 ;  /* 0x00000005ff147819 */ /* 0x004fe2000001140b */
[----:B------:R-:W-:-:S04]  /*1080*/  DEPBAR.LE SB0, 0x1 ;  /* 0x000080400000791a */ /* 0x000fc80000000000 */
[----:B------:R-:W-:Y:S01]  /*1090*/  BAR.SYNC.DEFER_BLOCKING 0x0 ;  /* 0x0000000000007b1d */ /* 0x000fe20000010000 */
[----:B------:R-:W-:Y:S01]  /*10a0*/  LEA.HI R10, R11, R20, RZ, 0x1 ;  /* 0x000000140b0a7211 */ /* 0x000fe200078f08ff */
[----:B------:R-:W-:Y:S01]  /*10b0*/  IMAD R16, R5, c[0x0][0x214], R16 ;  /* 0x0000850005107a24 */ /* 0x000fe200078e0210 */
[----:B------:R-:W-:Y:S01]  /*10c0*/  IADD3.X R25, R241, UR13, RZ, P2, !PT ;  /* 0x0000000df1197c10 */ /* 0x000fe200097fe4ff */
[----:B------:R-:W-:Y:S01]  /*10d0*/  IMAD.WIDE.U32 R26, R5, c[0x0][0x210], R26 ;  /* 0x00008400051a7a25 */ /* 0x000fe200078e001a */
[----:B------:R-:W-:Y:S01]  /*10e0*/  LOP3.LUT R10, R10, 0xfffffffe, RZ, 0xc0, !PT ;  /* 0xfffffffe0a0a7812 */ /* 0x000fe200078ec0ff */
[----:B------:R-:W-:Y:S01]  /*10f0*/  UIMAD UR4, UR6, UR4, URZ ;  /* 0x00000004060472a4 */ /* 0x000fe2000f8e023f */
[----:B------:R-:W-:Y:S01]  /*1100*/  ISETP.LT.OR P2, PT, R7, 0x21, !P3 ;  /* 0x000000210700780c */ /* 0x000fe20005f41670 */
[----:B------:R-:W-:Y:S01]  /*1110*/  IMAD.IADD R27, R27, 0x1, R16 ;  /* 0x000000011b1b7824 */ /* 0x000fe200078e0210 */
[----:B------:R-:W-:Y:S01]  /*1120*/  SHF.R.S32.HI R17, RZ, 0x4, R14 ;  /* 0x00000004ff117819 */ /* 0x000fe2000001140e */
[----:B------:R-:W-:Y:S01]  /*1130*/  IMAD.IADD R10, R20, 0x1, -R10 ;  /* 0x00000001140a7824 */ /* 0x000fe200078e0a0a */
[----:B------:R-:W-:Y:S01]  /*1140*/  UIMAD UR4, UR16, UR5, UR4 ;  /* 0x00000005100472a4 */ /* 0x000fe2000f8e0204 */
[----:B------:R-:W-:Y:S01]  /*1150*/  IMAD.MOV.U32 R20, RZ, RZ, c[0x0][0x208] ;  /* 0x00008200ff147624 */ /* 0x000fe200078e00ff */
[----:B------:R-:W-:Y:S01]  /*1160*/  LEA.HI R232, R14, R17, RZ, 0x1 ;  /* 0x000000110ee87211 */ /* 0x000fe200078f08ff */
[----:B------:R-:W-:Y:S01]  /*1170*/  IMAD.U32 R16, RZ, RZ, UR16 ;  /* 0x00000010ff107e24 */ /* 0x000fe2000f8e00ff */
[----:B------:R-:W-:Y:S01]  /*1180*/  LEA.HI R8, R8, R238, RZ, 0x2 ;  /* 0x000000ee08087211 */ /* 0x000fe200078f10ff */
[----:B------:R-:W-:Y:S01]  /*1190*/  IMAD.SHL.U32 R249, R10, 0x10, RZ ;  /* 0x000000100af97824 */ /* 0x000fe200078e00ff */
[----:B------:R-:W-:Y:S01]  /*11a0*/  LOP3.LUT R232, R232, 0xfffffffe, RZ, 0xc0, !PT ;  /* 0xfffffffee8e87812 */ /* 0x000fe200078ec0ff */
[----:B------:R-:W-:Y:S01]  /*11b0*/  IMAD.WIDE.U32 R26, R16, c[0x0][0x218], R26 ;  /* 0x00008600101a7a25 */ /* 0x000fe200078e001a */
[----:B------:R-:W-:-:S02]  /*11c0*/  SHF.R.S32.HI R244, RZ, 0x1f, R8 ;  /* 0x0000001ffff47819 */ /* 0x000fc40000011408 */
[----:B------:R-:W-:Y:S01]  /*11d0*/  ISETP.GE.AND P3, PT, R9, c[0x0][0x1fc], PT ;  /* 0x00007f0009007a0c */ /* 0x000fe20003f66270 */
[----:B------:R-:W-:Y:S01]  /*11e0*/  IMAD.IADD R232, R17, 0x1, -R232 ;  /* 0x0000000111e87824 */ /* 0x000fe200078e0ae8 */
[----:B------:R-:W-:Y:S01]  /*11f0*/  IADD3 R16, R27, UR4, RZ ;  /* 0x000000041b107c10 */ /* 0x000fe2000fffe0ff */
[----:B------:R1:W2:Y:S01]  /*1200*/  LDSM.16.M88.2 R172, [R200+0x6080] ;  /* 0x00608000c8ac783b */ /* 0x0002a20000000100 */
[----:B------:R-:W-:Y:S01]  /*1210*/  SHF.R.S32.HI R17, RZ, 0x1f, R245 ;  /* 0x0000001fff117819 */ /* 0x000fe200000114f5 */
[----:B------:R-:W-:Y:S01]  /*1220*/  IMAD.SHL.U32 R12, R12, 0x20, RZ ;  /* 0x000000200c0c7824 */ /* 0x000fe200078e00ff */
[----:B------:R-:W-:Y:S01]  /*1230*/  SEL R237, RZ, 0xffffffff, P3 ;  /* 0xffffffffffed7807 */ /* 0x000fe20001800000 */
[----:B------:R1:W3:Y:S01]  /*1240*/  LDSM.16.M88.2 R174, [R200+0x7080] ;  /* 0x00708000c8ae783b */ /* 0x0002e20000000100 */
[----:B------:R-:W-:Y:S02]  /*1250*/  LEA.HI R17, R17, R245, RZ, 0x3 ;  /* 0x000000f511117211 */ /* 0x000fe400078f18ff */
[----:B------:R-:W-:Y:S01]  /*1260*/  ISETP.LT.OR P3, PT, R7, 0x21, P5 ;  /* 0x000000210700780c */ /* 0x000fe20002f61670 */
[----:B------:R1:W4:Y:S01]  /*1270*/  LDSM.16.M88.2 R176, [R200+0x8080] ;  /* 0x00808000c8b0783b */ /* 0x0003220000000100 */
[----:B------:R-:W-:Y:S01]  /*1280*/  LOP3.LUT R234, R17, 0xfffffff8, RZ, 0xc0, !PT ;  /* 0xfffffff811ea7812 */ /* 0x000fe200078ec0ff */
[----:B------:R-:W-:-:S02]  /*1290*/  IMAD.SHL.U32 R237, R237, 0x2, RZ ;  /* 0x00000002eded7824 */ /* 0x000fc400078e00ff */
[----:B------:R1:W1:Y:S02]  /*12a0*/  LDSM.16.M88.2 R196, [R200+0x9080] ;  /* 0x00908000c8c4783b */ /* 0x0002640000000100 */
[----:B------:R-:W-:Y:S02]  /*12b0*/  IMAD.IADD R234, R245, 0x1, -R234 ;  /* 0x00000001f5ea7824 */ /* 0x000fe400078e0aea */
[----:B------:R1:W1:Y:S04]  /*12c0*/  LDSM.16.M88.2 R198, [R200+0xa080] ;  /* 0x00a08000c8c6783b */ /* 0x0002680000000100 */
[----:B------:R-:W1:Y:S04]  /*12d0*/  LDSM.16.M88.2 R200, [R200+0xb080] ;  /* 0x00b08000c8c8783b */ /* 0x000e680000000100 */
[----:B------:R1:W1:Y:S04]  /*12e0*/  LDSM.16.M88.2 R154, [R231+0x6080] ;  /* 0x00608000e79a783b */ /* 0x0002680000000100 */
        /* <DEDUP_REMOVED lines=17> */
[----:B------:R-:W-:Y:S06]  /*1400*/  BAR.SYNC.DEFER_BLOCKING 0x0 ;  /* 0x0000000000007b1d */ /* 0x000fec0000010000 */
[----:B------:R-:W-:Y:S01]  /*1410*/  @!PT LDS RZ, [RZ] ;  /* 0x00000000fffff984 */ /* 0x000fe20000000800 */
[----:B------:R-:W-:Y:S01]  /*1420*/  @!PT LDS RZ, [RZ] ;  /* 0x00000000fffff984 */ /* 0x000fe20000000800 */
[----:B------:R-:W-:Y:S01]  /*1430*/  @!PT LDS RZ, [RZ] ;  /* 0x00000000fffff984 */ /* 0x000fe20000000800 */
[----:B------:R1:W-:Y:S04]  /*1440*/  LDGSTS.E.BYPASS.LTC128B.128 [R235+0x6080], [R240.64], !P1 ;  /* 0x06080000f0eb7fae */ /* 0x0003e8000c901d54 */
[----:B------:R1:W-:Y:S01]  /*1450*/  LDGSTS.E.BYPASS.LTC128B.128 [R235+0x8080], [R240.64+0x80], !P0 ;  /* 0x08080080f0eb7fae */ /* 0x0003e2000c101d54 */
[----:B------:R-:W-:-:S03]  /*1460*/  IADD3 R18, P1, P0, R18, 0x80, R240 ;  /* 0x0000008012127810 */ /* 0x000fc6000783e0f0 */
[----:B------:R1:W-:Y:S01]  /*1470*/  LDGSTS.E.BYPASS.LTC128B.128 [R235+0x7080], [R24.64], !P2 ;  /* 0x0708000018eb7fae */ /* 0x0003e2000d101d54 */
[----:B------:R-:W-:Y:S02]  /*1480*/  IADD3.X R19, RZ, UR13, R241, P1, P0 ;  /* 0x0000000dff137c10 */ /* 0x000fe40008fe04f1 */
[----:B------:R-:W-:Y:S02]  /*1490*/  LEA R22, P0, R15, c[0x0][0x258], 0x2 ;  /* 0x000096000f167a11 */ /* 0x000fe400078010ff */
[----:B------:R-:W-:Y:S02]  /*14a0*/  ISETP.LT.OR P1, PT, R7, 0x21, !P4 ;  /* 0x000000210700780c */ /* 0x000fe40006721670 */
[----:B------:R-:W-:Y:S01]  /*14b0*/  LEA.HI.X R23, R15, c[0x0][0x25c], R13, 0x2, P0 ;  /* 0x000097000f177a11 */ /* 0x000fe200000f140d */
[----:B------:R-:W-:Y:S01]  /*14c0*/  IMAD.MOV.U32 R13, RZ, RZ, 0x5 ;  /* 0x00000005ff0d7424 */ /* 0x000fe200078e00ff */
[----:B------:R-:W-:Y:S02]  /*14d0*/  LEA R250, P0, R26, c[0x0][0x1f0], 0x1 ;  /* 0x00007c001afa7a11 */ /* 0x000fe400078008ff */
[----:B------:R-:W-:-:S02]  /*14e0*/  SHF.R.S32.HI R15, RZ, 0x2, R8 ;  /* 0x00000002ff0f7819 */ /* 0x000fc40000011408 */
[C---:B------:R-:W-:Y:S01]  /*14f0*/  SHF.L.U64.HI R13, R20.reuse, R13, c[0x0][0x20c] ;  /* 0x00008300140d7619 */ /* 0x040fe2000001020d */
[----:B------:R-:W-:Y:S01]  /*1500*/  IMAD.SHL.U32 R20, R20, 0x20, RZ ;  /* 0x0000002014147824 */ /* 0x000fe200078e00ff */
[----:B------:R-:W-:Y:S02]  /*1510*/  LEA.HI.X R251, R26, c[0x0][0x1f4], R16, 0x1, P0 ;  /* 0x00007d001afb7a11 */ /* 0x000fe400000f0c10 */
[----:B------:R-:W-:Y:S01]  /*1520*/  LEA.HI R244, R244, R15, RZ, 0x3 ;  /* 0x0000000ff4f47211 */ /* 0x000fe200078f18ff */
[----:B------:R5:W-:Y:S01]  /*1530*/  LDGSTS.E.BYPASS.LTC128B.128 [R235+0x9080], [R18.64], !P1 ;  /* 0x0908000012eb7fae */ /* 0x000be2000c901d54 */
[C---:B------:R-:W-:Y:S01]  /*1540*/  SHF.L.U64.HI R13, R20.reuse, 0x1, R13 ;  /* 0x00000001140d7819 */ /* 0x040fe2000001020d */
[----:B------:R-:W-:Y:S01]  /*1550*/  IMAD.SHL.U32 R20, R20, 0x2, RZ ;  /* 0x0000000214147824 */ /* 0x000fe200078e00ff */
[----:B------:R-:W-:Y:S02]  /*1560*/  ISETP.GT.AND P4, PT, R238, 0xf, PT ;  /* 0x0000000fee00780c */ /* 0x000fe40003f84270 */
[----:B------:R-:W-:-:S02]  /*1570*/  LOP3.LUT R244, R244, 0xfffffff8, RZ, 0xc0, !PT ;  /* 0xfffffff8f4f47812 */ /* 0x000fc400078ec0ff */
[----:B------:R-:W-:-:S03]  /*1580*/  LOP3.LUT R16, R249, 0x10, RZ, 0xc0, !PT ;  /* 0x00000010f9107812 */ /* 0x000fc600078ec0ff */
[----:B------:R-:W-:Y:S01]  /*1590*/  IMAD.IADD R244, R15, 0x1, -R244 ;  /* 0x000000010ff47824 */ /* 0x000fe200078e0af4 */
[----:B------:R-:W-:Y:S02]  /*15a0*/  LOP3.LUT R12, R16, 0xe0, R12, 0xf8, !PT ;  /* 0x000000e0100c7812 */ /* 0x000fe400078ef80c */
[C---:B-----5:R-:W-:Y:S02]  /*15b0*/  IADD3 R18, P1, P0, R20.reuse, 0x80, R250 ;  /* 0x0000008014127810 */ /* 0x060fe4000783e0fa */
[----:B------:R-:W-:Y:S02]  /*15c0*/  IADD3 R20, P2, R20, R250, RZ ;  /* 0x000000fa14147210 */ /* 0x000fe40007f5e0ff */
[C-C-:B------:R-:W-:Y:S02]  /*15d0*/  IADD3.X R19, R13.reuse, RZ, R251.reuse, P1, P0 ;  /* 0x000000ff0d137210 */ /* 0x140fe40000fe04fb */
[----:B------:R-:W-:Y:S01]  /*15e0*/  LEA R14, P1, R2, c[0x0][0x280], 0x2 ;  /* 0x0000a000020e7a11 */ /* 0x000fe200078210ff */
[----:B------:R-:W-:Y:S01]  /*15f0*/  IMAD.X R21, R13, 0x1, R251, P2 ;  /* 0x000000010d157824 */ /* 0x000fe200010e06fb */
[----:B------:R-:W-:Y:S01]  /*1600*/  ISETP.GE.AND P0, PT, R9, c[0x0][0x1fc], PT ;  /* 0x00007f0009007a0c */ /* 0x000fe20003f06270 */
[----:B------:R-:W-:Y:S01]  /*1610*/  @!P4 IMAD.SHL.U32 R9, R238, 0x10, RZ ;  /* 0x00000010ee09c824 */ /* 0x000fe200078e00ff */
[----:B------:R-:W-:Y:S01]  /*1620*/  LEA.HI.X R15, R2, c[0x0][0x284], R0, 0x2, P1 ;  /* 0x0000a100020f7a11 */ /* 0x000fe200008f1400 */
[----:B------:R-:W-:Y:S01]  /*1630*/  IMAD.SHL.U32 R0, R6, 0x8, RZ ;  /* 0x0000000806007824 */ /* 0x000fe200078e00ff */
[C---:B------:R-:W-:Y:S01]  /*1640*/  ISETP.LT.OR P1, PT, R7.reuse, 0x1, P0 ;  /* 0x000000010700780c */ /* 0x040fe20000721670 */
[----:B------:R-:W-:Y:S01]  /*1650*/  IMAD.SHL.U32 R2, R232, 0x100, RZ ;  /* 0x00000100e8027824 */ /* 0x000fe200078e00ff */
[C---:B------:R-:W-:Y:S01]  /*1660*/  ISETP.LT.OR P2, PT, R7.reuse, 0x1, P5 ;  /* 0x000000010700780c */ /* 0x040fe20002f41670 */
[----:B------:R5:W-:Y:S01]  /*1670*/  @!P4 LDGSTS.E.BYPASS.LTC128B.128 [R9+0x12080], [R22.64] ;  /* 0x120800001609cfae */ /* 0x000be2000b901d54 */
[----:B------:R-:W-:-:S02]  /*1680*/  ISETP.LT.OR P0, PT, R7, 0x21, P0 ;  /* 0x000000210700780c */ /* 0x000fc40000701670 */
[----:B------:R-:W-:Y:S01]  /*1690*/  LOP3.LUT R7, R0, 0x18, RZ, 0xc0, !PT ;  /* 0x0000001800077812 */ /* 0x000fe200078ec0ff */
[----:B------:R-:W0:Y:S01]  /*16a0*/  LDGDEPBAR ;  /* 0x00000000000079af */ /* 0x000e220000000000 */
[----:B------:R-:W-:Y:S01]  /*16b0*/  SHF.R.S32.HI R0, RZ, 0x3, R17 ;  /* 0x00000003ff007819 */ /* 0x000fe20000011411 */
[----:B------:R-:W-:Y:S01]  /*16c0*/  IMAD.SHL.U32 R17, R234, 0x40, RZ ;  /* 0x00000040ea117824 */ /* 0x000fe200078e00ff */
[----:B------:R-:W-:Y:S01]  /*16d0*/  LOP3.LUT R12, R12, 0x100, R2, 0xf8, !PT ;  /* 0x000001000c0c7812 */ /* 0x000fe200078ef802 */
[----:B------:R-:W-:Y:S01]  /*16e0*/  IMAD.SHL.U32 R2, R10, 0x400, RZ ;  /* 0x000004000a027824 */ /* 0x000fe200078e00ff */
[----:B------:R-:W-:Y:S01]  /*16f0*/  SEL R13, RZ, 0x1, P6 ;  /* 0x00000001ff0d7807 */ /* 0x000fe20003000000 */
[----:B------:R-:W-:Y:S01]  /*1700*/  IMAD.SHL.U32 R0, R0, 0x200, RZ ;  /* 0x0000020000007824 */ /* 0x000fe200078e00ff */
[----:B------:R-:W-:Y:S01]  /*1710*/  LOP3.LUT R17, R17, 0x1c0, RZ, 0xc0, !PT ;  /* 0x000001c011117812 */ /* 0x000fe200078ec0ff */
[----:B------:R1:W-:Y:S01]  /*1720*/  LDGSTS.E.BYPASS.LTC128B.128 [R235+0xe080], [R250.64], !P2 ;  /* 0x0e080000faeb7fae */ /* 0x0003e2000d101d54 */
[----:B------:R-:W-:-:S02]  /*1730*/  LOP3.LUT R229, R12, 0x8, R229, 0xf8, !PT ;  /* 0x000000080ce57812 */ /* 0x000fc400078ef8e5 */
[----:B------:R-:W-:Y:S01]  /*1740*/  SHF.R.U32.HI R16, RZ, 0x3, R17 ;  /* 0x00000003ff107819 */ /* 0x000fe20000011611 */
[----:B------:R1:W-:Y:S01]  /*1750*/  LDGSTS.E.BYPASS.LTC128B.128 [R235+0x10080], [R250.64+0x80], !P1 ;  /* 0x10080080faeb7fae */ /* 0x0003e2000c901d54 */
[----:B------:R-:W-:Y:S02]  /*1760*/  LOP3.LUT R12, R12, 0x1c0, RZ, 0xc0, !PT ;  /* 0x000001c00c0c7812 */ /* 0x000fe400078ec0ff */
[----:B------:R-:W-:Y:S01]  /*1770*/  LOP3.LUT R237, R237, 0x2, R13, 0xe2, !PT ;  /* 0x00000002eded7812 */ /* 0x000fe200078ee20d */
[----:B------:R1:W-:Y:S01]  /*1780*/  LDGSTS.E.BYPASS.LTC128B.128 [R235+0xf080], [R20.64], !P3 ;  /* 0x0f08000014eb7fae */ /* 0x0003e2000d901d54 */
[----:B------:R-:W-:-:S03]  /*1790*/  SHF.R.U32.HI R12, RZ, 0x3, R12 ;  /* 0x00000003ff0c7819 */ /* 0x000fc6000001160c */
[----:B------:R1:W-:Y:S01]  /*17a0*/  LDGSTS.E.BYPASS.LTC128B.128 [R235+0x11080], [R18.64], !P0 ;  /* 0x1108000012eb7fae */ /* 0x0003e2000c101d54 */
[----:B------:R-:W-:Y:S01]  /*17b0*/  PLOP3.LUT P0, PT, PT, PT, UP0, 0x80, 0x0 ;  /* 0x000000000000781c */ /* 0x000fe20003f0f008 */
[----:B-----5:R-:W-:Y:S01]  /*17c0*/  IMAD.SHL.U32 R9, R232, 0x8, RZ ;  /* 0x00000008e8097824 */ /* 0x020fe200078e00ff */
[----:B------:R-:W-:Y:S01]  /*17d0*/  LOP3.LUT R229, R12, R229, RZ, 0x3c, !PT ;  /* 0x000000e50ce57212 */ /* 0x000fe200078e3cff */
[----:B------:R-:W-:-:S03]  /*17e0*/  IMAD.SHL.U32 R232, R232, 0x20, RZ ;  /* 0x00000020e8e87824 */ /* 0x000fc600078e00ff */
[----:B------:R-:W-:Y:S02]  /*17f0*/  LOP3.LUT R9, R9, 0x8, RZ, 0xc0, !PT ;  /* 0x0000000809097812 */ /* 0x000fe400078ec0ff */
[----:B------:R-:W-:Y:S02]  /*1800*/  LOP3.LUT R232, R7, 0x20, R232, 0xf8, !PT ;  /* 0x0000002007e87812 */ /* 0x000fe400078ef8e8 */
[C---:B------:R-:W-:Y:S02]  /*1810*/  LOP3.LUT R233, R16.reuse, R17, R9, 0x1e, !PT ;  /* 0x0000001110e97212 */ /* 0x040fe400078e1e09 */
[----:B------:R-:W-:Y:S02]  /*1820*/  LOP3.LUT R232, R16, R232, R17, 0x1e, !PT ;  /* 0x000000e810e87212 */ /* 0x000fe400078e1e11 */
[----:B------:R-:W-:Y:S02]  /*1830*/  IADD3 R233, R233, R0, R2 ;  /* 0x00000000e9e97210 */ /* 0x000fe40007ffe002 */
[----:B------:R-:W-:-:S02]  /*1840*/  LOP3.LUT R2, R11, 0xffffffe0, RZ, 0xc0, !PT ;  /* 0xffffffe00b027812 */ /* 0x000fc400078ec0ff */
[----:B------:R-:W-:Y:S01]  /*1850*/  LOP3.LUT R232, R232, R0, RZ, 0xfc, !PT ;  /* 0x00000000e8e87212 */ /* 0x000fe200078efcff */
[C---:B------:R-:W-:Y:S02]  /*1860*/  @!P4 IMAD.SHL.U32 R0, R238.reuse, 0x10, RZ ;  /* 0x00000010ee00c824 */ /* 0x040fe400078e00ff */
[----:B------:R-:W-:-:S03]  /*1870*/  IMAD.IADD R2, R238, 0x1, -R2 ;  /* 0x00000001ee027824 */ /* 0x000fc600078e0a02 */
[----:B------:R5:W-:Y:S04]  /*1880*/  @!P4 LDGSTS.E.BYPASS.LTC128B.128 [R0+0x12280], [R14.64] ;  /* 0x122800000e00cfae */ /* 0x000be8000b901d54 */
[----:B------:R-:W0:Y:S04]  /*1890*/  LDGDEPBAR ;  /* 0x00000000000079af */ /* 0x000e280000000000 */
[----:B------:R-:W0:Y:S01]  /*18a0*/  LDGDEPBAR ;  /* 0x00000000000079af */ /* 0x000e220000000000 */
[----:B-----5:R-:W-:-:S04]  /*18b0*/  SHF.R.S32.HI R0, RZ, 0x1f, R2 ;  /* 0x0000001fff007819 */ /* 0x020fc80000011402 */
[----:B------:R-:W-:-:S04]  /*18c0*/  LEA.HI R0, R0, R2, RZ, 0x2 ;  /* 0x0000000200007211 */ /* 0x000fc800078f10ff */
[----:B------:R-:W-:Y:S01]  /*18d0*/  LEA.HI.SX32 R249, R0, R249, 0x1e ;  /* 0x000000f900f97211 */ /* 0x000fe200078ff2ff */
[----:B------:R-:W-:Y:S05]  /*18e0*/  @!P0 BRA `(.L_x_0) ;  /* 0x00003c0000008947 */ /* 0x000fea0003800000 */
[----:B-1234-:R-:W-:Y:S01]  /*18f0*/  LOP3.LUT R0, R0, 0xfffffffc, RZ, 0xc0, !PT ;  /* 0xfffffffc00007812 */ /* 0x01efe200078ec0ff */
[----:B------:R-:W-:Y:S01]  /*1900*/  IMAD.SHL.U32 R12, R244, 0x20, RZ ;  /* 0x00000020f40c7824 */ /* 0x000fe200078e00ff */
[----:B------:R-:W-:Y:S01]  /*1910*/  SHF.R.S32.HI R239, RZ, 0x1f, R238 ;  /* 0x0000001fffef7819 */ /* 0x000fe200000114ee */
[----:B------:R-:W-:Y:S01]  /*1920*/  IMAD R3, R3, c[0x0][0x238], RZ ;  /* 0x00008e0003037a24 */ /* 0x000fe200078e02ff */
[----:B------:R-:W-:Y:S01]  /*1930*/  LOP3.LUT R8, R8, 0x7ffffffc, RZ, 0xc0, !PT ;  /* 0x7ffffffc08087812 */ /* 0x000fe200078ec0ff */
[----:B------:R-:W-:Y:S01]  /*1940*/  IMAD.IADD R0, R2, 0x1, -R0 ;  /* 0x0000000102007824 */ /* 0x000fe200078e0a00 */
[----:B------:R-:W-:Y:S01]  /*1950*/  SHF.R.S32.HI R2, RZ, 0x1f, R6 ;  /* 0x0000001fff027819 */ /* 0x000fe20000011406 */
[----:B------:R-:W-:Y:S01]  /*1960*/  IMAD R3, R5, c[0x0][0x23c], R3 ;  /* 0x00008f0005037a24 */ /* 0x000fe200078e0203 */
[----:B------:R-:W-:Y:S01]  /*1970*/  LOP3.LUT R12, R7, 0xe0, R12, 0xf8, !PT ;  /* 0x000000e0070c7812 */ /* 0x000fe200078ef80c */
[----:B------:R-:W-:Y:S01]  /*1980*/  IMAD.MOV.U32 R7, RZ, RZ, -0x60 ;  /* 0xffffffa0ff077424 */ /* 0x000fe200078e00ff */
[----:B------:R-:W-:Y:S01]  /*1990*/  LEA.HI R2, R2, R6, RZ, 0x2 ;  /* 0x0000000602027211 */ /* 0x000fe200078f10ff */
[----:B------:R-:W-:Y:S01]  /*19a0*/  IMAD.SHL.U32 R11, R245, 0x20, RZ ;  /* 0x00000020f50b7824 */ /* 0x000fe200078e00ff */
[----:B------:R-:W-:Y:S01]  /*19b0*/  ULDC.64 UR4, c[0x0][0x240] ;  /* 0x0000900000047ab9 */ /* 0x000fe20000000a00 */
[----:B------:R-:W-:Y:S01]  /*19c0*/  IMAD R7, R4, R7, c[0x0][0x198] ;  /* 0x0000660004077624 */ /* 0x000fe200078e0207 */
[----:B------:R-:W-:Y:S01]  /*19d0*/  LOP3.LUT R2, R2, 0xfffffffc, RZ, 0xc0, !PT ;  /* 0xfffffffc02027812 */ /* 0x000fe200078ec0ff */
[----:B------:R-:W-:Y:S01]  /*19e0*/  IMAD.WIDE.U32 R4, R5, c[0x0][0x238], R238 ;  /* 0x00008e0005047a25 */ /* 0x000fe200078e00ee */
[----:B------:R-:W-:Y:S01]  /*19f0*/  UIMAD UR6, UR6, UR4, URZ ;  /* 0x00000004060672a4 */ /* 0x000fe2000f8e023f */
[----:B------:R-:W-:Y:S01]  /*1a00*/  LOP3.LUT R11, R9, 0x1e0, R11, 0xf8, !PT ;  /* 0x000001e0090b7812 */ /* 0x000fe200078ef80b */
[----:B------:R-:W-:Y:S01]  /*1a10*/  UIADD3 UR9, UR9, 0x3f, URZ ;  /* 0x0000003f09097890 */ /* 0x000fe2000fffe03f */
[----:B------:R-:W-:Y:S01]  /*1a20*/  IMAD.IADD R2, R6, 0x1, -R2 ;  /* 0x0000000106027824 */ /* 0x000fe200078e0a02 */
[----:B------:R-:W-:Y:S01]  /*1a30*/  IADD3 R5, R5, R3, RZ ;  /* 0x0000000305057210 */ /* 0x000fe20007ffe0ff */
[----:B------:R-:W-:Y:S01]  /*1a40*/  IMAD.MOV.U32 R202, RZ, RZ, 0x20 ;  /* 0x00000020ffca7424 */ /* 0x000fe200078e00ff */
[----:B------:R-:W-:Y:S01]  /*1a50*/  SHF.L.U32 R13, R244, 0x2, RZ ;  /* 0x00000002f40d7819 */ /* 0x000fe200000006ff */
[----:B------:R-:W-:Y:S01]  /*1a60*/  IMAD R7, R2, -0x8, R7 ;  /* 0xfffffff802077824 */ /* 0x000fe200078e0207 */
[----:B------:R-:W-:Y:S01]  /*1a70*/  IADD3 R8, R238, -R8, RZ ;  /* 0x80000008ee087210 */ /* 0x000fe20007ffe0ff */
[----:B------:R-:W-:Y:S01]  /*1a80*/  IMAD.U32 R2, RZ, RZ, UR16 ;  /* 0x00000010ff027e24 */ /* 0x000fe2000f8e00ff */
[----:B------:R-:W-:Y:S01]  /*1a90*/  LOP3.LUT P0, RZ, R234, 0x4, RZ, 0xc0, !PT ;  /* 0x00000004eaff7812 */ /* 0x000fe2000780c0ff */
[----:B------:R-:W-:Y:S01]  /*1aa0*/  IMAD.SHL.U32 R9, R245, 0x4, RZ ;  /* 0x00000004f5097824 */ /* 0x000fe200078e00ff */
[----:B------:R-:W-:Y:S01]  /*1ab0*/  UIMAD UR6, UR16, UR5, UR6 ;  /* 0x00000005100672a4 */ /* 0x000fe2000f8e0206 */
[----:B------:R-:W-:Y:S01]  /*1ac0*/  IMAD.SHL.U32 R10, R10, 0x200, RZ ;  /* 0x000002000a0a7824 */ /* 0x000fe200078e00ff */
[----:B------:R-:W-:Y:S01]  /*1ad0*/  LOP3.LUT R12, R12, 0x18, R13, 0x78, !PT ;  /* 0x000000180c0c7812 */ /* 0x000fe200078e780d */
[----:B------:R-:W-:Y:S01]  /*1ae0*/  IMAD.WIDE.U32 R14, R2, c[0x0][0x240], R4 ;  /* 0x00009000020e7a25 */ /* 0x000fe200078e0004 */
[----:B------:R-:W-:Y:S01]  /*1af0*/  LOP3.LUT P1, RZ, R234, 0x2, RZ, 0xc0, !PT ;  /* 0x00000002eaff7812 */ /* 0x000fe2000782c0ff */
[----:B------:R-:W-:Y:S01]  /*1b00*/  USHF.R.S32.HI UR7, URZ, 0x1f, UR9 ;  /* 0x0000001f3f077899 */ /* 0x000fe20008011409 */
[----:B------:R-:W-:Y:S01]  /*1b10*/  SEL R226, R202, 0xffffffe0, !P0 ;  /* 0xffffffe0cae27807 */ /* 0x000fe20004000000 */
[----:B------:R-:W-:Y:S01]  /*1b20*/  IMAD.MOV.U32 R227, RZ, RZ, 0x10 ;  /* 0x00000010ffe37424 */ /* 0x000fe200078e00ff */
[----:B------:R-:W-:Y:S01]  /*1b30*/  LOP3.LUT R9, R11, 0x38, R9, 0x78, !PT ;  /* 0x000000380b097812 */ /* 0x000fe200078e7809 */
[----:B------:R-:W-:Y:S01]  /*1b40*/  IMAD R8, R8, 0x2, R10 ;  /* 0x0000000208087824 */ /* 0x000fe200078e020a */
[----:B------:R-:W-:Y:S01]  /*1b50*/  SHF.L.U32 R230, R233, 0x1, RZ ;  /* 0x00000001e9e67819 */ /* 0x000fe200000006ff */
[----:B------:R-:W-:Y:S01]  /*1b60*/  IMAD R248, R0, -0x2, R7 ;  /* 0xfffffffe00f87824 */ /* 0x000fe200078e0207 */
[----:B------:R-:W-:Y:S01]  /*1b70*/  IADD3 R0, R15, UR6, RZ ;  /* 0x000000060f007c10 */ /* 0x000fe2000fffe0ff */
[----:B------:R-:W-:Y:S01]  /*1b80*/  IMAD.IADD R252, R12, 0x1, R8 ;  /* 0x000000010cfc7824 */ /* 0x000fe200078e0208 */
[----:B------:R-:W-:Y:S01]  /*1b90*/  SEL R202, R202, 0xffffffe0, !P1 ;  /* 0xffffffe0caca7807 */ /* 0x000fe20004800000 */
[----:B------:R-:W-:Y:S01]  /*1ba0*/  STL.64 [R1+0x8], R14 ;  /* 0x0000080e01007387 */ /* 0x000fe20000100a00 */
[----:B------:R-:W-:Y:S01]  /*1bb0*/  SEL R227, R227, 0xfffffff0, !P1 ;  /* 0xfffffff0e3e37807 */ /* 0x000fe20004800000 */
[----:B------:R-:W-:Y:S01]  /*1bc0*/  ULEA.HI UR7, UR7, UR9, URZ, 0x6 ;  /* 0x0000000907077291 */ /* 0x000fe2000f8f303f */
[----:B------:R-:W-:Y:S01]  /*1bd0*/  IADD3 R224, R233, R226, RZ ;  /* 0x000000e2e9e07210 */ /* 0x000fe20007ffe0ff */
[----:B------:R1:W-:Y:S01]  /*1be0*/  STL [R1], R0 ;  /* 0x0000000001007387 */ /* 0x0003e20000100800 */
[----:B------:R-:W-:Y:S01]  /*1bf0*/  LOP3.LUT R228, R9, R10, RZ, 0xfc, !PT ;  /* 0x0000000a09e47212 */ /* 0x000fe200078efcff */
[----:B------:R-:W-:Y:S01]  /*1c00*/  IMAD.IADD R203, R203, 0x1, R221 ;  /* 0x00000001cbcb7824 */ /* 0x000fe200078e02dd */
[----:B------:R-:W-:Y:S01]  /*1c10*/  CS2R R130, SRZ ;  /* 0x0000000000827805 */ /* 0x000fe2000001ff00 */
[----:B------:R-:W-:Y:S01]  /*1c20*/  IMAD.SHL.U32 R229, R229, 0x2, RZ ;  /* 0x00000002e5e57824 */ /* 0x000fe200078e00ff */
[----:B------:R-:W-:Y:S01]  /*1c30*/  CS2R R128, SRZ ;  /* 0x0000000000807805 */ /* 0x000fe2000001ff00 */
        /* <DEDUP_REMOVED lines=46> */
[----:B------:R-:W-:Y:S01]  /*1f20*/  LEA R252, R252, 0x12480, 0x1 ;  /* 0x00012480fcfc7811 */ /* 0x000fe200078e08ff */
[----:B------:R-:W-:Y:S01]  /*1f30*/  IMAD.IADD R202, R230, 0x1, R202 ;  /* 0x00000001e6ca7824 */ /* 0x000fe200078e02ca */
[----:B------:R-:W-:Y:S01]  /*1f40*/  LEA R228, R228, 0x15480, 0x1 ;  /* 0x00015480e4e47811 */ /* 0x000fe200078e08ff */
[C---:B------:R-:W-:Y:S01]  /*1f50*/  IMAD.IADD R225, R233.reuse, 0x1, R227 ;  /* 0x00000001e9e17824 */ /* 0x040fe200078e02e3 */
[----:B-1----:R-:W-:Y:S01]  /*1f60*/  IADD3 R0, R233, 0x800, RZ ;  /* 0x00000800e9007810 */ /* 0x002fe20007ffe0ff */
[C---:B------:R-:W-:Y:S01]  /*1f70*/  IMAD.IADD R223, R227.reuse, 0x1, R224 ;  /* 0x00000001e3df7824 */ /* 0x040fe200078e02e0 */
[----:B------:R-:W-:Y:S01]  /*1f80*/  IADD3 R222, R227, R226, RZ ;  /* 0x000000e2e3de7210 */ /* 0x000fe20007ffe0ff */
[----:B------:R-:W-:-:S02]  /*1f90*/  ULDC UR8, c[0x0][0x278] ;  /* 0x00009e0000087ab9 */ /* 0x000fc40000000800 */
[----:B------:R-:W-:Y:S02]  /*1fa0*/  ULDC UR5, c[0x0][0x290] ;  /* 0x0000a40000057ab9 */ /* 0x000fe40000000800 */
[----:B------:R-:W-:Y:S02]  /*1fb0*/  UMOV UR18, 0x1 ;  /* 0x0000000100127882 */ /* 0x000fe40000000000 */
[----:B------:R-:W-:Y:S02]  /*1fc0*/  UMOV UR4, URZ ;  /* 0x0000003f00047c82 */ /* 0x000fe40008000000 */
[----:B------:R-:W-:Y:S02]  /*1fd0*/  UMOV UR10, URZ ;  /* 0x0000003f000a7c82 */ /* 0x000fe40008000000 */
[----:B------:R-:W-:Y:S02]  /*1fe0*/  UIMAD UR8, UR16, UR8, URZ ;  /* 0x00000008100872a4 */ /* 0x000fe4000f8e023f */
[----:B------:R-:W-:-:S02]  /*1ff0*/  UIMAD UR5, UR16, UR5, URZ ;  /* 0x00000005100572a4 */ /* 0x000fc4000f8e023f */
[----:B------:R-:W-:Y:S02]  /*2000*/  USHF.R.S32.HI UR15, URZ, 0x6, UR7 ;  /* 0x000000063f0f7899 */ /* 0x000fe40008011407 */
[----:B------:R-:W-:Y:S02]  /*2010*/  ULDC UR9, c[0x0][0x168] ;  /* 0x00005a0000097ab9 */ /* 0x000fe40000000800 */
.L_x_3:
[----:B------:R-:W-:Y:S04]  /*2020*/  DEPBAR.LE SB0, 0x1 ;  /* 0x000080400000791a */ /* 0x000fe80000000000 */
[----:B------:R-:W-:Y:S01]  /*2030*/  BAR.SYNC.DEFER_BLOCKING 0x0 ;  /* 0x0000000000007b1d */ /* 0x000fe20000010000 */
[----:B------:R-:W-:Y:S01]  /*2040*/  MOV R2, UR4 ;  /* 0x0000000400027c02 */ /* 0x000fe20008000f00 */
[----:B------:R-:W-:Y:S01]  /*2050*/  UIADD3 UR17, UR10, 0x1, URZ ;  /* 0x000000010a117890 */ /* 0x000fe2000fffe03f */
[----:B------:R-:W-:Y:S02]  /*2060*/  MOV R138, UR4 ;  /* 0x00000004008a7c02 */ /* 0x000fe40008000f00 */
[----:B------:R-:W-:Y:S01]  /*2070*/  LEA R2, R2, R233, 0xd ;  /* 0x000000e902027211 */ /* 0x000fe200078e68ff */
[----:B------:R-:W-:Y:S01]  /*2080*/  UISETP.GE.AND UP0, UPT, UR17, UR15, UPT ;  /* 0x0000000f1100728c */ /* 0x000fe2000bf06270 */
[----:B------:R-:W-:Y:S02]  /*2090*/  LEA R138, R138, R227, 0xd ;  /* 0x000000e38a8a7211 */ /* 0x000fe400078e68ff */
[----:B------:R-:W-:Y:S02]  /*20a0*/  SHF.L.U32 R149, R2, 0x1, RZ ;  /* 0x0000000102957819 */ /* 0x000fe400000006ff */
[----:B------:R-:W-:Y:S02]  /*20b0*/  IADD3 R148, R233, R138, RZ ;  /* 0x0000008ae9947210 */ /* 0x000fe40007ffe0ff */
[----:B------:R-:W-:Y:S02]  /*20c0*/  MOV R139, UR4 ;  /* 0x00000004008b7c02 */ /* 0x000fe40008000f00 */
[----:B------:R-:W-:Y:S02]  /*20d0*/  SHF.L.U32 R148, R148, 0x1, RZ ;  /* 0x0000000194947819 */ /* 0x000fe400000006ff */
[----:B------:R-:W-:Y:S02]  /*20e0*/  LEA R139, R139, R226, 0xd ;  /* 0x000000e28b8b7211 */ /* 0x000fe400078e68ff */
[C---:B------:R-:W-:Y:S02]  /*20f0*/  IADD3 R138, R233.reuse, R138, R226 ;  /* 0x0000008ae98a7210 */ /* 0x040fe40007ffe0e2 */
[----:B------:R-:W-:Y:S02]  /*2100*/  IADD3 R139, R233, R139, RZ ;  /* 0x0000008be98b7210 */ /* 0x000fe40007ffe0ff */
[----:B------:R-:W-:Y:S01]  /*2110*/  SHF.L.U32 R138, R138, 0x1, RZ ;  /* 0x000000018a8a7819 */ /* 0x000fe200000006ff */
[----:B------:R-:W-:Y:S01]  /*2120*/  LDSM.16.M88.2 R2, [R231+0x80] ;  /* 0x00008000e702783b */ /* 0x000fe20000000100 */
[----:B------:R-:W-:Y:S02]  /*2130*/  SHF.L.U32 R204, R139, 0x1, RZ ;  /* 0x000000018bcc7819 */ /* 0x000fe400000006ff */
[----:B------:R-:W-:Y:S02]  /*2140*/  MOV R209, UR4 ;  /* 0x0000000400d17c02 */ /* 0x000fe40008000f00 */
[----:B------:R-:W1:Y:S01]  /*2150*/  LDSM.16.M88.4 R20, [R149+0x6080] ;  /* 0x006080009514783b */ /* 0x000e620000000200 */
[----:B------:R-:W-:Y:S02]  /*2160*/  PLOP3.LUT P1, PT, PT, PT, UP0, 0x80, 0x0 ;  /* 0x000000000000781c */ /* 0x000fe40003f2f008 */
[----:B------:R-:W-:Y:S02]  /*2170*/  LEA R209, R209, R249, 0x6 ;  /* 0x000000f9d1d17211 */ /* 0x000fe400078e30ff */
[----:B------:R-:W2:Y:S05]  /*2180*/  LDSM.16.M88.4 R24, [R149+0x7080] ;  /* 0x007080009518783b */ /* 0x000eaa0000000200 */
[----:B------:R-:W3:Y:S05]  /*2190*/  LDSM.16.M88.2 R16, [R231+0x1080] ;  /* 0x00108000e710783b */ /* 0x000eea0000000100 */
[----:B------:R-:W4:Y:S05]  /*21a0*/  LDSM.16.M88.2 R76, [R231+0x2080] ;  /* 0x00208000e74c783b */ /* 0x000f2a0000000100 */
[----:B------:R-:W-:Y:S05]  /*21b0*/  LDSM.16.M88.2 R78, [R221+0x80] ;  /* 0x00008000dd4e783b */ /* 0x000fea0000000100 */
[----:B------:R-:W5:Y:S05]  /*21c0*/  LDSM.16.M88.4 R80, [R148+0x6080] ;  /* 0x006080009450783b */ /* 0x000f6a0000000200 */
[----:B------:R-:W4:Y:S05]  /*21d0*/  LDSM.16.M88.4 R132, [R148+0x7080] ;  /* 0x007080009484783b */ /* 0x000f2a0000000200 */
[----:B------:R-:W-:Y:S01]  /*21e0*/  LDSM.16.M88.2 R136, [R221+0x2080] ;  /* 0x00208000dd88783b */ /* 0x000fe20000000100 */
[-C--:B-1----:R-:W-:Y:S04]  /*21f0*/  HMMA.16816.F32.BF16 R4, R20, R2.reuse, RZ ;  /* 0x000000021404723c */ /* 0x082fe800000418ff */
[----:B------:R-:W-:Y:S05]  /*2200*/  LDSM.16.M88.4 R140, [R204+0x6080] ;  /* 0x00608000cc8c783b */ /* 0x000fea0000000200 */
[----:B------:R-:W-:Y:S01]  /*2210*/  LDSM.16.M88.4 R144, [R204+0x7080] ;  /* 0x00708000cc90783b */ /* 0x000fe20000000200 */
[C---:B--2---:R-:W-:Y:S04]  /*2220*/  HMMA.16816.F32.BF16 R8, R24.reuse, R2, RZ ;  /* 0x000000021808723c */ /* 0x044fe800000418ff */
[----:B------:R-:W1:Y:S04]  /*2230*/  LDSM.16.M88.2 R2, [R221+0x1080] ;  /* 0x00108000dd02783b */ /* 0x000e680000000100 */
[-C--:B---3--:R-:W-:Y:S01]  /*2240*/  HMMA.16816.F32.BF16 R12, R24, R16.reuse, RZ ;  /* 0x00000010180c723c */ /* 0x088fe200000418ff */
[----:B------:R-:W-:Y:S05]  /*2250*/  LDSM.16.M88.2 R152, [R221+0x4080] ;  /* 0x00408000dd98783b */ /* 0x000fea0000000100 */
[----:B------:R-:W-:Y:S02]  /*2260*/  LDS R216, [R209.X4+0x12080] ;  /* 0x01208000d1d87984 */ /* 0x000fe40000004800 */
[C---:B------:R-:W-:Y:S03]  /*2270*/  HMMA.16816.F32.BF16 R16, R20.reuse, R16, RZ ;  /* 0x000000101410723c */ /* 0x040fe600000418ff */
[----:B------:R-:W-:Y:S05]  /*2280*/  LDS R215, [R209.X4+0x120a0] ;  /* 0x0120a000d1d77984 */ /* 0x000fea0000004800 */
[-C--:B----4-:R-:W-:Y:S01]  /*2290*/  HMMA.16816.F32.BF16 R20, R20, R76.reuse, RZ ;  /* 0x0000004c1414723c */ /* 0x090fe200000418ff */
[----:B------:R-:W-:Y:S05]  /*22a0*/  LDS R210, [R209.X4+0x12100] ;  /* 0x01210000d1d27984 */ /* 0x000fea0000004800 */
[----:B------:R-:W-:Y:S02]  /*22b0*/  LDS R209, [R209.X4+0x12120] ;  /* 0x01212000d1d17984 */ /* 0x000fe40000004800 */
[----:B------:R-:W-:Y:S03]  /*22c0*/  HMMA.16816.F32.BF16 R24, R24, R76, RZ ;  /* 0x0000004c1818723c */ /* 0x000fe600000418ff */
[----:B------:R-:W2:Y:S05]  /*22d0*/  LDSM.16.M88.2 R76, [R220+0x80] ;  /* 0x00008000dc4c783b */ /* 0x000eaa0000000100 */
[-C--:B-----5:R-:W-:Y:S08]  /*22e0*/  HMMA.16816.F32.BF16 R4, R80, R78.reuse, R4 ;  /* 0x0000004e5004723c */ /* 0x0a0ff00000041804 */
[C---:B------:R-:W-:Y:S01]  /*22f0*/  HMMA.16816.F32.BF16 R8, R132.reuse, R78, R8 ;  /* 0x0000004e8408723c */ /* 0x040fe20000041808 */
[----:B------:R-:W-:Y:S07]  /*2300*/  LDSM.16.M88.2 R78, [R220+0x2080] ;  /* 0x00208000dc4e783b */ /* 0x000fee0000000100 */
[-C--:B-1----:R-:W-:Y:S08]  /*2310*/  HMMA.16816.F32.BF16 R12, R132, R2.reuse, R12 ;  /* 0x00000002840c723c */ /* 0x082ff0000004180c */
[C---:B------:R-:W-:Y:S01]  /*2320*/  HMMA.16816.F32.BF16 R16, R80.reuse, R2, R16 ;  /* 0x000000025010723c */ /* 0x040fe20000041810 */
[----:B------:R-:W1:Y:S07]  /*2330*/  LDSM.16.M88.2 R2, [R220+0x1080] ;  /* 0x00108000dc02783b */ /* 0x000e6e0000000100 */
[-C--:B------:R-:W-:Y:S01]  /*2340*/  HMMA.16816.F32.BF16 R20, R80, R136.reuse, R20 ;  /* 0x000000885014723c */ /* 0x080fe20000041814 */
[----:B------:R-:W-:Y:S07]  /*2350*/  LDSM.16.M88.4 R80, [R138+0x6080] ;  /* 0x006080008a50783b */ /* 0x000fee0000000200 */
[----:B------:R-:W-:Y:S01]  /*2360*/  HMMA.16816.F32.BF16 R24, R132, R136, R24 ;  /* 0x000000888418723c */ /* 0x000fe20000041818 */
[----:B------:R-:W3:Y:S05]  /*2370*/  LDSM.16.M88.2 R132, [R203+0x80] ;  /* 0x00008000cb84783b */ /* 0x000eea0000000100 */
[----:B------:R-:W4:Y:S02]  /*2380*/  LDSM.16.M88.4 R136, [R138+0x7080] ;  /* 0x007080008a88783b */ /* 0x000f240000000200 */
[-C--:B--2---:R-:W-:Y:S03]  /*2390*/  HMMA.16816.F32.BF16 R4, R140, R76.reuse, R4 ;  /* 0x0000004c8c04723c */ /* 0x084fe60000041804 */
[----:B------:R-:W2:Y:S05]  /*23a0*/  LDSM.16.M88.2 R134, [R203+0x1080] ;  /* 0x00108000cb86783b */ /* 0x000eaa0000000100 */
[C---:B------:R-:W-:Y:S01]  /*23b0*/  HMMA.16816.F32.BF16 R8, R144.reuse, R76, R8 ;  /* 0x0000004c9008723c */ /* 0x040fe20000041808 */
[----:B------:R-:W5:Y:S07]  /*23c0*/  LDSM.16.M88.2 R76, [R203+0x2080] ;  /* 0x00208000cb4c783b */ /* 0x000f6e0000000100 */
[-C--:B-1----:R-:W-:Y:S08]  /*23d0*/  HMMA.16816.F32.BF16 R12, R144, R2.reuse, R12 ;  /* 0x00000002900c723c */ /* 0x082ff0000004180c */
[C---:B------:R-:W-:Y:S01]  /*23e0*/  HMMA.16816.F32.BF16 R16, R140.reuse, R2, R16 ;  /* 0x000000028c10723c */ /* 0x040fe20000041810 */
[----:B------:R-:W-:Y:S07]  /*23f0*/  LDSM.16.M88.2 R2, [R231+0x3080] ;  /* 0x00308000e702783b */ /* 0x000fee0000000100 */
[-C--:B------:R-:W-:Y:S01]  /*2400*/  HMMA.16816.F32.BF16 R20, R140, R78.reuse, R20 ;  /* 0x0000004e8c14723c */ /* 0x080fe20000041814 */
[----:B------:R-:W1:Y:S07]  /*2410*/  LDSM.16.M88.4 R140, [R149+0x8080] ;  /* 0x00808000958c783b */ /* 0x000e6e0000000200 */
[----:B------:R-:W-:Y:S01]  /*2420*/  HMMA.16816.F32.BF16 R24, R144, R78, R24 ;  /* 0x0000004e9018723c */ /* 0x000fe20000041818 */
[----:B------:R2:W1:Y:S05]  /*2430*/  LDSM.16.M88.4 R144, [R149+0x9080] ;  /* 0x009080009590783b */ /* 0x00046a0000000200 */
[----:B------:R-:W1:Y:S02]  /*2440*/  LDSM.16.M88.2 R78, [R231+0x4080] ;  /* 0x00408000e74e783b */ /* 0x000e640000000100 */
[-C--:B---3--:R-:W-:Y:S08]  /*2450*/  HMMA.16816.F32.BF16 R4, R80, R132.reuse, R4 ;  /* 0x000000845004723c */ /* 0x088ff00000041804 */
[C---:B----4-:R-:W-:Y:S01]  /*2460*/  HMMA.16816.F32.BF16 R8, R136.reuse, R132, R8 ;  /* 0x000000848808723c */ /* 0x050fe20000041808 */
[----:B------:R-:W3:Y:S07]  /*2470*/  LDSM.16.M88.2 R132, [R231+0x5080] ;  /* 0x00508000e784783b */ /* 0x000eee0000000100 */
[-C--:B--2---:R-:W-:Y:S01]  /*2480*/  HMMA.16816.F32.BF16 R12, R136, R134.reuse, R12 ;  /* 0x00000086880c723c */ /* 0x084fe2000004180c */
[----:B------:R-:W-:Y:S05]  /*2490*/  IMAD.U32 R149, RZ, RZ, UR4 ;  /* 0x00000004ff957e24 */ /* 0x000fea000f8e00ff */
[----:B------:R-:W-:Y:S02]  /*24a0*/  LEA R149, R149, R225, 0xd ;  /* 0x000000e195957211 */ /* 0x000fe400078e68ff */
[C---:B------:R-:W-:Y:S01]  /*24b0*/  HMMA.16816.F32.BF16 R16, R80.reuse, R134, R16 ;  /* 0x000000865010723c */ /* 0x040fe20000041810 */
[----:B------:R-:W-:Y:S03]  /*24c0*/  LDSM.16.M88.2 R134, [R221+0x3080] ;  /* 0x00308000dd86783b */ /* 0x000fe60000000100 */
[----:B------:R-:W-:Y:S04]  /*24d0*/  SHF.L.U32 R149, R149, 0x1, RZ ;  /* 0x0000000195957819 */ /* 0x000fe800000006ff */
[-C--:B-----5:R-:W-:Y:S01]  /*24e0*/  HMMA.16816.F32.BF16 R20, R80, R76.reuse, R20 ;  /* 0x0000004c5014723c */ /* 0x0a0fe20000041814 */
[----:B------:R-:W2:Y:S05]  /*24f0*/  LDSM.16.M88.4 R80, [R149+0x8080] ;  /* 0x008080009550783b */ /* 0x000eaa0000000200 */
[----:B------:R-:W4:Y:S02]  /*2500*/  LDSM.16.M88.4 R148, [R148+0x9080] ;  /* 0x009080009494783b */ /* 0x000f240000000200 */
[----:B------:R-:W-:Y:S03]  /*2510*/  HMMA.16816.F32.BF16 R24, R136, R76, R24 ;  /* 0x0000004c8818723c */ /* 0x000fe60000041818 */
[----:B------:R-:W-:Y:S04]  /*2520*/  LDSM.16.M88.4 R136, [R204+0x9080] ;  /* 0x00908000cc88783b */ /* 0x000fe80000000200 */
[----:B------:R-:W-:Y:S01]  /*2530*/  MOV R76, UR4 ;  /* 0x00000004004c7c02 */ /* 0x000fe20008000f00 */
[-C--:B-1----:R-:W-:Y:S05]  /*2540*/  HMMA.16816.F32.BF16 R4, R140, R2.reuse, R4 ;  /* 0x000000028c04723c */ /* 0x082fea0000041804 */
[----:B------:R-:W-:Y:S03]  /*2550*/  LEA R76, R76, R224, 0xd ;  /* 0x000000e04c4c7211 */ /* 0x000fe600078e68ff */
[C---:B------:R-:W-:Y:S01]  /*2560*/  HMMA.16816.F32.BF16 R8, R144.reuse, R2, R8 ;  /* 0x000000029008723c */ /* 0x040fe20000041808 */
[----:B------:R-:W1:Y:S03]  /*2570*/  LDSM.16.M88.2 R2, [R221+0x5080] ;  /* 0x00508000dd02783b */ /* 0x000e660000000100 */
[----:B------:R-:W-:Y:S04]  /*2580*/  SHF.L.U32 R76, R76, 0x1, RZ ;  /* 0x000000014c4c7819 */ /* 0x000fe800000006ff */
[-C--:B------:R-:W-:Y:S08]  /*2590*/  HMMA.16816.F32.BF16 R12, R144, R78.reuse, R12 ;  /* 0x0000004e900c723c */ /* 0x080ff0000004180c */
[C---:B------:R-:W-:Y:S01]  /*25a0*/  HMMA.16816.F32.BF16 R16, R140.reuse, R78, R16 ;  /* 0x0000004e8c10723c */ /* 0x040fe20000041810 */
[----:B------:R-:W-:Y:S07]  /*25b0*/  LDSM.16.M88.4 R76, [R76+0x8080] ;  /* 0x008080004c4c783b */ /* 0x000fee0000000200 */
[-C--:B---3--:R-:W-:Y:S01]  /*25c0*/  HMMA.16816.F32.BF16 R20, R140, R132.reuse, R20 ;  /* 0x000000848c14723c */ /* 0x088fe20000041814 */
[----:B------:R-:W-:Y:S05]  /*25d0*/  LDSM.16.M88.2 R140, [R220+0x5080] ;  /* 0x00508000dc8c783b */ /* 0x000fea0000000100 */
[----:B------:R-:W-:Y:S02]  /*25e0*/  LDSM.16.M88.2 R142, [R203+0x3080] ;  /* 0x00308000cb8e783b */ /* 0x000fe40000000100 */
[----:B------:R-:W-:Y:S03]  /*25f0*/  HMMA.16816.F32.BF16 R24, R144, R132, R24 ;  /* 0x000000849018723c */ /* 0x000fe60000041818 */
[----:B------:R-:W3:Y:S04]  /*2600*/  LDSM.16.M88.2 R132, [R220+0x3080] ;  /* 0x00308000dc84783b */ /* 0x000ee80000000100 */
[----:B------:R-:W-:Y:S01]  /*2610*/  MOV R144, UR4 ;  /* 0x0000000400907c02 */ /* 0x000fe20008000f00 */
[-C--:B--2---:R-:W-:Y:S05]  /*2620*/  HMMA.16816.F32.BF16 R4, R80, R134.reuse, R4 ;  /* 0x000000865004723c */ /* 0x084fea0000041804 */
[----:B------:R-:W-:Y:S03]  /*2630*/  IMAD R144, R144, 0x2000, R223 ;  /* 0x0000200090907824 */ /* 0x000fe600078e02df */
[C---:B----4-:R-:W-:Y:S01]  /*2640*/  HMMA.16816.F32.BF16 R8, R148.reuse, R134, R8 ;  /* 0x000000869408723c */ /* 0x050fe20000041808 */
[----:B------:R-:W2:Y:S03]  /*2650*/  LDSM.16.M88.2 R134, [R220+0x4080] ;  /* 0x00408000dc86783b */ /* 0x000ea60000000100 */
[----:B------:R-:W-:Y:S04]  /*2660*/  SHF.L.U32 R144, R144, 0x1, RZ ;  /* 0x0000000190907819 */ /* 0x000fe800000006ff */
[-C--:B------:R-:W-:Y:S02]  /*2670*/  HMMA.16816.F32.BF16 R12, R148, R152.reuse, R12 ;  /* 0x00000098940c723c */ /* 0x080fe4000004180c */
[----:B------:R-:W4:Y:S06]  /*2680*/  LDSM.16.M88.4 R144, [R144+0x8080] ;  /* 0x008080009090783b */ /* 0x000f2c0000000200 */
[C---:B------:R-:W-:Y:S08]  /*2690*/  HMMA.16816.F32.BF16 R16, R80.reuse, R152, R16 ;  /* 0x000000985010723c */ /* 0x040ff00000041810 */
[-C--:B-1----:R-:W-:Y:S07]  /*26a0*/  HMMA.16816.F32.BF16 R20, R80, R2.reuse, R20 ;  /* 0x000000025014723c */ /* 0x082fee0000041814 */
[----:B------:R-:W-:Y:S01]  /*26b0*/  MOV R80, UR4 ;  /* 0x0000000400507c02 */ /* 0x000fe20008000f00 */
[----:B------:R-:W-:Y:S01]  /*26c0*/  HMMA.16816.F32.BF16 R24, R148, R2, R24 ;  /* 0x000000029418723c */ /* 0x000fe20000041818 */
[----:B------:R-:W-:Y:S03]  /*26d0*/  LDSM.16.M88.2 R2, [R203+0x4080] ;  /* 0x00408000cb02783b */ /* 0x000fe60000000100 */
[----:B------:R-:W-:Y:S04]  /*26e0*/  LEA R80, R80, R222, 0xd ;  /* 0x000000de50507211 */ /* 0x000fe800078e68ff */
[-C--:B---3--:R-:W-:Y:S05]  /*26f0*/  HMMA.16816.F32.BF16 R4, R76, R132.reuse, R4 ;  /* 0x000000844c04723c */ /* 0x088fea0000041804 */
[----:B------:R-:W-:Y:S03]  /*2700*/  IADD3 R80, R0, R80, RZ ;  /* 0x0000005000507210 */ /* 0x000fe60007ffe0ff */
[C---:B------:R-:W-:Y:S04]  /*2710*/  HMMA.16816.F32.BF16 R8, R136.reuse, R132, R8 ;  /* 0x000000848808723c */ /* 0x040fe80000041808 */
[----:B------:R-:W-:Y:S04]  /*2720*/  SHF.L.U32 R80, R80, 0x1, RZ ;  /* 0x0000000150507819 */ /* 0x000fe800000006ff */
[-C--:B--2---:R-:W-:Y:S02]  /*2730*/  HMMA.16816.F32.BF16 R12, R136, R134.reuse, R12 ;  /* 0x00000086880c723c */ /* 0x084fe4000004180c */
[----:B------:R-:W1:Y:S06]  /*2740*/  LDSM.16.M88.4 R80, [R80+0x8080] ;  /* 0x008080005050783b */ /* 0x000e6c0000000200 */
[C---:B------:R-:W-:Y:S08]  /*2750*/  HMMA.16816.F32.BF16 R16, R76.reuse, R134, R16 ;  /* 0x000000864c10723c */ /* 0x040ff00000041810 */
[-C--:B------:R-:W-:Y:S08]  /*2760*/  HMMA.16816.F32.BF16 R20, R76, R140.reuse, R20 ;  /* 0x0000008c4c14723c */ /* 0x080ff00000041814 */
[----:B------:R-:W-:Y:S08]  /*2770*/  HMMA.16816.F32.BF16 R24, R136, R140, R24 ;  /* 0x0000008c8818723c */ /* 0x000ff00000041818 */
[-C--:B----4-:R-:W-:Y:S08]  /*2780*/  HMMA.16816.F32.BF16 R4, R144, R142.reuse, R4 ;  /* 0x0000008e9004723c */ /* 0x090ff00000041804 */
[C---:B-1----:R-:W-:Y:S08]  /*2790*/  HMMA.16816.F32.BF16 R8, R80.reuse, R142, R8 ;  /* 0x0000008e5008723c */ /* 0x042ff00000041808 */
[-C--:B------:R-:W-:Y:S08]  /*27a0*/  HMMA.16816.F32.BF16 R12, R80, R2.reuse, R12 ;  /* 0x00000002500c723c */ /* 0x080ff0000004180c */
[----:B------:R-:W-:Y:S04]  /*27b0*/  FMUL.FTZ R4, R4, c[0x0][0x2b4] ;  /* 0x0000ad0004047a20 */ /* 0x000fe80000410000 */
[----:B------:R-:W-:Y:S01]  /*27c0*/  FMUL.FTZ R5, R5, c[0x0][0x2b4] ;  /* 0x0000ad0005057a20 */ /* 0x000fe20000410000 */
[C---:B------:R-:W-:Y:S01]  /*27d0*/  HMMA.16816.F32.BF16 R16, R144.reuse, R2, R16 ;  /* 0x000000029010723c */ /* 0x040fe20000041810 */
[----:B------:R-:W1:Y:S03]  /*27e0*/  MUFU.TANH R140, R4 ;  /* 0x00000004008c7308 */ /* 0x000e660000002400 */
[----:B------:R-:W-:Y:S02]  /*27f0*/  FMUL.FTZ R6, R6, c[0x0][0x2b4] ;  /* 0x0000ad0006067a20 */ /* 0x000fe40000410000 */
[----:B------:R-:W-:Y:S02]  /*2800*/  FMUL.FTZ R7, R7, c[0x0][0x2b4] ;  /* 0x0000ad0007077a20 */ /* 0x000fe40000410000 */
[----:B------:R-:W-:Y:S03]  /*2810*/  FMUL.FTZ R8, R8, c[0x0][0x2b4] ;  /* 0x0000ad0008087a20 */ /* 0x000fe60000410000 */
[----:B------:R2:W3:Y:S01]  /*2820*/  MUFU.TANH R141, R5 ;  /* 0x00000005008d7308 */ /* 0x0004e20000002400 */
[----:B------:R-:W-:Y:S02]  /*2830*/  FMUL.FTZ R9, R9, c[0x0][0x2b4] ;  /* 0x0000ad0009097a20 */ /* 0x000fe40000410000 */
[----:B------:R-:W-:Y:S02]  /*2840*/  FMUL.FTZ R10, R10, c[0x0][0x2b4] ;  /* 0x0000ad000a0a7a20 */ /* 0x000fe40000410000 */
[----:B------:R-:W-:Y:S02]  /*2850*/  FMUL.FTZ R3, R13, c[0x0][0x2b4] ;  /* 0x0000ad000d037a20 */ /* 0x000fe40000410000 */
[----:B------:R-:W-:Y:S02]  /*2860*/  FMUL.FTZ R11, R11, c[0x0][0x2b4] ;  /* 0x0000ad000b0b7a20 */ /* 0x000fe40000410000 */
[----:B------:R-:W-:Y:S01]  /*2870*/  FMUL.FTZ R12, R12, c[0x0][0x2b4] ;  /* 0x0000ad000c0c7a20 */ /* 0x000fe20000410000 */
[----:B------:R-:W4:Y:S01]  /*2880*/  MUFU.TANH R142, R6 ;  /* 0x00000006008e7308 */ /* 0x000f220000002400 */
[----:B------:R-:W-:Y:S02]  /*2890*/  FMUL.FTZ R14, R14, c[0x0][0x2b4] ;  /* 0x0000ad000e0e7a20 */ /* 0x000fe40000410000 */
[----:B------:R-:W-:Y:S02]  /*28a0*/  FMUL.FTZ R15, R15, c[0x0][0x2b4] ;  /* 0x0000ad000f0f7a20 */ /* 0x000fe40000410000 */
[----:B------:R-:W-:Y:S02]  /*28b0*/  FMUL.FTZ R16, R16, c[0x0][0x2b4] ;  /* 0x0000ad0010107a20 */ /* 0x000fe40000410000 */
[----:B------:R-:W-:Y:S02]  /*28c0*/  FMUL.FTZ R17, R17, c[0x0][0x2b4] ;  /* 0x0000ad0011117a20 */ /* 0x000fe40000410000 */
[----:B------:R-:W-:Y:S01]  /*28d0*/  FMUL.FTZ R18, R18, c[0x0][0x2b4] ;  /* 0x0000ad0012127a20 */ /* 0x000fe20000410000 */
[----:B------:R-:W1:Y:S01]  /*28e0*/  MUFU.TANH R143, R7 ;  /* 0x00000007008f7308 */ /* 0x000e620000002400 */
[----:B------:R-:W-:Y:S01]  /*28f0*/  FMUL.FTZ R19, R19, c[0x0][0x2b4] ;  /* 0x0000ad0013137a20 */ /* 0x000fe20000410000 */
[----:B--2---:R-:W2:Y:S01]  /*2900*/  LDSM.16.M88.2 R4, [R203+0x5080] ;  /* 0x00508000cb04783b */ /* 0x004ea20000000100 */
[----:B------:R-:W-:Y:S07]  /*2910*/  DEPBAR.LE SB0, 0x0 ;  /* 0x000080000000791a */ /* 0x000fee0000000000 */
[----:B------:R-:W1:Y:S01]  /*2920*/  MUFU.TANH R148, R8 ;  /* 0x0000000800947308 */ /* 0x000e620000002400 */
[----:B------:R-:W-:Y:S09]  /*2930*/  BAR.SYNC.DEFER_BLOCKING 0x0 ;  /* 0x0000000000007b1d */ /* 0x000ff20000010000 */
[----:B------:R-:W1:Y:S10]  /*2940*/  MUFU.TANH R149, R9 ;  /* 0x0000000900957308 */ /* 0x000e740000002400 */
[----:B------:R-:W1:Y:S01]  /*2950*/  MUFU.TANH R150, R10 ;  /* 0x0000000a00967308 */ /* 0x000e620000002400 */
[----:B------:R1:W1:Y:S09]  /*2960*/  LDSM.16.M88.4 R76, [R230+0xf080] ;  /* 0x00f08000e64c783b */ /* 0x0002720000000200 */
[----:B------:R-:W1:Y:S01]  /*2970*/  MUFU.TANH R151, R11 ;  /* 0x0000000b00977308 */ /* 0x000e620000002400 */
[----:B------:R1:W1:Y:S01]  /*2980*/  LDSM.16.M88.4 R132, [R202+0xf080] ;  /* 0x00f08000ca84783b */ /* 0x0002620000000200 */
[-C--:B--2---:R-:W-:Y:S08]  /*2990*/  HMMA.16816.F32.BF16 R20, R144, R4.reuse, R20 ;  /* 0x000000049014723c */ /* 0x084ff00000041814 */
[----:B------:R-:W2:Y:S01]  /*29a0*/  MUFU.TANH R152, R12 ;  /* 0x0000000c00987308 */ /* 0x000ea20000002400 */
[----:B------:R-:W-:Y:S01]  /*29b0*/  HMMA.16816.F32.BF16 R24, R80, R4, R24 ;  /* 0x000000045018723c */ /* 0x000fe20000041818 */
[----:B------:R1:W1:Y:S08]  /*29c0*/  LDSM.16.M88.4 R80, [R202+0xe080] ;  /* 0x00e08000ca50783b */ /* 0x0002700000000200 */
[----:B------:R-:W1:Y:S06]  /*29d0*/  MUFU.TANH R3, R3 ;  /* 0x0000000300037308 */ /* 0x000e6c0000002400 */
[----:B------:R-:W-:Y:S04]  /*29e0*/  FMUL.FTZ R20, R20, c[0x0][0x2b4] ;  /* 0x0000ad0014147a20 */ /* 0x000fe80000410000 */
[----:B------:R-:W1:Y:S01]  /*29f0*/  MUFU.TANH R153, R14 ;  /* 0x0000000e00997308 */ /* 0x000e620000002400 */
[----:B------:R-:W-:Y:S02]  /*2a00*/  FMUL.FTZ R21, R21, c[0x0][0x2b4] ;  /* 0x0000ad0015157a20 */ /* 0x000fe40000410000 */
[----:B------:R-:W-:Y:S02]  /*2a10*/  FMUL.FTZ R22, R22, c[0x0][0x2b4] ;  /* 0x0000ad0016167a20 */ /* 0x000fe40000410000 */
[----:B------:R-:W-:Y:S02]  /*2a20*/  FMUL.FTZ R23, R23, c[0x0][0x2b4] ;  /* 0x0000ad0017177a20 */ /* 0x000fe40000410000 */
[----:B------:R-:W-:Y:S02]  /*2a30*/  FMUL.FTZ R24, R24, c[0x0][0x2b4] ;  /* 0x0000ad0018187a20 */ /* 0x000fe40000410000 */
[----:B------:R-:W-:Y:S01]  /*2a40*/  FMUL.FTZ R25, R25, c[0x0][0x2b4] ;  /* 0x0000ad0019197a20 */ /* 0x000fe20000410000 */
[----:B------:R-:W1:Y:S01]  /*2a50*/  MUFU.TANH R205, R20 ;  /* 0x0000001400cd7308 */ /* 0x000e620000002400 */
[----:B------:R-:W-:Y:S02]  /*2a60*/  FMUL.FTZ R26, R26, c[0x0][0x2b4] ;  /* 0x0000ad001a1a7a20 */ /* 0x000fe40000410000 */
[----:B------:R-:W-:Y:S07]  /*2a70*/  FMUL.FTZ R27, R27, c[0x0][0x2b4] ;  /* 0x0000ad001b1b7a20 */ /* 0x000fee0000410000 */
[----:B------:R-:W1:Y:S10]  /*2a80*/  MUFU.TANH R204, R15 ;  /* 0x0000000f00cc7308 */ /* 0x000e740000002400 */
[----:B------:R-:W1:Y:S10]  /*2a90*/  MUFU.TANH R206, R21 ;  /* 0x0000001500ce7308 */ /* 0x000e740000002400 */
[----:B------:R-:W1:Y:S10]  /*2aa0*/  MUFU.TANH R144, R16 ;  /* 0x0000001000907308 */ /* 0x000e740000002400 */
[----:B------:R-:W1:Y:S10]  /*2ab0*/  MUFU.TANH R207, R22 ;  /* 0x0000001600cf7308 */ /* 0x000e740000002400 */
[----:B------:R-:W1:Y:S10]  /*2ac0*/  MUFU.TANH R145, R17 ;  /* 0x0000001100917308 */ /* 0x000e740000002400 */
[----:B------:R5:W1:Y:S10]  /*2ad0*/  MUFU.TANH R208, R23 ;  /* 0x0000001700d07308 */ /* 0x000a740000002400 */
[----:B------:R1:W1:Y:S10]  /*2ae0*/  MUFU.TANH R146, R18 ;  /* 0x0000001200927308 */ /* 0x0002740000002400 */
[----:B------:R1:W1:Y:S01]  /*2af0*/  MUFU.TANH R147, R19 ;  /* 0x0000001300937308 */ /* 0x0002620000002400 */
[----:B-----5:R1:W1:Y:S09]  /*2b00*/  LDSM.16.M88.4 R20, [R230+0xe080] ;  /* 0x00e08000e614783b */ /* 0x0202720000000200 */
[----:B------:R1:W1:Y:S10]  /*2b10*/  MUFU.TANH R211, R24 ;  /* 0x0000001800d37308 */ /* 0x0002740000002400 */
[----:B------:R1:W1:Y:S10]  /*2b20*/  MUFU.TANH R212, R25 ;  /* 0x0000001900d47308 */ /* 0x0002740000002400 */
[----:B------:R1:W1:Y:S10]  /*2b30*/  MUFU.TANH R213, R26 ;  /* 0x0000001a00d57308 */ /* 0x0002740000002400 */
[----:B------:R1:W1:Y:S01]  /*2b40*/  MUFU.TANH R214, R27 ;  /* 0x0000001b00d67308 */ /* 0x0002620000002400 */
[----:B------:R-:W-:-:S05]  /*2b50*/  @P1 BRA `(.L_x_1) ;  /* 0x0000033000001947 */ /* 0x000fca0003800000 */
[C---:B--234-:R-:W-:Y:S01]  /*2b60*/  LOP3.LUT P3, RZ, R236.reuse, 0x1, RZ, 0xc0, !PT ;  /* 0x00000001ecff7812 */ /* 0x05cfe2000786c0ff */
[----:B------:R-:W2:Y:S01]  /*2b70*/  @!P4 S2R R2, SR_CTAID.Y ;  /* 0x000000000002c919 */ /* 0x000ea20000002600 */
[----:B------:R-:W-:Y:S01]  /*2b80*/  LOP3.LUT P6, RZ, R236, 0x2, RZ, 0xc0, !PT ;  /* 0x00000002ecff7812 */ /* 0x000fe200078cc0ff */
[----:B------:R-:W-:Y:S02]  /*2b90*/  USHF.R.S32.HI UR19, URZ, 0x1f, UR17 ;  /* 0x0000001f3f137899 */ /* 0x000fe40008011411 */
[----:B------:R-:W-:Y:S02]  /*2ba0*/  ULDC.64 UR6, c[0x0][0x178] ;  /* 0x00005e0000067ab9 */ /* 0x000fe40000000a00 */
[----:B------:R-:W-:Y:S02]  /*2bb0*/  UIMAD UR19, UR19, UR6, URZ ;  /* 0x00000006131372a4 */ /* 0x000fe4000f8e023f */
[----:B------:R-:W-:Y:S02]  /*2bc0*/  UIMAD.WIDE.U32 UR22, UR17, UR6, URZ ;  /* 0x00000006111672a5 */ /* 0x000fe4000f8e003f */
[----:B------:R-:W-:Y:S02]  /*2bd0*/  UIMAD UR19, UR17, UR7, UR19 ;  /* 0x00000007111372a4 */ /* 0x000fe4000f8e0213 */
[----:B------:R-:W-:Y:S02]  /*2be0*/  UIMAD UR6, UR17, -0x40, UR9 ;  /* 0xffffffc0110678a4 */ /* 0x000fe4000f8e0209 */
[----:B------:R-:W-:Y:S01]  /*2bf0*/  IMAD.U32 R10, RZ, RZ, UR22 ;  /* 0x00000016ff0a7e24 */ /* 0x000fe2000f8e00ff */
[----:B------:R-:W-:Y:S01]  /*2c00*/  UIADD3 UR19, UR23, UR19, URZ ;  /* 0x0000001317137290 */ /* 0x000fe2000fffe03f */
[----:B------:R-:W-:Y:S03]  /*2c10*/  IMAD.U32 R5, RZ, RZ, UR22 ;  /* 0x00000016ff057e24 */ /* 0x000fe6000f8e00ff */
[----:B------:R-:W-:Y:S02]  /*2c20*/  LEA R10, P2, R10, R240, 0x7 ;  /* 0x000000f00a0a7211 */ /* 0x000fe400078438ff */
[----:B------:R-:W-:Y:S01]  /*2c30*/  IMAD.U32 R4, RZ, RZ, UR19 ;  /* 0x00000013ff047e24 */ /* 0x000fe2000f8e00ff */
[----:B--2---:R-:W-:Y:S01]  /*2c40*/  @!P4 SHF.R.S32.HI R6, RZ, 0x1f, R2 ;  /* 0x0000001fff06c819 */ /* 0x004fe20000011402 */
[----:B------:R-:W-:Y:S03]  /*2c50*/  @!P4 IMAD.WIDE.U32 R8, R2, c[0x0][0x270], R246 ;  /* 0x00009c000208ca25 */ /* 0x000fe600078e00f6 */
[----:B------:R-:W-:Y:S02]  /*2c60*/  LEA.HI.X R11, R5, R241, R4, 0x7, P2 ;  /* 0x000000f1050b7211 */ /* 0x000fe400010f3c04 */
[----:B------:R-:W-:Y:S01]  /*2c70*/  IADD3 R4, R235, 0x6080, RZ ;  /* 0x00006080eb047810 */ /* 0x000fe20007ffe0ff */
[----:B------:R-:W-:Y:S01]  /*2c80*/  @!P4 IMAD R6, R6, c[0x0][0x270], RZ ;  /* 0x00009c000606ca24 */ /* 0x000fe200078e02ff */
[----:B------:R-:W-:Y:S01]  /*2c90*/  @!P4 IADD3 R7, P1, R8, UR8, RZ ;  /* 0x000000080807cc10 */ /* 0x000fe2000ff3e0ff */
[----:B------:R-:W-:Y:S01]  /*2ca0*/  IMAD.U32 R5, RZ, RZ, UR18 ;  /* 0x00000012ff057e24 */ /* 0x000fe2000f8e00ff */
[----:B------:R-:W-:Y:S01]  /*2cb0*/  IADD3 R8, -R242, UR6, RZ ;  /* 0x00000006f2087c10 */ /* 0x000fe2000fffe1ff */
[----:B------:R-:W-:Y:S02]  /*2cc0*/  @!P4 IMAD R6, R2, c[0x0][0x274], R6 ;  /* 0x00009d000206ca24 */ /* 0x000fe400078e0206 */
[----:B------:R-:W-:Y:S01]  /*2cd0*/  IMAD.U32 R2, RZ, RZ, UR14 ;  /* 0x0000000eff027e24 */ /* 0x000fe2000f8e00ff */
[----:B------:R-:W-:Y:S01]  /*2ce0*/  ISETP.LT.OR P5, PT, R8, 0x1, P3 ;  /* 0x000000010800780c */ /* 0x000fe20001fa1670 */
[----:B------:R-:W-:Y:S01]  /*2cf0*/  @!P4 IMAD R5, R5, 0x40, R246 ;  /* 0x000000400505c824 */ /* 0x000fe200078e02f6 */
[----:B------:R-:W-:Y:S02]  /*2d00*/  @!P4 IADD3.X R6, R9, UR11, R6, P1, !PT ;  /* 0x0000000b0906cc10 */ /* 0x000fe40008ffe406 */
[----:B------:R-:W-:Y:S01]  /*2d10*/  IADD3 R14, P2, P1, R2, 0x80, R10 ;  /* 0x00000080020e7810 */ /* 0x000fe2000795e00a */
[----:B------:R-:W-:Y:S01]  /*2d20*/  IMAD.U32 R2, RZ, RZ, UR18 ;  /* 0x00000012ff027e24 */ /* 0x000fe2000f8e00ff */
[----:B------:R-:W-:Y:S01]  /*2d30*/  ISETP.LT.OR P3, PT, R8, 0x1, P6 ;  /* 0x000000010800780c */ /* 0x000fe20003761670 */
[----:B------:R-:W-:Y:S01]  /*2d40*/  @!P4 IMAD.SHL.U32 R5, R5, 0x4, RZ ;  /* 0x000000040505c824 */ /* 0x000fe200078e00ff */
[----:B------:R-:W-:Y:S01]  /*2d50*/  IADD3.X R15, RZ, UR13, R11, P2, P1 ;  /* 0x0000000dff0f7c10 */ /* 0x000fe200097e240b */
[----:B------:R-:W-:Y:S01]  /*2d60*/  IMAD R2, R2, 0x4000, R4 ;  /* 0x0000400002027824 */ /* 0x000fe200078e0204 */
[C---:B------:R-:W-:Y:S01]  /*2d70*/  @!P4 LEA R12, P1, R7.reuse, c[0x0][0x258], 0x2 ;  /* 0x00009600070cca11 */ /* 0x040fe200078210ff */
[----:B------:R-:W-:Y:S01]  /*2d80*/  IMAD.U32 R4, RZ, RZ, UR10 ;  /* 0x0000000aff047e24 */ /* 0x000fe2000f8e00ff */
[----:B------:R-:W-:Y:S02]  /*2d90*/  IADD3 R16, P2, R10, UR14, RZ ;  /* 0x0000000e0a107c10 */ /* 0x000fe4000ff5e0ff */
[----:B------:R-:W-:Y:S01]  /*2da0*/  @!PT LDS RZ, [RZ] ;  /* 0x00000000fffff984 */ /* 0x000fe20000000800 */
[----:B------:R-:W-:Y:S01]  /*2db0*/  @!PT LDS RZ, [RZ] ;  /* 0x00000000fffff984 */ /* 0x000fe20000000800 */
[----:B------:R-:W-:Y:S01]  /*2dc0*/  @!PT LDS RZ, [RZ] ;  /* 0x00000000fffff984 */ /* 0x000fe20000000800 */
[----:B------:R2:W-:Y:S01]  /*2dd0*/  LDGSTS.E.BYPASS.LTC128B.128 [R2], [R10.64], !P5 ;  /* 0x000000000a027fae */ /* 0x0005e2000e901d54 */
[----:B------:R-:W-:Y:S02]  /*2de0*/  @!P4 LEA.HI.X R13, R7, c[0x0][0x25c], R6, 0x2, P1 ;  /* 0x00009700070dca11 */ /* 0x000fe400008f1406 */
[----:B------:R-:W-:Y:S02]  /*2df0*/  LOP3.LUT P1, RZ, R236, 0x1, RZ, 0xc0, !PT ;  /* 0x00000001ecff7812 */ /* 0x000fe4000782c0ff */
[----:B------:R-:W-:Y:S01]  /*2e00*/  IADD3.X R17, R11, UR13, RZ, P2, !PT ;  /* 0x0000000d0b117c10 */ /* 0x000fe200097fe4ff */
[----:B------:R2:W-:Y:S01]  /*2e10*/  LDGSTS.E.BYPASS.LTC128B.128 [R2+0x2000], [R10.64+0x80], !P3 ;  /* 0x020000800a027fae */ /* 0x0005e2000d901d54 */
[C---:B------:R-:W-:Y:S02]  /*2e20*/  ISETP.LT.OR P2, PT, R8.reuse, 0x21, P1 ;  /* 0x000000210800780c */ /* 0x040fe40000f41670 */
[----:B------:R-:W-:Y:S02]  /*2e30*/  ISETP.LT.OR P1, PT, R8, 0x21, P6 ;  /* 0x000000210800780c */ /* 0x000fe40003721670 */
[----:B------:R-:W-:Y:S05]  /*2e40*/  @!P4 LEA R4, R4, 0x40, 0x6 ;  /* 0x000000400404c811 */ /* 0x000fea00078e30ff */
[----:B------:R-:W-:Y:S04]  /*2e50*/  @!P4 IMAD.WIDE R12, R4, 0x4, R12 ;  /* 0x00000004040cc825 */ /* 0x000fe800078e020c */
[----:B------:R2:W-:Y:S06]  /*2e60*/  LDGSTS.E.BYPASS.LTC128B.128 [R2+0x1000], [R16.64], !P2 ;  /* 0x0100000010027fae */ /* 0x0005ec000d101d54 */
[----:B------:R2:W-:Y:S06]  /*2e70*/  LDGSTS.E.BYPASS.LTC128B.128 [R2+0x3000], [R14.64], !P1 ;  /* 0x030000000e027fae */ /* 0x0005ec000c901d54 */
[----:B------:R2:W-:Y:S02]  /*2e80*/  @!P4 LDGSTS.E.BYPASS.LTC128B.128 [R5+0x12080], [R12.64] ;  /* 0x120800000c05cfae */ /* 0x0005e4000b901d54 */
.L_x_1:
[-C--:B-1234-:R-:W-:Y:S01]  /*2e90*/  HMMA.16816.F32.BF16 R4, R20, R154.reuse, RZ ;  /* 0x0000009a1404723c */ /* 0x09efe200000418ff */
[----:B------:R-:W0:Y:S02]  /*2ea0*/  LDGDEPBAR ;  /* 0x00000000000079af */ /* 0x000e240000000000 */
[C---:B------:R-:W-:Y:S02]  /*2eb0*/  ISETP.GT.AND P1, PT, R248.reuse, 0x1, PT ;  /* 0x00000001f800780c */ /* 0x040fe40003f24270 */
[----:B------:R-:W-:Y:S02]  /*2ec0*/  MOV R2, 0x40 ;  /* 0x0000004000027802 */ /* 0x000fe40000000f00 */
[C---:B------:R-:W-:Y:S01]  /*2ed0*/  ISETP.GT.AND P6, PT, R248.reuse, 0x20, PT ;  /* 0x00000020f800780c */ /* 0x040fe20003fc4270 */
[C---:B------:R-:W-:Y:S02]  /*2ee0*/  HMMA.16816.F32.BF16 R8, R76.reuse, R154, RZ ;  /* 0x0000009a4c08723c */ /* 0x040fe400000418ff */
[----:B------:R-:W-:Y:S02]  /*2ef0*/  ISETP.GT.AND P5, PT, R248, 0x21, PT ;  /* 0x00000021f800780c */ /* 0x000fe40003fa4270 */
[----:B------:R-:W-:Y:S02]  /*2f00*/  SEL R2, R2, 0xffffffc0, !P0 ;  /* 0xffffffc002027807 */ /* 0x000fe40004000000 */
[----:B------:R-:W-:Y:S02]  /*2f10*/  ISETP.GT.AND P2, PT, R248, 0x40, PT ;  /* 0x00000040f800780c */ /* 0x000fe40003f44270 */
[-C--:B------:R-:W-:Y:S01]  /*2f20*/  HMMA.16816.F32.BF16 R12, R76, R156.reuse, RZ ;  /* 0x0000009c4c0c723c */ /* 0x080fe200000418ff */
[----:B------:R-:W-:Y:S02]  /*2f30*/  IADD3 R136, R230, R2, RZ ;  /* 0x00000002e6887210 */ /* 0x000fe40007ffe0ff */
[----:B------:R-:W-:Y:S02]  /*2f40*/  ISETP.GT.AND P3, PT, R248, RZ, PT ;  /* 0x000000fff800720c */ /* 0x000fe40003f64270 */
[----:B------:R-:W-:Y:S02]  /*2f50*/  IADD3 R2, R2, R202, RZ ;  /* 0x000000ca02027210 */ /* 0x000fe40007ffe0ff */
[C---:B------:R-:W-:Y:S01]  /*2f60*/  FSEL R218, R150.reuse, -INF , P3 ;  /* 0xff80000096da7808 */ /* 0x040fe20001800000 */
[C---:B------:R-:W-:Y:S04]  /*2f70*/  HMMA.16816.F32.BF16 R16, R20.reuse, R156, RZ ;  /* 0x0000009c1410723c */ /* 0x040fe800000418ff */
[----:B------:R-:W-:Y:S01]  /*2f80*/  FFMA.FTZ R150, -R150, R150, 1 ;  /* 0x3f80000096967423 */ /* 0x000fe20000010196 */
[C---:B------:R-:W-:Y:S01]  /*2f90*/  FSEL R217, R153.reuse, -INF , P6 ;  /* 0xff80000099d97808 */ /* 0x040fe20003000000 */
[--C-:B------:R-:W-:Y:S02]  /*2fa0*/  FFMA.FTZ R218, R218, c[0x0][0x29c], -R209.reuse ;  /* 0x0000a700dada7a23 */ /* 0x100fe400000108d1 */
[-C--:B------:R-:W-:Y:S01]  /*2fb0*/  HMMA.16816.F32.BF16 R20, R20, R158.reuse, RZ ;  /* 0x0000009e1414723c */ /* 0x080fe200000418ff */
[----:B------:R-:W-:Y:S03]  /*2fc0*/  FFMA.FTZ R153, -R153, R153, 1 ;  /* 0x3f80000099997423 */ /* 0x000fe60000010199 */
[--C-:B------:R-:W-:Y:S01]  /*2fd0*/  FFMA.FTZ R217, R217, c[0x0][0x29c], -R209.reuse ;  /* 0x0000a700d9d97a23 */ /* 0x100fe200000108d1 */
[----:B------:R-:W-:Y:S03]  /*2fe0*/  MUFU.EX2 R218, R218 ;  /* 0x000000da00da7308 */ /* 0x000fe60000000800 */
[----:B------:R-:W-:Y:S01]  /*2ff0*/  HMMA.16816.F32.BF16 R24, R76, R158, RZ ;  /* 0x0000009e4c18723c */ /* 0x000fe200000418ff */
[----:B------:R-:W1:Y:S06]  /*3000*/  LDSM.16.M88.4 R76, [R136+0xe080] ;  /* 0x00e08000884c783b */ /* 0x000e6c0000000200 */
[----:B------:R-:W-:Y:S01]  /*3010*/  MUFU.EX2 R217, R217 ;  /* 0x000000d900d97308 */ /* 0x000fe20000000800 */
[-C--:B------:R-:W-:Y:S08]  /*3020*/  HMMA.16816.F32.BF16 R4, R80, R160.reuse, R4 ;  /* 0x000000a05004723c */ /* 0x080ff00000041804 */
[C---:B------:R-:W-:Y:S08]  /*3030*/  HMMA.16816.F32.BF16 R8, R132.reuse, R160, R8 ;  /* 0x000000a08408723c */ /* 0x040ff00000041808 */
[-C--:B------:R-:W-:Y:S08]  /*3040*/  HMMA.16816.F32.BF16 R12, R132, R162.reuse, R12 ;  /* 0x000000a2840c723c */ /* 0x080ff0000004180c */
[C---:B------:R-:W-:Y:S08]  /*3050*/  HMMA.16816.F32.BF16 R16, R80.reuse, R162, R16 ;  /* 0x000000a25010723c */ /* 0x040ff00000041810 */
[-C--:B------:R-:W-:Y:S01]  /*3060*/  HMMA.16816.F32.BF16 R20, R80, R164.reuse, R20 ;  /* 0x000000a45014723c */ /* 0x080fe20000041814 */
[----:B------:R-:W2:Y:S07]  /*3070*/  LDSM.16.M88.4 R80, [R136+0xf080] ;  /* 0x00f080008850783b */ /* 0x000eae0000000200 */
[----:B------:R-:W-:Y:S01]  /*3080*/  HMMA.16816.F32.BF16 R24, R132, R164, R24 ;  /* 0x000000a48418723c */ /* 0x000fe20000041818 */
[----:B------:R-:W3:Y:S07]  /*3090*/  LDSM.16.M88.4 R132, [R2+0xe080] ;  /* 0x00e080000284783b */ /* 0x000eee0000000200 */
[-C--:B-1----:R-:W-:Y:S08]  /*30a0*/  HMMA.16816.F32.BF16 R4, R76, R166.reuse, R4 ;  /* 0x000000a64c04723c */ /* 0x082ff00000041804 */
[C---:B--2---:R-:W-:Y:S08]  /*30b0*/  HMMA.16816.F32.BF16 R8, R80.reuse, R166, R8 ;  /* 0x000000a65008723c */ /* 0x044ff00000041808 */
[-C--:B------:R-:W-:Y:S08]  /*30c0*/  HMMA.16816.F32.BF16 R12, R80, R168.reuse, R12 ;  /* 0x000000a8500c723c */ /* 0x080ff0000004180c */
[C---:B------:R-:W-:Y:S08]  /*30d0*/  HMMA.16816.F32.BF16 R16, R76.reuse, R168, R16 ;  /* 0x000000a84c10723c */ /* 0x040ff00000041810 */
[-C--:B------:R-:W-:Y:S01]  /*30e0*/  HMMA.16816.F32.BF16 R20, R76, R170.reuse, R20 ;  /* 0x000000aa4c14723c */ /* 0x080fe20000041814 */
[----:B------:R-:W1:Y:S07]  /*30f0*/  LDSM.16.M88.4 R76, [R2+0xf080] ;  /* 0x00f08000024c783b */ /* 0x000e6e0000000200 */
[----:B------:R-:W-:Y:S01]  /*3100*/  HMMA.16816.F32.BF16 R24, R80, R170, R24 ;  /* 0x000000aa5018723c */ /* 0x000fe20000041818 */
[----:B------:R-:W2:Y:S07]  /*3110*/  LDSM.16.M88.4 R80, [R230+0x10080] ;  /* 0x01008000e650783b */ /* 0x000eae0000000200 */
[-C--:B---3--:R-:W-:Y:S08]  /*3120*/  HMMA.16816.F32.BF16 R4, R132, R172.reuse, R4 ;  /* 0x000000ac8404723c */ /* 0x088ff00000041804 */
[C---:B-1----:R-:W-:Y:S08]  /*3130*/  HMMA.16816.F32.BF16 R8, R76.reuse, R172, R8 ;  /* 0x000000ac4c08723c */ /* 0x042ff00000041808 */
[-C--:B------:R-:W-:Y:S08]  /*3140*/  HMMA.16816.F32.BF16 R12, R76, R174.reuse, R12 ;  /* 0x000000ae4c0c723c */ /* 0x080ff0000004180c */
[C---:B------:R-:W-:Y:S08]  /*3150*/  HMMA.16816.F32.BF16 R16, R132.reuse, R174, R16 ;  /* 0x000000ae8410723c */ /* 0x040ff00000041810 */
[-C--:B------:R-:W-:Y:S01]  /*3160*/  HMMA.16816.F32.BF16 R20, R132, R176.reuse, R20 ;  /* 0x000000b08414723c */ /* 0x080fe20000041814 */
[----:B------:R-:W1:Y:S07]  /*3170*/  LDSM.16.M88.4 R132, [R230+0x11080] ;  /* 0x01108000e684783b */ /* 0x000e6e0000000200 */
[----:B------:R-:W-:Y:S01]  /*3180*/  HMMA.16816.F32.BF16 R24, R76, R176, R24 ;  /* 0x000000b04c18723c */ /* 0x000fe20000041818 */
[----:B------:R-:W3:Y:S07]  /*3190*/  LDSM.16.M88.4 R76, [R202+0x10080] ;  /* 0x01008000ca4c783b */ /* 0x000eee0000000200 */
[-C--:B--2---:R-:W-:Y:S08]  /*31a0*/  HMMA.16816.F32.BF16 R4, R80, R178.reuse, R4 ;  /* 0x000000b25004723c */ /* 0x084ff00000041804 */
[C---:B-1----:R-:W-:Y:S08]  /*31b0*/  HMMA.16816.F32.BF16 R8, R132.reuse, R178, R8 ;  /* 0x000000b28408723c */ /* 0x042ff00000041808 */
[-C--:B------:R-:W-:Y:S08]  /*31c0*/  HMMA.16816.F32.BF16 R12, R132, R180.reuse, R12 ;  /* 0x000000b4840c723c */ /* 0x080ff0000004180c */
[C---:B------:R-:W-:Y:S08]  /*31d0*/  HMMA.16816.F32.BF16 R16, R80.reuse, R180, R16 ;  /* 0x000000b45010723c */ /* 0x040ff00000041810 */
[-C--:B------:R-:W-:Y:S01]  /*31e0*/  HMMA.16816.F32.BF16 R20, R80, R182.reuse, R20 ;  /* 0x000000b65014723c */ /* 0x080fe20000041814 */
[----:B------:R-:W1:Y:S07]  /*31f0*/  LDSM.16.M88.4 R80, [R202+0x11080] ;  /* 0x01108000ca50783b */ /* 0x000e6e0000000200 */
[----:B------:R-:W-:Y:S01]  /*3200*/  HMMA.16816.F32.BF16 R24, R132, R182, R24 ;  /* 0x000000b68418723c */ /* 0x000fe20000041818 */
[----:B------:R-:W2:Y:S07]  /*3210*/  LDSM.16.M88.4 R132, [R136+0x10080] ;  /* 0x010080008884783b */ /* 0x000eae0000000200 */
[-C--:B---3--:R-:W-:Y:S01]  /*3220*/  HMMA.16816.F32.BF16 R4, R76, R184.reuse, R4 ;  /* 0x000000b84c04723c */ /* 0x088fe20000041804 */
[----:B------:R-:W3:Y:S07]  /*3230*/  LDSM.16.M88.4 R136, [R136+0x11080] ;  /* 0x011080008888783b */ /* 0x000eee0000000200 */
[C---:B-1----:R-:W-:Y:S08]  /*3240*/  HMMA.16816.F32.BF16 R8, R80.reuse, R184, R8 ;  /* 0x000000b85008723c */ /* 0x042ff00000041808 */
[-C--:B------:R-:W-:Y:S08]  /*3250*/  HMMA.16816.F32.BF16 R12, R80, R186.reuse, R12 ;  /* 0x000000ba500c723c */ /* 0x080ff0000004180c */
[C---:B------:R-:W-:Y:S08]  /*3260*/  HMMA.16816.F32.BF16 R16, R76.reuse, R186, R16 ;  /* 0x000000ba4c10723c */ /* 0x040ff00000041810 */
[-C--:B------:R-:W-:Y:S01]  /*3270*/  HMMA.16816.F32.BF16 R20, R76, R188.reuse, R20 ;  /* 0x000000bc4c14723c */ /* 0x080fe20000041814 */
[----:B------:R-:W1:Y:S07]  /*3280*/  LDSM.16.M88.4 R76, [R2+0x10080] ;  /* 0x01008000024c783b */ /* 0x000e6e0000000200 */
[----:B------:R-:W-:Y:S01]  /*3290*/  HMMA.16816.F32.BF16 R24, R80, R188, R24 ;  /* 0x000000bc5018723c */ /* 0x000fe20000041818 */
[----:B------:R4:W5:Y:S07]  /*32a0*/  LDSM.16.M88.4 R80, [R2+0x11080] ;  /* 0x011080000250783b */ /* 0x00096e0000000200 */
[-C--:B--2---:R-:W-:Y:S08]  /*32b0*/  HMMA.16816.F32.BF16 R4, R132, R190.reuse, R4 ;  /* 0x000000be8404723c */ /* 0x084ff00000041804 */
[C---:B---3--:R-:W-:Y:S08]  /*32c0*/  HMMA.16816.F32.BF16 R8, R136.reuse, R190, R8 ;  /* 0x000000be8808723c */ /* 0x048ff00000041808 */
[-C--:B------:R-:W-:Y:S04]  /*32d0*/  HMMA.16816.F32.BF16 R12, R136, R192.reuse, R12 ;  /* 0x000000c0880c723c */ /* 0x080fe8000004180c */
[C---:B----4-:R-:W-:Y:S01]  /*32e0*/  FSEL R2, R151.reuse, -INF , P1 ;  /* 0xff80000097027808 */ /* 0x050fe20000800000 */
[----:B------:R-:W-:Y:S03]  /*32f0*/  FFMA.FTZ R151, -R151, R151, 1 ;  /* 0x3f80000097977423 */ /* 0x000fe60000010197 */
[C---:B------:R-:W-:Y:S04]  /*3300*/  HMMA.16816.F32.BF16 R16, R132.reuse, R192, R16 ;  /* 0x000000c08410723c */ /* 0x040fe80000041810 */
[----:B------:R-:W-:Y:S04]  /*3310*/  FFMA.FTZ R2, R2, c[0x0][0x29c], -R209 ;  /* 0x0000a70002027a23 */ /* 0x000fe800000108d1 */
[-C--:B------:R-:W-:Y:S02]  /*3320*/  HMMA.16816.F32.BF16 R20, R132, R194.reuse, R20 ;  /* 0x000000c28414723c */ /* 0x080fe40000041814 */
[----:B------:R-:W-:Y:S05]  /*3330*/  MUFU.EX2 R2, R2 ;  /* 0x0000000200027308 */ /* 0x000fea0000000800 */
[C---:B------:R-:W-:Y:S01]  /*3340*/  FSEL R132, R149.reuse, -INF , P1 ;  /* 0xff80000095847808 */ /* 0x040fe20000800000 */
[----:B------:R-:W-:Y:S04]  /*3350*/  HMMA.16816.F32.BF16 R24, R136, R194, R24 ;  /* 0x000000c28818723c */ /* 0x000fe80000041818 */
[----:B------:R-:W-:Y:S01]  /*3360*/  FFMA.FTZ R149, -R149, R149, 1 ;  /* 0x3f80000095957423 */ /* 0x000fe20000010195 */
[C---:B------:R-:W-:Y:S01]  /*3370*/  FSEL R135, R145.reuse, -INF , P5 ;  /* 0xff80000091877808 */ /* 0x040fe20002800000 */
[----:B------:R-:W-:Y:S01]  /*3380*/  FFMA.FTZ R145, -R145, R145, 1 ;  /* 0x3f80000091917423 */ /* 0x000fe20000010191 */
[C---:B------:R-:W-:Y:S01]  /*3390*/  FSEL R134, R205.reuse, -INF , P2 ;  /* 0xff800000cd867808 */ /* 0x040fe20001000000 */
[-C--:B-1----:R-:W-:Y:S05]  /*33a0*/  HMMA.16816.F32.BF16 R4, R76, R196.reuse, R4 ;  /* 0x000000c44c04723c */ /* 0x082fea0000041804 */
[----:B------:R-:W-:Y:S01]  /*33b0*/  FFMA.FTZ R205, -R205, R205, 1 ;  /* 0x3f800000cdcd7423 */ /* 0x000fe200000101cd */
[C---:B------:R-:W-:Y:S01]  /*33c0*/  FSEL R138, R140.reuse, -INF , P3 ;  /* 0xff8000008c8a7808 */ /* 0x040fe20001800000 */
[----:B------:R-:W-:Y:S01]  /*33d0*/  FFMA.FTZ R140, -R140, R140, 1 ;  /* 0x3f8000008c8c7423 */ /* 0x000fe2000001018c */
[C---:B-----5:R-:W-:Y:S04]  /*33e0*/  HMMA.16816.F32.BF16 R8, R80.reuse, R196, R8 ;  /* 0x000000c45008723c */ /* 0x060fe80000041808 */
[----:B------:R-:W-:Y:S01]  /*33f0*/  FFMA.FTZ R138, R138, c[0x0][0x29c], -R216 ;  /* 0x0000a7008a8a7a23 */ /* 0x000fe200000108d8 */
[----:B------:R-:W-:Y:S01]  /*3400*/  FSEL R137, R141, -INF , P1 ;  /* 0xff8000008d897808 */ /* 0x000fe20000800000 */
[----:B------:R-:W-:Y:S01]  /*3410*/  FFMA.FTZ R132, R132, c[0x0][0x29c], -R210 ;  /* 0x0000a70084847a23 */ /* 0x000fe200000108d2 */
[----:B------:R-:W-:Y:S01]  /*3420*/  FSEL R133, R143, -INF , P1 ;  /* 0xff8000008f857808 */ /* 0x000fe20000800000 */
[-C--:B------:R-:W-:Y:S02]  /*3430*/  HMMA.16816.F32.BF16 R12, R80, R198.reuse, R12 ;  /* 0x000000c6500c723c */ /* 0x080fe4000004180c */
[----:B------:R-:W-:Y:S01]  /*3440*/  MUFU.EX2 R138, R138 ;  /* 0x0000008a008a7308 */ /* 0x000fe20000000800 */
[----:B------:R-:W-:Y:S01]  /*3450*/  ISETP.GT.AND P1, PT, R248, 0x41, PT ;  /* 0x00000041f800780c */ /* 0x000fe20003f24270 */
[----:B------:R-:W-:Y:S01]  /*3460*/  FFMA.FTZ R141, -R141, R141, 1 ;  /* 0x3f8000008d8d7423 */ /* 0x000fe2000001018d */
[----:B------:R-:W-:Y:S01]  /*3470*/  FSEL R136, R144, -INF , P6 ;  /* 0xff80000090887808 */ /* 0x000fe20003000000 */
[--C-:B------:R-:W-:Y:S01]  /*3480*/  FFMA.FTZ R137, R137, c[0x0][0x29c], -R216.reuse ;  /* 0x0000a70089897a23 */ /* 0x100fe200000108d8 */
[C---:B------:R-:W-:Y:S01]  /*3490*/  FSEL R139, R206.reuse, -INF , P1 ;  /* 0xff800000ce8b7808 */ /* 0x040fe20000800000 */
[C---:B------:R-:W-:Y:S04]  /*34a0*/  HMMA.16816.F32.BF16 R16, R76.reuse, R198, R16 ;  /* 0x000000c64c10723c */ /* 0x040fe80000041810 */
[----:B------:R-:W-:Y:S01]  /*34b0*/  MUFU.EX2 R132, R132 ;  /* 0x0000008400847308 */ /* 0x000fe20000000800 */
[----:B------:R-:W-:Y:S02]  /*34c0*/  FFMA.FTZ R206, -R206, R206, 1 ;  /* 0x3f800000cece7423 */ /* 0x000fe400000101ce */
[--C-:B------:R-:W-:Y:S01]  /*34d0*/  FFMA.FTZ R136, R136, c[0x0][0x29c], -R216.reuse ;  /* 0x0000a70088887a23 */ /* 0x100fe200000108d8 */
[-C--:B------:R-:W-:Y:S04]  /*34e0*/  HMMA.16816.F32.BF16 R20, R76, R200.reuse, R20 ;  /* 0x000000c84c14723c */ /* 0x080fe80000041814 */
[--C-:B------:R-:W-:Y:S02]  /*34f0*/  FFMA.FTZ R135, R135, c[0x0][0x29c], -R216.reuse ;  /* 0x0000a70087877a23 */ /* 0x100fe400000108d8 */
[----:B------:R-:W1:Y:S01]  /*3500*/  MUFU.EX2 R136, R136 ;  /* 0x0000008800887308 */ /* 0x000e620000000800 */
[----:B------:R-:W-:Y:S01]  /*3510*/  FSEL R79, R142, -INF , P3 ;  /* 0xff8000008e4f7808 */ /* 0x000fe20001800000 */
[----:B------:R-:W-:Y:S04]  /*3520*/  HMMA.16816.F32.BF16 R24, R80, R200, R24 ;  /* 0x000000c85018723c */ /* 0x000fe80000041818 */
[----:B------:R-:W-:Y:S01]  /*3530*/  FSEL R78, R146, -INF , P6 ;  /* 0xff800000924e7808 */ /* 0x000fe20003000000 */
[--C-:B------:R-:W-:Y:S01]  /*3540*/  FFMA.FTZ R134, R134, c[0x0][0x29c], -R216.reuse ;  /* 0x0000a70086867a23 */ /* 0x100fe200000108d8 */
[----:B------:R-:W-:Y:S01]  /*3550*/  FSEL R77, R147, -INF , P5 ;  /* 0xff800000934d7808 */ /* 0x000fe20002800000 */
[----:B------:R-:W-:Y:S01]  /*3560*/  FFMA.FTZ R216, R139, c[0x0][0x29c], -R216 ;  /* 0x0000a7008bd87a23 */ /* 0x000fe200000108d8 */
[----:B------:R-:W-:Y:S01]  /*3570*/  FSEL R76, R207, -INF , P2 ;  /* 0xff800000cf4c7808 */ /* 0x000fe20001000000 */
[--C-:B------:R-:W-:Y:S01]  /*3580*/  FFMA.FTZ R79, R79, c[0x0][0x29c], -R215.reuse ;  /* 0x0000a7004f4f7a23 */ /* 0x100fe200000108d7 */
[----:B------:R-:W2:Y:S02]  /*3590*/  MUFU.EX2 R137, R137 ;  /* 0x0000008900897308 */ /* 0x000ea40000000800 */
[----:B------:R-:W-:Y:S01]  /*35a0*/  FSEL R139, R208, -INF , P1 ;  /* 0xff800000d08b7808 */ /* 0x000fe20000800000 */
[--C-:B------:R-:W-:Y:S01]  /*35b0*/  FFMA.FTZ R77, R77, c[0x0][0x29c], -R215.reuse ;  /* 0x0000a7004d4d7a23 */ /* 0x100fe200000108d7 */
[----:B------:R-:W-:Y:S01]  /*35c0*/  FSEL R80, R148, -INF , P3 ;  /* 0xff80000094507808 */ /* 0x000fe20001800000 */
[--C-:B------:R-:W-:Y:S01]  /*35d0*/  FFMA.FTZ R133, R133, c[0x0][0x29c], -R215.reuse ;  /* 0x0000a70085857a23 */ /* 0x100fe200000108d7 */
[----:B------:R-:W-:Y:S01]  /*35e0*/  FSEL R81, R211, -INF , P2 ;  /* 0xff800000d3517808 */ /* 0x000fe20001000000 */
[--C-:B------:R-:W-:Y:S01]  /*35f0*/  FFMA.FTZ R78, R78, c[0x0][0x29c], -R215.reuse ;  /* 0x0000a7004e4e7a23 */ /* 0x100fe200000108d7 */
[----:B------:R-:W-:Y:S01]  /*3600*/  FSEL R83, R152, -INF , P6 ;  /* 0xff80000098537808 */ /* 0x000fe20003000000 */
[--C-:B------:R-:W-:Y:S01]  /*3610*/  FFMA.FTZ R76, R76, c[0x0][0x29c], -R215.reuse ;  /* 0x0000a7004c4c7a23 */ /* 0x100fe200000108d7 */
[----:B------:R-:W-:Y:S01]  /*3620*/  FSEL R82, R3, -INF , P5 ;  /* 0xff80000003527808 */ /* 0x000fe20002800000 */
[----:B------:R-:W-:Y:S01]  /*3630*/  FFMA.FTZ R215, R139, c[0x0][0x29c], -R215 ;  /* 0x0000a7008bd77a23 */ /* 0x000fe200000108d7 */
[----:B------:R-:W-:Y:S01]  /*3640*/  FSEL R139, R212, -INF , P1 ;  /* 0xff800000d48b7808 */ /* 0x000fe20000800000 */
[--C-:B------:R-:W-:Y:S01]  /*3650*/  FFMA.FTZ R80, R80, c[0x0][0x29c], -R210.reuse ;  /* 0x0000a70050507a23 */ /* 0x100fe200000108d2 */
[----:B------:R-:W-:Y:S01]  /*3660*/  MUFU.EX2 R133, R133 ;  /* 0x0000008500857308 */ /* 0x000fe20000000800 */
[--C-:B------:R-:W-:Y:S02]  /*3670*/  FFMA.FTZ R83, R83, c[0x0][0x29c], -R210.reuse ;  /* 0x0000a70053537a23 */ /* 0x100fe400000108d2 */
[--C-:B------:R-:W-:Y:S02]  /*3680*/  FFMA.FTZ R82, R82, c[0x0][0x29c], -R210.reuse ;  /* 0x0000a70052527a23 */ /* 0x100fe400000108d2 */
[--C-:B------:R-:W-:Y:S02]  /*3690*/  FFMA.FTZ R81, R81, c[0x0][0x29c], -R210.reuse ;  /* 0x0000a70051517a23 */ /* 0x100fe400000108d2 */
[----:B------:R-:W-:Y:S02]  /*36a0*/  FFMA.FTZ R210, R139, c[0x0][0x29c], -R210 ;  /* 0x0000a7008bd27a23 */ /* 0x000fe400000108d2 */
[----:B------:R-:W3:Y:S01]  /*36b0*/  LDS R139, [R249.X4+0x12280] ;  /* 0x01228000f98b7984 */ /* 0x000ee20000004800 */
[----:B------:R-:W-:Y:S01]  /*36c0*/  FFMA.FTZ R143, -R143, R143, 1 ;  /* 0x3f8000008f8f7423 */ /* 0x000fe2000001018f */
[----:B------:R-:W-:Y:S01]  /*36d0*/  MUFU.EX2 R79, R79 ;  /* 0x0000004f004f7308 */ /* 0x000fe20000000800 */
[----:B------:R-:W-:Y:S02]  /*36e0*/  FFMA.FTZ R142, -R142, R142, 1 ;  /* 0x3f8000008e8e7423 */ /* 0x000fe4000001018e */
[----:B------:R-:W-:Y:S02]  /*36f0*/  FFMA.FTZ R148, -R148, R148, 1 ;  /* 0x3f80000094947423 */ /* 0x000fe40000010194 */
[----:B------:R-:W-:Y:S02]  /*3700*/  FFMA.FTZ R3, -R3, R3, 1 ;  /* 0x3f80000003037423 */ /* 0x000fe40000010103 */
[----:B------:R-:W-:Y:S02]  /*3710*/  FFMA.FTZ R152, -R152, R152, 1 ;  /* 0x3f80000098987423 */ /* 0x000fe40000010198 */
[----:B------:R-:W-:Y:S01]  /*3720*/  FFMA.FTZ R146, -R146, R146, 1 ;  /* 0x3f80000092927423 */ /* 0x000fe20000010192 */
[----:B------:R-:W-:Y:S01]  /*3730*/  MUFU.EX2 R80, R80 ;  /* 0x0000005000507308 */ /* 0x000fe20000000800 */
[----:B------:R-:W-:Y:S02]  /*3740*/  FFMA.FTZ R147, -R147, R147, 1 ;  /* 0x3f80000093937423 */ /* 0x000fe40000010193 */
[----:B------:R-:W-:Y:S02]  /*3750*/  FFMA.FTZ R207, -R207, R207, 1 ;  /* 0x3f800000cfcf7423 */ /* 0x000fe400000101cf */
[----:B------:R-:W-:Y:S02]  /*3760*/  FFMA.FTZ R208, -R208, R208, 1 ;  /* 0x3f800000d0d07423 */ /* 0x000fe400000101d0 */
[----:B------:R-:W-:Y:S02]  /*3770*/  FFMA.FTZ R211, -R211, R211, 1 ;  /* 0x3f800000d3d37423 */ /* 0x000fe400000101d3 */
[----:B------:R-:W-:Y:S01]  /*3780*/  FFMA.FTZ R212, -R212, R212, 1 ;  /* 0x3f800000d4d47423 */ /* 0x000fe200000101d4 */
[----:B------:R-:W4:Y:S10]  /*3790*/  MUFU.EX2 R135, R135 ;  /* 0x0000008700877308 */ /* 0x000f340000000800 */
[----:B------:R-:W-:Y:S01]  /*37a0*/  MUFU.EX2 R83, R83 ;  /* 0x0000005300537308 */ /* 0x000fe20000000800 */
[--C-:B---3--:R-:W-:Y:S02]  /*37b0*/  FADD.FTZ R16, R16, -R139.reuse ;  /* 0x8000008b10107221 */ /* 0x108fe40000010000 */
[--C-:B------:R-:W-:Y:S07]  /*37c0*/  FADD.FTZ R4, R4, -R139.reuse ;  /* 0x8000008b04047221 */ /* 0x100fee0000010000 */
[----:B------:R-:W-:Y:S01]  /*37d0*/  MUFU.EX2 R77, R77 ;  /* 0x0000004d004d7308 */ /* 0x000fe20000000800 */
[----:B-1----:R-:W-:Y:S02]  /*37e0*/  FMUL.FTZ R16, R136, R16 ;  /* 0x0000001088107220 */ /* 0x002fe40000410000 */
[--C-:B------:R-:W-:Y:S02]  /*37f0*/  FADD.FTZ R5, R5, -R139.reuse ;  /* 0x8000008b05057221 */ /* 0x100fe40000010000 */
[--C-:B------:R-:W-:Y:S02]  /*3800*/  FADD.FTZ R17, R17, -R139.reuse ;  /* 0x8000008b11117221 */ /* 0x100fe40000010000 */
[--C-:B------:R-:W-:Y:S02]  /*3810*/  FADD.FTZ R20, R20, -R139.reuse ;  /* 0x8000008b14147221 */ /* 0x100fe40000010000 */
[----:B------:R-:W-:Y:S01]  /*3820*/  FADD.FTZ R21, R21, -R139 ;  /* 0x8000008b15157221 */ /* 0x000fe20000010000 */
[----:B------:R-:W1:Y:S01]  /*3830*/  MUFU.EX2 R78, R78 ;  /* 0x0000004e004e7308 */ /* 0x000e620000000800 */
[----:B------:R-:W-:Y:S01]  /*3840*/  FFMA.FTZ R139, -R144, R144, 1 ;  /* 0x3f800000908b7423 */ /* 0x000fe20000010190 */
[----:B------:R-:W-:Y:S01]  /*3850*/  FSEL R144, R204, -INF , P5 ;  /* 0xff800000cc907808 */ /* 0x000fe20002800000 */
[C---:B--2---:R-:W-:Y:S01]  /*3860*/  FMUL.FTZ R5, R137.reuse, R5 ;  /* 0x0000000589057220 */ /* 0x044fe20000410000 */
[----:B------:R-:W-:Y:S01]  /*3870*/  F2FP.BF16.PACK_AB R137, R137, R138 ;  /* 0x0000008a8989723e */ /* 0x000fe200000010ff */
[----:B------:R-:W-:Y:S02]  /*3880*/  FMUL.FTZ R139, R16, R139 ;  /* 0x0000008b108b7220 */ /* 0x000fe40000410000 */
[----:B------:R-:W2:Y:S01]  /*3890*/  LDS R16, [R249.X4+0x122a0] ;  /* 0x0122a000f9107984 */ /* 0x000ea20000004800 */
[----:B------:R-:W-:Y:S02]  /*38a0*/  FMUL.FTZ R5, R5, R141 ;  /* 0x0000008d05057220 */ /* 0x000fe40000410000 */
[----:B------:R3:W-:Y:S01]  /*38b0*/  MUFU.EX2 R141, R82 ;  /* 0x00000052008d7308 */ /* 0x0007e20000000800 */
[--C-:B------:R-:W-:Y:S02]  /*38c0*/  FFMA.FTZ R144, R144, c[0x0][0x29c], -R209.reuse ;  /* 0x0000a70090907a23 */ /* 0x100fe400000108d1 */
[----:B------:R-:W-:Y:S02]  /*38d0*/  FMUL.FTZ R4, R138, R4 ;  /* 0x000000048a047220 */ /* 0x000fe40000410000 */
[C---:B----4-:R-:W-:Y:S01]  /*38e0*/  FMUL.FTZ R17, R135.reuse, R17 ;  /* 0x0000001187117220 */ /* 0x050fe20000410000 */
[----:B------:R-:W-:Y:S01]  /*38f0*/  F2FP.BF16.PACK_AB R135, R135, R136 ;  /* 0x000000888787723e */ /* 0x000fe200000010ff */
[----:B------:R-:W-:Y:S02]  /*3900*/  FMUL.FTZ R4, R4, R140 ;  /* 0x0000008c04047220 */ /* 0x000fe40000410000 */
[----:B------:R-:W-:Y:S01]  /*3910*/  FMUL.FTZ R17, R17, R145 ;  /* 0x0000009111117220 */ /* 0x000fe20000410000 */
[----:B------:R-:W-:Y:S01]  /*3920*/  MUFU.EX2 R144, R144 ;  /* 0x0000009000907308 */ /* 0x000fe20000000800 */
[----:B------:R-:W-:Y:S01]  /*3930*/  FFMA.FTZ R204, -R204, R204, 1 ;  /* 0x3f800000cccc7423 */ /* 0x000fe200000101cc */
[----:B------:R-:W-:Y:S02]  /*3940*/  F2FP.BF16.PACK_AB R4, R5, R4 ;  /* 0x000000040504723e */ /* 0x000fe400000010ff */
[----:B------:R-:W4:Y:S01]  /*3950*/  LDS R5, [R249.X4+0x12320] ;  /* 0x01232000f9057984 */ /* 0x000f220000004800 */
[----:B------:R-:W-:Y:S05]  /*3960*/  F2FP.BF16.PACK_AB R17, R17, R139 ;  /* 0x0000008b1111723e */ /* 0x000fea00000010ff */
[----:B------:R-:W5:Y:S01]  /*3970*/  MUFU.EX2 R134, R134 ;  /* 0x0000008600867308 */ /* 0x000f620000000800 */
[----:B---3--:R-:W-:Y:S04]  /*3980*/  LOP3.LUT R82, R244, 0x1, RZ, 0xc0, !PT ;  /* 0x00000001f4527812 */ /* 0x008fe800078ec0ff */
[----:B------:R-:W-:Y:S02]  /*3990*/  ISETP.NE.U32.AND P3, PT, R82, 0x1, PT ;  /* 0x000000015200780c */ /* 0x000fe40003f65070 */
[C---:B------:R-:W-:Y:S03]  /*39a0*/  FSEL R82, R214.reuse, -INF , P1 ;  /* 0xff800000d6527808 */ /* 0x040fe60000800000 */
[----:B------:R-:W3:Y:S01]  /*39b0*/  MUFU.EX2 R216, R216 ;  /* 0x000000d800d87308 */ /* 0x000ee20000000800 */
[----:B------:R-:W-:Y:S01]  /*39c0*/  FFMA.FTZ R214, -R214, R214, 1 ;  /* 0x3f800000d6d67423 */ /* 0x000fe200000101d6 */
[----:B------:R-:W-:Y:S01]  /*39d0*/  LOP3.LUT P1, RZ, R245, 0x4, RZ, 0xc0, !PT ;  /* 0x00000004f5ff7812 */ /* 0x000fe2000782c0ff */
[--C-:B--2---:R-:W-:Y:S02]  /*39e0*/  FADD.FTZ R7, R7, -R16.reuse ;  /* 0x8000001007077221 */ /* 0x104fe40000010000 */
[--C-:B------:R-:W-:Y:S02]  /*39f0*/  FADD.FTZ R6, R6, -R16.reuse ;  /* 0x8000001006067221 */ /* 0x100fe40000010000 */
[C---:B------:R-:W-:Y:S01]  /*3a00*/  FMUL.FTZ R7, R133.reuse, R7 ;  /* 0x0000000785077220 */ /* 0x040fe20000410000 */
[----:B------:R-:W-:Y:S01]  /*3a10*/  F2FP.BF16.PACK_AB R133, R133, R79 ;  /* 0x0000004f8585723e */ /* 0x000fe200000010ff */
[----:B------:R-:W-:Y:S01]  /*3a20*/  FMUL.FTZ R6, R79, R6 ;  /* 0x000000064f067220 */ /* 0x000fe20000410000 */
[----:B------:R-:W-:Y:S01]  /*3a30*/  MUFU.EX2 R215, R215 ;  /* 0x000000d700d77308 */ /* 0x000fe20000000800 */
[----:B------:R-:W-:Y:S01]  /*3a40*/  FMUL.FTZ R7, R7, R143 ;  /* 0x0000008f07077220 */ /* 0x000fe20000410000 */
[----:B------:R-:W-:Y:S01]  /*3a50*/  FSEL R143, R213, -INF , P2 ;  /* 0xff800000d58f7808 */ /* 0x000fe20001000000 */
[----:B------:R-:W-:Y:S02]  /*3a60*/  FMUL.FTZ R6, R6, R142 ;  /* 0x0000008e06067220 */ /* 0x000fe40000410000 */
[--C-:B------:R-:W-:Y:S02]  /*3a70*/  FADD.FTZ R18, R18, -R16.reuse ;  /* 0x8000001012127221 */ /* 0x100fe40000010000 */
[--C-:B------:R-:W-:Y:S01]  /*3a80*/  FFMA.FTZ R143, R143, c[0x0][0x29c], -R209.reuse ;  /* 0x0000a7008f8f7a23 */ /* 0x100fe200000108d1 */
[----:B------:R-:W-:Y:S01]  /*3a90*/  F2FP.BF16.PACK_AB R6, R7, R6 ;  /* 0x000000060706723e */ /* 0x000fe200000010ff */
[----:B------:R-:W-:Y:S01]  /*3aa0*/  FFMA.FTZ R209, R82, c[0x0][0x29c], -R209 ;  /* 0x0000a70052d17a23 */ /* 0x000fe200000108d1 */
[C---:B------:R-:W-:Y:S01]  /*3ab0*/  IADD3 R7, R252.reuse, 0x1c0, RZ ;  /* 0x000001c0fc077810 */ /* 0x040fe20007ffe0ff */
[----:B------:R-:W2:Y:S01]  /*3ac0*/  LDS R82, [R249.X4+0x12300] ;  /* 0x01230000f9527984 */ /* 0x000ea20000004800 */
[----:B------:R-:W-:Y:S01]  /*3ad0*/  @P3 IADD3 R7, R252, 0x240, RZ ;  /* 0x00000240fc073810 */ /* 0x000fe20007ffe0ff */
[----:B------:R-:W2:Y:S01]  /*3ae0*/  MUFU.EX2 R76, R76 ;  /* 0x0000004c004c7308 */ /* 0x000ea20000000800 */
[----:B-1----:R-:W-:Y:S01]  /*3af0*/  FMUL.FTZ R18, R78, R18 ;  /* 0x000000124e127220 */ /* 0x002fe20000410000 */
[----:B------:R-:W-:Y:S01]  /*3b00*/  STS [R252], R137 ;  /* 0x00000089fc007388 */ /* 0x000fe20000000800 */
[----:B------:R-:W-:Y:S01]  /*3b10*/  F2FP.BF16.PACK_AB R78, R77, R78 ;  /* 0x0000004e4d4e723e */ /* 0x000fe200000010ff */
[--C-:B------:R-:W-:Y:S02]  /*3b20*/  FADD.FTZ R22, R22, -R16.reuse ;  /* 0x8000001016167221 */ /* 0x100fe40000010000 */
[----:B------:R-:W-:Y:S01]  /*3b30*/  STS [R7], R133 ;  /* 0x0000008507007388 */ /* 0x000fe20000000800 */
[----:B-----5:R-:W-:Y:S01]  /*3b40*/  FMUL.FTZ R20, R134, R20 ;  /* 0x0000001486147220 */ /* 0x020fe20000410000 */
[----:B---3--:R-:W-:Y:S01]  /*3b50*/  F2FP.BF16.PACK_AB R134, R216, R134 ;  /* 0x00000086d886723e */ /* 0x008fe200000010ff */
[--C-:B----4-:R-:W-:Y:S01]  /*3b60*/  FADD.FTZ R10, R10, -R5.reuse ;  /* 0x800000050a0a7221 */ /* 0x110fe20000010000 */
[----:B------:R-:W-:Y:S01]  /*3b70*/  MUFU.EX2 R210, R210 ;  /* 0x000000d200d27308 */ /* 0x000fe20000000800 */
[--C-:B------:R-:W-:Y:S02]  /*3b80*/  FADD.FTZ R11, R11, -R5.reuse ;  /* 0x800000050b0b7221 */ /* 0x100fe40000010000 */
[----:B------:R-:W-:Y:S02]  /*3b90*/  FMUL.FTZ R10, R218, R10 ;  /* 0x0000000ada0a7220 */ /* 0x000fe40000410000 */
[----:B------:R-:W-:Y:S02]  /*3ba0*/  FMUL.FTZ R11, R2, R11 ;  /* 0x0000000b020b7220 */ /* 0x000fe40000410000 */
[----:B------:R-:W-:Y:S02]  /*3bb0*/  FADD.FTZ R19, R19, -R16 ;  /* 0x8000001013137221 */ /* 0x000fe40000010000 */
[----:B------:R-:W-:Y:S01]  /*3bc0*/  FMUL.FTZ R10, R10, R150 ;  /* 0x000000960a0a7220 */ /* 0x000fe20000410000 */
[----:B------:R-:W1:Y:S01]  /*3bd0*/  MUFU.EX2 R81, R81 ;  /* 0x0000005100517308 */ /* 0x000e620000000800 */
[----:B------:R-:W-:Y:S02]  /*3be0*/  FMUL.FTZ R11, R11, R151 ;  /* 0x000000970b0b7220 */ /* 0x000fe40000410000 */
[----:B------:R-:W-:Y:S02]  /*3bf0*/  FMUL.FTZ R19, R77, R19 ;  /* 0x000000134d137220 */ /* 0x000fe40000410000 */
[----:B--2---:R-:W-:Y:S01]  /*3c00*/  FMUL.FTZ R22, R76, R22 ;  /* 0x000000164c167220 */ /* 0x004fe20000410000 */
[----:B------:R-:W-:Y:S01]  /*3c10*/  F2FP.BF16.PACK_AB R76, R215, R76 ;  /* 0x0000004cd74c723e */ /* 0x000fe200000010ff */
[----:B------:R-:W-:Y:S01]  /*3c20*/  FMUL.FTZ R18, R18, R146 ;  /* 0x0000009212127220 */ /* 0x000fe20000410000 */
[----:B------:R-:W-:Y:S01]  /*3c30*/  F2FP.BF16.PACK_AB R10, R11, R10 ;  /* 0x0000000a0b0a723e */ /* 0x000fe200000010ff */
[----:B------:R-:W-:Y:S01]  /*3c40*/  FMUL.FTZ R19, R19, R147 ;  /* 0x0000009313137220 */ /* 0x000fe20000410000 */
[----:B------:R-:W-:Y:S01]  /*3c50*/  MUFU.EX2 R143, R143 ;  /* 0x0000008f008f7308 */ /* 0x000fe20000000800 */
[--C-:B------:R-:W-:Y:S02]  /*3c60*/  FADD.FTZ R14, R14, -R5.reuse ;  /* 0x800000050e0e7221 */ /* 0x100fe40000010000 */
[--C-:B------:R-:W-:Y:S01]  /*3c70*/  FADD.FTZ R15, R15, -R5.reuse ;  /* 0x800000050f0f7221 */ /* 0x100fe20000010000 */
[----:B------:R-:W-:Y:S01]  /*3c80*/  F2FP.BF16.PACK_AB R18, R19, R18 ;  /* 0x000000121312723e */ /* 0x000fe200000010ff */
[----:B------:R-:W-:Y:S02]  /*3c90*/  FMUL.FTZ R14, R217, R14 ;  /* 0x0000000ed90e7220 */ /* 0x000fe40000410000 */
[----:B------:R-:W-:Y:S02]  /*3ca0*/  FMUL.FTZ R15, R144, R15 ;  /* 0x0000000f900f7220 */ /* 0x000fe40000410000 */
[--C-:B------:R-:W-:Y:S01]  /*3cb0*/  FADD.FTZ R8, R8, -R82.reuse ;  /* 0x8000005208087221 */ /* 0x100fe20000010000 */
[----:B------:R-:W2:Y:S01]  /*3cc0*/  MUFU.EX2 R209, R209 ;  /* 0x000000d100d17308 */ /* 0x000ea20000000800 */
[--C-:B------:R-:W-:Y:S02]  /*3cd0*/  FADD.FTZ R9, R9, -R82.reuse ;  /* 0x8000005209097221 */ /* 0x100fe40000010000 */
[----:B------:R-:W-:Y:S01]  /*3ce0*/  FMUL.FTZ R8, R80, R8 ;  /* 0x0000000850087220 */ /* 0x000fe20000410000 */
[C---:B------:R-:W-:Y:S01]  /*3cf0*/  F2FP.BF16.PACK_AB R80, R132.reuse, R80 ;  /* 0x000000508450723e */ /* 0x040fe200000010ff */
[----:B------:R-:W-:Y:S02]  /*3d00*/  FMUL.FTZ R9, R132, R9 ;  /* 0x0000000984097220 */ /* 0x000fe40000410000 */
[----:B------:R-:W-:Y:S02]  /*3d10*/  FMUL.FTZ R8, R8, R148 ;  /* 0x0000009408087220 */ /* 0x000fe40000410000 */
[----:B------:R-:W-:Y:S01]  /*3d20*/  FMUL.FTZ R9, R9, R149 ;  /* 0x0000009509097220 */ /* 0x000fe20000410000 */
[----:B------:R-:W-:Y:S01]  /*3d30*/  STS [R252+0x800], R80 ;  /* 0x00080050fc007388 */ /* 0x000fe20000000800 */
[--C-:B------:R-:W-:Y:S02]  /*3d40*/  FADD.FTZ R12, R12, -R82.reuse ;  /* 0x800000520c0c7221 */ /* 0x100fe40000010000 */
[--C-:B------:R-:W-:Y:S01]  /*3d50*/  FADD.FTZ R13, R13, -R82.reuse ;  /* 0x800000520d0d7221 */ /* 0x100fe20000010000 */
[----:B------:R-:W-:Y:S01]  /*3d60*/  F2FP.BF16.PACK_AB R8, R9, R8 ;  /* 0x000000080908723e */ /* 0x000fe200000010ff */
[----:B------:R-:W-:Y:S01]  /*3d70*/  FMUL.FTZ R12, R83, R12 ;  /* 0x0000000c530c7220 */ /* 0x000fe20000410000 */
[----:B------:R-:W-:Y:S01]  /*3d80*/  F2FP.BF16.PACK_AB R9, R2, R218 ;  /* 0x000000da0209723e */ /* 0x000fe200000010ff */
[C---:B------:R-:W-:Y:S01]  /*3d90*/  FMUL.FTZ R13, R141.reuse, R13 ;  /* 0x0000000d8d0d7220 */ /* 0x040fe20000410000 */
[----:B------:R-:W-:Y:S01]  /*3da0*/  F2FP.BF16.PACK_AB R83, R141, R83 ;  /* 0x000000538d53723e */ /* 0x000fe200000010ff */
[----:B------:R-:W-:Y:S01]  /*3db0*/  FMUL.FTZ R12, R12, R152 ;  /* 0x000000980c0c7220 */ /* 0x000fe20000410000 */
[----:B------:R-:W-:Y:S01]  /*3dc0*/  SHF.L.U32 R2, R232, 0x1, RZ ;  /* 0x00000001e8027819 */ /* 0x000fe200000006ff */
[----:B------:R2:W-:Y:S01]  /*3dd0*/  STS [R7+0x800], R9 ;  /* 0x0008000907007388 */ /* 0x0005e20000000800 */
[----:B------:R-:W-:Y:S02]  /*3de0*/  FMUL.FTZ R3, R13, R3 ;  /* 0x000000030d037220 */ /* 0x000fe40000410000 */
[----:B------:R-:W-:Y:S01]  /*3df0*/  FADD.FTZ R24, R24, -R82 ;  /* 0x8000005218187221 */ /* 0x000fe20000010000 */
[----:B------:R-:W-:Y:S01]  /*3e00*/  STS [R252+0x1000], R135 ;  /* 0x00100087fc007388 */ /* 0x000fe20000000800 */
[----:B------:R-:W-:Y:S01]  /*3e10*/  FADD.FTZ R23, R23, -R16 ;  /* 0x8000001017177221 */ /* 0x000fe20000010000 */
[----:B------:R-:W-:Y:S01]  /*3e20*/  F2FP.BF16.PACK_AB R3, R3, R12 ;  /* 0x0000000c0303723e */ /* 0x000fe200000010ff */
[----:B-1----:R-:W-:Y:S01]  /*3e30*/  FMUL.FTZ R24, R81, R24 ;  /* 0x0000001851187220 */ /* 0x002fe20000410000 */
[----:B------:R-:W-:Y:S01]  /*3e40*/  STS [R7+0x1000], R78 ;  /* 0x0010004e07007388 */ /* 0x000fe20000000800 */
[----:B------:R-:W-:Y:S01]  /*3e50*/  F2FP.BF16.PACK_AB R12, R144, R217 ;  /* 0x000000d9900c723e */ /* 0x000fe200000010ff */
[----:B------:R-:W-:Y:S01]  /*3e60*/  FMUL.FTZ R15, R15, R204 ;  /* 0x000000cc0f0f7220 */ /* 0x000fe20000410000 */
[----:B------:R-:W-:Y:S01]  /*3e70*/  F2FP.BF16.PACK_AB R81, R210, R81 ;  /* 0x00000051d251723e */ /* 0x000fe200000010ff */
[----:B------:R-:W-:Y:S01]  /*3e80*/  STS [R252+0x1800], R83 ;  /* 0x00180053fc007388 */ /* 0x000fe20000000800 */
[----:B------:R-:W-:Y:S02]  /*3e90*/  FMUL.FTZ R21, R216, R21 ;  /* 0x00000015d8157220 */ /* 0x000fe40000410000 */
[----:B------:R-:W-:Y:S01]  /*3ea0*/  FMUL.FTZ R14, R14, R153 ;  /* 0x000000990e0e7220 */ /* 0x000fe20000410000 */
[----:B------:R-:W-:Y:S01]  /*3eb0*/  STS [R7+0x1800], R12 ;  /* 0x0018000c07007388 */ /* 0x000fe20000000800 */
[----:B------:R-:W-:Y:S02]  /*3ec0*/  FMUL.FTZ R20, R20, R205 ;  /* 0x000000cd14147220 */ /* 0x000fe40000410000 */
[----:B------:R-:W-:Y:S01]  /*3ed0*/  FMUL.FTZ R21, R21, R206 ;  /* 0x000000ce15157220 */ /* 0x000fe20000410000 */
[----:B------:R-:W-:Y:S01]  /*3ee0*/  STS [R252+0x2000], R134 ;  /* 0x00200086fc007388 */ /* 0x000fe20000000800 */
[----:B------:R-:W-:Y:S01]  /*3ef0*/  FMUL.FTZ R23, R215, R23 ;  /* 0x00000017d7177220 */ /* 0x000fe20000410000 */
[----:B------:R-:W-:Y:S01]  /*3f00*/  F2FP.BF16.PACK_AB R14, R15, R14 ;  /* 0x0000000e0f0e723e */ /* 0x000fe200000010ff */
[----:B------:R-:W-:Y:S01]  /*3f10*/  FADD.FTZ R25, R25, -R82 ;  /* 0x8000005219197221 */ /* 0x000fe20000010000 */
[----:B------:R-:W-:Y:S01]  /*3f20*/  STS [R7+0x2000], R76 ;  /* 0x0020004c07007388 */ /* 0x000fe20000000800 */
[----:B--2---:R-:W-:Y:S01]  /*3f30*/  F2FP.BF16.PACK_AB R9, R209, R143 ;  /* 0x0000008fd109723e */ /* 0x004fe200000010ff */
[----:B------:R-:W-:Y:S01]  /*3f40*/  FMUL.FTZ R22, R22, R207 ;  /* 0x000000cf16167220 */ /* 0x000fe20000410000 */
[----:B------:R-:W-:Y:S01]  /*3f50*/  F2FP.BF16.PACK_AB R20, R21, R20 ;  /* 0x000000141514723e */ /* 0x000fe200000010ff */
[----:B------:R-:W-:Y:S01]  /*3f60*/  STS [R252+0x2800], R81 ;  /* 0x00280051fc007388 */ /* 0x000fe20000000800 */
[----:B------:R-:W-:Y:S02]  /*3f70*/  FMUL.FTZ R23, R23, R208 ;  /* 0x000000d017177220 */ /* 0x000fe40000410000 */
[----:B------:R-:W-:Y:S01]  /*3f80*/  FMUL.FTZ R25, R210, R25 ;  /* 0x00000019d2197220 */ /* 0x000fe20000410000 */
[----:B------:R-:W-:Y:S01]  /*3f90*/  STS [R7+0x2800], R9 ;  /* 0x0028000907007388 */ /* 0x000fe20000000800 */
[--C-:B------:R-:W-:Y:S01]  /*3fa0*/  FADD.FTZ R26, R26, -R5.reuse ;  /* 0x800000051a1a7221 */ /* 0x100fe20000010000 */
[----:B------:R-:W-:Y:S01]  /*3fb0*/  F2FP.BF16.PACK_AB R22, R23, R22 ;  /* 0x000000161716723e */ /* 0x000fe200000010ff */
[----:B------:R-:W-:Y:S01]  /*3fc0*/  FADD.FTZ R27, R27, -R5 ;  /* 0x800000051b1b7221 */ /* 0x000fe20000010000 */
[----:B------:R-:W-:Y:S01]  /*3fd0*/  BAR.SYNC.DEFER_BLOCKING 0x0 ;  /* 0x0000000000007b1d */ /* 0x000fe20000010000 */
[----:B------:R-:W-:Y:S02]  /*3fe0*/  FMUL.FTZ R24, R24, R211 ;  /* 0x000000d318187220 */ /* 0x000fe40000410000 */
[----:B------:R-:W-:Y:S02]  /*3ff0*/  FMUL.FTZ R25, R25, R212 ;  /* 0x000000d419197220 */ /* 0x000fe40000410000 */
[----:B------:R-:W-:Y:S02]  /*4000*/  FMUL.FTZ R26, R143, R26 ;  /* 0x0000001a8f1a7220 */ /* 0x000fe40000410000 */
[----:B------:R-:W-:Y:S01]  /*4010*/  FMUL.FTZ R27, R209, R27 ;  /* 0x0000001bd11b7220 */ /* 0x000fe20000410000 */
[----:B------:R-:W-:Y:S01]  /*4020*/  F2FP.BF16.PACK_AB R24, R25, R24 ;  /* 0x000000181918723e */ /* 0x000fe200000010ff */
[----:B------:R-:W-:Y:S02]  /*4030*/  FFMA.FTZ R213, -R213, R213, 1 ;  /* 0x3f800000d5d57423 */ /* 0x000fe400000101d5 */
[----:B------:R-:W-:Y:S02]  /*4040*/  FMUL.FTZ R27, R27, R214 ;  /* 0x000000d61b1b7220 */ /* 0x000fe40000410000 */
[----:B------:R-:W-:Y:S05]  /*4050*/  FMUL.FTZ R26, R26, R213 ;  /* 0x000000d51a1a7220 */ /* 0x000fea0000410000 */
[----:B------:R-:W-:Y:S01]  /*4060*/  F2FP.BF16.PACK_AB R26, R27, R26 ;  /* 0x0000001a1b1a723e */ /* 0x000fe200000010ff */
[----:B------:R-:W-:Y:S04]  /*4070*/  STS [R252+0x3000], R4 ;  /* 0x00300004fc007388 */ /* 0x000fe80000000800 */
[----:B------:R-:W-:Y:S04]  /*4080*/  STS [R7+0x3000], R6 ;  /* 0x0030000607007388 */ /* 0x000fe80000000800 */
[----:B------:R-:W-:Y:S04]  /*4090*/  STS [R252+0x3800], R8 ;  /* 0x00380008fc007388 */ /* 0x000fe80000000800 */
[----:B------:R-:W-:Y:S04]  /*40a0*/  STS [R7+0x3800], R10 ;  /* 0x0038000a07007388 */ /* 0x000fe80000000800 */
[----:B------:R-:W-:Y:S04]  /*40b0*/  STS [R252+0x4000], R17 ;  /* 0x00400011fc007388 */ /* 0x000fe80000000800 */
[----:B------:R-:W-:Y:S04]  /*40c0*/  STS [R7+0x4000], R18 ;  /* 0x0040001207007388 */ /* 0x000fe80000000800 */
[----:B------:R1:W-:Y:S04]  /*40d0*/  STS [R252+0x4800], R3 ;  /* 0x00480003fc007388 */ /* 0x0003e80000000800 */
[----:B------:R-:W-:Y:S04]  /*40e0*/  STS [R7+0x4800], R14 ;  /* 0x0048000e07007388 */ /* 0x000fe80000000800 */
[----:B------:R-:W-:Y:S04]  /*40f0*/  STS [R252+0x5000], R20 ;  /* 0x00500014fc007388 */ /* 0x000fe80000000800 */
[----:B------:R-:W-:Y:S04]  /*4100*/  STS [R7+0x5000], R22 ;  /* 0x0050001607007388 */ /* 0x000fe80000000800 */
[----:B------:R-:W-:Y:S04]  /*4110*/  STS [R252+0x5800], R24 ;  /* 0x00580018fc007388 */ /* 0x000fe80000000800 */
[----:B------:R-:W-:Y:S04]  /*4120*/  STS [R7+0x5800], R26 ;  /* 0x0058001a07007388 */ /* 0x000fe80000000800 */
[----:B------:R-:W-:Y:S01]  /*4130*/  LDSM.16.MT88.4 R4, [R229+0x12480] ;  /* 0x01248000e504783b */ /* 0x000fe20000004200 */
[C---:B-1----:R-:W-:Y:S02]  /*4140*/  IADD3 R3, R228.reuse, 0x20, RZ ;  /* 0x00000020e4037810 */ /* 0x042fe40007ffe0ff */
[----:B------:R-:W-:Y:S02]  /*4150*/  @P1 IADD3 R3, R228, -0x20, RZ ;  /* 0xffffffe0e4031810 */ /* 0x000fe40007ffe0ff */
[----:B------:R-:W-:Y:S03]  /*4160*/  PLOP3.LUT P1, PT, PT, PT, UP0, 0x80, 0x0 ;  /* 0x000000000000781c */ /* 0x000fe60003f2f008 */
[----:B------:R-:W1:Y:S08]  /*4170*/  LDSM.16.MT88.4 R8, [R2+0xe080] ;  /* 0x00e080000208783b */ /* 0x000e700000004200 */
[----:B------:R-:W2:Y:S08]  /*4180*/  LDSM.16.MT88.4 R12, [R229+0x13480] ;  /* 0x01348000e50c783b */ /* 0x000eb00000004200 */
[----:B------:R-:W3:Y:S08]  /*4190*/  LDSM.16.MT88.4 R16, [R229+0x14480] ;  /* 0x01448000e510783b */ /* 0x000ef00000004200 */
[----:B------:R-:W4:Y:S08]  /*41a0*/  LDSM.16.MT88.4 R20, [R2+0x10080] ;  /* 0x010080000214783b */ /* 0x000f300000004200 */
[----:B------:R-:W-:Y:S01]  /*41b0*/  LDSM.16.MT88.4 R24, [R229+0x12880] ;  /* 0x01288000e518783b */ /* 0x000fe20000004200 */
[-C--:B-1----:R-:W-:Y:S07]  /*41c0*/  HMMA.16816.F32.BF16 R28, R4, R8.reuse, R28 ;  /* 0x00000008041c723c */ /* 0x082fee000004181c */
[----:B------:R-:W1:Y:S01]  /*41d0*/  LDSM.16.MT88.4 R76, [R2+0xe880] ;  /* 0x00e88000024c783b */ /* 0x000e620000004200 */
[-C--:B--2---:R-:W-:Y:S07]  /*41e0*/  HMMA.16816.F32.BF16 R32, R12, R8.reuse, R32 ;  /* 0x000000080c20723c */ /* 0x084fee0000041820 */
[----:B------:R-:W2:Y:S01]  /*41f0*/  LDSM.16.MT88.4 R80, [R229+0x13880] ;  /* 0x01388000e550783b */ /* 0x000ea20000004200 */
[C---:B---3--:R-:W-:Y:S07]  /*4200*/  HMMA.16816.F32.BF16 R36, R16.reuse, R8, R36 ;  /* 0x000000081024723c */ /* 0x048fee0000041824 */
[----:B------:R-:W3:Y:S01]  /*4210*/  LDSM.16.MT88.4 R132, [R229+0x14880] ;  /* 0x01488000e584783b */ /* 0x000ee20000004200 */
[-C--:B------:R-:W-:Y:S07]  /*4220*/  HMMA.16816.F32.BF16 R40, R16, R10.reuse, R40 ;  /* 0x0000000a1028723c */ /* 0x080fee0000041828 */
[----:B------:R-:W5:Y:S01]  /*4230*/  LDSM.16.MT88.4 R136, [R2+0x10880] ;  /* 0x010880000288783b */ /* 0x000f620000004200 */
[-C--:B------:R-:W-:Y:S08]  /*4240*/  HMMA.16816.F32.BF16 R44, R12, R10.reuse, R44 ;  /* 0x0000000a0c2c723c */ /* 0x080ff0000004182c */
[C---:B------:R-:W-:Y:S01]  /*4250*/  HMMA.16816.F32.BF16 R48, R4.reuse, R10, R48 ;  /* 0x0000000a0430723c */ /* 0x040fe20000041830 */
[----:B------:R-:W-:Y:S07]  /*4260*/  LDSM.16.MT88.4 R8, [R2+0xf080] ;  /* 0x00f080000208783b */ /* 0x000fee0000004200 */
[-C--:B----4-:R-:W-:Y:S08]  /*4270*/  HMMA.16816.F32.BF16 R52, R4, R20.reuse, R52 ;  /* 0x000000140434723c */ /* 0x090ff00000041834 */
[-C--:B------:R-:W-:Y:S08]  /*4280*/  HMMA.16816.F32.BF16 R56, R12, R20.reuse, R56 ;  /* 0x000000140c38723c */ /* 0x080ff00000041838 */
[C---:B------:R-:W-:Y:S08]  /*4290*/  HMMA.16816.F32.BF16 R60, R16.reuse, R20, R60 ;  /* 0x00000014103c723c */ /* 0x040ff0000004183c */
[-C--:B------:R-:W-:Y:S01]  /*42a0*/  HMMA.16816.F32.BF16 R64, R16, R22.reuse, R64 ;  /* 0x000000161040723c */ /* 0x080fe20000041840 */
[----:B------:R-:W-:Y:S07]  /*42b0*/  LDSM.16.MT88.4 R16, [R229+0x14c80] ;  /* 0x014c8000e510783b */ /* 0x000fee0000004200 */
[-C--:B------:R-:W-:Y:S01]  /*42c0*/  HMMA.16816.F32.BF16 R68, R12, R22.reuse, R68 ;  /* 0x000000160c44723c */ /* 0x080fe20000041844 */
[----:B------:R-:W-:Y:S07]  /*42d0*/  LDSM.16.MT88.4 R12, [R229+0x13c80] ;  /* 0x013c8000e50c783b */ /* 0x000fee0000004200 */
[----:B------:R-:W-:Y:S01]  /*42e0*/  HMMA.16816.F32.BF16 R72, R4, R22, R72 ;  /* 0x000000160448723c */ /* 0x000fe20000041848 */
[----:B------:R-:W4:Y:S07]  /*42f0*/  LDSM.16.MT88.4 R4, [R229+0x12c80] ;  /* 0x012c8000e504783b */ /* 0x000f2e0000004200 */
[-C--:B-1----:R-:W-:Y:S01]  /*4300*/  HMMA.16816.F32.BF16 R28, R24, R76.reuse, R28 ;  /* 0x0000004c181c723c */ /* 0x082fe2000004181c */
[----:B------:R-:W1:Y:S07]  /*4310*/  LDSM.16.MT88.4 R20, [R2+0x11080] ;  /* 0x011080000214783b */ /* 0x000e6e0000004200 */
[-C--:B--2---:R-:W-:Y:S08]  /*4320*/  HMMA.16816.F32.BF16 R32, R80, R76.reuse, R32 ;  /* 0x0000004c5020723c */ /* 0x084ff00000041820 */
[C---:B---3--:R-:W-:Y:S08]  /*4330*/  HMMA.16816.F32.BF16 R36, R132.reuse, R76, R36 ;  /* 0x0000004c8424723c */ /* 0x048ff00000041824 */
[-C--:B------:R-:W-:Y:S08]  /*4340*/  HMMA.16816.F32.BF16 R40, R132, R78.reuse, R40 ;  /* 0x0000004e8428723c */ /* 0x080ff00000041828 */
[-C--:B------:R-:W-:Y:S08]  /*4350*/  HMMA.16816.F32.BF16 R44, R80, R78.reuse, R44 ;  /* 0x0000004e502c723c */ /* 0x080ff0000004182c */
[C---:B------:R-:W-:Y:S01]  /*4360*/  HMMA.16816.F32.BF16 R48, R24.reuse, R78, R48 ;  /* 0x0000004e1830723c */ /* 0x040fe20000041830 */
[----:B------:R-:W-:Y:S07]  /*4370*/  LDSM.16.MT88.4 R76, [R229+0x13080] ;  /* 0x01308000e54c783b */ /* 0x000fee0000004200 */
[-C--:B-----5:R-:W-:Y:S08]  /*4380*/  HMMA.16816.F32.BF16 R52, R24, R136.reuse, R52 ;  /* 0x000000881834723c */ /* 0x0a0ff00000041834 */
[-C--:B------:R-:W-:Y:S08]  /*4390*/  HMMA.16816.F32.BF16 R56, R80, R136.reuse, R56 ;  /* 0x000000885038723c */ /* 0x080ff00000041838 */
[C---:B------:R-:W-:Y:S08]  /*43a0*/  HMMA.16816.F32.BF16 R60, R132.reuse, R136, R60 ;  /* 0x00000088843c723c */ /* 0x040ff0000004183c */
[-C--:B------:R-:W-:Y:S01]  /*43b0*/  HMMA.16816.F32.BF16 R64, R132, R138.reuse, R64 ;  /* 0x0000008a8440723c */ /* 0x080fe20000041840 */
[----:B------:R-:W-:Y:S07]  /*43c0*/  LDSM.16.MT88.4 R132, [R229+0x14080] ;  /* 0x01408000e584783b */ /* 0x000fee0000004200 */
[-C--:B------:R-:W-:Y:S01]  /*43d0*/  HMMA.16816.F32.BF16 R68, R80, R138.reuse, R68 ;  /* 0x0000008a5044723c */ /* 0x080fe20000041844 */
[----:B------:R-:W2:Y:S07]  /*43e0*/  LDSM.16.MT88.4 R80, [R2+0xf880] ;  /* 0x00f880000250783b */ /* 0x000eae0000004200 */
[----:B------:R-:W-:Y:S01]  /*43f0*/  HMMA.16816.F32.BF16 R72, R24, R138, R72 ;  /* 0x0000008a1848723c */ /* 0x000fe20000041848 */
[----:B------:R-:W3:Y:S07]  /*4400*/  LDSM.16.MT88.4 R24, [R229+0x15080] ;  /* 0x01508000e518783b */ /* 0x000eee0000004200 */
[-C--:B----4-:R-:W-:Y:S08]  /*4410*/  HMMA.16816.F32.BF16 R28, R4, R8.reuse, R28 ;  /* 0x00000008041c723c */ /* 0x090ff0000004181c */
[-C--:B------:R-:W-:Y:S08]  /*4420*/  HMMA.16816.F32.BF16 R32, R12, R8.reuse, R32 ;  /* 0x000000080c20723c */ /* 0x080ff00000041820 */
[C---:B------:R-:W-:Y:S08]  /*4430*/  HMMA.16816.F32.BF16 R36, R16.reuse, R8, R36 ;  /* 0x000000081024723c */ /* 0x040ff00000041824 */
[-C--:B------:R-:W-:Y:S08]  /*4440*/  HMMA.16816.F32.BF16 R40, R16, R10.reuse, R40 ;  /* 0x0000000a1028723c */ /* 0x080ff00000041828 */
[-C--:B------:R-:W-:Y:S08]  /*4450*/  HMMA.16816.F32.BF16 R44, R12, R10.reuse, R44 ;  /* 0x0000000a0c2c723c */ /* 0x080ff0000004182c */
[C---:B------:R-:W-:Y:S01]  /*4460*/  HMMA.16816.F32.BF16 R48, R4.reuse, R10, R48 ;  /* 0x0000000a0430723c */ /* 0x040fe20000041830 */
[----:B------:R-:W4:Y:S07]  /*4470*/  LDSM.16.MT88.4 R8, [R2+0x11880] ;  /* 0x011880000208783b */ /* 0x000f2e0000004200 */
[-C--:B-1----:R-:W-:Y:S01]  /*4480*/  HMMA.16816.F32.BF16 R52, R4, R20.reuse, R52 ;  /* 0x000000140434723c */ /* 0x082fe20000041834 */
[----:B------:R-:W-:Y:S07]  /*4490*/  BAR.SYNC.DEFER_BLOCKING 0x0 ;  /* 0x0000000000007b1d */ /* 0x000fee0000010000 */
[-C--:B------:R-:W-:Y:S08]  /*44a0*/  HMMA.16816.F32.BF16 R56, R12, R20.reuse, R56 ;  /* 0x000000140c38723c */ /* 0x080ff00000041838 */
[C---:B------:R-:W-:Y:S08]  /*44b0*/  HMMA.16816.F32.BF16 R60, R16.reuse, R20, R60 ;  /* 0x00000014103c723c */ /* 0x040ff0000004183c */
[-C--:B------:R-:W-:Y:S01]  /*44c0*/  HMMA.16816.F32.BF16 R64, R16, R22.reuse, R64 ;  /* 0x000000161040723c */ /* 0x080fe20000041840 */
[----:B------:R1:W1:Y:S07]  /*44d0*/  LDSM.16.M88.4 R136, [R228] ;  /* 0x00000000e488783b */ /* 0x00026e0000000200 */
[-C--:B------:R-:W-:Y:S01]  /*44e0*/  HMMA.16816.F32.BF16 R68, R12, R22.reuse, R68 ;  /* 0x000000160c44723c */ /* 0x080fe20000041844 */
[----:B------:R1:W1:Y:S07]  /*44f0*/  LDSM.16.M88.4 R140, [R228+0x800] ;  /* 0x00080000e48c783b */ /* 0x00026e0000000200 */
[----:B------:R-:W-:Y:S01]  /*4500*/  HMMA.16816.F32.BF16 R72, R4, R22, R72 ;  /* 0x000000160448723c */ /* 0x000fe20000041848 */
[----:B------:R1:W1:Y:S07]  /*4510*/  LDSM.16.MT88.4 R16, [R2+0x80] ;  /* 0x000080000210783b */ /* 0x00026e0000004200 */
[-C--:B--2---:R-:W-:Y:S01]  /*4520*/  HMMA.16816.F32.BF16 R28, R76, R80.reuse, R28 ;  /* 0x000000504c1c723c */ /* 0x084fe2000004181c */
[----:B------:R2:W1:Y:S07]  /*4530*/  LDSM.16.MT88.4 R144, [R2+0x3080] ;  /* 0x003080000290783b */ /* 0x00046e0000004200 */
[-C--:B------:R-:W-:Y:S01]  /*4540*/  HMMA.16816.F32.BF16 R32, R132, R80.reuse, R32 ;  /* 0x000000508420723c */ /* 0x080fe20000041820 */
[----:B------:R2:W1:Y:S07]  /*4550*/  LDSM.16.M88.4 R148, [R3] ;  /* 0x000000000394783b */ /* 0x00046e0000000200 */
[C---:B---3--:R-:W-:Y:S01]  /*4560*/  HMMA.16816.F32.BF16 R36, R24.reuse, R80, R36 ;  /* 0x000000501824723c */ /* 0x048fe20000041824 */
[----:B------:R2:W3:Y:S07]  /*4570*/  LDSM.16.M88.4 R208, [R3+0x800] ;  /* 0x0008000003d0783b */ /* 0x0004ee0000000200 */
[-C--:B------:R-:W-:Y:S01]  /*4580*/  HMMA.16816.F32.BF16 R40, R24, R82.reuse, R40 ;  /* 0x000000521828723c */ /* 0x080fe20000041828 */
[----:B------:R2:W1:Y:S07]  /*4590*/  LDSM.16.MT88.4 R204, [R2+0x880] ;  /* 0x0008800002cc783b */ /* 0x00046e0000004200 */
[-C--:B------:R-:W-:Y:S01]  /*45a0*/  HMMA.16816.F32.BF16 R44, R132, R82.reuse, R44 ;  /* 0x00000052842c723c */ /* 0x080fe2000004182c */
[----:B------:R2:W1:Y:S07]  /*45b0*/  LDSM.16.MT88.4 R212, [R2+0x3880] ;  /* 0x0038800002d4783b */ /* 0x00046e0000004200 */
[C---:B------:R-:W-:Y:S08]  /*45c0*/  HMMA.16816.F32.BF16 R48, R76.reuse, R82, R48 ;  /* 0x000000524c30723c */ /* 0x040ff00000041830 */
[-C--:B----4-:R-:W-:Y:S08]  /*45d0*/  HMMA.16816.F32.BF16 R52, R76, R8.reuse, R52 ;  /* 0x000000084c34723c */ /* 0x090ff00000041834 */
[-C--:B------:R-:W-:Y:S08]  /*45e0*/  HMMA.16816.F32.BF16 R56, R132, R8.reuse, R56 ;  /* 0x000000088438723c */ /* 0x080ff00000041838 */
[C---:B------:R-:W-:Y:S08]  /*45f0*/  HMMA.16816.F32.BF16 R60, R24.reuse, R8, R60 ;  /* 0x00000008183c723c */ /* 0x040ff0000004183c */
[-C--:B------:R-:W-:Y:S08]  /*4600*/  HMMA.16816.F32.BF16 R64, R24, R10.reuse, R64 ;  /* 0x0000000a1840723c */ /* 0x080ff00000041840 */
[-C--:B------:R-:W-:Y:S08]  /*4610*/  HMMA.16816.F32.BF16 R68, R132, R10.reuse, R68 ;  /* 0x0000000a8444723c */ /* 0x080ff00000041844 */
[----:B------:R-:W-:Y:S01]  /*4620*/  HMMA.16816.F32.BF16 R72, R76, R10, R72 ;  /* 0x0000000a4c48723c */ /* 0x000fe20000041848 */
[----:B------:R-:W-:-:S07]  /*4630*/  @P1 BRA `(.L_x_2) ;  /* 0x0000031000001947 */ /* 0x000fce0003800000 */
[----:B-123--:R-:W-:Y:S01]  /*4640*/  LOP3.LUT P3, RZ, R237, 0x1, RZ, 0xc0, !PT ;  /* 0x00000001edff7812 */ /* 0x00efe2000786c0ff */
[----:B------:R-:W1:Y:S01]  /*4650*/  S2R R4, SR_CTAID.Y ;  /* 0x0000000000047919 */ /* 0x000e620000002600 */
[----:B------:R-:W-:Y:S01]  /*4660*/  USHF.R.S32.HI UR19, URZ, 0x1f, UR17 ;  /* 0x0000001f3f137899 */ /* 0x000fe20008011411 */
[----:B------:R-:W-:Y:S01]  /*4670*/  IMAD.MOV.U32 R9, RZ, RZ, c[0x0][0x208] ;  /* 0x00008200ff097624 */ /* 0x000fe200078e00ff */
[----:B------:R-:W-:Y:S01]  /*4680*/  ULDC.64 UR6, c[0x0][0x208] ;  /* 0x0000820000067ab9 */ /* 0x000fe20000000a00 */
[----:B------:R-:W-:Y:S01]  /*4690*/  IMAD.MOV.U32 R8, RZ, RZ, 0x6 ;  /* 0x00000006ff087424 */ /* 0x000fe200078e00ff */
[----:B------:R-:W-:Y:S02]  /*46a0*/  UIMAD UR19, UR19, UR6, URZ ;  /* 0x00000006131372a4 */ /* 0x000fe4000f8e023f */
[----:B------:R-:W-:Y:S02]  /*46b0*/  UIMAD.WIDE.U32 UR22, UR17, UR6, URZ ;  /* 0x00000006111672a5 */ /* 0x000fe4000f8e003f */
[C---:B------:R-:W-:Y:S01]  /*46c0*/  SHF.L.U64.HI R8, R9.reuse, R8, c[0x0][0x20c] ;  /* 0x0000830009087619 */ /* 0x040fe20000010208 */
[----:B------:R-:W-:Y:S01]  /*46d0*/  IMAD.SHL.U32 R9, R9, 0x40, RZ ;  /* 0x0000004009097824 */ /* 0x000fe200078e00ff */
[----:B------:R-:W-:Y:S02]  /*46e0*/  USHF.L.U32 UR6, UR17, 0x6, URZ ;  /* 0x0000000611067899 */ /* 0x000fe4000800063f */
[----:B------:R-:W-:Y:S01]  /*46f0*/  IMAD.U32 R10, RZ, RZ, UR22 ;  /* 0x00000016ff0a7e24 */ /* 0x000fe2000f8e00ff */
[----:B------:R-:W-:Y:S01]  /*4700*/  UIMAD UR19, UR17, UR7, UR19 ;  /* 0x00000007111372a4 */ /* 0x000fe2000f8e0213 */
[----:B------:R-:W-:Y:S03]  /*4710*/  IMAD.U32 R5, RZ, RZ, UR22 ;  /* 0x00000016ff057e24 */ /* 0x000fe6000f8e00ff */
[----:B------:R-:W-:Y:S01]  /*4720*/  LEA R10, P2, R10, R250, 0x7 ;  /* 0x000000fa0a0a7211 */ /* 0x000fe200078438ff */
[----:B------:R-:W-:Y:S01]  /*4730*/  UIADD3 UR19, UR23, UR19, URZ ;  /* 0x0000001317137290 */ /* 0x000fe2000fffe03f */
[----:B-1----:R-:W-:Y:S01]  /*4740*/  SHF.R.S32.HI R6, RZ, 0x1f, R4 ;  /* 0x0000001fff067819 */ /* 0x002fe20000011404 */
[----:B------:R-:W-:Y:S04]  /*4750*/  IMAD.WIDE.U32 R12, R4, c[0x0][0x288], R246 ;  /* 0x0000a200040c7a25 */ /* 0x000fe800078e00f6 */
[----:B------:R-:W-:Y:S01]  /*4760*/  IMAD R6, R6, c[0x0][0x288], RZ ;  /* 0x0000a20006067a24 */ /* 0x000fe200078e02ff */
[----:B------:R-:W-:Y:S03]  /*4770*/  IADD3 R7, P1, R12, UR5, RZ ;  /* 0x000000050c077c10 */ /* 0x000fe6000ff3e0ff */
[----:B------:R-:W-:Y:S02]  /*4780*/  IMAD R6, R4, c[0x0][0x28c], R6 ;  /* 0x0000a30004067a24 */ /* 0x000fe400078e0206 */
[----:B------:R-:W-:Y:S03]  /*4790*/  IMAD.U32 R4, RZ, RZ, UR19 ;  /* 0x00000013ff047e24 */ /* 0x000fe6000f8e00ff */
[----:B------:R-:W-:Y:S02]  /*47a0*/  IADD3.X R6, R13, UR12, R6, P1, !PT ;  /* 0x0000000c0d067c10 */ /* 0x000fe40008ffe406 */
[----:B------:R-:W-:Y:S02]  /*47b0*/  LEA R12, P1, R7, c[0x0][0x280], 0x2 ;  /* 0x0000a000070c7a11 */ /* 0x000fe400078210ff */
[----:B------:R-:W-:Y:S01]  /*47c0*/  LEA.HI.X R11, R5, R251, R4, 0x7, P2 ;  /* 0x000000fb050b7211 */ /* 0x000fe200010f3c04 */
[----:B------:R-:W-:Y:S01]  /*47d0*/  IMAD.U32 R5, RZ, RZ, UR6 ;  /* 0x00000006ff057e24 */ /* 0x000fe2000f8e00ff */
[----:B------:R-:W-:Y:S01]  /*47e0*/  LEA.HI.X R13, R7, c[0x0][0x284], R6, 0x2, P1 ;  /* 0x0000a100070d7a11 */ /* 0x000fe200008f1406 */
[----:B------:R-:W-:Y:S01]  /*47f0*/  IMAD.U32 R4, RZ, RZ, UR6 ;  /* 0x00000006ff047e24 */ /* 0x000fe2000f8e00ff */
[----:B------:R-:W-:Y:S04]  /*4800*/  IADD3 R14, P2, P1, R9, 0x80, R10 ;  /* 0x00000080090e7810 */ /* 0x000fe8000795e00a */
[--C-:B------:R-:W-:Y:S02]  /*4810*/  IADD3.X R15, R8, RZ, R11.reuse, P2, P1 ;  /* 0x000000ff080f7210 */ /* 0x100fe400017e240b */
[----:B------:R-:W-:Y:S02]  /*4820*/  LEA R12, P1, R5, R12, 0x2 ;  /* 0x0000000c050c7211 */ /* 0x000fe400078210ff */
[----:B------:R-:W-:Y:S02]  /*4830*/  IADD3 R6, -R242, c[0x0][0x168], -R4 ;  /* 0x00005a00f2067a10 */ /* 0x000fe40007ffe904 */
[----:B------:R-:W-:Y:S01]  /*4840*/  LEA.HI.X.SX32 R13, R4, R13, 0x2, P1 ;  /* 0x0000000d040d7211 */ /* 0x000fe200008f16ff */
[----:B------:R-:W-:Y:S01]  /*4850*/  @!P4 IMAD.SHL.U32 R4, R238, 0x10, RZ ;  /* 0x00000010ee04c824 */ /* 0x000fe200078e00ff */
[----:B------:R-:W-:Y:S02]  /*4860*/  IADD3 R20, P1, R9, R10, RZ ;  /* 0x0000000a09147210 */ /* 0x000fe40007f3e0ff */
[----:B------:R-:W-:Y:S03]  /*4870*/  ISETP.LT.OR P2, PT, R6, 0x1, !P3 ;  /* 0x000000010600780c */ /* 0x000fe60005f41670 */
[----:B------:R-:W-:Y:S01]  /*4880*/  IMAD.X R21, R8, 0x1, R11, P1 ;  /* 0x0000000108157824 */ /* 0x000fe200008e060b */
[----:B------:R-:W-:Y:S04]  /*4890*/  LOP3.LUT P1, RZ, R237, 0x2, RZ, 0xc0, !PT ;  /* 0x00000002edff7812 */ /* 0x000fe8000782c0ff */
[C---:B------:R-:W-:Y:S02]  /*48a0*/  ISETP.LT.OR P5, PT, R6.reuse, 0x1, !P1 ;  /* 0x000000010600780c */ /* 0x040fe40004fa1670 */
[C---:B------:R-:W-:Y:S03]  /*48b0*/  ISETP.LT.OR P1, PT, R6.reuse, 0x21, !P1 ;  /* 0x000000210600780c */ /* 0x040fe60004f21670 */
[----:B------:R-:W-:Y:S01]  /*48c0*/  @!PT LDS RZ, [RZ] ;  /* 0x00000000fffff984 */ /* 0x000fe20000000800 */
[----:B------:R-:W-:Y:S01]  /*48d0*/  @!PT LDS RZ, [RZ] ;  /* 0x00000000fffff984 */ /* 0x000fe20000000800 */
[----:B------:R-:W-:Y:S01]  /*48e0*/  @!PT LDS RZ, [RZ] ;  /* 0x00000000fffff984 */ /* 0x000fe20000000800 */
[----:B------:R1:W-:Y:S01]  /*48f0*/  LDGSTS.E.BYPASS.LTC128B.128 [R235+0xe080], [R10.64], !P2 ;  /* 0x0e0800000aeb7fae */ /* 0x0003e2000d101d54 */
[----:B------:R-:W-:Y:S07]  /*4900*/  ISETP.LT.OR P2, PT, R6, 0x21, !P3 ;  /* 0x000000210600780c */ /* 0x000fee0005f41670 */
[----:B------:R1:W-:Y:S06]  /*4910*/  LDGSTS.E.BYPASS.LTC128B.128 [R235+0x10080], [R10.64+0x80], !P5 ;  /* 0x100800800aeb7fae */ /* 0x0003ec000e901d54 */
[----:B------:R1:W-:Y:S05]  /*4920*/  LDGSTS.E.BYPASS.LTC128B.128 [R235+0xf080], [R20.64], !P2 ;  /* 0x0f08000014eb7fae */ /* 0x0003ea000d101d54 */
[----:B------:R1:W-:Y:S05]  /*4930*/  LDGSTS.E.BYPASS.LTC128B.128 [R235+0x11080], [R14.64], !P1 ;  /* 0x110800000eeb7fae */ /* 0x0003ea000c901d54 */
[----:B------:R1:W-:Y:S02]  /*4940*/  @!P4 LDGSTS.E.BYPASS.LTC128B.128 [R4+0x12280], [R12.64] ;  /* 0x122800000c04cfae */ /* 0x0003e4000b901d54 */
.L_x_2:
[-C--:B-123--:R-:W-:Y:S01]  /*4950*/  HMMA.16816.F32.BF16 R4, R136, R16.reuse, RZ ;  /* 0x000000108804723c */ /* 0x08efe200000418ff */
[----:B------:R-:W-:Y:S01]  /*4960*/  LDSM.16.M88.4 R132, [R228+0x1000] ;  /* 0x00100000e484783b */ /* 0x000fe20000000200 */
[----:B------:R-:W-:Y:S02]  /*4970*/  USHF.L.U32 UR10, UR10, 0xd, URZ ;  /* 0x0000000d0a0a7899 */ /* 0x000fe4000800063f */
[----:B------:R-:W-:Y:S01]  /*4980*/  UISETP.GE.AND UP0, UPT, UR17, UR15, UPT ;  /* 0x0000000f1100728c */ /* 0x000fe2000bf06270 */
[----:B------:R-:W-:Y:S01]  /*4990*/  LDSM.16.M88.4 R216, [R228+0x1800] ;  /* 0x00180000e4d8783b */ /* 0x000fe20000000200 */
[----:B------:R-:W-:Y:S02]  /*49a0*/  UIADD3 UR7, UR4, 0x1, URZ ;  /* 0x0000000104077890 */ /* 0x000fe4000fffe03f */
[C---:B------:R-:W-:Y:S01]  /*49b0*/  HMMA.16816.F32.BF16 R8, R140.reuse, R16, RZ ;  /* 0x000000108c08723c */ /* 0x040fe200000418ff */
[----:B------:R-:W2:Y:S01]  /*49c0*/  LDL R152, [R1] ;  /* 0x0000000001987983 */ /* 0x000ea20000100800 */
[----:B------:R-:W-:Y:S02]  /*49d0*/  UISETP.GE.AND UP2, UPT, UR4, 0x1, UPT ;  /* 0x000000010400788c */ /* 0x000fe4000bf46270 */
[----:B------:R-:W-:Y:S01]  /*49e0*/  UIADD3 UR6, UR18, 0x1, URZ ;  /* 0x0000000112067890 */ /* 0x000fe2000fffe03f */
[----:B------:R-:W0:Y:S01]  /*49f0*/  LDGDEPBAR ;  /* 0x00000000000079af */ /* 0x000e220000000000 */
[----:B------:R-:W-:Y:S02]  /*4a00*/  UISETP.GE.AND UP1, UPT, UR18, 0x1, UPT ;  /* 0x000000011200788c */ /* 0x000fe4000bf26270 */
[-C--:B------:R-:W-:Y:S02]  /*4a10*/  HMMA.16816.F32.BF16 R12, R140, R18.reuse, RZ ;  /* 0x000000128c0c723c */ /* 0x080fe400000418ff */
[----:B------:R-:W-:Y:S06]  /*4a20*/  USEL UR18, UR6, URZ, !UP1 ;  /* 0x0000003f06127287 */ /* 0x000fec000c800000 */
[C---:B------:R-:W-:Y:S08]  /*4a30*/  HMMA.16816.F32.BF16 R16, R136.reuse, R18, RZ ;  /* 0x000000128810723c */ /* 0x040ff000000418ff */
[-C--:B------:R-:W-:Y:S08]  /*4a40*/  HMMA.16816.F32.BF16 R20, R136, R144.reuse, RZ ;  /* 0x000000908814723c */ /* 0x080ff000000418ff */
[C---:B------:R-:W-:Y:S08]  /*4a50*/  HMMA.16816.F32.BF16 R24, R140.reuse, R144, RZ ;  /* 0x000000908c18723c */ /* 0x040ff000000418ff */
[-C--:B------:R-:W-:Y:S01]  /*4a60*/  HMMA.16816.F32.BF16 R76, R140, R146.reuse, RZ ;  /* 0x000000928c4c723c */ /* 0x080fe200000418ff */
[----:B------:R-:W1:Y:S07]  /*4a70*/  LDSM.16.MT88.4 R140, [R2+0x1080] ;  /* 0x00108000028c783b */ /* 0x000e6e0000004200 */
[----:B------:R-:W-:Y:S01]  /*4a80*/  HMMA.16816.F32.BF16 R80, R136, R146, RZ ;  /* 0x000000928850723c */ /* 0x000fe200000418ff */
[----:B------:R-:W3:Y:S04]  /*4a90*/  LDSM.16.MT88.4 R136, [R2+0x4080] ;  /* 0x004080000288783b */ /* 0x000ee80000004200 */
[----:B------:R-:W-:Y:S03]  /*4aa0*/  LDSM.16.M88.4 R144, [R3+0x1000] ;  /* 0x001000000390783b */ /* 0x000fe60000000200 */
[-C--:B------:R-:W-:Y:S08]  /*4ab0*/  HMMA.16816.F32.BF16 R4, R148, R204.reuse, R4 ;  /* 0x000000cc9404723c */ /* 0x080ff00000041804 */
[C---:B------:R-:W-:Y:S08]  /*4ac0*/  HMMA.16816.F32.BF16 R8, R208.reuse, R204, R8 ;  /* 0x000000ccd008723c */ /* 0x040ff00000041808 */
[-C--:B------:R-:W-:Y:S08]  /*4ad0*/  HMMA.16816.F32.BF16 R12, R208, R206.reuse, R12 ;  /* 0x000000ced00c723c */ /* 0x080ff0000004180c */
[C---:B------:R-:W-:Y:S01]  /*4ae0*/  HMMA.16816.F32.BF16 R16, R148.reuse, R206, R16 ;  /* 0x000000ce9410723c */ /* 0x040fe20000041810 */
[----:B------:R-:W-:Y:S07]  /*4af0*/  LDSM.16.M88.4 R204, [R3+0x1800] ;  /* 0x0018000003cc783b */ /* 0x000fee0000000200 */
[-C--:B------:R-:W-:Y:S08]  /*4b00*/  HMMA.16816.F32.BF16 R20, R148, R212.reuse, R20 ;  /* 0x000000d49414723c */ /* 0x080ff00000041814 */
[C---:B------:R-:W-:Y:S08]  /*4b10*/  HMMA.16816.F32.BF16 R24, R208.reuse, R212, R24 ;  /* 0x000000d4d018723c */ /* 0x040ff00000041818 */
[-C--:B------:R-:W-:Y:S01]  /*4b20*/  HMMA.16816.F32.BF16 R76, R208, R214.reuse, R76 ;  /* 0x000000d6d04c723c */ /* 0x080fe2000004184c */
[----:B------:R-:W-:Y:S07]  /*4b30*/  LDSM.16.MT88.4 R208, [R2+0x4880] ;  /* 0x0048800002d0783b */ /* 0x000fee0000004200 */
[----:B------:R-:W-:Y:S01]  /*4b40*/  HMMA.16816.F32.BF16 R80, R148, R214, R80 ;  /* 0x000000d69450723c */ /* 0x000fe20000041850 */
[----:B------:R-:W4:Y:S04]  /*4b50*/  LDSM.16.MT88.4 R148, [R2+0x1880] ;  /* 0x001880000294783b */ /* 0x000f280000004200 */
[----:B------:R-:W-:Y:S03]  /*4b60*/  LDSM.16.MT88.4 R212, [R2+0x2080] ;  /* 0x0020800002d4783b */ /* 0x000fe60000004200 */
[-C--:B-1----:R-:W-:Y:S08]  /*4b70*/  HMMA.16816.F32.BF16 R4, R132, R140.reuse, R4 ;  /* 0x0000008c8404723c */ /* 0x082ff00000041804 */
[C---:B------:R-:W-:Y:S08]  /*4b80*/  HMMA.16816.F32.BF16 R8, R216.reuse, R140, R8 ;  /* 0x0000008cd808723c */ /* 0x040ff00000041808 */
[-C--:B------:R-:W-:Y:S08]  /*4b90*/  HMMA.16816.F32.BF16 R12, R216, R142.reuse, R12 ;  /* 0x0000008ed80c723c */ /* 0x080ff0000004180c */
[C---:B------:R-:W-:Y:S01]  /*4ba0*/  HMMA.16816.F32.BF16 R16, R132.reuse, R142, R16 ;  /* 0x0000008e8410723c */ /* 0x040fe20000041810 */
[----:B------:R-:W1:Y:S07]  /*4bb0*/  LDSM.16.M88.4 R140, [R228+0x2000] ;  /* 0x00200000e48c783b */ /* 0x000e6e0000000200 */
[-C--:B---3--:R-:W-:Y:S08]  /*4bc0*/  HMMA.16816.F32.BF16 R20, R132, R136.reuse, R20 ;  /* 0x000000888414723c */ /* 0x088ff00000041814 */
[C---:B------:R-:W-:Y:S08]  /*4bd0*/  HMMA.16816.F32.BF16 R24, R216.reuse, R136, R24 ;  /* 0x00000088d818723c */ /* 0x040ff00000041818 */
[-C--:B------:R-:W-:Y:S01]  /*4be0*/  HMMA.16816.F32.BF16 R76, R216, R138.reuse, R76 ;  /* 0x0000008ad84c723c */ /* 0x080fe2000004184c */
[----:B------:R-:W3:Y:S07]  /*4bf0*/  LDSM.16.M88.4 R216, [R228+0x2800] ;  /* 0x00280000e4d8783b */ /* 0x000eee0000000200 */
[----:B------:R-:W-:Y:S01]  /*4c00*/  HMMA.16816.F32.BF16 R80, R132, R138, R80 ;  /* 0x0000008a8450723c */ /* 0x000fe20000041850 */
[----:B------:R-:W5:Y:S04]  /*4c10*/  LDSM.16.MT88.4 R132, [R2+0x5080] ;  /* 0x005080000284783b */ /* 0x000f680000004200 */
[----:B------:R-:W-:Y:S03]  /*4c20*/  LDSM.16.M88.4 R136, [R3+0x2000] ;  /* 0x002000000388783b */ /* 0x000fe60000000200 */
[-C--:B----4-:R-:W-:Y:S08]  /*4c30*/  HMMA.16816.F32.BF16 R4, R144, R148.reuse, R4 ;  /* 0x000000949004723c */ /* 0x090ff00000041804 */
[C---:B------:R-:W-:Y:S08]  /*4c40*/  HMMA.16816.F32.BF16 R8, R204.reuse, R148, R8 ;  /* 0x00000094cc08723c */ /* 0x040ff00000041808 */
[-C--:B------:R-:W-:Y:S08]  /*4c50*/  HMMA.16816.F32.BF16 R12, R204, R150.reuse, R12 ;  /* 0x00000096cc0c723c */ /* 0x080ff0000004180c */
[C---:B------:R-:W-:Y:S01]  /*4c60*/  HMMA.16816.F32.BF16 R16, R144.reuse, R150, R16 ;  /* 0x000000969010723c */ /* 0x040fe20000041810 */
[----:B------:R-:W4:Y:S07]  /*4c70*/  LDSM.16.MT88.4 R148, [R2+0x2880] ;  /* 0x002880000294783b */ /* 0x000f2e0000004200 */
[-C--:B------:R-:W-:Y:S08]  /*4c80*/  HMMA.16816.F32.BF16 R20, R144, R208.reuse, R20 ;  /* 0x000000d09014723c */ /* 0x080ff00000041814 */
[C---:B------:R-:W-:Y:S01]  /*4c90*/  HMMA.16816.F32.BF16 R24, R204.reuse, R208, R24 ;  /* 0x000000d0cc18723c */ /* 0x040fe20000041818 */
[----:B------:R-:W2:Y:S07]  /*4ca0*/  LDL.64 R208, [R1+0x8] ;  /* 0x0000080001d07983 */ /* 0x000eae0000100a00 */
[-C--:B------:R-:W-:Y:S01]  /*4cb0*/  HMMA.16816.F32.BF16 R76, R204, R210.reuse, R76 ;  /* 0x000000d2cc4c723c */ /* 0x080fe2000004184c */
[----:B------:R3:W4:Y:S07]  /*4cc0*/  LDSM.16.M88.4 R204, [R3+0x2800] ;  /* 0x0028000003cc783b */ /* 0x00072e0000000200 */
[----:B------:R-:W-:Y:S01]  /*4cd0*/  HMMA.16816.F32.BF16 R80, R144, R210, R80 ;  /* 0x000000d29050723c */ /* 0x000fe20000041850 */
[----:B------:R-:W4:Y:S07]  /*4ce0*/  LDSM.16.MT88.4 R144, [R2+0x5880] ;  /* 0x005880000290783b */ /* 0x000f2e0000004200 */
[-C--:B-1----:R-:W-:Y:S08]  /*4cf0*/  HMMA.16816.F32.BF16 R4, R140, R212.reuse, R4 ;  /* 0x000000d48c04723c */ /* 0x082ff00000041804 */
[C---:B---3--:R-:W-:Y:S01]  /*4d00*/  HMMA.16816.F32.BF16 R8, R216.reuse, R212, R8 ;  /* 0x000000d4d808723c */ /* 0x048fe20000041808 */
[----:B------:R-:W-:Y:S07]  /*4d10*/  IMAD.U32 R3, RZ, RZ, UR10 ;  /* 0x0000000aff037e24 */ /* 0x000fee000f8e00ff */
[-C--:B------:R-:W-:Y:S08]  /*4d20*/  HMMA.16816.F32.BF16 R12, R216, R214.reuse, R12 ;  /* 0x000000d6d80c723c */ /* 0x080ff0000004180c */
[C---:B------:R-:W-:Y:S08]  /*4d30*/  HMMA.16816.F32.BF16 R16, R140.reuse, R214, R16 ;  /* 0x000000d68c10723c */ /* 0x040ff00000041810 */
[-C--:B-----5:R-:W-:Y:S08]  /*4d40*/  HMMA.16816.F32.BF16 R20, R140, R132.reuse, R20 ;  /* 0x000000848c14723c */ /* 0x0a0ff00000041814 */
[C---:B------:R-:W-:Y:S08]  /*4d50*/  HMMA.16816.F32.BF16 R24, R216.reuse, R132, R24 ;  /* 0x00000084d818723c */ /* 0x040ff00000041818 */
[-C--:B------:R-:W-:Y:S08]  /*4d60*/  HMMA.16816.F32.BF16 R76, R216, R134.reuse, R76 ;  /* 0x00000086d84c723c */ /* 0x080ff0000004184c */
[----:B------:R-:W-:Y:S01]  /*4d70*/  HMMA.16816.F32.BF16 R80, R140, R134, R80 ;  /* 0x000000868c50723c */ /* 0x000fe20000041850 */
[----:B------:R-:W-:Y:S07]  /*4d80*/  LDSM.16.MT88.4 R140, [R229+0x18080] ;  /* 0x01808000e58c783b */ /* 0x000fee0000004200 */
[-C--:B----4-:R-:W-:Y:S08]  /*4d90*/  HMMA.16816.F32.BF16 R4, R136, R148.reuse, R4 ;  /* 0x000000948804723c */ /* 0x090ff00000041804 */
[C---:B------:R-:W-:Y:S08]  /*4da0*/  HMMA.16816.F32.BF16 R8, R204.reuse, R148, R8 ;  /* 0x00000094cc08723c */ /* 0x040ff00000041808 */
[-C--:B------:R-:W-:Y:S08]  /*4db0*/  HMMA.16816.F32.BF16 R12, R204, R150.reuse, R12 ;  /* 0x00000096cc0c723c */ /* 0x080ff0000004180c */
[C---:B------:R-:W-:Y:S08]  /*4dc0*/  HMMA.16816.F32.BF16 R16, R136.reuse, R150, R16 ;  /* 0x000000968810723c */ /* 0x040ff00000041810 */
[-C--:B------:R-:W-:Y:S08]  /*4dd0*/  HMMA.16816.F32.BF16 R20, R136, R144.reuse, R20 ;  /* 0x000000908814723c */ /* 0x080ff00000041814 */
[C---:B------:R-:W-:Y:S08]  /*4de0*/  HMMA.16816.F32.BF16 R24, R204.reuse, R144, R24 ;  /* 0x00000090cc18723c */ /* 0x040ff00000041818 */
[-C--:B------:R-:W-:Y:S08]  /*4df0*/  HMMA.16816.F32.BF16 R76, R204, R146.reuse, R76 ;  /* 0x00000092cc4c723c */ /* 0x080ff0000004184c */
[----:B------:R-:W-:Y:S04]  /*4e00*/  HMMA.16816.F32.BF16 R80, R136, R146, R80 ;  /* 0x000000928850723c */ /* 0x000fe80000041850 */
[----:B--2---:R-:W-:Y:S01]  /*4e10*/  IADD3 R2, P1, R208, UR10, RZ ;  /* 0x0000000ad0027c10 */ /* 0x004fe2000ff3e0ff */
[----:B------:R-:W-:Y:S03]  /*4e20*/  UMOV UR10, UR17 ;  /* 0x00000011000a7c82 */ /* 0x000fe60008000000 */
[----:B------:R-:W-:Y:S04]  /*4e30*/  LEA.HI.X.SX32 R3, R3, R152, 0x1, P1 ;  /* 0x0000009803037211 */ /* 0x000fe800008f0eff */
[C---:B------:R-:W-:Y:S04]  /*4e40*/  LEA R132, P1, R2.reuse, c[0x0][0x220], 0x2 ;  /* 0x0000880002847a11 */ /* 0x040fe800078210ff */
[----:B------:R-:W-:Y:S01]  /*4e50*/  LEA.HI.X R133, R2, c[0x0][0x224], R3, 0x2, P1 ;  /* 0x0000890002857a11 */ /* 0x000fe200008f1403 */
[----:B------:R-:W-:Y:S01]  /*4e60*/  IMAD.U32 R2, RZ, RZ, UR4 ;  /* 0x00000004ff027e24 */ /* 0x000fe2000f8e00ff */
[----:B------:R-:W-:Y:S01]  /*4e70*/  PLOP3.LUT P1, PT, PT, PT, UP0, 0x80, 0x0 ;  /* 0x000000000000781c */ /* 0x000fe20003f2f008 */
[----:B------:R-:W-:Y:S02]  /*4e80*/  USEL UR4, UR7, URZ, !UP2 ;  /* 0x0000003f07047287 */ /* 0x000fe4000d000000 */
[----:B------:R-:W-:Y:S01]  /*4e90*/  RED.E.ADD.F32.FTZ.RN.STRONG.GPU [R132.64], R4 ;  /* 0x000000048400798e */ /* 0x000fe2000c10e794 */
[----:B------:R-:W-:Y:S03]  /*4ea0*/  IMAD R2, R2, 0x2000, R232 ;  /* 0x0000200002027824 */ /* 0x000fe600078e02e8 */
[----:B------:R-:W-:Y:S01]  /*4eb0*/  RED.E.ADD.F32.FTZ.RN.STRONG.GPU [R132.64+0x400], R5 ;  /* 0x000400058400798e */ /* 0x000fe2000c10e794 */
[----:B------:R-:W-:Y:S03]  /*4ec0*/  IMAD.SHL.U32 R2, R2, 0x2, RZ ;  /* 0x0000000202027824 */ /* 0x000fe600078e00ff */
[----:B------:R-:W-:Y:S04]  /*4ed0*/  RED.E.ADD.F32.FTZ.RN.STRONG.GPU [R132.64+0x800], R6 ;  /* 0x000800068400798e */ /* 0x000fe8000c10e794 */
        /* <DEDUP_REMOVED lines=10> */
[----:B------:R-:W-:Y:S04]  /*4f80*/  LDSM.16.MT88.4 R4, [R229+0x15480] ;  /* 0x01548000e504783b */ /* 0x000fe80000004200 */
[----:B------:R-:W1:Y:S04]  /*4f90*/  LDSM.16.MT88.4 R8, [R2+0x6080] ;  /* 0x006080000208783b */ /* 0x000e680000004200 */
[----:B------:R-:W-:Y:S04]  /*4fa0*/  RED.E.ADD.F32.FTZ.RN.STRONG.GPU [R132.64+0x3400], R13 ;  /* 0x0034000d8400798e */ /* 0x000fe8000c10e794 */
[----:B------:R-:W-:Y:S04]  /*4fb0*/  RED.E.ADD.F32.FTZ.RN.STRONG.GPU [R132.64+0x3800], R14 ;  /* 0x0038000e8400798e */ /* 0x000fe8000c10e794 */
[----:B------:R-:W-:Y:S04]  /*4fc0*/  RED.E.ADD.F32.FTZ.RN.STRONG.GPU [R132.64+0x3c00], R15 ;  /* 0x003c000f8400798e */ /* 0x000fe8000c10e794 */
[----:B------:R-:W2:Y:S04]  /*4fd0*/  LDSM.16.MT88.4 R12, [R229+0x16480] ;  /* 0x01648000e50c783b */ /* 0x000ea80000004200 */
[----:B------:R-:W3:Y:S04]  /*4fe0*/  LDSM.16.MT88.4 R16, [R229+0x17480] ;  /* 0x01748000e510783b */ /* 0x000ee80000004200 */
[----:B------:R-:W-:Y:S04]  /*4ff0*/  RED.E.ADD.F32.FTZ.RN.STRONG.GPU [R132.64+0x4000], R20 ;  /* 0x004000148400798e */ /* 0x000fe8000c10e794 */
[----:B------:R-:W-:Y:S04]  /*5000*/  LDSM.16.MT88.4 R136, [R2+0x8880] ;  /* 0x008880000288783b */ /* 0x000fe80000004200 */
[----:B------:R-:W-:Y:S04]  /*5010*/  RED.E.ADD.F32.FTZ.RN.STRONG.GPU [R132.64+0x4400], R21 ;  /* 0x004400158400798e */ /* 0x000fe8000c10e794 */
[----:B------:R-:W-:Y:S01]  /*5020*/  RED.E.ADD.F32.FTZ.RN.STRONG.GPU [R132.64+0x4800], R22 ;  /* 0x004800168400798e */ /* 0x000fe2000c10e794 */
[-C--:B-1----:R-:W-:Y:S03]  /*5030*/  HMMA.16816.F32.BF16 R84, R4, R8.reuse, R84 ;  /* 0x000000080454723c */ /* 0x082fe60000041854 */
[----:B------:R-:W-:Y:S04]  /*5040*/  RED.E.ADD.F32.FTZ.RN.STRONG.GPU [R132.64+0x4c00], R23 ;  /* 0x004c00178400798e */ /* 0x000fe8000c10e794 */
[----:B------:R-:W1:Y:S04]  /*5050*/  LDSM.16.MT88.4 R20, [R2+0x8080] ;  /* 0x008080000214783b */ /* 0x000e680000004200 */
[----:B------:R-:W-:Y:S04]  /*5060*/  RED.E.ADD.F32.FTZ.RN.STRONG.GPU [R132.64+0x5000], R24 ;  /* 0x005000188400798e */ /* 0x000fe8000c10e794 */
[----:B------:R-:W-:Y:S01]  /*5070*/  RED.E.ADD.F32.FTZ.RN.STRONG.GPU [R132.64+0x5400], R25 ;  /* 0x005400198400798e */ /* 0x000fe2000c10e794 */
[-C--:B--2---:R-:W-:Y:S03]  /*5080*/  HMMA.16816.F32.BF16 R88, R12, R8.reuse, R88 ;  /* 0x000000080c58723c */ /* 0x084fe60000041858 */
[----:B------:R-:W-:Y:S04]  /*5090*/  RED.E.ADD.F32.FTZ.RN.STRONG.GPU [R132.64+0x5800], R26 ;  /* 0x0058001a8400798e */ /* 0x000fe8000c10e794 */
[----:B------:R-:W-:Y:S01]  /*50a0*/  RED.E.ADD.F32.FTZ.RN.STRONG.GPU [R132.64+0x5c00], R27 ;  /* 0x005c001b8400798e */ /* 0x000fe2000c10e794 */
[C---:B---3--:R-:W-:Y:S03]  /*50b0*/  HMMA.16816.F32.BF16 R92, R16.reuse, R8, R92 ;  /* 0x00000008105c723c */ /* 0x048fe6000004185c */
[----:B------:R-:W-:Y:S04]  /*50c0*/  LDSM.16.MT88.4 R24, [R229+0x15880] ;  /* 0x01588000e518783b */ /* 0x000fe80000004200 */
[----:B------:R-:W-:Y:S01]  /*50d0*/  RED.E.ADD.F32.FTZ.RN.STRONG.GPU [R132.64+0x6000], R80 ;  /* 0x006000508400798e */ /* 0x000fe2000c10e794 */
[-C--:B------:R-:W-:Y:S03]  /*50e0*/  HMMA.16816.F32.BF16 R96, R16, R10.reuse, R96 ;  /* 0x0000000a1060723c */ /* 0x080fe60000041860 */
[----:B------:R-:W-:Y:S04]  /*50f0*/  RED.E.ADD.F32.FTZ.RN.STRONG.GPU [R132.64+0x6400], R81 ;  /* 0x006400518400798e */ /* 0x000fe8000c10e794 */
[----:B------:R-:W-:Y:S01]  /*5100*/  RED.E.ADD.F32.FTZ.RN.STRONG.GPU [R132.64+0x6800], R82 ;  /* 0x006800528400798e */ /* 0x000fe2000c10e794 */
[-C--:B------:R-:W-:Y:S03]  /*5110*/  HMMA.16816.F32.BF16 R100, R12, R10.reuse, R100 ;  /* 0x0000000a0c64723c */ /* 0x080fe60000041864 */
[----:B------:R-:W-:Y:S04]  /*5120*/  RED.E.ADD.F32.FTZ.RN.STRONG.GPU [R132.64+0x6c00], R83 ;  /* 0x006c00538400798e */ /* 0x000fe8000c10e794 */
[----:B------:R-:W-:Y:S01]  /*5130*/  LDSM.16.MT88.4 R80, [R229+0x16880] ;  /* 0x01688000e550783b */ /* 0x000fe20000004200 */
[C---:B------:R-:W-:Y:S03]  /*5140*/  HMMA.16816.F32.BF16 R104, R4.reuse, R10, R104 ;  /* 0x0000000a0468723c */ /* 0x040fe60000041868 */
[----:B------:R-:W-:Y:S04]  /*5150*/  RED.E.ADD.F32.FTZ.RN.STRONG.GPU [R132.64+0x7000], R76 ;  /* 0x0070004c8400798e */ /* 0x000fe8000c10e794 */
[----:B------:R-:W-:Y:S01]  /*5160*/  LDSM.16.MT88.4 R8, [R2+0x7080] ;  /* 0x007080000208783b */ /* 0x000fe20000004200 */
[-C--:B-1----:R-:W-:Y:S03]  /*5170*/  HMMA.16816.F32.BF16 R108, R4, R20.reuse, R108 ;  /* 0x00000014046c723c */ /* 0x082fe6000004186c */
[----:B------:R-:W-:Y:S04]  /*5180*/  RED.E.ADD.F32.FTZ.RN.STRONG.GPU [R132.64+0x7400], R77 ;  /* 0x0074004d8400798e */ /* 0x000fe8000c10e794 */
[----:B------:R-:W-:Y:S01]  /*5190*/  RED.E.ADD.F32.FTZ.RN.STRONG.GPU [R132.64+0x7800], R78 ;  /* 0x0078004e8400798e */ /* 0x000fe2000c10e794 */
[-C--:B------:R-:W-:Y:S03]  /*51a0*/  HMMA.16816.F32.BF16 R112, R12, R20.reuse, R112 ;  /* 0x000000140c70723c */ /* 0x080fe60000041870 */
[----:B------:R-:W-:Y:S04]  /*51b0*/  RED.E.ADD.F32.FTZ.RN.STRONG.GPU [R132.64+0x7c00], R79 ;  /* 0x007c004f8400798e */ /* 0x000fe8000c10e794 */
[----:B------:R-:W1:Y:S01]  /*51c0*/  LDSM.16.MT88.4 R76, [R2+0x6880] ;  /* 0x00688000024c783b */ /* 0x000e620000004200 */
[C---:B------:R-:W-:Y:S03]  /*51d0*/  HMMA.16816.F32.BF16 R116, R16.reuse, R20, R116 ;  /* 0x000000141074723c */ /* 0x040fe60000041874 */
[----:B------:R-:W2:Y:S05]  /*51e0*/  LDSM.16.MT88.4 R132, [R229+0x17880] ;  /* 0x01788000e584783b */ /* 0x000eaa0000004200 */
[-C--:B------:R-:W-:Y:S01]  /*51f0*/  HMMA.16816.F32.BF16 R120, R16, R22.reuse, R120 ;  /* 0x000000161078723c */ /* 0x080fe20000041878 */
[----:B------:R-:W-:Y:S07]  /*5200*/  LDSM.16.MT88.4 R16, [R229+0x17c80] ;  /* 0x017c8000e510783b */ /* 0x000fee0000004200 */
[-C--:B------:R-:W-:Y:S01]  /*5210*/  HMMA.16816.F32.BF16 R124, R12, R22.reuse, R124 ;  /* 0x000000160c7c723c */ /* 0x080fe2000004187c */
[----:B------:R-:W-:Y:S07]  /*5220*/  LDSM.16.MT88.4 R12, [R229+0x16c80] ;  /* 0x016c8000e50c783b */ /* 0x000fee0000004200 */
[----:B------:R-:W-:Y:S01]  /*5230*/  HMMA.16816.F32.BF16 R128, R4, R22, R128 ;  /* 0x000000160480723c */ /* 0x000fe20000041880 */
[----:B------:R-:W3:Y:S04]  /*5240*/  LDSM.16.MT88.4 R4, [R229+0x15c80] ;  /* 0x015c8000e504783b */ /* 0x000ee80000004200 */
[----:B------:R-:W4:Y:S03]  /*5250*/  LDSM.16.MT88.4 R20, [R2+0x9080] ;  /* 0x009080000214783b */ /* 0x000f260000004200 */
[-C--:B-1----:R-:W-:Y:S08]  /*5260*/  HMMA.16816.F32.BF16 R84, R24, R76.reuse, R84 ;  /* 0x0000004c1854723c */ /* 0x082ff00000041854 */
[-C--:B------:R-:W-:Y:S08]  /*5270*/  HMMA.16816.F32.BF16 R88, R80, R76.reuse, R88 ;  /* 0x0000004c5058723c */ /* 0x080ff00000041858 */
[C---:B--2---:R-:W-:Y:S08]  /*5280*/  HMMA.16816.F32.BF16 R92, R132.reuse, R76, R92 ;  /* 0x0000004c845c723c */ /* 0x044ff0000004185c */
[-C--:B------:R-:W-:Y:S08]  /*5290*/  HMMA.16816.F32.BF16 R96, R132, R78.reuse, R96 ;  /* 0x0000004e8460723c */ /* 0x080ff00000041860 */
[-C--:B------:R-:W-:Y:S08]  /*52a0*/  HMMA.16816.F32.BF16 R100, R80, R78.reuse, R100 ;  /* 0x0000004e5064723c */ /* 0x080ff00000041864 */
[C---:B------:R-:W-:Y:S01]  /*52b0*/  HMMA.16816.F32.BF16 R104, R24.reuse, R78, R104 ;  /* 0x0000004e1868723c */ /* 0x040fe20000041868 */
[----:B------:R-:W-:Y:S07]  /*52c0*/  LDSM.16.MT88.4 R76, [R229+0x16080] ;  /* 0x01608000e54c783b */ /* 0x000fee0000004200 */
[-C--:B------:R-:W-:Y:S08]  /*52d0*/  HMMA.16816.F32.BF16 R108, R24, R136.reuse, R108 ;  /* 0x00000088186c723c */ /* 0x080ff0000004186c */
[-C--:B------:R-:W-:Y:S08]  /*52e0*/  HMMA.16816.F32.BF16 R112, R80, R136.reuse, R112 ;  /* 0x000000885070723c */ /* 0x080ff00000041870 */
[C---:B------:R-:W-:Y:S08]  /*52f0*/  HMMA.16816.F32.BF16 R116, R132.reuse, R136, R116 ;  /* 0x000000888474723c */ /* 0x040ff00000041874 */
[-C--:B------:R-:W-:Y:S01]  /*5300*/  HMMA.16816.F32.BF16 R120, R132, R138.reuse, R120 ;  /* 0x0000008a8478723c */ /* 0x080fe20000041878 */
[----:B------:R-:W-:Y:S07]  /*5310*/  LDSM.16.MT88.4 R132, [R229+0x17080] ;  /* 0x01708000e584783b */ /* 0x000fee0000004200 */
[-C--:B------:R-:W-:Y:S01]  /*5320*/  HMMA.16816.F32.BF16 R124, R80, R138.reuse, R124 ;  /* 0x0000008a507c723c */ /* 0x080fe2000004187c */
[----:B------:R-:W1:Y:S07]  /*5330*/  LDSM.16.MT88.4 R80, [R2+0x7880] ;  /* 0x007880000250783b */ /* 0x000e6e0000004200 */
[----:B------:R-:W-:Y:S01]  /*5340*/  HMMA.16816.F32.BF16 R128, R24, R138, R128 ;  /* 0x0000008a1880723c */ /* 0x000fe20000041880 */
[----:B------:R-:W2:Y:S07]  /*5350*/  LDSM.16.MT88.4 R24, [R2+0x9880] ;  /* 0x009880000218783b */ /* 0x000eae0000004200 */
[-C--:B---3--:R-:W-:Y:S08]  /*5360*/  HMMA.16816.F32.BF16 R84, R4, R8.reuse, R84 ;  /* 0x000000080454723c */ /* 0x088ff00000041854 */
[-C--:B------:R-:W-:Y:S08]  /*5370*/  HMMA.16816.F32.BF16 R88, R12, R8.reuse, R88 ;  /* 0x000000080c58723c */ /* 0x080ff00000041858 */
[C---:B------:R-:W-:Y:S08]  /*5380*/  HMMA.16816.F32.BF16 R92, R16.reuse, R8, R92 ;  /* 0x00000008105c723c */ /* 0x040ff0000004185c */
[-C--:B------:R-:W-:Y:S08]  /*5390*/  HMMA.16816.F32.BF16 R96, R16, R10.reuse, R96 ;  /* 0x0000000a1060723c */ /* 0x080ff00000041860 */
[-C--:B------:R-:W-:Y:S08]  /*53a0*/  HMMA.16816.F32.BF16 R100, R12, R10.reuse, R100 ;  /* 0x0000000a0c64723c */ /* 0x080ff00000041864 */
[C---:B------:R-:W-:Y:S08]  /*53b0*/  HMMA.16816.F32.BF16 R104, R4.reuse, R10, R104 ;  /* 0x0000000a0468723c */ /* 0x040ff00000041868 */
[-C--:B----4-:R-:W-:Y:S08]  /*53c0*/  HMMA.16816.F32.BF16 R108, R4, R20.reuse, R108 ;  /* 0x00000014046c723c */ /* 0x090ff0000004186c */
[-C--:B------:R-:W-:Y:S08]  /*53d0*/  HMMA.16816.F32.BF16 R112, R12, R20.reuse, R112 ;  /* 0x000000140c70723c */ /* 0x080ff00000041870 */
[C---:B------:R-:W-:Y:S08]  /*53e0*/  HMMA.16816.F32.BF16 R116, R16.reuse, R20, R116 ;  /* 0x000000141074723c */ /* 0x040ff00000041874 */
[-C--:B------:R-:W-:Y:S08]  /*53f0*/  HMMA.16816.F32.BF16 R120, R16, R22.reuse, R120 ;  /* 0x000000161078723c */ /* 0x080ff00000041878 */
[-C--:B------:R-:W-:Y:S08]  /*5400*/  HMMA.16816.F32.BF16 R124, R12, R22.reuse, R124 ;  /* 0x000000160c7c723c */ /* 0x080ff0000004187c */
[----:B------:R-:W-:Y:S08]  /*5410*/  HMMA.16816.F32.BF16 R128, R4, R22, R128 ;  /* 0x000000160480723c */ /* 0x000ff00000041880 */
[-C--:B-1----:R-:W-:Y:S08]  /*5420*/  HMMA.16816.F32.BF16 R84, R76, R80.reuse, R84 ;  /* 0x000000504c54723c */ /* 0x082ff00000041854 */
[-C--:B------:R-:W-:Y:S08]  /*5430*/  HMMA.16816.F32.BF16 R88, R132, R80.reuse, R88 ;  /* 0x000000508458723c */ /* 0x080ff00000041858 */
[C---:B------:R-:W-:Y:S08]  /*5440*/  HMMA.16816.F32.BF16 R92, R140.reuse, R80, R92 ;  /* 0x000000508c5c723c */ /* 0x040ff0000004185c */
[-C--:B------:R-:W-:Y:S08]  /*5450*/  HMMA.16816.F32.BF16 R96, R140, R82.reuse, R96 ;  /* 0x000000528c60723c */ /* 0x080ff00000041860 */
[-C--:B------:R-:W-:Y:S08]  /*5460*/  HMMA.16816.F32.BF16 R100, R132, R82.reuse, R100 ;  /* 0x000000528464723c */ /* 0x080ff00000041864 */
[C---:B------:R-:W-:Y:S08]  /*5470*/  HMMA.16816.F32.BF16 R104, R76.reuse, R82, R104 ;  /* 0x000000524c68723c */ /* 0x040ff00000041868 */
[-C--:B--2---:R-:W-:Y:S08]  /*5480*/  HMMA.16816.F32.BF16 R108, R76, R24.reuse, R108 ;  /* 0x000000184c6c723c */ /* 0x084ff0000004186c */
[-C--:B------:R-:W-:Y:S08]  /*5490*/  HMMA.16816.F32.BF16 R112, R132, R24.reuse, R112 ;  /* 0x000000188470723c */ /* 0x080ff00000041870 */
[C---:B------:R-:W-:Y:S08]  /*54a0*/  HMMA.16816.F32.BF16 R116, R140.reuse, R24, R116 ;  /* 0x000000188c74723c */ /* 0x040ff00000041874 */
[-C--:B------:R-:W-:Y:S08]  /*54b0*/  HMMA.16816.F32.BF16 R120, R140, R26.reuse, R120 ;  /* 0x0000001a8c78723c */ /* 0x080ff00000041878 */
[-C--:B------:R-:W-:Y:S08]  /*54c0*/  HMMA.16816.F32.BF16 R124, R132, R26.reuse, R124 ;  /* 0x0000001a847c723c */ /* 0x080ff0000004187c */
[----:B------:R-:W-:Y:S01]  /*54d0*/  HMMA.16816.F32.BF16 R128, R76, R26, R128 ;  /* 0x0000001a4c80723c */ /* 0x000fe20000041880 */
[----:B------:R-:W-:-:S07]  /*54e0*/  @!P1 BRA `(.L_x_3) ;  /* 0xffffcb3000009947 */ /* 0x000fce000383ffff */
.L_x_0:
[----:B-1234-:R-:W1:Y:S01]  /*54f0*/  S2R R0, SR_TID.X ;  /* 0x0000000000007919 */ /* 0x01ee620000002100 */
[--C-:B------:R-:W-:Y:S01]  /*5500*/  SHF.R.S32.HI R2, RZ, 0x1f, R238.reuse ;  /* 0x0000001fff027819 */ /* 0x100fe200000114ee */
[----:B------:R-:W-:Y:S01]  /*5510*/  FMUL.FTZ R84, R84, c[0x0][0x298] ;  /* 0x0000a60054547a20 */ /* 0x000fe20000410000 */
[----:B------:R-:W-:Y:S01]  /*5520*/  SHF.R.S32.HI R5, RZ, 0x1f, R238 ;  /* 0x0000001fff057819 */ /* 0x000fe200000114ee */
[----:B------:R-:W-:Y:S01]  /*5530*/  BAR.SYNC.DEFER_BLOCKING 0x1, 0x100 ;  /* 0x0044000000007b1d */ /* 0x000fe20000010000 */
[-C--:B------:R-:W-:Y:S01]  /*5540*/  LEA.HI R3, R2, R238.reuse, RZ, 0x5 ;  /* 0x000000ee02037211 */ /* 0x080fe200078f28ff */
[----:B------:R-:W-:Y:S01]  /*5550*/  FMUL.FTZ R85, R85, c[0x0][0x298] ;  /* 0x0000a60055557a20 */ /* 0x000fe20000410000 */
[C---:B------:R-:W-:Y:S01]  /*5560*/  LOP3.LUT P0, RZ, R244.reuse, 0x4, RZ, 0xc0, !PT ;  /* 0x00000004f4ff7812 */ /* 0x040fe2000780c0ff */
[----:B------:R-:W-:Y:S01]  /*5570*/  IMAD.SHL.U32 R244, R244, 0x40, RZ ;  /* 0x00000040f4f47824 */ /* 0x000fe200078e00ff */
[----:B------:R-:W-:Y:S01]  /*5580*/  SHF.R.S32.HI R4, RZ, 0x5, R3 ;  /* 0x00000005ff047819 */ /* 0x000fe20000011403 */
[----:B------:R-:W-:Y:S01]  /*5590*/  FMUL.FTZ R86, R86, c[0x0][0x298] ;  /* 0x0000a60056567a20 */ /* 0x000fe20000410000 */
[----:B------:R-:W-:Y:S01]  /*55a0*/  LEA.HI R6, R5, R238, RZ, 0x2 ;  /* 0x000000ee05067211 */ /* 0x000fe200078f10ff */
[----:B------:R-:W-:Y:S01]  /*55b0*/  FMUL.FTZ R87, R87, c[0x0][0x298] ;  /* 0x0000a60057577a20 */ /* 0x000fe20000410000 */
[----:B------:R-:W-:Y:S01]  /*55c0*/  LEA.HI R3, R3, R4, RZ, 0x1 ;  /* 0x0000000403037211 */ /* 0x000fe200078f08ff */
[----:B------:R-:W-:Y:S01]  /*55d0*/  FMUL.FTZ R104, R104, c[0x0][0x298] ;  /* 0x0000a60068687a20 */ /* 0x000fe20000410000 */
[----:B------:R-:W-:Y:S01]  /*55e0*/  LOP3.LUT R244, R244, 0x1c0, RZ, 0xc0, !PT ;  /* 0x000001c0f4f47812 */ /* 0x000fe200078ec0ff */
[----:B------:R-:W-:Y:S01]  /*55f0*/  FMUL.FTZ R105, R105, c[0x0][0x298] ;  /* 0x0000a60069697a20 */ /* 0x000fe20000410000 */
[----:B------:R-:W-:Y:S01]  /*5600*/  LOP3.LUT R3, R3, 0xfffffffe, RZ, 0xc0, !PT ;  /* 0xfffffffe03037812 */ /* 0x000fe200078ec0ff */
[----:B------:R-:W-:Y:S01]  /*5610*/  FMUL.FTZ R106, R106, c[0x0][0x298] ;  /* 0x0000a6006a6a7a20 */ /* 0x000fe20000410000 */
[----:B------:R-:W-:Y:S01]  /*5620*/  LOP3.LUT R6, R6, 0x7ffffffc, RZ, 0xc0, !PT ;  /* 0x7ffffffc06067812 */ /* 0x000fe200078ec0ff */
[----:B------:R-:W-:Y:S01]  /*5630*/  FMUL.FTZ R107, R107, c[0x0][0x298] ;  /* 0x0000a6006b6b7a20 */ /* 0x000fe20000410000 */
[----:B------:R-:W-:Y:S01]  /*5640*/  F2FP.BF16.PACK_AB R28, R29, R28 ;  /* 0x0000001c1d1c723e */ /* 0x000fe200000010ff */
[----:B------:R-:W-:Y:S01]  /*5650*/  IMAD.IADD R3, R4, 0x1, -R3 ;  /* 0x0000000104037824 */ /* 0x000fe200078e0a03 */
[----:B------:R-:W-:Y:S01]  /*5660*/  F2FP.BF16.PACK_AB R30, R31, R30 ;  /* 0x0000001e1f1e723e */ /* 0x000fe200000010ff */
[----:B------:R-:W-:Y:S01]  /*5670*/  IMAD.IADD R6, R238, 0x1, -R6 ;  /* 0x00000001ee067824 */ /* 0x000fe200078e0a06 */
[----:B-1----:R-:W-:Y:S01]  /*5680*/  LEA.HI R0, R2, R0, RZ, 0x4 ;  /* 0x0000000002007211 */ /* 0x002fe200078f20ff */
[----:B------:R-:W-:Y:S01]  /*5690*/  IMAD.SHL.U32 R3, R3, 0x400, RZ ;  /* 0x0000040003037824 */ /* 0x000fe200078e00ff */
[CC--:B------:R-:W-:Y:S01]  /*56a0*/  LEA.HI R2, R5.reuse, R238.reuse, RZ, 0x6 ;  /* 0x000000ee05027211 */ /* 0x0c0fe200078f30ff */
[----:B------:R-:W-:Y:S01]  /*56b0*/  FMUL.FTZ R88, R88, c[0x0][0x298] ;  /* 0x0000a60058587a20 */ /* 0x000fe20000410000 */
[----:B------:R-:W-:Y:S01]  /*56c0*/  LEA.HI R5, R5, R238, RZ, 0x7 ;  /* 0x000000ee05057211 */ /* 0x000fe200078f38ff */
[----:B------:R-:W-:Y:S01]  /*56d0*/  IMAD R6, R6, 0x2, R3 ;  /* 0x0000000206067824 */ /* 0x000fe200078e0203 */
[----:B------:R-:W-:Y:S01]  /*56e0*/  SHF.R.S32.HI R2, RZ, 0x6, R2 ;  /* 0x00000006ff027819 */ /* 0x000fe20000011402 */
[----:B------:R-:W-:Y:S01]  /*56f0*/  FMUL.FTZ R89, R89, c[0x0][0x298] ;  /* 0x0000a60059597a20 */ /* 0x000fe20000410000 */
[----:B------:R-:W-:Y:S01]  /*5700*/  SHF.R.S32.HI R4, RZ, 0x4, R0 ;  /* 0x00000004ff047819 */ /* 0x000fe20000011400 */
[----:B------:R-:W-:Y:S01]  /*5710*/  IMAD.SHL.U32 R5, R5, 0x4, RZ ;  /* 0x0000000405057824 */ /* 0x000fe200078e00ff */
[----:B------:R-:W-:Y:S01]  /*5720*/  SHF.R.S32.HI R0, RZ, 0x1f, R245 ;  /* 0x0000001fff007819 */ /* 0x000fe200000114f5 */
[----:B------:R-:W-:Y:S01]  /*5730*/  IMAD.SHL.U32 R2, R2, 0x8, RZ ;  /* 0x0000000802027824 */ /* 0x000fe200078e00ff */
[----:B------:R-:W-:Y:S01]  /*5740*/  F2FP.BF16.PACK_AB R48, R49, R48 ;  /* 0x000000303130723e */ /* 0x000fe200000010ff */
[----:B------:R-:W-:Y:S01]  /*5750*/  FMUL.FTZ R90, R90, c[0x0][0x298] ;  /* 0x0000a6005a5a7a20 */ /* 0x000fe20000410000 */
[----:B------:R-:W-:Y:S01]  /*5760*/  LEA.HI R0, R0, R245, RZ, 0x3 ;  /* 0x000000f500007211 */ /* 0x000fe200078f18ff */
[----:B------:R-:W-:Y:S01]  /*5770*/  FMUL.FTZ R91, R91, c[0x0][0x298] ;  /* 0x0000a6005b5b7a20 */ /* 0x000fe20000410000 */
[----:B------:R-:W-:Y:S01]  /*5780*/  LOP3.LUT R2, R244, 0x18, R2, 0xf8, !PT ;  /* 0x00000018f4027812 */ /* 0x000fe200078ef802 */
[----:B------:R-:W-:Y:S01]  /*5790*/  FMUL.FTZ R100, R100, c[0x0][0x298] ;  /* 0x0000a60064647a20 */ /* 0x000fe20000410000 */
[----:B------:R-:W-:Y:S01]  /*57a0*/  SHF.R.U32.HI R244, RZ, 0x3, R244 ;  /* 0x00000003fff47819 */ /* 0x000fe200000116f4 */
[----:B------:R-:W-:Y:S01]  /*57b0*/  FMUL.FTZ R101, R101, c[0x0][0x298] ;  /* 0x0000a60065657a20 */ /* 0x000fe20000410000 */
[----:B------:R-:W-:Y:S01]  /*57c0*/  SHF.R.S32.HI R0, RZ, 0x3, R0 ;  /* 0x00000003ff007819 */ /* 0x000fe20000011400 */
[----:B------:R-:W-:Y:S01]  /*57d0*/  FMUL.FTZ R102, R102, c[0x0][0x298] ;  /* 0x0000a60066667a20 */ /* 0x000fe20000410000 */
[----:B------:R-:W-:Y:S01]  /*57e0*/  LOP3.LUT R2, R2, R244, RZ, 0x3c, !PT ;  /* 0x000000f402027212 */ /* 0x000fe200078e3cff */
[----:B------:R-:W-:Y:S01]  /*57f0*/  FMUL.FTZ R103, R103, c[0x0][0x298] ;  /* 0x0000a60067677a20 */ /* 0x000fe20000410000 */
[----:B------:R-:W-:Y:S01]  /*5800*/  LOP3.LUT R5, R5, 0xfffffe00, RZ, 0xc0, !PT ;  /* 0xfffffe0005057812 */ /* 0x000fe200078ec0ff */
[----:B------:R-:W-:Y:S01]  /*5810*/  FMUL.FTZ R92, R92, c[0x0][0x298] ;  /* 0x0000a6005c5c7a20 */ /* 0x000fe20000410000 */
[----:B------:R-:W-:Y:S01]  /*5820*/  F2FP.BF16.PACK_AB R50, R51, R50 ;  /* 0x000000323332723e */ /* 0x000fe200000010ff */
[----:B------:R-:W-:Y:S01]  /*5830*/  IMAD.IADD R2, R2, 0x1, R6 ;  /* 0x0000000102027824 */ /* 0x000fe200078e0206 */
[----:B------:R-:W-:Y:S01]  /*5840*/  F2FP.BF16.PACK_AB R32, R33, R32 ;  /* 0x000000202120723e */ /* 0x000fe200000010ff */
[----:B------:R-:W-:Y:S01]  /*5850*/  IMAD R0, R0, 0x1800, R5 ;  /* 0x0000180000007824 */ /* 0x000fe200078e0205 */
[----:B------:R-:W-:Y:S01]  /*5860*/  F2FP.BF16.PACK_AB R34, R35, R34 ;  /* 0x000000222322723e */ /* 0x000fe200000010ff */
[----:B------:R-:W-:Y:S01]  /*5870*/  IMAD.SHL.U32 R2, R2, 0x2, RZ ;  /* 0x0000000202027824 */ /* 0x000fe200078e00ff */
[----:B------:R-:W-:Y:S01]  /*5880*/  F2FP.BF16.PACK_AB R44, R45, R44 ;  /* 0x0000002c2d2c723e */ /* 0x000fe200000010ff */
[----:B------:R-:W-:Y:S01]  /*5890*/  FMUL.FTZ R93, R93, c[0x0][0x298] ;  /* 0x0000a6005d5d7a20 */ /* 0x000fe20000410000 */
[----:B------:R-:W-:Y:S01]  /*58a0*/  F2FP.BF16.PACK_AB R46, R47, R46 ;  /* 0x0000002e2f2e723e */ /* 0x000fe200000010ff */
[----:B------:R-:W-:Y:S01]  /*58b0*/  FMUL.FTZ R94, R94, c[0x0][0x298] ;  /* 0x0000a6005e5e7a20 */ /* 0x000fe20000410000 */
[C---:B------:R-:W-:Y:S01]  /*58c0*/  IADD3 R5, R2.reuse, 0x40, RZ ;  /* 0x0000004002057810 */ /* 0x040fe20007ffe0ff */
[----:B------:R-:W-:Y:S01]  /*58d0*/  STS [R2+0x6080], R28 ;  /* 0x0060801c02007388 */ /* 0x000fe20000000800 */
[----:B------:R-:W-:Y:S01]  /*58e0*/  @P0 IADD3 R5, R2, -0x40, RZ ;  /* 0xffffffc002050810 */ /* 0x000fe20007ffe0ff */
[----:B------:R-:W-:Y:S01]  /*58f0*/  FMUL.FTZ R95, R95, c[0x0][0x298] ;  /* 0x0000a6005f5f7a20 */ /* 0x000fe20000410000 */
[----:B------:R-:W-:Y:S01]  /*5900*/  F2FP.BF16.PACK_AB R36, R37, R36 ;  /* 0x000000242524723e */ /* 0x000fe200000010ff */
[----:B------:R-:W-:Y:S01]  /*5910*/  STS [R2+0x6480], R30 ;  /* 0x0064801e02007388 */ /* 0x000fe20000000800 */
[----:B------:R-:W-:Y:S01]  /*5920*/  F2FP.BF16.PACK_AB R38, R39, R38 ;  /* 0x000000262726723e */ /* 0x000fe200000010ff */
        /* <DEDUP_REMOVED lines=39> */
[----:B------:R-:W-:Y:S01]  /*5ba0*/  FMUL.FTZ R130, R130, c[0x0][0x298] ;  /* 0x0000a60082827a20 */ /* 0x000fe20000410000 */
[----:B------:R-:W-:Y:S01]  /*5bb0*/  F2FP.BF16.PACK_AB R90, R91, R90 ;  /* 0x0000005a5b5a723e */ /* 0x000fe200000010ff */
[----:B------:R-:W-:Y:S01]  /*5bc0*/  FMUL.FTZ R131, R131, c[0x0][0x298] ;  /* 0x0000a60083837a20 */ /* 0x000fe20000410000 */
        /* <DEDUP_REMOVED lines=16> */
[----:B------:R1:W-:Y:S01]  /*5cd0*/  STS [R2+0xa080], R56 ;  /* 0x00a0803802007388 */ /* 0x0003e20000000800 */
        /* <DEDUP_REMOVED lines=16> */
[----:B------:R-:W-:Y:S01]  /*5de0*/  F2FP.BF16.PACK_AB R128, R129, R128 ;  /* 0x000000808180723e */ /* 0x000fe200000010ff */
[----:B------:R-:W-:Y:S01]  /*5df0*/  IMAD.SHL.U32 R3, R4, 0x40, RZ ;  /* 0x0000004004037824 */ /* 0x000fe200078e00ff */
[----:B------:R-:W-:Y:S01]  /*5e00*/  F2FP.BF16.PACK_AB R130, R131, R130 ;  /* 0x000000828382723e */ /* 0x000fe200000010ff */
[----:B------:R-:W-:Y:S01]  /*5e10*/  STS [R2+0xb480], R62 ;  /* 0x00b4803e02007388 */ /* 0x000fe20000000800 */
[----:B------:R-:W-:Y:S01]  /*5e20*/  F2FP.BF16.PACK_AB R112, R113, R112 ;  /* 0x000000707170723e */ /* 0x000fe200000010ff */
[----:B------:R-:W-:Y:S01]  /*5e30*/  IMAD.SHL.U32 R234, R234, 0x8, RZ ;  /* 0x00000008eaea7824 */ /* 0x000fe200078e00ff */
[----:B------:R-:W-:Y:S01]  /*5e40*/  F2FP.BF16.PACK_AB R114, R115, R114 ;  /* 0x000000727372723e */ /* 0x000fe200000010ff */
[----:B------:R-:W-:Y:S01]  /*5e50*/  STS [R5+0xb080], R64 ;  /* 0x00b0804005007388 */ /* 0x000fe20000000800 */
[----:B------:R-:W-:Y:S01]  /*5e60*/  F2FP.BF16.PACK_AB R124, R125, R124 ;  /* 0x0000007c7d7c723e */ /* 0x000fe200000010ff */
[----:B-1----:R-:W-:Y:S01]  /*5e70*/  IMAD.SHL.U32 R56, R245, 0x8, RZ ;  /* 0x00000008f5387824 */ /* 0x002fe200078e00ff */
[----:B------:R-:W-:Y:S01]  /*5e80*/  F2FP.BF16.PACK_AB R126, R127, R126 ;  /* 0x0000007e7f7e723e */ /* 0x000fe200000010ff */
[----:B------:R-:W-:Y:S01]  /*5e90*/  STS [R5+0xb480], R66 ;  /* 0x00b4804205007388 */ /* 0x000fe20000000800 */
[----:B------:R-:W-:Y:S01]  /*5ea0*/  F2FP.BF16.PACK_AB R116, R117, R116 ;  /* 0x000000747574723e */ /* 0x000fe200000010ff */
[----:B------:R-:W-:Y:S01]  /*5eb0*/  USHF.R.S32.HI UR6, URZ, 0x1f, UR16 ;  /* 0x0000001f3f067899 */ /* 0x000fe20008011410 */
[----:B------:R-:W-:Y:S01]  /*5ec0*/  F2FP.BF16.PACK_AB R118, R119, R118 ;  /* 0x000000767776723e */ /* 0x000fe200000010ff */
[----:B------:R-:W-:Y:S01]  /*5ed0*/  STS [R2+0x80], R84 ;  /* 0x0000805402007388 */ /* 0x000fe20000000800 */
[----:B------:R-:W-:Y:S01]  /*5ee0*/  F2FP.BF16.PACK_AB R120, R121, R120 ;  /* 0x000000787978723e */ /* 0x000fe200000010ff */
[----:B------:R-:W-:Y:S01]  /*5ef0*/  ULDC.64 UR4, c[0x0][0x340] ;  /* 0x0000d00000047ab9 */ /* 0x000fe20000000a00 */
[----:B------:R-:W-:Y:S01]  /*5f00*/  F2FP.BF16.PACK_AB R122, R123, R122 ;  /* 0x0000007a7b7a723e */ /* 0x000fe200000010ff */
[----:B------:R-:W-:Y:S01]  /*5f10*/  STS [R2+0x480], R86 ;  /* 0x0004805602007388 */ /* 0x000fe20000000800 */
[----:B------:R-:W-:Y:S01]  /*5f20*/  LOP3.LUT R3, R3, 0x1c0, RZ, 0xc0, !PT ;  /* 0x000001c003037812 */ /* 0x000fe200078ec0ff */
[----:B------:R-:W-:Y:S01]  /*5f30*/  UIMAD UR4, UR6, UR4, URZ ;  /* 0x00000004060472a4 */ /* 0x000fe2000f8e023f */
[----:B------:R-:W-:Y:S01]  /*5f40*/  SHF.R.S32.HI R57, RZ, 0x1f, R56 ;  /* 0x0000001fff397819 */ /* 0x000fe20000011438 */
[----:B------:R-:W-:Y:S01]  /*5f50*/  STS [R5+0x80], R104 ;  /* 0x0000806805007388 */ /* 0x000fe20000000800 */
[----:B------:R-:W-:Y:S01]  /*5f60*/  LOP3.LUT R234, R3, 0x38, R234, 0xf8, !PT ;  /* 0x0000003803ea7812 */ /* 0x000fe200078ef8ea */
[----:B------:R-:W-:Y:S01]  /*5f70*/  IMAD.U32 R7, RZ, RZ, UR16 ;  /* 0x00000010ff077e24 */ /* 0x000fe2000f8e00ff */
[----:B------:R-:W-:Y:S01]  /*5f80*/  SHF.R.U32.HI R3, RZ, 0x3, R3 ;  /* 0x00000003ff037819 */ /* 0x000fe20000011603 */
[----:B------:R-:W-:Y:S01]  /*5f90*/  STS [R5+0x480], R106 ;  /* 0x0004806a05007388 */ /* 0x000fe20000000800 */
[----:B------:R-:W-:Y:S01]  /*5fa0*/  UIMAD UR4, UR16, UR5, UR4 ;  /* 0x00000005100472a4 */ /* 0x000fe2000f8e0204 */
[----:B------:R-:W-:Y:S01]  /*5fb0*/  BSSY B0, `(.L_x_4) ;  /* 0x000003e000007945 */ /* 0x000fe20003800000 */
[----:B------:R-:W-:Y:S01]  /*5fc0*/  LOP3.LUT R3, R234, R3, RZ, 0x3c, !PT ;  /* 0x00000003ea037212 */ /* 0x000fe200078e3cff */
[----:B------:R-:W-:Y:S04]  /*5fd0*/  STS [R2+0x1080], R88 ;  /* 0x0010805802007388 */ /* 0x000fe80000000800 */
[----:B------:R-:W-:Y:S01]  /*5fe0*/  STS [R2+0x1480], R90 ;  /* 0x0014805a02007388 */ /* 0x000fe20000000800 */
[----:B------:R-:W-:-:S03]  /*5ff0*/  IMAD.IADD R0, R0, 0x1, R3 ;  /* 0x0000000100007824 */ /* 0x000fc600078e0203 */
[----:B------:R-:W-:Y:S01]  /*6000*/  STS [R5+0x1080], R100 ;  /* 0x0010806405007388 */ /* 0x000fe20000000800 */
[----:B------:R-:W-:-:S03]  /*6010*/  IMAD.SHL.U32 R52, R0, 0x2, RZ ;  /* 0x0000000200347824 */ /* 0x000fc600078e00ff */
[----:B------:R-:W-:Y:S04]  /*6020*/  STS [R5+0x1480], R102 ;  /* 0x0014806605007388 */ /* 0x000fe80000000800 */
        /* <DEDUP_REMOVED lines=15> */
[----:B------:R2:W-:Y:S04]  /*6120*/  STS [R5+0x5480], R122 ;  /* 0x0054807a05007388 */ /* 0x0005e80000000800 */
[----:B------:R-:W-:Y:S06]  /*6130*/  BAR.SYNC.DEFER_BLOCKING 0x1, 0x100 ;  /* 0x0044000000007b1d */ /* 0x000fec0000010000 */
[----:B------:R-:W3:Y:S04]  /*6140*/  S2R R6, SR_CTAID.X ;  /* 0x0000000000067919 */ /* 0x000ee80000002500 */
[----:B------:R-:W4:Y:S01]  /*6150*/  S2R R3, SR_CTAID.Y ;  /* 0x0000000000037919 */ /* 0x000f220000002600 */
[----:B-1----:R-:W-:-:S03]  /*6160*/  IMAD.MOV.U32 R2, RZ, RZ, -0x60 ;  /* 0xffffffa0ff027424 */ /* 0x002fc600078e00ff */
[----:B------:R1:W1:Y:S04]  /*6170*/  LDS.128 R48, [R52+0x6880] ;  /* 0x0068800034307984 */ /* 0x0002680000000c00 */
[----:B------:R1:W1:Y:S01]  /*6180*/  LDS.128 R44, [R52+0x7080] ;  /* 0x00708000342c7984 */ /* 0x0002620000000c00 */
[----:B---3--:R-:W-:-:S03]  /*6190*/  IMAD R2, R6, R2, c[0x0][0x2f0] ;  /* 0x0000bc0006027624 */ /* 0x008fc600078e0202 */
[----:B------:R3:W1:Y:S01]  /*61a0*/  LDS.128 R40, [R52+0x7880] ;  /* 0x0078800034287984 */ /* 0x0006620000000c00 */
[----:B----4-:R-:W-:Y:S01]  /*61b0*/  SHF.R.S32.HI R0, RZ, 0x1f, R3 ;  /* 0x0000001fff007819 */ /* 0x010fe20000011403 */
[C---:B------:R-:W-:Y:S02]  /*61c0*/  IMAD.WIDE.U32 R54, R3.reuse, c[0x0][0x338], R56 ;  /* 0x0000ce0003367a25 */ /* 0x040fe400078e0038 */
[----:B------:R3:W4:Y:S01]  /*61d0*/  LDS.128 R36, [R52+0x8080] ;  /* 0x0080800034247984 */ /* 0x0007220000000c00 */
[----:B------:R-:W-:Y:S01]  /*61e0*/  IMNMX R2, R2, 0x60, PT ;  /* 0x0000006002027817 */ /* 0x000fe20003800200 */
[----:B--2---:R-:W-:Y:S02]  /*61f0*/  IMAD R5, R0, c[0x0][0x338], RZ ;  /* 0x0000ce0000057a24 */ /* 0x004fe400078e02ff */
[----:B------:R3:W2:Y:S01]  /*6200*/  LDS.128 R32, [R52+0x8880] ;  /* 0x0088800034207984 */ /* 0x0006a20000000c00 */
[----:B------:R-:W-:Y:S01]  /*6210*/  ISETP.GE.AND P6, PT, R4, R2, PT ;  /* 0x000000020400720c */ /* 0x000fe20003fc6270 */
[----:B------:R-:W-:-:S02]  /*6220*/  IMAD R5, R3, c[0x0][0x33c], R5 ;  /* 0x0000cf0003057a24 */ /* 0x000fc400078e0205 */
[----:B------:R3:W1:Y:S01]  /*6230*/  LDS.128 R28, [R52+0x80] ;  /* 0x00008000341c7984 */ /* 0x0006620000000c00 */
[----:B------:R-:W-:Y:S01]  /*6240*/  ISETP.GE.OR P0, PT, R56, c[0x0][0x324], P6 ;  /* 0x0000c90038007a0c */ /* 0x000fe20003706670 */
[----:B------:R-:W-:Y:S02]  /*6250*/  IMAD.IADD R55, R55, 0x1, R5 ;  /* 0x0000000137377824 */ /* 0x000fe400078e0205 */
[----:B------:R3:W1:Y:S01]  /*6260*/  LDS.128 R24, [R52+0x880] ;  /* 0x0008800034187984 */ /* 0x0006620000000c00 */
[----:B------:R-:W-:Y:S01]  /*6270*/  SHF.R.S32.HI R5, RZ, 0x1f, R4 ;  /* 0x0000001fff057819 */ /* 0x000fe20000011404 */
[----:B------:R-:W-:Y:S02]  /*6280*/  IMAD.WIDE.U32 R58, R7, c[0x0][0x340], R54 ;  /* 0x0000d000073a7a25 */ /* 0x000fe400078e0036 */
[----:B------:R3:W1:Y:S02]  /*6290*/  LDS.128 R20, [R52+0x1080] ;  /* 0x0010800034147984 */ /* 0x0006640000000c00 */
[----:B------:R-:W-:-:S02]  /*62a0*/  IMAD.WIDE R62, R6, 0x60, R4 ;  /* 0x00000060063e7825 */ /* 0x000fc400078e0204 */
[----:B------:R3:W1:Y:S01]  /*62b0*/  LDS.128 R16, [R52+0x1880] ;  /* 0x0018800034107984 */ /* 0x0006620000000c00 */
[----:B------:R-:W-:-:S03]  /*62c0*/  IADD3 R61, R59, UR4, RZ ;  /* 0x000000043b3d7c10 */ /* 0x000fc6000fffe0ff */
[----:B------:R3:W1:Y:S04]  /*62d0*/  LDS.128 R12, [R52+0x2080] ;  /* 0x00208000340c7984 */ /* 0x0006680000000c00 */
[----:B------:R3:W1:Y:S01]  /*62e0*/  LDS.128 R8, [R52+0x2880] ;  /* 0x0028800034087984 */ /* 0x0006620000000c00 */
[----:B------:R-:W-:Y:S05]  /*62f0*/  @P0 BRA `(.L_x_5) ;  /* 0x0000009000000947 */ /* 0x000fea0003800000 */
[----:B-1-3--:R-:W1:Y:S01]  /*6300*/  LDS.128 R52, [R52+0x6080] ;  /* 0x0060800034347984 */ /* 0x00ae620000000c00 */
[----:B------:R-:W-:Y:S01]  /*6310*/  MOV R60, R58 ;  /* 0x0000003a003c7202 */ /* 0x000fe20000000f00 */
[----:B------:R-:W-:-:S04]  /*6320*/  IMAD R6, R63, c[0x0][0x330], RZ ;  /* 0x0000cc003f067a24 */ /* 0x000fc800078e02ff */
[----:B------:R-:W-:-:S04]  /*6330*/  IMAD.WIDE.U32 R64, R62, c[0x0][0x330], R60 ;  /* 0x0000cc003e407a25 */ /* 0x000fc800078e003c */
[----:B------:R-:W-:Y:S01]  /*6340*/  IMAD R6, R62, c[0x0][0x334], R6 ;  /* 0x0000cd003e067a24 */ /* 0x000fe200078e0206 */
[----:B------:R-:W-:-:S04]  /*6350*/  LEA R66, P0, R64, c[0x0][0x318], 0x1 ;  /* 0x0000c60040427a11 */ /* 0x000fc800078008ff */
[----:B------:R-:W-:-:S04]  /*6360*/  IADD3 R6, R65, R6, RZ ;  /* 0x0000000641067210 */ /* 0x000fc80007ffe0ff */
[----:B------:R-:W-:-:S05]  /*6370*/  LEA.HI.X R67, R64, c[0x0][0x31c], R6, 0x1, P0 ;  /* 0x0000c70040437a11 */ /* 0x000fca00000f0c06 */
[----:B-1----:R1:W-:Y:S02]  /*6380*/  STG.E.128 [R66.64], R52 ;  /* 0x0000003442007986 */ /* 0x0023e4000c101d14 */
.L_x_5:
[----:B------:R-:W-:Y:S05]  /*6390*/  BSYNC B0 ;  /* 0x0000000000007941 */ /* 0x000fea0003800000 */
.L_x_4:
[----:B------:R-:W-:Y:S01]  /*63a0*/  IADD3 R6, R4, 0x10, RZ ;  /* 0x0000001004067810 */ /* 0x000fe20007ffe0ff */
[----:B------:R-:W-:Y:S03]  /*63b0*/  BSSY B0, `(.L_x_6) ;  /* 0x000000f000007945 */ /* 0x000fe60003800000 */
[----:B------:R-:W-:-:S04]  /*63c0*/  ISETP.GE.AND P5, PT, R6, R2, PT ;  /* 0x000000020600720c */ /* 0x000fc80003fa6270 */
[----:B------:R-:W-:-:S13]  /*63d0*/  ISETP.GE.OR P0, PT, R56, c[0x0][0x324], P5 ;  /* 0x0000c90038007a0c */ /* 0x000fda0002f06670 */
[----:B------:R-:W-:Y:S05]  /*63e0*/  @P0 BRA `(.L_x_7) ;  /* 0x000000b000000947 */ /* 0x000fea0003800000 */
[----:B------:R-:W-:Y:S01]  /*63f0*/  IADD3 R7, P0, R62, 0x10, RZ ;  /* 0x000000103e077810 */ /* 0x000fe20007f1e0ff */
[----:B-1-3--:R-:W-:Y:S01]  /*6400*/  IMAD.MOV.U32 R52, RZ, RZ, R58 ;  /* 0x000000ffff347224 */ /* 0x00afe200078e003a */
[----:B------:R-:W-:-:S03]  /*6410*/  MOV R53, R61 ;  /* 0x0000003d00357202 */ /* 0x000fc60000000f00 */
[----:B------:R-:W-:Y:S02]  /*6420*/  IMAD.X R6, RZ, RZ, R63, P0 ;  /* 0x000000ffff067224 */ /* 0x000fe400000e063f */
[----:B------:R-:W-:-:S04]  /*6430*/  IMAD.WIDE.U32 R52, R7, c[0x0][0x330], R52 ;  /* 0x0000cc0007347a25 */ /* 0x000fc800078e0034 */
[----:B------:R-:W-:Y:S01]  /*6440*/  IMAD R6, R6, c[0x0][0x330], RZ ;  /* 0x0000cc0006067a24 */ /* 0x000fe200078e02ff */
[----:B------:R-:W-:-:S03]  /*6450*/  LEA R54, P0, R52, c[0x0][0x318], 0x1 ;  /* 0x0000c60034367a11 */ /* 0x000fc600078008ff */
[----:B------:R-:W-:-:S05]  /*6460*/  IMAD R6, R7, c[0x0][0x334], R6 ;  /* 0x0000cd0007067a24 */ /* 0x000fca00078e0206 */
[----:B------:R-:W-:-:S04]  /*6470*/  IADD3 R6, R53, R6, RZ ;  /* 0x0000000635067210 */ /* 0x000fc80007ffe0ff */
[----:B------:R-:W-:-:S05]  /*6480*/  LEA.HI.X R55, R52, c[0x0][0x31c], R6, 0x1, P0 ;  /* 0x0000c70034377a11 */ /* 0x000fca00000f0c06 */
[----:B------:R1:W-:Y:S02]  /*6490*/  STG.E.128 [R54.64], R48 ;  /* 0x0000003036007986 */ /* 0x0003e4000c101d14 */
.L_x_7:
[----:B------:R-:W-:Y:S05]  /*64a0*/  BSYNC B0 ;  /* 0x0000000000007941 */ /* 0x000fea0003800000 */
.L_x_6:
[----:B------:R-:W-:Y:S01]  /*64b0*/  IADD3 R6, R4, 0x20, RZ ;  /* 0x0000002004067810 */ /* 0x000fe20007ffe0ff */
[----:B------:R-:W-:Y:S03]  /*64c0*/  BSSY B0, `(.L_x_8) ;  /* 0x000000f000007945 */ /* 0x000fe60003800000 */
[----:B------:R-:W-:-:S04]  /*64d0*/  ISETP.GE.AND P4, PT, R6, R2, PT ;  /* 0x000000020600720c */ /* 0x000fc80003f86270 */
[----:B------:R-:W-:-:S13]  /*64e0*/  ISETP.GE.OR P0, PT, R56, c[0x0][0x324], P4 ;  /* 0x0000c90038007a0c */ /* 0x000fda0002706670 */
[----:B------:R-:W-:Y:S05]  /*64f0*/  @P0 BRA `(.L_x_9) ;  /* 0x000000b000000947 */ /* 0x000fea0003800000 */
[----:B------:R-:W-:Y:S01]  /*6500*/  IADD3 R7, P0, R62, 0x20, RZ ;  /* 0x000000203e077810 */ /* 0x000fe20007f1e0ff */
[----:B-1----:R-:W-:Y:S01]  /*6510*/  IMAD.MOV.U32 R48, RZ, RZ, R58 ;  /* 0x000000ffff307224 */ /* 0x002fe200078e003a */
        /* <DEDUP_REMOVED lines=9> */
.L_x_9:
[----:B------:R-:W-:Y:S05]  /*65b0*/  BSYNC B0 ;  /* 0x0000000000007941 */ /* 0x000fea0003800000 */
.L_x_8:
        /* <DEDUP_REMOVED lines=16> */
.L_x_11:
[----:B------:R-:W-:Y:S05]  /*66c0*/  BSYNC B0 ;  /* 0x0000000000007941 */ /* 0x000fea0003800000 */
.L_x_10:
        /* <DEDUP_REMOVED lines=15> */
[----:B----4-:R1:W-:Y:S02]  /*67c0*/  STG.E.128 [R42.64], R36 ;  /* 0x000000242a007986 */ /* 0x0103e4000c101d14 */
.L_x_13:
[----:B------:R-:W-:Y:S05]  /*67d0*/  BSYNC B0 ;  /* 0x0000000000007941 */ /* 0x000fea0003800000 */
.L_x_12:
[----:B------:R-:W-:Y:S01]  /*67e0*/  IADD3 R4, R4, 0x50, RZ ;  /* 0x0000005004047810 */ /* 0x000fe20007ffe0ff */
[----:B------:R-:W-:Y:S03]  /*67f0*/  BSSY B0, `(.L_x_14) ;  /* 0x000000f000007945 */ /* 0x000fe60003800000 */
[----:B------:R-:W-:-:S04]  /*6800*/  ISETP.GE.AND P1, PT, R4, R2, PT ;  /* 0x000000020400720c */ /* 0x000fc80003f26270 */
[----:B------:R-:W-:-:S13]  /*6810*/  ISETP.GE.OR P0, PT, R56, c[0x0][0x324], P1 ;  /* 0x0000c90038007a0c */ /* 0x000fda0000f06670 */
[----:B------:R-:W-:Y:S05]  /*6820*/  @P0 BRA `(.L_x_15) ;  /* 0x000000b000000947 */ /* 0x000fea0003800000 */
[----:B------:R-:W-:Y:S01]  /*6830*/  IADD3 R4, P0, R62, 0x50, RZ ;  /* 0x000000503e047810 */ /* 0x000fe20007f1e0ff */
[----:B------:R-:W-:Y:S01]  /*6840*/  IMAD.MOV.U32 R6, RZ, RZ, R58 ;  /* 0x000000ffff067224 */ /* 0x000fe200078e003a */
[----:B------:R-:W-:-:S03]  /*6850*/  MOV R7, R61 ;  /* 0x0000003d00077202 */ /* 0x000fc60000000f00 */
[----:B------:R-:W-:Y:S02]  /*6860*/  IMAD.X R2, RZ, RZ, R63, P0 ;  /* 0x000000ffff027224 */ /* 0x000fe400000e063f */
[----:B------:R-:W-:-:S04]  /*6870*/  IMAD.WIDE.U32 R6, R4, c[0x0][0x330], R6 ;  /* 0x0000cc0004067a25 */ /* 0x000fc800078e0006 */
[----:B------:R-:W-:-:S04]  /*6880*/  IMAD R2, R2, c[0x0][0x330], RZ ;  /* 0x0000cc0002027a24 */ /* 0x000fc800078e02ff */
[----:B------:R-:W-:Y:S01]  /*6890*/  IMAD R2, R4, c[0x0][0x334], R2 ;  /* 0x0000cd0004027a24 */ /* 0x000fe200078e0202 */
[----:B------:R-:W-:-:S04]  /*68a0*/  LEA R4, P0, R6, c[0x0][0x318], 0x1 ;  /* 0x0000c60006047a11 */ /* 0x000fc800078008ff */
[----:B------:R-:W-:-:S04]  /*68b0*/  IADD3 R2, R7, R2, RZ ;  /* 0x0000000207027210 */ /* 0x000fc80007ffe0ff */
[----:B------:R-:W-:-:S05]  /*68c0*/  LEA.HI.X R5, R6, c[0x0][0x31c], R2, 0x1, P0 ;  /* 0x0000c70006057a11 */ /* 0x000fca00000f0c02 */
[----:B--2---:R2:W-:Y:S02]  /*68d0*/  STG.E.128 [R4.64], R32 ;  /* 0x0000002004007986 */ /* 0x0045e4000c101d14 */
.L_x_15:
[----:B------:R-:W-:Y:S05]  /*68e0*/  BSYNC B0 ;  /* 0x0000000000007941 */ /* 0x000fea0003800000 */
.L_x_14:
[----:B------:R-:W-:Y:S01]  /*68f0*/  IMAD R0, R0, c[0x0][0x308], RZ ;  /* 0x0000c20000007a24 */ /* 0x000fe200078e02ff */
[----:B------:R-:W-:Y:S01]  /*6900*/  ULDC.64 UR4, c[0x0][0x310] ;  /* 0x0000c40000047ab9 */ /* 0x000fe20000000a00 */
[C---:B--2---:R-:W-:Y:S01]  /*6910*/  IMAD.WIDE.U32 R4, R3.reuse, c[0x0][0x308], R56 ;  /* 0x0000c20003047a25 */ /* 0x044fe200078e0038 */
[----:B------:R-:W-:Y:S01]  /*6920*/  ISETP.GE.OR P0, PT, R56, c[0x0][0x2f4], P6 ;  /* 0x0000bd0038007a0c */ /* 0x000fe20003706670 */
[----:B------:R-:W-:Y:S01]  /*6930*/  UIMAD UR4, UR6, UR4, URZ ;  /* 0x00000004060472a4 */ /* 0x000fe2000f8e023f */
[----:B------:R-:W-:Y:S01]  /*6940*/  BSSY B0, `(.L_x_16) ;  /* 0x0000010000007945 */ /* 0x000fe20003800000 */
[----:B------:R-:W-:Y:S02]  /*6950*/  IMAD R0, R3, c[0x0][0x30c], R0 ;  /* 0x0000c30003007a24 */ /* 0x000fe400078e0200 */
[----:B------:R-:W-:-:S03]  /*6960*/  UIMAD UR4, UR16, UR5, UR4 ;  /* 0x00000005100472a4 */ /* 0x000fc6000f8e0204 */
[----:B------:R-:W-:Y:S02]  /*6970*/  IADD3 R5, R5, R0, RZ ;  /* 0x0000000005057210 */ /* 0x000fe40007ffe0ff */
[----:B------:R-:W-:-:S05]  /*6980*/  MOV R0, UR16 ;  /* 0x0000001000007c02 */ /* 0x000fca0008000f00 */
[----:B------:R-:W-:-:S05]  /*6990*/  IMAD.WIDE.U32 R6, R0, c[0x0][0x310], R4 ;  /* 0x0000c40000067a25 */ /* 0x000fca00078e0004 */
[----:B------:R-:W-:Y:S01]  /*69a0*/  IADD3 R5, R7, UR4, RZ ;  /* 0x0000000407057c10 */ /* 0x000fe2000fffe0ff */
[----:B------:R-:W-:Y:S05]  /*69b0*/  @P0 BRA `(.L_x_17) ;  /* 0x0000008000000947 */ /* 0x000fea0003800000 */
        /* <DEDUP_REMOVED lines=8> */
.L_x_17:
[----:B------:R-:W-:Y:S05]  /*6a40*/  BSYNC B0 ;  /* 0x0000000000007941 */ /* 0x000fea0003800000 */
.L_x_16:
[----:B------:R-:W-:Y:S01]  /*6a50*/  ISETP.GE.OR P0, PT, R56, c[0x0][0x2f4], P5 ;  /* 0x0000bd0038007a0c */ /* 0x000fe20002f06670 */
[----:B------:R-:W-:-:S12]  /*6a60*/  BSSY B0, `(.L_x_18) ;  /* 0x000000d000007945 */ /* 0x000fd80003800000 */
[----:B------:R-:W-:Y:S05]  /*6a70*/  @P0 BRA `(.L_x_19) ;  /* 0x000000b000000947 */ /* 0x000fea0003800000 */
[----:B------:R-:W-:Y:S01]  /*6a80*/  IADD3 R2, P0, R62, 0x10, RZ ;  /* 0x000000103e027810 */ /* 0x000fe20007f1e0ff */
[----:B-1----:R-:W-:Y:S01]  /*6a90*/  IMAD.MOV.U32 R28, RZ, RZ, R6 ;  /* 0x000000ffff1c7224 */ /* 0x002fe200078e0006 */
        /* <DEDUP_REMOVED lines=8> */
[----:B------:R1:W-:Y:S02]  /*6b20*/  STG.E.128 [R2.64], R24 ;  /* 0x0000001802007986 */ /* 0x0003e4000c101d14 */
.L_x_19:
[----:B------:R-:W-:Y:S05]  /*6b30*/  BSYNC B0 ;  /* 0x0000000000007941 */ /* 0x000fea0003800000 */
.L_x_18:
[----:B------:R-:W-:Y:S01]  /*6b40*/  ISETP.GE.OR P0, PT, R56, c[0x0][0x2f4], P4 ;  /* 0x0000bd0038007a0c */ /* 0x000fe20002706670 */
[----:B------:R-:W-:-:S12]  /*6b50*/  BSSY B0, `(.L_x_20) ;  /* 0x000000d000007945 */ /* 0x000fd80003800000 */
[----:B------:R-:W-:Y:S05]  /*6b60*/  @P0 BRA `(.L_x_21) ;  /* 0x000000b000000947 */ /* 0x000fea0003800000 */
[----:B-1----:R-:W-:Y:S01]  /*6b70*/  IADD3 R2, P0, R62, 0x20, RZ ;  /* 0x000000203e027810 */ /* 0x002fe20007f1e0ff */
        /* <DEDUP_REMOVED lines=10> */
.L_x_21:
[----:B------:R-:W-:Y:S05]  /*6c20*/  BSYNC B0 ;  /* 0x0000000000007941 */ /* 0x000fea0003800000 */
.L_x_20:
        /* <DEDUP_REMOVED lines=14> */
.L_x_23:
[----:B------:R-:W-:Y:S05]  /*6d10*/  BSYNC B0 ;  /* 0x0000000000007941 */ /* 0x000fea0003800000 */
.L_x_22:
        /* <DEDUP_REMOVED lines=14> */
.L_x_25:
[----:B------:R-:W-:Y:S05]  /*6e00*/  BSYNC B0 ;  /* 0x0000000000007941 */ /* 0x000fea0003800000 */
.L_x_24:
[----:B------:R-:W-:-:S13]  /*6e10*/  ISETP.GE.OR P0, PT, R56, c[0x0][0x2f4], P1 ;  /* 0x0000bd0038007a0c */ /* 0x000fda0000f06670 */
[----:B------:R-:W-:Y:S05]  /*6e20*/  @P0 EXIT ;  /* 0x000000000000094d */ /* 0x000fea0003800000 */
        /* <DEDUP_REMOVED lines=10> */
[----:B------:R-:W-:Y:S01]  /*6ed0*/  STG.E.128 [R4.64], R8 ;  /* 0x0000000804007986 */ /* 0x000fe2000c101d14 */
[----:B------:R-:W-:Y:S05]  /*6ee0*/  EXIT ;  /* 0x000000000000794d */ /* 0x000fea0003800000 */
.L_x_26:
[----:B------:R-:W-:-:S00]  /*6ef0*/  BRA `(.L_x_26) ;  /* 0xfffffff000007947 */ /* 0x000fc0000383ffff */
[----:B------:R-:W-:-:S00]  /*6f00*/  NOP ;  /* 0x0000000000007918 */ /* 0x000fc00000000000 */
[----:B------:R-:W-:-:S00]  /*6f10*/  NOP ;  /* 0x0000000000007918 */ /* 0x000fc00000000000 */
[----:B------:R-:W-:-:S00]  /*6f20*/  NOP ;  /* 0x0000000000007918 */ /* 0x000fc00000000000 */
[----:B------:R-:W-:-:S00]  /*6f30*/  NOP ;  /* 0x0000000000007918 */ /* 0x000fc00000000000 */
[----:B------:R-:W-:-:S00]  /*6f40*/  NOP ;  /* 0x0000000000007918 */ /* 0x000fc00000000000 */
[----:B------:R-:W-:-:S00]  /*6f50*/  NOP ;  /* 0x0000000000007918 */ /* 0x000fc00000000000 */
[----:B------:R-:W-:-:S00]  /*6f60*/  NOP ;  /* 0x0000000000007918 */ /* 0x000fc00000000000 */
[----:B------:R-:W-:-:S00]  /*6f70*/  NOP ;  /* 0x0000000000007918 */ /* 0x000fc00000000000 */
.L_x_2285:


//--------------------- .text._ZN7cutlass13device_kernelIN5flash19enable_sm80_to_sm89INS1_16FlashAttnBwdSm80INS1_25CollectiveMainloopBwdSm80ILi2ELi1EN4cute5tupleIJNS5_1CILi64EEENS7_ILi96EEENS7_ILi128EEEEEENS_10bfloat16_tEfNS_4arch4Sm80ELb0ELb0ELb1ELb0ELb1ELb0ELb0ELb0ELi2ELi2ELi2ELi2ELb1EEENS1_21CollectiveEpilogueBwdISB_SC_SE_Li256ELb0ELb0ELi4EEENS1_19SingleTileSchedulerILb0ELb0ELb0ELi96EEEEEEEEEvNT_6ParamsE --------------------------
	.section	.text._ZN7cutlass13device_kernelIN5flash19enable_sm80_to_sm89INS1_16FlashAttnBwdSm80INS1_25CollectiveMainloopBwdSm80ILi2ELi1EN4cute5tupleIJNS5_1CILi64EEENS7_ILi96EEENS7_ILi128EEEEEENS_10bfloat16_tEfNS_4arch4Sm80ELb0ELb0ELb1ELb0ELb1ELb0ELb0ELb0ELi2ELi2ELi2ELi2ELb1EEENS1_21CollectiveEpilogueBwdISB_SC_SE_Li256ELb0ELb0ELi4EEENS1_19SingleTileSchedulerILb0ELb0ELb0ELi96EEEEEEEEEvNT_6ParamsE,"ax",@progbits
	.sectioninfo	@"SHI_REGISTERS=255"
	.align	128
.text._ZN7cutlass13device_kernelIN5flash19enable_sm80_to_sm89INS1_16FlashAttnBwdSm80INS1_25CollectiveMainloopBwdSm80ILi2ELi1EN4cute5tupleIJNS5_1CILi64EEENS7_ILi96EEENS7_ILi128EEEEEENS_10bfloat16_tEfNS_4arch4Sm80ELb0ELb0ELb1ELb0ELb1ELb0ELb0ELb0ELi2ELi2ELi2ELi2ELb1EEENS1_21CollectiveEpilogueBwdISB_SC_SE_Li256ELb0ELb0ELi4EEENS1_19SingleTileSchedulerILb0ELb0ELb0ELi96EEEEEEEEEvNT_6ParamsE:
        .type           _ZN7cutlass13device_kernelIN5flash19enable_sm80_to_sm89INS1_16FlashAttnBwdSm80INS1_25CollectiveMainloopBwdSm80ILi2ELi1EN4cute5tupleIJNS5_1CILi64EEENS7_ILi96EEENS7_ILi128EEEEEENS_10bfloat16_tEfNS_4arch4Sm80ELb0ELb0ELb1ELb0ELb1ELb0ELb0ELb0ELi2ELi2ELi2ELi2ELb1EEENS1_21CollectiveEpilogueBwdISB_SC_SE_Li256ELb0ELb0ELi4EEENS1_19SingleTileSchedulerILb0ELb0ELb0ELi96EEEEEEEEEvNT_6ParamsE,@function
        .size           _ZN7cutlass13device_kernelIN5flash19enable_sm80_to_sm89INS1_16FlashAttnBwdSm80INS1_25CollectiveMainloopBwdSm80ILi2ELi1EN4cute5tupleIJNS5_1CILi64EEENS7_ILi96EEENS7_ILi128EEEEEENS_10bfloat16_tEfNS_4arch4Sm80ELb0ELb0ELb1ELb0ELb1ELb0ELb0ELb0ELi2ELi2ELi2ELi2ELb1EEENS1_21CollectiveEpilogueBwdISB_SC_SE_Li256ELb0ELb0ELi4EEENS1_19SingleTileSchedulerILb0ELb0ELb0ELi96EEEEEEEEEvNT_6ParamsE,(.L_x_2286 - _ZN7cutlass13device_kernelIN5flash19enable_sm80_to_sm89INS1_16FlashAttnBwdSm80INS1_25CollectiveMainloopBwdSm80ILi2ELi1EN4cute5tupleIJNS5_1CILi64EEENS7_ILi96EEENS7_ILi128EEEEEENS_10bfloat16_tEfNS_4arch4Sm80ELb0ELb0ELb1ELb0ELb1ELb0ELb0ELb0ELi2ELi2ELi2ELi2ELb1EEENS1_21CollectiveEpilogueBwdISB_SC_SE_Li256ELb0ELb0ELi4EEENS1_19SingleTileSchedulerILb0ELb0ELb0ELi96EEEEEEEEEvNT_6ParamsE)
        .other          _ZN7cutlass13device_kernelIN5flash19enable_sm80_to_sm89INS1_16FlashAttnBwdSm80INS1_25CollectiveMainloopBwdSm80ILi2ELi1EN4cute5tupleIJNS5_1CILi64EEENS7_ILi96EEENS7_ILi128EEEEEENS_10bfloat16_tEfNS_4arch4Sm80ELb0ELb0ELb1ELb0ELb1ELb0ELb0ELb0ELi2ELi2ELi2ELi2ELb1EEENS1_21CollectiveEpilogueBwdISB_SC_SE_Li256ELb0ELb0ELi4EEENS1_19SingleTileSchedulerILb0ELb0ELb0ELi96EEEEEEEEEvNT_6ParamsE,@"STO_CUDA_ENTRY STV_DEFAULT"
_ZN7cutlass13device_kernelIN5flash19enable_sm80_to_sm89INS1_16FlashAttnBwdSm80INS1_25CollectiveMainloopBwdSm80ILi2ELi1EN4cute5tupleIJNS5_1CILi64EEENS7_ILi96EEENS7_ILi128EEEEEENS_10bfloat16_tEfNS_4arch4Sm80ELb0ELb0ELb1ELb0ELb1ELb0ELb0ELb0ELi2ELi2ELi2ELi2ELb1EEENS1_21CollectiveEpilogueBwdISB_SC_SE_Li256ELb0ELb0ELi4EEENS1_19SingleTileSchedulerILb0ELb0ELb0ELi96EEEEEEEEEvNT_6ParamsE:
        /* <DEDUP_REMOVED lines=514> */
.L_x_30:
        /* <DEDUP_REMOVED lines=231> */
.L_x_28:
        /* <DEDUP_REMOVED lines=428> */
.L_x_29:
        /* <DEDUP_REMOVED lines=186> */
.L_x_27:
        /* <DEDUP_REMOVED lines=234> */
.L_x_32:
[----:B------:R-:W-:Y:S05]  /*6390*/  BSYNC B0 ;  /* 0x0000000000007941 */ /* 0x000fea0003800000 */
.L_x_31:
        /* <DEDUP_REMOVED lines=16> */
.L_x_34:
[----:B------:R-:W-:Y:S05]  /*64a0*/  BSYNC B0 ;  /* 0x0000000000007941 */ /* 0x000fea0003800000 */
.L_x_33:
        /* <DEDUP_REMOVED lines=16> */
.L_x_36:
[----:B------:R-:W-:Y:S05]  /*65b0*/  BSYNC B0 ;  /* 0x0000000000007941 */ /* 0x000fea0003800000 */
.L_x_35:
        /* <DEDUP_REMOVED lines=16> */
.L_x_38:
[----:B------:R-:W-:Y:S05]  /*66c0*/  BSYNC B0 ;  /* 0x0000000000007941 */ /* 0x000fea0003800000 */
.L_x_37:
        /* <DEDUP_REMOVED lines=16> */
.L_x_40:
[----:B------:R-:W-:Y:S05]  /*67d0*/  BSYNC B0 ;  /* 0x0000000000007941 */ /* 0x000fea0003800000 */
.L_x_39:
        /* <DEDUP_REMOVED lines=16> */
.L_x_42:
[----:B------:R-:W-:Y:S05]  /*68e0*/  BSYNC B0 ;  /* 0x0000000000007941 */ /* 0x000fea0003800000 */
.L_x_41:
        /* <DEDUP_REMOVED lines=21> */
.L_x_44:
[----:B------:R-:W-:Y:S05]  /*6a40*/  BSYNC B0 ;  /* 0x0000000000007941 */ /* 0x000fea0003800000 */
.L_x_43:
        /* <DEDUP_REMOVED lines=14> */
.L_x_46:
[----:B------:R-:W-:Y:S05]  /*6b30*/  BSYNC B0 ;  /* 0x0000000000007941 */ /* 0x000fea0003800000 */
.L_x_45:
        /* <DEDUP_REMOVED lines=14> */
.L_x_48:
[----:B------:R-:W-:Y:S05]  /*6c20*/  BSYNC B0 ;  /* 0x0000000000007941 */ /* 0x000fea0003800000 */
.L_x_47:
        /* <DEDUP_REMOVED lines=14> */
.L_x_50:
[----:B------:R-:W-:Y:S05]  /*6d10*/  BSYNC B0 ;  /* 0x0000000000007941 */ /* 0x000fea0003800000 */
.L_x_49:
        /* <DEDUP_REMOVED lines=14> */
.L_x_52:
[----:B------:R-:W-:Y:S05]  /*6e00*/  BSYNC B0 ;  /* 0x0000000000007941 */ /* 0x000fea0003800000 */
.L_x_51:
        /* <DEDUP_REMOVED lines=14> */
.L_x_53:
        /* <DEDUP_REMOVED lines=9> */
.L_x_2286:


//--------------------- .text._ZN7cutlass13device_kernelIN5flash19enable_sm80_to_sm89INS1_16FlashAttnBwdSm80INS1_25CollectiveMainloopBwdSm80ILi2ELi1EN4cute5tupleIJNS5_1CILi64EEENS7_ILi96EEENS7_ILi128EEEEEENS_10bfloat16_tEfNS_4arch4Sm80ELb0ELb0ELb1ELb0ELb0ELb0ELb0ELb0ELi2ELi2ELi2ELi2ELb1EEENS1_24CollectiveEpilogueBwdGQAISB_fSE_Li256ELb0ELb0EEENS1_19SingleTileSchedulerILb0ELb0ELb0ELi96EEEEEEEEEvNT_6ParamsE --------------------------
	.section	.text._ZN7cutlass13device_kernelIN5flash19enable_sm80_to_sm89INS1_16FlashAttnBwdSm80INS1_25CollectiveMainloopBwdSm80ILi2ELi1EN4cute5tupleIJNS5_1CILi64EEENS7_ILi96EEENS7_ILi128EEEEEENS_10bfloat16_tEfNS_4arch4Sm80ELb0ELb0ELb1ELb0ELb0ELb0ELb0ELb0ELi2ELi2ELi2ELi2ELb1EEENS1_24CollectiveEpilogueBwdGQAISB_fSE_Li256ELb0ELb0EEENS1_19SingleTileSchedulerILb0ELb0ELb0ELi96EEEEEEEEEvNT_6ParamsE,"ax",@progbits
	.sectioninfo	@"SHI_REGISTERS=255"
	.align	128
.text._ZN7cutlass13device_kernelIN5flash19enable_sm80_to_sm89INS1_16FlashAttnBwdSm80INS1_25CollectiveMainloopBwdSm80ILi2ELi1EN4cute5tupleIJNS5_1CILi64EEENS7_ILi96EEENS7_ILi128EEEEEENS_10bfloat16_tEfNS_4arch4Sm80ELb0ELb0ELb1ELb0ELb0ELb0ELb0ELb0ELi2ELi2ELi2ELi2ELb1EEENS1_24CollectiveEpilogueBwdGQAISB_fSE_Li256ELb0ELb0EEENS1_19SingleTileSchedulerILb0ELb0ELb0ELi96EEEEEEEEEvNT_6ParamsE:
        .type           _ZN7cutlass13device_kernelIN5flash19enable_sm80_to_sm89INS1_16FlashAttnBwdSm80INS1_25CollectiveMainloopBwdSm80ILi2ELi1EN4cute5tupleIJNS5_1CILi64EEENS7_ILi96EEENS7_ILi128EEEEEENS_10bfloat16_tEfNS_4arch4Sm80ELb0ELb0ELb1ELb0ELb0ELb0ELb0ELb0ELi2ELi2ELi2ELi2ELb1EEENS1_24CollectiveEpilogueBwdGQAISB_fSE_Li256ELb0ELb0EEENS1_19SingleTileSchedulerILb0ELb0ELb0ELi96EEEEEEEEEvNT_6ParamsE,@function
        .size           _ZN7cutlass13device_kernelIN5flash19enable_sm80_to_sm89INS1_16FlashAttnBwdSm80INS1_25CollectiveMainloopBwdSm80ILi2ELi1EN4cute5tupleIJNS5_1CILi64EEENS7_ILi96EEENS7_ILi128EEEEEENS_10bfloat16_tEfNS_4arch4Sm80ELb0ELb0ELb1ELb0ELb0ELb0ELb0ELb0ELi2ELi2ELi2ELi2ELb1EEENS1_24CollectiveEpilogueBwdGQAISB_fSE_Li256ELb0ELb0EEENS1_19SingleTileSchedulerILb0ELb0ELb0ELi96EEEEEEEEEvNT_6ParamsE,(.L_x_2287 - _ZN7cutlass13device_kernelIN5flash19enable_sm80_to_sm89INS1_16FlashAttnBwdSm80INS1_25CollectiveMainloopBwdSm80ILi2ELi1EN4cute5tupleIJNS5_1CILi64EEENS7_ILi96EEENS7_ILi128EEEEEENS_10bfloat16_tEfNS_4arch4Sm80ELb0ELb0ELb1ELb0ELb0ELb0ELb0ELb0ELi2ELi2ELi2ELi2ELb1EEENS1_24CollectiveEpilogueBwdGQAISB_fSE_Li256ELb0ELb0EEENS1_19SingleTileSchedulerILb0ELb0ELb0ELi96EEEEEEEEEvNT_6ParamsE)
        .other          _ZN7cutlass13device_kernelIN5flash19enable_sm80_to_sm89INS1_16FlashAttnBwdSm80INS1_25CollectiveMainloopBwdSm80ILi2ELi1EN4cute5tupleIJNS5_1CILi64EEENS7_ILi96EEENS7_ILi128EEEEEENS_10bfloat16_tEfNS_4arch4Sm80ELb0ELb0ELb1ELb0ELb0ELb0ELb0ELb0ELi2ELi2ELi2ELi2ELb1EEENS1_24CollectiveEpilogueBwdGQAISB_fSE_Li256ELb0ELb0EEENS1_19SingleTileSchedulerILb0ELb0ELb0ELi96EEEEEEEEEvNT_6ParamsE,@"STO_CUDA_ENTRY STV_DEFAULT"
_ZN7cutlass13device_kernelIN5flash19enable_sm80_to_sm89INS1_16FlashAttnBwdSm80INS1_25CollectiveMainloopBwdSm80ILi2ELi1EN4cute5tupleIJNS5_1CILi64EEENS7_ILi96EEENS7_ILi128EEEEEENS_10bfloat16_tEfNS_4arch4Sm80ELb0ELb0ELb1ELb0ELb0ELb0ELb0ELb0ELi2ELi2ELi2ELi2ELb1EEENS1_24CollectiveEpilogueBwdGQAISB_fSE_Li256ELb0ELb0EEENS1_19SingleTileSchedulerILb0ELb0ELb0ELi96EEEEEEEEEvNT_6ParamsE:
        /* <DEDUP_REMOVED lines=13> */
[----:B------:R-:W-:Y:S01]  /*00d0*/  IMAD.U32 R22, RZ, RZ, UR16 ;  /* 0x00000010ff167e24 */ /* 0x000fe2000f8e00ff */
[----:B------:R-:W-:Y:S01]  /*00e0*/  UIMAD.WIDE.U32 UR8, UR16, UR4, URZ ;  /* 0x00000004100872a5 */ /* 0x000fe2000f8e003f */
[----:B------:R-:W-:Y:S01]  /*00f0*/  IMAD.MOV.U32 R220, RZ, RZ, 0x40 ;  /* 0x00000040ffdc7424 */ /* 0x000fe200078e00ff */
        /* <DEDUP_REMOVED lines=8> */
[----:B------:R-:W-:Y:S01]  /*0180*/  ULDC.64 UR4, c[0x0][0x290] ;  /* 0x0000a40000047ab9 */ /* 0x000fe20000000a00 */
[----:B------:R-:W-:Y:S01]  /*0190*/  CS2R R126, SRZ ;  /* 0x00000000007e7805 */ /* 0x000fe2000001ff00 */
[----:B------:R-:W-:Y:S01]  /*01a0*/  UIMAD UR12, UR6, UR4, URZ ;  /* 0x00000004060c72a4 */ /* 0x000fe2000f8e023f */
[----:B------:R-:W-:Y:S01]  /*01b0*/  CS2R R124, SRZ ;  /* 0x00000000007c7805 */ /* 0x000fe2000001ff00 */
[----:B------:R-:W-:Y:S01]  /*01c0*/  UIMAD.WIDE.U32 UR14, UR16, UR4, URZ ;  /* 0x00000004100e72a5 */ /* 0x000fe2000f8e003f */
[----:B-1----:R-:W-:Y:S01]  /*01d0*/  SHF.R.S32.HI R0, RZ, 0x1f, R240 ;  /* 0x0000001fff007819 */ /* 0x002fe200000114f0 */
[----:B------:R-:W-:Y:S01]  /*01e0*/  IMAD.SHL.U32 R246, R240, 0x4, RZ ;  /* 0x00000004f0f67824 */ /* 0x000fe200078e00ff */
[----:B------:R-:W-:Y:S01]  /*01f0*/  UIMAD UR12, UR16, UR5, UR12 ;  /* 0x00000005100c72a4 */ /* 0x000fe2000f8e020c */
[----:B------:R-:W-:Y:S01]  /*0200*/  CS2R R130, SRZ ;  /* 0x0000000000827805 */ /* 0x000fe2000001ff00 */
[-C--:B------:R-:W-:Y:S01]  /*0210*/  LEA.HI R10, R0, R240.reuse, RZ, 0x3 ;  /* 0x000000f0000a7211 */ /* 0x080fe200078f18ff */
[C---:B--2---:R-:W-:Y:S01]  /*0220*/  @P0 IMAD.HI.U32 R3, R7.reuse, c[0x0][0x24c], RZ ;  /* 0x0000930007030a27 */ /* 0x044fe200078e00ff */
[--C-:B------:R-:W-:Y:S01]  /*0230*/  SHF.R.S32.HI R6, RZ, 0x1f, R7.reuse ;  /* 0x0000001fff067819 */ /* 0x100fe20000011407 */
[----:B------:R-:W-:Y:S01]  /*0240*/  ULDC.64 UR4, c[0x0][0x1b8] ;  /* 0x00006e0000047ab9 */ /* 0x000fe20000000a00 */
[----:B------:R-:W-:Y:S01]  /*0250*/  LOP3.LUT R11, R10, 0xfffffff8, RZ, 0xc0, !PT ;  /* 0xfffffff80a0b7812 */ /* 0x000fe200078ec0ff */
[----:B------:R-:W-:Y:S01]  /*0260*/  IMAD.MOV.U32 R2, RZ, RZ, R7 ;  /* 0x000000ffff027224 */ /* 0x000fe200078e0007 */
[----:B------:R-:W-:Y:S01]  /*0270*/  @P0 SHF.R.U32.HI R2, RZ, c[0x0][0x250], R3 ;  /* 0x00009400ff020a19 */ /* 0x000fe20000011603 */
[----:B------:R-:W-:Y:S01]  /*0280*/  IMAD R3, R6, c[0x0][0x270], RZ ;  /* 0x00009c0006037a24 */ /* 0x000fe200078e02ff */
[----:B------:R-:W-:Y:S01]  /*0290*/  SHF.R.S32.HI R247, RZ, 0x1f, R246 ;  /* 0x0000001ffff77819 */ /* 0x000fe200000114f6 */
[----:B------:R-:W-:Y:S01]  /*02a0*/  IMAD.IADD R11, R240, 0x1, -R11 ;  /* 0x00000001f00b7824 */ /* 0x000fe200078e0a0b */
[----:B------:R-:W-:Y:S01]  /*02b0*/  SHF.R.S32.HI R4, RZ, 0x1f, R2 ;  /* 0x0000001fff047819 */ /* 0x000fe20000011402 */
[----:B------:R-:W-:Y:S01]  /*02c0*/  IMAD R3, R7, c[0x0][0x274], R3 ;  /* 0x00009d0007037a24 */ /* 0x000fe200078e0203 */
[----:B------:R-:W-:Y:S01]  /*02d0*/  SHF.R.S32.HI R244, RZ, 0x3, R10 ;  /* 0x00000003fff47819 */ /* 0x000fe2000001140a */
[----:B------:R-:W-:Y:S01]  /*02e0*/  IMAD.SHL.U32 R20, R11, 0x8, RZ ;  /* 0x000000080b147824 */ /* 0x000fe200078e00ff */
[----:B------:R-:W-:Y:S01]  /*02f0*/  UIADD3 UR12, UR15, UR12, URZ ;  /* 0x0000000c0f0c7290 */ /* 0x000fe2000fffe03f */
[C---:B------:R-:W-:Y:S01]  /*0300*/  IMAD R12, R4.reuse, c[0x0][0x1e0], RZ ;  /* 0x00007800040c7a24 */ /* 0x040fe200078e02ff */
[----:B------:R-:W-:Y:S01]  /*0310*/  SHF.R.S32.HI R245, RZ, 0x1f, R244 ;  /* 0x0000001ffff57819 */ /* 0x000fe200000114f4 */
[----:B------:R-:W-:Y:S01]  /*0320*/  IMAD R4, R4, c[0x0][0x1b0], RZ ;  /* 0x00006c0004047a24 */ /* 0x000fe200078e02ff */
[----:B------:R-:W-:Y:S01]  /*0330*/  SHF.R.S32.HI R21, RZ, 0x1f, R20 ;  /* 0x0000001fff157819 */ /* 0x000fe20000011414 */
[C---:B------:R-:W-:Y:S01]  /*0340*/  IMAD R12, R2.reuse, c[0x0][0x1e4], R12 ;  /* 0x00007900020c7a24 */ /* 0x040fe200078e020c */
[----:B------:R-:W-:Y:S01]  /*0350*/  UIMAD UR4, UR6, UR4, URZ ;  /* 0x00000004060472a4 */ /* 0x000fe2000f8e023f */
[----:B------:R-:W-:Y:S01]  /*0360*/  IMAD R4, R2, c[0x0][0x1b4], R4 ;  /* 0x00006d0002047a24 */ /* 0x000fe200078e0204 */
[----:B------:R-:W-:Y:S01]  /*0370*/  ISETP.GE.AND P5, PT, R20, c[0x0][0x1cc], PT ;  /* 0x0000730014007a0c */ /* 0x000fe20003fa6270 */
[C---:B------:R-:W-:Y:S01]  /*0380*/  IMAD.WIDE.U32 R16, R2.reuse, c[0x0][0x1b0], R20 ;  /* 0x00006c0002107a25 */ /* 0x040fe200078e0014 */
[----:B------:R-:W-:Y:S01]  /*0390*/  UIMAD UR4, UR16, UR5, UR4 ;  /* 0x00000005100472a4 */ /* 0x000fe2000f8e0204 */
[----:B------:R-:W-:Y:S01]  /*03a0*/  CS2R R128, SRZ ;  /* 0x0000000000807805 */ /* 0x000fe2000001ff00 */
[----:B------:R-:W-:Y:S01]  /*03b0*/  CS2R R118, SRZ ;  /* 0x0000000000767805 */ /* 0x000fe2000001ff00 */
[----:B------:R-:W-:Y:S01]  /*03c0*/  IMAD.IADD R5, R17, 0x1, R4 ;  /* 0x0000000111057824 */ /* 0x000fe200078e0204 */
[----:B------:R-:W-:Y:S01]  /*03d0*/  CS2R R116, SRZ ;  /* 0x0000000000747805 */ /* 0x000fe2000001ff00 */
[----:B------:R-:W-:Y:S01]  /*03e0*/  IMAD.MOV.U32 R4, RZ, RZ, R16 ;  /* 0x000000ffff047224 */ /* 0x000fe200078e0010 */
[----:B------:R-:W-:Y:S01]  /*03f0*/  CS2R R114, SRZ ;  /* 0x0000000000727805 */ /* 0x000fe2000001ff00 */
[----:B------:R-:W-:Y:S01]  /*0400*/  IMAD.WIDE.U32 R14, R2, c[0x0][0x1e0], R20 ;  /* 0x00007800020e7a25 */ /* 0x000fe200078e0014 */
[----:B------:R-:W-:Y:S01]  /*0410*/  CS2R R112, SRZ ;  /* 0x0000000000707805 */ /* 0x000fe2000001ff00 */
[----:B------:R-:W-:Y:S01]  /*0420*/  CS2R R110, SRZ ;  /* 0x00000000006e7805 */ /* 0x000fe2000001ff00 */
[----:B------:R-:W-:Y:S01]  /*0430*/  CS2R R108, SRZ ;  /* 0x00000000006c7805 */ /* 0x000fe2000001ff00 */
[----:B------:R-:W-:Y:S01]  /*0440*/  IMAD.WIDE.U32 R26, R26, c[0x0][0x1b8], R4 ;  /* 0x00006e001a1a7a25 */ /* 0x000fe200078e0004 */
[----:B------:R-:W-:Y:S01]  /*0450*/  LEA.HI R5, R0, R240, RZ, 0x6 ;  /* 0x000000f000057211 */ /* 0x000fe200078f30ff */
[----:B------:R-:W1:Y:S01]  /*0460*/  S2R R4, SR_CTAID.X ;  /* 0x0000000000047919 */ /* 0x000e620000002500 */
[----:B------:R-:W-:Y:S01]  /*0470*/  CS2R R98, SRZ ;  /* 0x0000000000627805 */ /* 0x000fe2000001ff00 */
[----:B------:R-:W-:Y:S01]  /*0480*/  IMAD.IADD R13, R15, 0x1, R12 ;  /* 0x000000010f0d7824 */ /* 0x000fe200078e020c */
[----:B------:R-:W-:Y:S01]  /*0490*/  SHF.R.S32.HI R5, RZ, 0x6, R5 ;  /* 0x00000006ff057819 */ /* 0x000fe20000011405 */
[----:B------:R-:W-:Y:S01]  /*04a0*/  IMAD.WIDE.U32 R8, R7, c[0x0][0x270], R246 ;  /* 0x00009c0007087a25 */ /* 0x000fe200078e00f6 */
[----:B------:R-:W-:Y:S01]  /*04b0*/  IADD3 R27, R27, UR4, RZ ;  /* 0x000000041b1b7c10 */ /* 0x000fe2000fffe0ff */
[----:B------:R-:W-:Y:S01]  /*04c0*/  ULDC.64 UR4, c[0x0][0x188] ;  /* 0x0000620000047ab9 */ /* 0x000fe20000000a00 */
[----:B------:R-:W-:Y:S01]  /*04d0*/  CS2R R96, SRZ ;  /* 0x0000000000607805 */ /* 0x000fe2000001ff00 */
[----:B------:R-:W-:Y:S01]  /*04e0*/  IMAD.MOV.U32 R12, RZ, RZ, R14 ;  /* 0x000000ffff0c7224 */ /* 0x000fe200078e000e */
[----:B------:R-:W-:Y:S01]  /*04f0*/  IADD3 R8, P0, R8, UR8, RZ ;  /* 0x0000000808087c10 */ /* 0x000fe2000ff1e0ff */
[----:B------:R-:W-:Y:S01]  /*0500*/  IMAD.WIDE.U32 R14, R7, c[0x0][0x288], R246 ;  /* 0x0000a200070e7a25 */ /* 0x000fe200078e00f6 */
[----:B------:R-:W-:Y:S01]  /*0510*/  ULDC.64 UR8, c[0x0][0x1e8] ;  /* 0x00007a0000087ab9 */ /* 0x000fe20000000a00 */
[----:B------:R-:W-:Y:S01]  /*0520*/  CS2R R102, SRZ ;  /* 0x0000000000667805 */ /* 0x000fe2000001ff00 */
[----:B------:R-:W-:Y:S01]  /*0530*/  IADD3.X R3, R9, UR11, R3, P0, !PT ;  /* 0x0000000b09037c10 */ /* 0x000fe200087fe403 */
[----:B------:R-:W-:Y:S01]  /*0540*/  IMAD.WIDE.U32 R22, R22, c[0x0][0x1e8], R12 ;  /* 0x00007a0016167a25 */ /* 0x000fe200078e000c */
[----:B------:R-:W-:Y:S01]  /*0550*/  UIMAD UR8, UR6, UR8, URZ ;  /* 0x00000008060872a4 */ /* 0x000fe2000f8e023f */
[----:B------:R-:W-:Y:S01]  /*0560*/  IADD3 R13, P0, R14, UR14, RZ ;  /* 0x0000000e0e0d7c10 */ /* 0x000fe2000ff1e0ff */
[----:B------:R-:W-:Y:S01]  /*0570*/  UIMAD UR4, UR6, UR4, URZ ;  /* 0x00000004060472a4 */ /* 0x000fe2000f8e023f */
[----:B------:R-:W-:Y:S01]  /*0580*/  IMAD R12, R6, c[0x0][0x288], RZ ;  /* 0x0000a200060c7a24 */ /* 0x000fe200078e02ff */
[----:B------:R-:W-:Y:S01]  /*0590*/  UIMAD UR8, UR16, UR9, UR8 ;  /* 0x00000009100872a4 */ /* 0x000fe2000f8e0208 */
[----:B------:R-:W-:Y:S01]  /*05a0*/  IMAD R24, R245, c[0x0][0x178], RZ ;  /* 0x00005e00f5187a24 */ /* 0x000fe200078e02ff */
[----:B------:R-:W-:Y:S01]  /*05b0*/  UIMAD UR5, UR16, UR5, UR4 ;  /* 0x00000005100572a4 */ /* 0x000fe2000f8e0204 */
[----:B------:R-:W-:Y:S01]  /*05c0*/  IMAD R12, R7, c[0x0][0x28c], R12 ;  /* 0x0000a300070c7a24 */ /* 0x000fe200078e020c */
[----:B------:R-:W-:Y:S01]  /*05d0*/  ULDC.64 UR14, c[0x0][0x178] ;  /* 0x00005e00000e7ab9 */ /* 0x000fe20000000a00 */
[C---:B------:R-:W-:Y:S01]  /*05e0*/  IMAD R24, R244.reuse, c[0x0][0x17c], R24 ;  /* 0x00005f00f4187a24 */ /* 0x040fe200078e0218 */
[----:B------:R-:W-:Y:S01]  /*05f0*/  IADD3 R23, R23, UR8, RZ ;  /* 0x0000000817177c10 */ /* 0x000fe2000fffe0ff */
[C---:B------:R-:W-:Y:S01]  /*0600*/  IMAD.WIDE.U32 R18, R244.reuse, c[0x0][0x178], R20 ;  /* 0x00005e00f4127a25 */ /* 0x040fe200078e0014 */
[----:B------:R-:W-:Y:S01]  /*0610*/  IADD3.X R12, R15, UR12, R12, P0, !PT ;  /* 0x0000000c0f0c7c10 */ /* 0x000fe200087fe40c */
[----:B------:R-:W-:Y:S01]  /*0620*/  ULDC UR9, c[0x0][0x168] ;  /* 0x00005a0000097ab9 */ /* 0x000fe20000000800 */
[----:B------:R-:W-:Y:S01]  /*0630*/  CS2R R100, SRZ ;  /* 0x0000000000647805 */ /* 0x000fe2000001ff00 */
[----:B------:R-:W-:Y:S01]  /*0640*/  IMAD.SHL.U32 R236, R244, 0x40, RZ ;  /* 0x00000040f4ec7824 */ /* 0x000fe200078e00ff */
[----:B------:R-:W-:Y:S01]  /*0650*/  UISETP.GE.AND UP0, UPT, UR9, 0x1, UPT ;  /* 0x000000010900788c */ /* 0x000fe2000bf06270 */
[----:B-1----:R-:W-:Y:S01]  /*0660*/  IMAD.WIDE R14, R4, 0x60, R244 ;  /* 0x00000060040e7825 */ /* 0x002fe200078e02f4 */
[----:B------:R-:W-:Y:S01]  /*0670*/  CS2R R106, SRZ ;  /* 0x00000000006a7805 */ /* 0x000fe2000001ff00 */
[----:B------:R-:W-:Y:S01]  /*0680*/  CS2R R104, SRZ ;  /* 0x0000000000687805 */ /* 0x000fe2000001ff00 */
[----:B------:R-:W-:Y:S01]  /*0690*/  LOP3.LUT R236, R236, 0x1c0, RZ, 0xc0, !PT ;  /* 0x000001c0ecec7812 */ /* 0x000fe200078ec0ff */
[----:B------:R-:W-:Y:S01]  /*06a0*/  IMAD.IADD R25, R19, 0x1, R24 ;  /* 0x0000000113197824 */ /* 0x000fe200078e0218 */
[----:B------:R-:W-:Y:S01]  /*06b0*/  CS2R R94, SRZ ;  /* 0x00000000005e7805 */ /* 0x000fe2000001ff00 */
[----:B------:R-:W-:Y:S01]  /*06c0*/  IMAD.MOV.U32 R24, RZ, RZ, R18 ;  /* 0x000000ffff187224 */ /* 0x000fe200078e0012 */
[----:B------:R-:W-:Y:S01]  /*06d0*/  LOP3.LUT R2, R236, 0x38, R20, 0xf8, !PT ;  /* 0x00000038ec027812 */ /* 0x000fe200078ef814 */
[----:B------:R-:W-:Y:S01]  /*06e0*/  IMAD R18, R6, c[0x0][0x180], RZ ;  /* 0x0000600006127a24 */ /* 0x000fe200078e02ff */
[----:B------:R-:W-:Y:S01]  /*06f0*/  SHF.R.U32.HI R236, RZ, 0x3, R236 ;  /* 0x00000003ffec7819 */ /* 0x000fe200000116ec */
[C---:B------:R-:W-:Y:S01]  /*0700*/  IMAD R9, R15.reuse, c[0x0][0x1d8], RZ ;  /* 0x000076000f097a24 */ /* 0x040fe200078e02ff */
[----:B------:R-:W-:Y:S01]  /*0710*/  CS2R R92, SRZ ;  /* 0x00000000005c7805 */ /* 0x000fe2000001ff00 */
[----:B------:R-:W-:Y:S01]  /*0720*/  IMAD R15, R15, c[0x0][0x1a8], RZ ;  /* 0x00006a000f0f7a24 */ /* 0x000fe200078e02ff */
[----:B------:R-:W-:Y:S01]  /*0730*/  CS2R R90, SRZ ;  /* 0x00000000005a7805 */ /* 0x000fe2000001ff00 */
[----:B------:R-:W-:Y:S01]  /*0740*/  IMAD R18, R7, c[0x0][0x184], R18 ;  /* 0x0000610007127a24 */ /* 0x000fe200078e0212 */
[----:B------:R-:W-:Y:S01]  /*0750*/  CS2R R88, SRZ ;  /* 0x0000000000587805 */ /* 0x000fe2000001ff00 */
[----:B------:R-:W-:Y:S01]  /*0760*/  IMAD.SHL.U32 R16, R5, 0x200, RZ ;  /* 0x0000020005107824 */ /* 0x000fe200078e00ff */
[----:B------:R-:W-:Y:S01]  /*0770*/  CS2R R86, SRZ ;  /* 0x0000000000567805 */ /* 0x000fe2000001ff00 */
[----:B------:R-:W-:Y:S01]  /*0780*/  IMAD.WIDE.U32 R24, R7, c[0x0][0x180], R24 ;  /* 0x0000600007187a25 */ /* 0x000fe200078e0018 */
[----:B------:R-:W-:Y:S01]  /*0790*/  CS2R R84, SRZ ;  /* 0x0000000000547805 */ /* 0x000fe2000001ff00 */
[----:B------:R-:W-:Y:S01]  /*07a0*/  CS2R R66, SRZ ;  /* 0x0000000000427805 */ /* 0x000fe2000001ff00 */
[----:B------:R-:W-:Y:S01]  /*07b0*/  LOP3.LUT R236, R16, R2, R236, 0xf6, !PT ;  /* 0x0000000210ec7212 */ /* 0x000fe200078ef6ec */
[----:B------:R-:W-:Y:S01]  /*07c0*/  IMAD R9, R14, c[0x0][0x1dc], R9 ;  /* 0x000077000e097a24 */ /* 0x000fe200078e0209 */
[----:B------:R-:W-:Y:S01]  /*07d0*/  IADD3 R2, R20, 0x40, RZ ;  /* 0x0000004014027810 */ /* 0x000fe20007ffe0ff */
[C---:B------:R-:W-:Y:S01]  /*07e0*/  IMAD R15, R14.reuse, c[0x0][0x1ac], R15 ;  /* 0x00006b000e0f7a24 */ /* 0x040fe200078e020f */
[----:B------:R-:W-:Y:S01]  /*07f0*/  CS2R R64, SRZ ;  /* 0x0000000000407805 */ /* 0x000fe2000001ff00 */
[----:B------:R-:W-:Y:S01]  /*0800*/  IMAD.WIDE.U32 R22, R14, c[0x0][0x1d8], R22 ;  /* 0x000076000e167a25 */ /* 0x000fe200078e0016 */
[----:B------:R-:W-:Y:S01]  /*0810*/  ISETP.GE.AND P4, PT, R2, c[0x0][0x1cc], PT ;  /* 0x0000730002007a0c */ /* 0x000fe20003f86270 */
[----:B------:R-:W-:Y:S01]  /*0820*/  CS2R R70, SRZ ;  /* 0x0000000000467805 */ /* 0x000fe2000001ff00 */
[----:B------:R-:W-:Y:S01]  /*0830*/  CS2R R68, SRZ ;  /* 0x0000000000447805 */ /* 0x000fe2000001ff00 */
[----:B------:R-:W-:Y:S01]  /*0840*/  IMAD.WIDE.U32 R26, R14, c[0x0][0x1a8], R26 ;  /* 0x00006a000e1a7a25 */ /* 0x000fe200078e001a */
[----:B------:R-:W-:Y:S01]  /*0850*/  IADD3 R14, -R244, c[0x0][0x198], RZ ;  /* 0x00006600f40e7a10 */ /* 0x000fe20007ffe1ff */
[----:B------:R-:W-:Y:S01]  /*0860*/  CS2R R74, SRZ ;  /* 0x00000000004a7805 */ /* 0x000fe2000001ff00 */
[----:B------:R-:W-:Y:S01]  /*0870*/  CS2R R72, SRZ ;  /* 0x0000000000487805 */ /* 0x000fe2000001ff00 */
[----:B------:R-:W-:Y:S01]  /*0880*/  IMAD.IADD R19, R25, 0x1, R18 ;  /* 0x0000000119137824 */ /* 0x000fe200078e0212 */
[----:B------:R-:W-:Y:S01]  /*0890*/  CS2R R62, SRZ ;  /* 0x00000000003e7805 */ /* 0x000fe2000001ff00 */
[----:B------:R-:W-:Y:S01]  /*08a0*/  IMAD.MOV.U32 R18, RZ, RZ, R24 ;  /* 0x000000ffff127224 */ /* 0x000fe200078e0018 */
[----:B------:R-:W-:Y:S01]  /*08b0*/  CS2R R60, SRZ ;  /* 0x00000000003c7805 */ /* 0x000fe2000001ff00 */
[----:B------:R-:W-:Y:S01]  /*08c0*/  IMAD.U32 R24, RZ, RZ, UR16 ;  /* 0x00000010ff187e24 */ /* 0x000fe2000f8e00ff */
[----:B------:R-:W-:Y:S01]  /*08d0*/  CS2R R58, SRZ ;  /* 0x00000000003a7805 */ /* 0x000fe2000001ff00 */
[----:B------:R-:W-:Y:S01]  /*08e0*/  IMAD R14, R4, -0x60, R14 ;  /* 0xffffffa0040e7824 */ /* 0x000fe200078e020e */
[----:B------:R-:W-:Y:S01]  /*08f0*/  CS2R R56, SRZ ;  /* 0x0000000000387805 */ /* 0x000fe2000001ff00 */
[----:B------:R-:W-:Y:S01]  /*0900*/  IMAD.WIDE.U32 R24, R24, c[0x0][0x188], R18 ;  /* 0x0000620018187a25 */ /* 0x000fe200078e0012 */
[----:B------:R-:W-:Y:S01]  /*0910*/  LEA R18, P0, R22, c[0x0][0x1c0], 0x1 ;  /* 0x0000700016127a11 */ /* 0x000fe200078008ff */
[----:B------:R-:W-:Y:S01]  /*0920*/  CS2R R54, SRZ ;  /* 0x0000000000367805 */ /* 0x000fe2000001ff00 */
[C---:B------:R-:W-:Y:S01]  /*0930*/  ISETP.LT.OR P3, PT, R14.reuse, 0x1, P5 ;  /* 0x000000010e00780c */ /* 0x040fe20002f61670 */
[----:B------:R-:W-:Y:S01]  /*0940*/  IMAD.IADD R9, R23, 0x1, R9 ;  /* 0x0000000117097824 */ /* 0x000fe200078e0209 */
[----:B------:R-:W-:Y:S01]  /*0950*/  ISETP.LT.OR P2, PT, R14, 0x1, P4 ;  /* 0x000000010e00780c */ /* 0x000fe20002741670 */
[----:B------:R-:W-:Y:S01]  /*0960*/  IMAD.IADD R15, R27, 0x1, R15 ;  /* 0x000000011b0f7824 */ /* 0x000fe200078e020f */
[----:B------:R-:W-:Y:S01]  /*0970*/  LEA R242, P1, R24, c[0x0][0x160], 0x1 ;  /* 0x0000580018f27a11 */ /* 0x000fe200078208ff */
[----:B------:R-:W-:Y:S01]  /*0980*/  IMAD.SHL.U32 R233, R11, 0x40, RZ ;  /* 0x000000400be97824 */ /* 0x000fe200078e00ff */
[----:B------:R-:W-:Y:S01]  /*0990*/  LEA.HI.X R19, R22, c[0x0][0x1c4], R9, 0x1, P0 ;  /* 0x0000710016137a11 */ /* 0x000fe200000f0c09 */
[----:B------:R-:W-:Y:S01]  /*09a0*/  IMAD.SHL.U32 R236, R236, 0x2, RZ ;  /* 0x00000002ecec7824 */ /* 0x000fe200078e00ff */
[----:B------:R-:W-:Y:S01]  /*09b0*/  IADD3 R9, R25, UR5, RZ ;  /* 0x0000000519097c10 */ /* 0x000fe2000fffe0ff */
[----:B------:R-:W-:Y:S01]  /*09c0*/  ULDC.64 UR4, c[0x0][0x1d8] ;  /* 0x0000760000047ab9 */ /* 0x000fe20000000a00 */
[----:B------:R-:W-:Y:S01]  /*09d0*/  LEA R22, P0, R26, c[0x0][0x190], 0x1 ;  /* 0x000064001a167a11 */ /* 0x000fe200078008ff */
[----:B------:R-:W-:Y:S01]  /*09e0*/  USHF.L.U32 UR8, UR4, 0x6, URZ ;  /* 0x0000000604087899 */ /* 0x000fe2000800063f */
[----:B------:R-:W-:Y:S01]  /*09f0*/  LEA.HI.X R243, R24, c[0x0][0x164], R9, 0x1, P1 ;  /* 0x0000590018f37a11 */ /* 0x000fe200008f0c09 */
[----:B------:R-:W-:Y:S01]  /*0a00*/  USHF.L.U64.HI UR7, UR4, UR13, UR5 ;  /* 0x0000000d04077299 */ /* 0x000fe20008010205 */
[----:B------:R-:W-:Y:S01]  /*0a10*/  LEA.HI.X R23, R26, c[0x0][0x194], R15, 0x1, P0 ;  /* 0x000065001a177a11 */ /* 0x000fe200000f0c0f */
[----:B------:R1:W-:Y:S01]  /*0a20*/  LDGSTS.E.BYPASS.LTC128B.128 [R236+0x6080], [R18.64], !P3 ;  /* 0x0608000012ec7fae */ /* 0x0003e2000d901d52 */
[----:B------:R-:W-:Y:S01]  /*0a30*/  LOP3.LUT R233, R233, 0x1c0, RZ, 0xc0, !PT ;  /* 0x000001c0e9e97812 */ /* 0x000fe200078ec0ff */
[----:B------:R-:W-:Y:S01]  /*0a40*/  IMAD.U32 R9, RZ, RZ, UR8 ;  /* 0x00000008ff097e24 */ /* 0x000fe2000f8e00ff */
[----:B------:R-:W-:Y:S01]  /*0a50*/  IADD3 R24, P0, R18, UR8, RZ ;  /* 0x0000000812187c10 */ /* 0x000fe2000ff1e0ff */
[----:B------:R1:W-:Y:S01]  /*0a60*/  LDGSTS.E.BYPASS.LTC128B.128 [R236+0x9080], [R18.64+0x80], !P2 ;  /* 0x0908008012ec7fae */ /* 0x0003e2000d101d52 */
[C---:B------:R-:W-:Y:S01]  /*0a70*/  ISETP.LT.OR P2, PT, R14.reuse, 0x21, P5 ;  /* 0x000000210e00780c */ /* 0x040fe20002f41670 */
[----:B------:R-:W-:Y:S01]  /*0a80*/  ULDC.64 UR4, c[0x0][0x1a8] ;  /* 0x00006a0000047ab9 */ /* 0x000fe20000000a00 */
[----:B------:R-:W-:Y:S01]  /*0a90*/  LOP3.LUT R15, R233, 0x8, R10, 0xf8, !PT ;  /* 0x00000008e90f7812 */ /* 0x000fe200078ef80a */
[----:B------:R-:W-:Y:S01]  /*0aa0*/  USHF.L.U64.HI UR5, UR4, UR13, UR5 ;  /* 0x0000000d04057299 */ /* 0x000fe20008010205 */
[C---:B------:R-:W-:Y:S01]  /*0ab0*/  ISETP.LT.OR P3, PT, R14.reuse, 0x21, P4 ;  /* 0x000000210e00780c */ /* 0x040fe20002761670 */
[----:B------:R-:W-:Y:S01]  /*0ac0*/  USHF.L.U64.HI UR13, UR14, UR13, UR15 ;  /* 0x0000000d0e0d7299 */ /* 0x000fe2000801020f */
[----:B------:R-:W-:Y:S01]  /*0ad0*/  IADD3.X R25, R19, UR7, RZ, P0, !PT ;  /* 0x0000000713197c10 */ /* 0x000fe200087fe4ff */
[----:B------:R-:W-:Y:S01]  /*0ae0*/  USHF.L.U32 UR14, UR14, 0x6, URZ ;  /* 0x000000060e0e7899 */ /* 0x000fe2000800063f */
[----:B------:R-:W-:Y:S01]  /*0af0*/  SHF.R.U32.HI R233, RZ, 0x3, R233 ;  /* 0x00000003ffe97819 */ /* 0x000fe200000116e9 */
[----:B------:R-:W-:Y:S01]  /*0b00*/  CS2R R52, SRZ ;  /* 0x0000000000347805 */ /* 0x000fe2000001ff00 */
[----:B------:R-:W-:Y:S01]  /*0b10*/  ISETP.LT.OR P5, PT, R14, 0x41, P5 ;  /* 0x000000410e00780c */ /* 0x000fe20002fa1670 */
[----:B------:R-:W-:Y:S01]  /*0b20*/  CS2R R42, SRZ ;  /* 0x00000000002a7805 */ /* 0x000fe2000001ff00 */
[----:B------:R-:W-:Y:S01]  /*0b30*/  LOP3.LUT R233, R16, R15, R233, 0xf6, !PT ;  /* 0x0000000f10e97212 */ /* 0x000fe200078ef6e9 */
[----:B------:R2:W-:Y:S01]  /*0b40*/  LDGSTS.E.BYPASS.LTC128B.128 [R236+0x7080], [R24.64], !P2 ;  /* 0x0708000018ec7fae */ /* 0x0005e2000d101d52 */
[----:B------:R-:W-:Y:S01]  /*0b50*/  ISETP.LT.OR P4, PT, R14, 0x41, P4 ;  /* 0x000000410e00780c */ /* 0x000fe20002781670 */
[----:B------:R-:W-:Y:S01]  /*0b60*/  CS2R R40, SRZ ;  /* 0x0000000000287805 */ /* 0x000fe2000001ff00 */
        /* <DEDUP_REMOVED lines=10> */
[----:B-1----:R-:W-:Y:S01]  /*0c10*/  IADD3 R18, P1, P0, R9, 0x80, R18 ;  /* 0x0000008009127810 */ /* 0x002fe2000783e012 */
[----:B------:R-:W-:-:S03]  /*0c20*/  IMAD R9, R245, c[0x0][0x208], RZ ;  /* 0x00008200f5097a24 */ /* 0x000fc600078e02ff */
[----:B------:R-:W-:Y:S01]  /*0c30*/  IADD3.X R19, RZ, UR7, R19, P1, P0 ;  /* 0x00000007ff137c10 */ /* 0x000fe20008fe0413 */
[----:B------:R-:W-:Y:S01]  /*0c40*/  IMAD R9, R244, c[0x0][0x20c], R9 ;  /* 0x00008300f4097a24 */ /* 0x000fe200078e0209 */
[----:B------:R-:W-:Y:S02]  /*0c50*/  IADD3 R16, P0, R24, UR8, RZ ;  /* 0x0000000818107c10 */ /* 0x000fe4000ff1e0ff */
[----:B------:R-:W-:Y:S01]  /*0c60*/  ISETP.GE.AND P1, PT, R20, c[0x0][0x19c], PT ;  /* 0x0000670014007a0c */ /* 0x000fe20003f26270 */
[----:B------:R1:W-:Y:S01]  /*0c70*/  LDGSTS.E.BYPASS.LTC128B.128 [R236+0xa080], [R18.64], !P3 ;  /* 0x0a08000012ec7fae */ /* 0x0003e2000d901d52 */
[----:B------:R-:W-:Y:S01]  /*0c80*/  IADD3.X R17, R25, UR7, RZ, P0, !PT ;  /* 0x0000000719117c10 */ /* 0x000fe200087fe4ff */
[----:B------:R-:W-:Y:S01]  /*0c90*/  USHF.L.U32 UR7, UR4, 0x6, URZ ;  /* 0x0000000604077899 */ /* 0x000fe2000800063f */
[----:B------:R-:W-:Y:S02]  /*0ca0*/  ISETP.GE.AND P0, PT, R2, c[0x0][0x19c], PT ;  /* 0x0000670002007a0c */ /* 0x000fe40003f06270 */
[C---:B------:R-:W-:Y:S01]  /*0cb0*/  ISETP.LT.OR P3, PT, R14.reuse, 0x1, P1 ;  /* 0x000000010e00780c */ /* 0x040fe20000f61670 */
[----:B------:R3:W-:Y:S01]  /*0cc0*/  LDGSTS.E.BYPASS.LTC128B.128 [R236+0x8080], [R16.64], !P5 ;  /* 0x0808000010ec7fae */ /* 0x0007e2000e901d52 */
[----:B------:R-:W-:Y:S01]  /*0cd0*/  ISETP.LT.OR P2, PT, R14, 0x1, P0 ;  /* 0x000000010e00780c */ /* 0x000fe20000741670 */
[----:B--2---:R-:W-:Y:S01]  /*0ce0*/  IMAD.WIDE.U32 R24, R244, c[0x0][0x208], R20 ;  /* 0x00008200f4187a25 */ /* 0x004fe200078e0014 */
[C---:B------:R-:W-:Y:S01]  /*0cf0*/  ISETP.LT.OR P5, PT, R14.reuse, 0x21, P1 ;  /* 0x000000210e00780c */ /* 0x040fe20000fa1670 */
[----:B------:R3:W-:Y:S01]  /*0d00*/  LDGSTS.E.BYPASS.LTC128B.128 [R236+0xb080], [R16.64+0x80], !P4 ;  /* 0x0b08008010ec7fae */ /* 0x0007e2000e101d52 */
[C---:B------:R-:W-:Y:S01]  /*0d10*/  ISETP.LT.OR P6, PT, R14.reuse, 0x41, P1 ;  /* 0x000000410e00780c */ /* 0x040fe20000fc1670 */
[----:B------:R-:W-:Y:S01]  /*0d20*/  IMAD.IADD R25, R25, 0x1, R9 ;  /* 0x0000000119197824 */ /* 0x000fe200078e0209 */
[----:B------:R-:W-:Y:S01]  /*0d30*/  ISETP.LT.OR P4, PT, R14, 0x41, P0 ;  /* 0x000000410e00780c */ /* 0x000fe20000781670 */
[----:B------:R-:W0:Y:S02]  /*0d40*/  LDGDEPBAR ;  /* 0x00000000000079af */ /* 0x000e240000000000 */
[----:B------:R-:W-:-:S02]  /*0d50*/  IMAD.WIDE.U32 R24, R7, c[0x0][0x210], R24 ;  /* 0x0000840007187a25 */ /* 0x000fc400078e0018 */
[----:B------:R2:W-:Y:S01]  /*0d60*/  LDGSTS.E.BYPASS.LTC128B.128 [R236+0x80], [R22.64], !P3 ;  /* 0x0008000016ec7fae */ /* 0x0005e2000d901d52 */
[----:B------:R-:W-:-:S03]  /*0d70*/  ISETP.LT.OR P3, PT, R14, 0x21, P0 ;  /* 0x000000210e00780c */ /* 0x000fc60000761670 */
[----:B------:R2:W-:Y:S01]  /*0d80*/  LDGSTS.E.BYPASS.LTC128B.128 [R236+0x3080], [R22.64+0x80], !P2 ;  /* 0x0308008016ec7fae */ /* 0x0005e2000d101d52 */
[----:B------:R-:W-:Y:S02]  /*0d90*/  ISETP.GE.AND P2, PT, R20, c[0x0][0x16c], PT ;  /* 0x00005b0014007a0c */ /* 0x000fe40003f46270 */
[----:B-1----:R-:W-:Y:S02]  /*0da0*/  IADD3 R18, P1, R22, UR7, RZ ;  /* 0x0000000716127c10 */ /* 0x002fe4000ff3e0ff */
[----:B------:R-:W-:Y:S02]  /*0db0*/  P2R R238, PR, RZ, 0x4 ;  /* 0x00000004ffee7803 */ /* 0x000fe40000000000 */
[----:B------:R-:W-:Y:S02]  /*0dc0*/  IADD3.X R19, R23, UR5, RZ, P1, !PT ;  /* 0x0000000517137c10 */ /* 0x000fe40008ffe4ff */
[----:B------:R-:W-:-:S03]  /*0dd0*/  ISETP.GE.AND P2, PT, R2, c[0x0][0x16c], PT ;  /* 0x00005b0002007a0c */ /* 0x000fc60003f46270 */
[----:B------:R1:W-:Y:S01]  /*0de0*/  LDGSTS.E.BYPASS.LTC128B.128 [R236+0x1080], [R18.64], !P5 ;  /* 0x0108000012ec7fae */ /* 0x0003e2000e901d52 */
[----:B---3--:R-:W-:Y:S01]  /*0df0*/  IMAD.U32 R16, RZ, RZ, UR7 ;  /* 0x00000007ff107e24 */ /* 0x008fe2000f8e00ff */
[----:B------:R-:W-:Y:S02]  /*0e00*/  P2R R237, PR, RZ, 0x4 ;  /* 0x00000004ffed7803 */ /* 0x000fe40000000000 */
[----:B------:R-:W-:Y:S02]  /*0e10*/  SEL R14, RZ, 0x2, P2 ;  /* 0x00000002ff0e7807 */ /* 0x000fe40001000000 */
[----:B------:R-:W-:Y:S02]  /*0e20*/  IADD3 R16, P1, P0, R16, 0x80, R22 ;  /* 0x0000008010107810 */ /* 0x000fe4000783e016 */
[----:B------:R-:W-:Y:S02]  /*0e30*/  LOP3.LUT P2, RZ, R11, 0x2, RZ, 0xc0, !PT ;  /* 0x000000020bff7812 */ /* 0x000fe4000784c0ff */
[----:B------:R-:W-:-:S02]  /*0e40*/  IADD3.X R17, RZ, UR5, R23, P1, P0 ;  /* 0x00000005ff117c10 */ /* 0x000fc40008fe0417 */
[----:B------:R-:W-:Y:S01]  /*0e50*/  ISETP.NE.AND P0, PT, R238, RZ, PT ;  /* 0x000000ffee00720c */ /* 0x000fe20003f05270 */
[----:B--2---:R-:W-:Y:S01]  /*0e60*/  IMAD R22, R6, c[0x0][0x210], RZ ;  /* 0x0000840006167a24 */ /* 0x004fe200078e02ff */
[----:B------:R-:W-:Y:S01]  /*0e70*/  LOP3.LUT P1, RZ, R11, 0x4, RZ, 0xc0, !PT ;  /* 0x000000040bff7812 */ /* 0x000fe2000782c0ff */
[----:B------:R2:W-:Y:S01]  /*0e80*/  LDGSTS.E.BYPASS.LTC128B.128 [R236+0x4080], [R16.64], !P3 ;  /* 0x0408000010ec7fae */ /* 0x0005e2000d901d52 */
[----:B------:R-:W-:Y:S01]  /*0e90*/  SEL R9, RZ, 0x1, P0 ;  /* 0x00000001ff097807 */ /* 0x000fe20000000000 */
[----:B------:R-:W-:Y:S01]  /*0ea0*/  IMAD R22, R7, c[0x0][0x214], R22 ;  /* 0x0000850007167a24 */ /* 0x000fe200078e0216 */
[----:B------:R-:W-:Y:S01]  /*0eb0*/  SEL R220, R220, 0xffffffc0, !P1 ;  /* 0xffffffc0dcdc7807 */ /* 0x000fe20004800000 */
[----:B------:R-:W-:Y:S01]  /*0ec0*/  IMAD.SHL.U32 R11, R11, 0x20, RZ ;  /* 0x000000200b0b7824 */ /* 0x000fe200078e00ff */
[----:B------:R-:W-:Y:S01]  /*0ed0*/  SEL R206, R206, 0xffffffe0, !P2 ;  /* 0xffffffe0cece7807 */ /* 0x000fe20005000000 */
[----:B------:R-:W-:Y:S02]  /*0ee0*/  IMAD.IADD R9, R14, 0x1, R9 ;  /* 0x000000010e097824 */ /* 0x000fe400078e0209 */
[----:B------:R-:W-:-:S02]  /*0ef0*/  IMAD.IADD R221, R233, 0x1, R220 ;  /* 0x00000001e9dd7824 */ /* 0x000fc400078e02dc */
[----:B------:R-:W-:Y:S01]  /*0f00*/  IMAD.IADD R222, R233, 0x1, R206 ;  /* 0x00000001e9de7824 */ /* 0x000fe200078e02ce */
[----:B------:R-:W-:Y:S01]  /*0f10*/  LOP3.LUT P3, RZ, R9, 0x2, RZ, 0xc0, !PT ;  /* 0x0000000209ff7812 */ /* 0x000fe2000786c0ff */
[----:B------:R-:W-:Y:S01]  /*0f20*/  IMAD.IADD R206, R206, 0x1, R221 ;  /* 0x00000001cece7824 */ /* 0x000fe200078e02dd */
[----:B-1----:R-:W-:Y:S01]  /*0f30*/  IADD3 R18, P0, R18, UR7, RZ ;  /* 0x0000000712127c10 */ /* 0x002fe2000ff1e0ff */
[----:B------:R-:W-:Y:S02]  /*0f40*/  IMAD.IADD R23, R25, 0x1, R22 ;  /* 0x0000000119177824 */ /* 0x000fe400078e0216 */
[----:B------:R-:W-:Y:S01]  /*0f50*/  IMAD.MOV.U32 R22, RZ, RZ, R24 ;  /* 0x000000ffff167224 */ /* 0x000fe200078e0018 */
[----:B------:R-:W-:Y:S01]  /*0f60*/  IADD3.X R19, R19, UR5, RZ, P0, !PT ;  /* 0x0000000513137c10 */ /* 0x000fe200087fe4ff */
[----:B------:R-:W-:Y:S01]  /*0f70*/  ULDC.64 UR4, c[0x0][0x218] ;  /* 0x0000860000047ab9 */ /* 0x000fe20000000a00 */
[----:B------:R-:W-:Y:S01]  /*0f80*/  LOP3.LUT P0, RZ, R9, 0x1, RZ, 0xc0, !PT ;  /* 0x0000000109ff7812 */ /* 0x000fe2000780c0ff */
[----:B------:R-:W-:Y:S01]  /*0f90*/  IMAD.U32 R9, RZ, RZ, UR16 ;  /* 0x00000010ff097e24 */ /* 0x000fe2000f8e00ff */
[----:B------:R-:W-:Y:S01]  /*0fa0*/  UIMAD UR4, UR6, UR4, URZ ;  /* 0x00000004060472a4 */ /* 0x000fe2000f8e023f */
[----:B------:R1:W-:Y:S02]  /*0fb0*/  LDGSTS.E.BYPASS.LTC128B.128 [R236+0x2080], [R18.64], !P6 ;  /* 0x0208000012ec7fae */ /* 0x0003e4000f101d52 */
[----:B------:R-:W-:Y:S01]  /*0fc0*/  IMAD.WIDE.U32 R22, R9, c[0x0][0x218], R22 ;  /* 0x0000860009167a25 */ /* 0x000fe200078e0016 */
[----:B------:R-:W-:Y:S01]  /*0fd0*/  UIMAD UR4, UR16, UR5, UR4 ;  /* 0x00000005100472a4 */ /* 0x000fe2000f8e0204 */
[----:B------:R1:W-:Y:S01]  /*0fe0*/  LDGSTS.E.BYPASS.LTC128B.128 [R236+0x5080], [R18.64+0x80], !P4 ;  /* 0x0508008012ec7fae */ /* 0x0003e2000e101d52 */
[----:B--2---:R-:W-:Y:S01]  /*0ff0*/  IADD3 R16, -R244, c[0x0][0x168], RZ ;  /* 0x00005a00f4107a10 */ /* 0x004fe20007ffe1ff */
[----:B------:R-:W-:Y:S01]  /*1000*/  IMAD.U32 R9, RZ, RZ, UR14 ;  /* 0x0000000eff097e24 */ /* 0x000fe2000f8e00ff */
[----:B------:R-:W-:Y:S01]  /*1010*/  ISETP.GT.AND P4, PT, R240, 0xf, PT ;  /* 0x0000000ff000780c */ /* 0x000fe20003f84270 */
[----:B------:R-:W0:Y:S01]  /*1020*/  LDGDEPBAR ;  /* 0x00000000000079af */ /* 0x000e220000000000 */
[C---:B------:R-:W-:Y:S01]  /*1030*/  ISETP.LT.OR P2, PT, R16.reuse, 0x1, !P0 ;  /* 0x000000011000780c */ /* 0x040fe20004741670 */
[----:B------:R-:W-:Y:S01]  /*1040*/  IMAD.SHL.U32 R17, R5, 0x8, RZ ;  /* 0x0000000805117824 */ /* 0x000fe200078e00ff */
[----:B------:R-:W-:-:S02]  /*1050*/  ISETP.LT.OR P1, PT, R16, 0x1, !P3 ;  /* 0x000000011000780c */ /* 0x000fc40005f21670 */
[C---:B------:R-:W-:Y:S02]  /*1060*/  ISETP.LT.OR P5, PT, R16.reuse, 0x21, !P0 ;  /* 0x000000211000780c */ /* 0x040fe400047a1670 */
[----:B------:R-:W-:Y:S02]  /*1070*/  ISETP.LT.OR P6, PT, R16, 0x21, !P3 ;  /* 0x000000211000780c */ /* 0x000fe40005fc1670 */
[----:B------:R-:W-:Y:S02]  /*1080*/  LEA R28, P3, R22, c[0x0][0x1f0], 0x1 ;  /* 0x00007c00161c7a11 */ /* 0x000fe400078608ff */
[----:B------:R-:W-:Y:S02]  /*1090*/  LOP3.LUT R17, R17, 0x18, RZ, 0xc0, !PT ;  /* 0x0000001811117812 */ /* 0x000fe400078ec0ff */
[----:B-1----:R-:W-:Y:S01]  /*10a0*/  IADD3 R18, P0, R242, UR14, RZ ;  /* 0x0000000ef2127c10 */ /* 0x002fe2000ff1e0ff */
[----:B------:R-:W-:-:S04]  /*10b0*/  DEPBAR.LE SB0, 0x1 ;  /* 0x000080400000791a */ /* 0x000fc80000000000 */
[----:B------:R-:W-:Y:S01]  /*10c0*/  BAR.SYNC.DEFER_BLOCKING 0x0 ;  /* 0x0000000000007b1d */ /* 0x000fe20000010000 */
[----:B------:R-:W-:-:S05]  /*10d0*/  IADD3.X R19, R243, UR13, RZ, P0, !PT ;  /* 0x0000000df3137c10 */ /* 0x000fca00087fe4ff */
[----:B------:R-:W1:Y:S04]  /*10e0*/  LDSM.16.M88.2 R178, [R206+0x6080] ;  /* 0x00608000ceb2783b */ /* 0x000e680000000100 */
[----:B------:R-:W2:Y:S04]  /*10f0*/  LDSM.16.M88.2 R180, [R206+0x7080] ;  /* 0x00708000ceb4783b */ /* 0x000ea80000000100 */
[----:B------:R-:W3:Y:S04]  /*1100*/  LDSM.16.M88.2 R182, [R206+0x8080] ;  /* 0x00808000ceb6783b */ /* 0x000ee80000000100 */
[----:B------:R-:W4:Y:S04]  /*1110*/  LDSM.16.M88.2 R202, [R206+0x9080] ;  /* 0x00908000ceca783b */ /* 0x000f280000000100 */
[----:B------:R-:W1:Y:S04]  /*1120*/  LDSM.16.M88.2 R204, [R206+0xa080] ;  /* 0x00a08000cecc783b */ /* 0x000e680000000100 */
        /* <DEDUP_REMOVED lines=19> */
[----:B------:R-:W-:Y:S06]  /*1260*/  BAR.SYNC.DEFER_BLOCKING 0x0 ;  /* 0x0000000000007b1d */ /* 0x000fec0000010000 */
[----:B------:R-:W-:Y:S01]  /*1270*/  @!PT LDS RZ, [RZ] ;  /* 0x00000000fffff984 */ /* 0x000fe20000000800 */
[----:B------:R-:W-:Y:S01]  /*1280*/  @!PT LDS RZ, [RZ] ;  /* 0x00000000fffff984 */ /* 0x000fe20000000800 */
[----:B------:R-:W-:Y:S01]  /*1290*/  @!PT LDS RZ, [RZ] ;  /* 0x00000000fffff984 */ /* 0x000fe20000000800 */
[----:B------:R1:W-:Y:S01]  /*12a0*/  LDGSTS.E.BYPASS.LTC128B.128 [R236+0x6080], [R242.64], !P2 ;  /* 0x06080000f2ec7fae */ /* 0x0003e2000d101d52 */
[----:B------:R-:W-:-:S03]  /*12b0*/  LEA R14, P2, R8, c[0x0][0x258], 0x2 ;  /* 0x00009600080e7a11 */ /* 0x000fc600078410ff */
[----:B------:R1:W-:Y:S01]  /*12c0*/  LDGSTS.E.BYPASS.LTC128B.128 [R236+0x8080], [R242.64+0x80], !P1 ;  /* 0x08080080f2ec7fae */ /* 0x0003e2000c901d52 */
[----:B------:R-:W-:Y:S02]  /*12d0*/  LEA.HI.X R15, R8, c[0x0][0x25c], R3, 0x2, P2 ;  /* 0x00009700080f7a11 */ /* 0x000fe400010f1403 */
[----:B------:R-:W-:Y:S01]  /*12e0*/  ISETP.GE.AND P2, PT, R2, c[0x0][0x1fc], PT ;  /* 0x00007f0002007a0c */ /* 0x000fe20003f46270 */
[----:B------:R5:W-:Y:S01]  /*12f0*/  LDGSTS.E.BYPASS.LTC128B.128 [R236+0x7080], [R18.64], !P5 ;  /* 0x0708000012ec7fae */ /* 0x000be2000e901d52 */
[----:B------:R-:W-:Y:S02]  /*1300*/  IADD3 R3, R23, UR4, RZ ;  /* 0x0000000417037c10 */ /* 0x000fe4000fffe0ff */
[----:B------:R-:W-:Y:S02]  /*1310*/  SEL R239, RZ, 0xffffffff, P2 ;  /* 0xffffffffffef7807 */ /* 0x000fe40001000000 */
[----:B------:R-:W-:-:S03]  /*1320*/  LEA.HI.X R29, R22, c[0x0][0x1f4], R3, 0x1, P3 ;  /* 0x00007d00161d7a11 */ /* 0x000fc600018f0c03 */
[----:B------:R-:W-:Y:S02]  /*1330*/  IMAD.SHL.U32 R239, R239, 0x2, RZ ;  /* 0x00000002efef7824 */ /* 0x000fe400078e00ff */
[----:B------:R1:W-:Y:S01]  /*1340*/  STL.64 [R1], R28 ;  /* 0x0000001c01007387 */ /* 0x0003e20000100a00 */
[----:B-----5:R-:W-:Y:S02]  /*1350*/  IADD3 R18, P1, P0, R9, 0x80, R242 ;  /* 0x0000008009127810 */ /* 0x020fe4000783e0f2 */
[----:B------:R-:W-:Y:S02]  /*1360*/  LEA.HI R9, R0, R240, RZ, 0x5 ;  /* 0x000000f000097211 */ /* 0x000fe400078f28ff */
[----:B------:R-:W-:Y:S02]  /*1370*/  IADD3.X R19, RZ, UR13, R243, P1, P0 ;  /* 0x0000000dff137c10 */ /* 0x000fe40008fe04f3 */
[----:B------:R-:W-:Y:S01]  /*1380*/  ISETP.GE.AND P0, PT, R2, c[0x0][0x1fc], PT ;  /* 0x00007f0002007a0c */ /* 0x000fe20003f06270 */
[----:B------:R-:W-:Y:S01]  /*1390*/  @!P4 IMAD.SHL.U32 R2, R240, 0x10, RZ ;  /* 0x00000010f002c824 */ /* 0x000fe200078e00ff */
[----:B------:R-:W-:Y:S01]  /*13a0*/  ISETP.GE.AND P1, PT, R20, c[0x0][0x1fc], PT ;  /* 0x00007f0014007a0c */ /* 0x000fe20003f26270 */
[----:B------:R5:W-:Y:S01]  /*13b0*/  LDGSTS.E.BYPASS.LTC128B.128 [R236+0x9080], [R18.64], !P6 ;  /* 0x0908000012ec7fae */ /* 0x000be2000f101d52 */
[----:B------:R-:W-:-:S02]  /*13c0*/  ISETP.LT.OR P2, PT, R16, 0x1, P0 ;  /* 0x000000011000780c */ /* 0x000fc40000741670 */
[C---:B------:R-:W-:Y:S01]  /*13d0*/  ISETP.LT.OR P3, PT, R16.reuse, 0x1, P1 ;  /* 0x000000011000780c */ /* 0x040fe20000f61670 */
[----:B------:R1:W-:Y:S01]  /*13e0*/  @!P4 LDGSTS.E.BYPASS.LTC128B.128 [R2+0x12080], [R14.64] ;  /* 0x120800000e02cfae */ /* 0x0003e2000b901d52 */
[----:B------:R-:W-:-:S03]  /*13f0*/  ISETP.LT.OR P5, PT, R16, 0x21, P1 ;  /* 0x000000211000780c */ /* 0x000fc60000fa1670 */
[----:B------:R-:W0:Y:S08]  /*1400*/  LDGDEPBAR ;  /* 0x00000000000079af */ /* 0x000e300000000000 */
[----:B------:R2:W-:Y:S01]  /*1410*/  LDGSTS.E.BYPASS.LTC128B.128 [R236+0xe080], [R28.64], !P3 ;  /* 0x0e0800001cec7fae */ /* 0x0005e2000d901d52 */
[----:B------:R-:W-:-:S03]  /*1420*/  ISETP.GE.AND P3, PT, R20, c[0x0][0x1fc], PT ;  /* 0x00007f0014007a0c */ /* 0x000fc60003f66270 */
[----:B------:R2:W-:Y:S01]  /*1430*/  LDGSTS.E.BYPASS.LTC128B.128 [R236+0x10080], [R28.64+0x80], !P2 ;  /* 0x100800801cec7fae */ /* 0x0005e2000d101d52 */
[CC--:B-1----:R-:W-:Y:S02]  /*1440*/  LEA.HI R2, R0.reuse, R240.reuse, RZ, 0x4 ;  /* 0x000000f000027211 */ /* 0x0c2fe400078f20ff */
[----:B------:R-:W-:Y:S02]  /*1450*/  LEA.HI R0, R0, R240, RZ, 0x2 ;  /* 0x000000f000007211 */ /* 0x000fe400078f10ff */
[----:B------:R-:W-:Y:S02]  /*1460*/  SHF.R.S32.HI R14, RZ, 0x5, R9 ;  /* 0x00000005ff0e7819 */ /* 0x000fe40000011409 */
[--C-:B-----5:R-:W-:Y:S02]  /*1470*/  SHF.R.S32.HI R18, RZ, 0x2, R0.reuse ;  /* 0x00000002ff127819 */ /* 0x120fe40000011400 */
[----:B------:R-:W-:Y:S02]  /*1480*/  SHF.R.S32.HI R8, RZ, 0x1f, R0 ;  /* 0x0000001fff087819 */ /* 0x000fe40000011400 */
[----:B------:R-:W-:-:S02]  /*1490*/  LEA.HI R3, R9, R14, RZ, 0x1 ;  /* 0x0000000e09037211 */ /* 0x000fc400078f08ff */
[----:B------:R-:W-:Y:S02]  /*14a0*/  LEA.HI R8, R8, R18, RZ, 0x3 ;  /* 0x0000001208087211 */ /* 0x000fe400078f18ff */
[----:B------:R-:W-:Y:S02]  /*14b0*/  SHF.R.S32.HI R15, RZ, 0x4, R2 ;  /* 0x00000004ff0f7819 */ /* 0x000fe40000011402 */
[----:B------:R-:W-:Y:S02]  /*14c0*/  LOP3.LUT R8, R8, 0xfffffff8, RZ, 0xc0, !PT ;  /* 0xfffffff808087812 */ /* 0x000fe400078ec0ff */
[----:B------:R-:W-:Y:S02]  /*14d0*/  LOP3.LUT R3, R3, 0xfffffffe, RZ, 0xc0, !PT ;  /* 0xfffffffe03037812 */ /* 0x000fe400078ec0ff */
[----:B------:R-:W-:Y:S01]  /*14e0*/  LEA.HI R21, R2, R15, RZ, 0x1 ;  /* 0x0000000f02157211 */ /* 0x000fe200078f08ff */
[----:B------:R-:W-:Y:S01]  /*14f0*/  IMAD.IADD R8, R18, 0x1, -R8 ;  /* 0x0000000112087824 */ /* 0x000fe200078e0a08 */
[----:B------:R-:W-:Y:S01]  /*1500*/  LOP3.LUT R0, R0, 0x3ffffffc, RZ, 0xc0, !PT ;  /* 0x3ffffffc00007812 */ /* 0x000fe200078ec0ff */
[----:B------:R-:W-:Y:S01]  /*1510*/  IMAD.IADD R3, R14, 0x1, -R3 ;  /* 0x000000010e037824 */ /* 0x000fe200078e0a03 */
[----:B------:R-:W-:Y:S01]  /*1520*/  LOP3.LUT R21, R21, 0xfffffffe, RZ, 0xc0, !PT ;  /* 0xfffffffe15157812 */ /* 0x000fe200078ec0ff */
[----:B------:R-:W-:Y:S01]  /*1530*/  IMAD.SHL.U32 R251, R8, 0x20, RZ ;  /* 0x0000002008fb7824 */ /* 0x000fe200078e00ff */
[----:B------:R-:W-:Y:S01]  /*1540*/  LEA R14, P2, R13, c[0x0][0x280], 0x2 ;  /* 0x0000a0000d0e7a11 */ /* 0x000fe200078410ff */
[----:B------:R-:W-:-:S02]  /*1550*/  IMAD.SHL.U32 R250, R3, 0x10, RZ ;  /* 0x0000001003fa7824 */ /* 0x000fc400078e00ff */
[----:B------:R-:W-:Y:S01]  /*1560*/  IMAD.IADD R21, R15, 0x1, -R21 ;  /* 0x000000010f157824 */ /* 0x000fe200078e0a15 */
[----:B------:R-:W-:Y:S01]  /*1570*/  LEA.HI.X R15, R13, c[0x0][0x284], R12, 0x2, P2 ;  /* 0x0000a1000d0f7a11 */ /* 0x000fe200010f140c */
[----:B------:R-:W-:Y:S01]  /*1580*/  IMAD.SHL.U32 R12, R8, 0x4, RZ ;  /* 0x00000004080c7824 */ /* 0x000fe200078e00ff */
[----:B------:R-:W-:Y:S01]  /*1590*/  LOP3.LUT R251, R17, 0xe0, R251, 0xf8, !PT ;  /* 0x000000e011fb7812 */ /* 0x000fe200078ef8fb */
[----:B------:R-:W-:Y:S01]  /*15a0*/  IMAD.MOV.U32 R13, RZ, RZ, 0x5 ;  /* 0x00000005ff0d7424 */ /* 0x000fe200078e00ff */
[----:B------:R-:W-:Y:S01]  /*15b0*/  ISETP.LT.OR P2, PT, R16, 0x21, P0 ;  /* 0x000000211000780c */ /* 0x000fe20000741670 */
[----:B------:R-:W-:Y:S01]  /*15c0*/  IMAD.MOV.U32 R16, RZ, RZ, c[0x0][0x208] ;  /* 0x00008200ff107624 */ /* 0x000fe200078e00ff */
[----:B------:R-:W-:Y:S01]  /*15d0*/  LOP3.LUT R251, R251, 0x18, R12, 0x78, !PT ;  /* 0x00000018fbfb7812 */ /* 0x000fe200078e780c */
[C---:B------:R-:W-:Y:S01]  /*15e0*/  IMAD.SHL.U32 R234, R21.reuse, 0x20, RZ ;  /* 0x0000002015ea7824 */ /* 0x040fe200078e00ff */
[----:B------:R-:W-:Y:S01]  /*15f0*/  LOP3.LUT R12, R2, 0xfffffff0, RZ, 0xc0, !PT ;  /* 0xfffffff0020c7812 */ /* 0x000fe200078ec0ff */
[----:B------:R-:W-:Y:S01]  /*1600*/  IMAD.IADD R2, R240, 0x1, -R0 ;  /* 0x00000001f0027824 */ /* 0x000fe200078e0a00 */
[----:B------:R-:W-:Y:S01]  /*1610*/  LOP3.LUT R20, R250, 0x10, RZ, 0xc0, !PT ;  /* 0x00000010fa147812 */ /* 0x000fe200078ec0ff */
[----:B------:R-:W-:Y:S01]  /*1620*/  IMAD.SHL.U32 R235, R21, 0x8, RZ ;  /* 0x0000000815eb7824 */ /* 0x000fe200078e00ff */
[C---:B------:R-:W-:Y:S01]  /*1630*/  SHF.L.U64.HI R13, R16.reuse, R13, c[0x0][0x20c] ;  /* 0x00008300100d7619 */ /* 0x040fe2000001020d */
[----:B------:R-:W-:Y:S01]  /*1640*/  IMAD.SHL.U32 R16, R16, 0x20, RZ ;  /* 0x0000002010107824 */ /* 0x000fe200078e00ff */
[----:B------:R-:W-:Y:S01]  /*1650*/  LOP3.LUT R20, R20, 0xe0, R11, 0xf8, !PT ;  /* 0x000000e014147812 */ /* 0x000fe200078ef80b */
[----:B------:R-:W-:Y:S01]  /*1660*/  IMAD.IADD R12, R240, 0x1, -R12 ;  /* 0x00000001f00c7824 */ /* 0x000fe200078e0a0c */
[----:B------:R-:W-:Y:S01]  /*1670*/  LOP3.LUT R234, R17, 0x20, R234, 0xf8, !PT ;  /* 0x0000002011ea7812 */ /* 0x000fe200078ef8ea */
[----:B------:R-:W-:Y:S01]  /*1680*/  IMAD.SHL.U32 R11, R3, 0x200, RZ ;  /* 0x00000200030b7824 */ /* 0x000fe200078e00ff */
[C---:B------:R-:W-:Y:S01]  /*1690*/  SHF.L.U64.HI R13, R16.reuse, 0x1, R13 ;  /* 0x00000001100d7819 */ /* 0x040fe2000001020d */
[----:B------:R-:W-:Y:S01]  /*16a0*/  IMAD.SHL.U32 R16, R16, 0x2, RZ ;  /* 0x0000000210107824 */ /* 0x000fe200078e00ff */
[----:B------:R-:W-:Y:S01]  /*16b0*/  SHF.R.S32.HI R0, RZ, 0x1f, R12 ;  /* 0x0000001fff007819 */ /* 0x000fe2000001140c */
[----:B------:R-:W-:Y:S01]  /*16c0*/  IMAD R2, R2, 0x2, R11 ;  /* 0x0000000202027824 */ /* 0x000fe200078e020b */
[----:B------:R-:W-:Y:S01]  /*16d0*/  SEL R17, RZ, 0x1, P3 ;  /* 0x00000001ff117807 */ /* 0x000fe20001800000 */
[----:B------:R-:W-:Y:S01]  /*16e0*/  IMAD.SHL.U32 R231, R12, 0x20, RZ ;  /* 0x000000200ce77824 */ /* 0x000fe200078e00ff */
[----:B------:R-:W-:Y:S01]  /*16f0*/  LEA.HI R0, R0, R12, RZ, 0x3 ;  /* 0x0000000c00007211 */ /* 0x000fe200078f18ff */
[----:B------:R-:W-:Y:S01]  /*1700*/  IMAD.IADD R251, R2, 0x1, R251 ;  /* 0x0000000102fb7824 */ /* 0x000fe200078e02fb */
[----:B------:R-:W-:Y:S01]  /*1710*/  IADD3 R18, P0, R16, R28, RZ ;  /* 0x0000001c10127210 */ /* 0x000fe20007f1e0ff */
[----:B------:R-:W-:Y:S01]  /*1720*/  IMAD.SHL.U32 R21, R21, 0x100, RZ ;  /* 0x0000010015157824 */ /* 0x000fe200078e00ff */
[C---:B------:R-:W-:Y:S01]  /*1730*/  LOP3.LUT R2, R0.reuse, 0xfffffff8, RZ, 0xc0, !PT ;  /* 0xfffffff800027812 */ /* 0x040fe200078ec0ff */
[----:B------:R-:W-:Y:S01]  /*1740*/  IMAD.SHL.U32 R0, R0, 0x40, RZ ;  /* 0x0000004000007824 */ /* 0x000fe200078e00ff */
[----:B------:R-:W-:Y:S01]  /*1750*/  LOP3.LUT R239, R239, 0x2, R17, 0xe2, !PT ;  /* 0x00000002efef7812 */ /* 0x000fe200078ee211 */
[----:B------:R-:W-:Y:S01]  /*1760*/  IMAD.X R19, R13, 0x1, R29, P0 ;  /* 0x000000010d137824 */ /* 0x000fe200000e061d */
[----:B------:R-:W-:Y:S01]  /*1770*/  IADD3 R16, P1, P0, R16, 0x80, R28 ;  /* 0x0000008010107810 */ /* 0x000fe2000783e01c */
[----:B------:R-:W-:Y:S01]  /*1780*/  IMAD.IADD R2, R12, 0x1, -R2 ;  /* 0x000000010c027824 */ /* 0x000fe200078e0a02 */
[----:B------:R-:W-:-:S02]  /*1790*/  LOP3.LUT R235, R235, 0x8, RZ, 0xc0, !PT ;  /* 0x00000008ebeb7812 */ /* 0x000fc400078ec0ff */
[----:B------:R-:W-:Y:S01]  /*17a0*/  IADD3.X R17, R13, RZ, R29, P1, P0 ;  /* 0x000000ff0d117210 */ /* 0x000fe20000fe041d */
[----:B------:R-:W-:Y:S01]  /*17b0*/  IMAD.SHL.U32 R13, R2, 0x40, RZ ;  /* 0x00000040020d7824 */ /* 0x000fe200078e00ff */
[C---:B------:R-:W-:Y:S01]  /*17c0*/  LOP3.LUT P1, RZ, R12.reuse, 0x4, RZ, 0xc0, !PT ;  /* 0x000000040cff7812 */ /* 0x040fe2000782c0ff */
[----:B------:R-:W-:Y:S01]  /*17d0*/  IMAD.SHL.U32 R12, R12, 0x4, RZ ;  /* 0x000000040c0c7824 */ /* 0x000fe200078e00ff */
[----:B------:R-:W-:Y:S01]  /*17e0*/  LOP3.LUT R231, R235, 0x1e0, R231, 0xf8, !PT ;  /* 0x000001e0ebe77812 */ /* 0x000fe200078ef8e7 */
[----:B------:R1:W-:Y:S01]  /*17f0*/  LDGSTS.E.BYPASS.LTC128B.128 [R236+0xf080], [R18.64], !P5 ;  /* 0x0f08000012ec7fae */ /* 0x0003e2000e901d52 */
[----:B------:R-:W-:Y:S01]  /*1800*/  LOP3.LUT R13, R13, 0x1c0, RZ, 0xc0, !PT ;  /* 0x000001c00d0d7812 */ /* 0x000fe200078ec0ff */
[----:B--2---:R-:W-:Y:S01]  /*1810*/  CS2R R28, SRZ ;  /* 0x00000000001c7805 */ /* 0x004fe2000001ff00 */
[----:B------:R-:W-:Y:S01]  /*1820*/  LOP3.LUT R231, R231, 0x38, R12, 0x78, !PT ;  /* 0x00000038e7e77812 */ /* 0x000fe200078e780c */
[----:B------:R1:W-:Y:S01]  /*1830*/  LDGSTS.E.BYPASS.LTC128B.128 [R236+0x11080], [R16.64], !P2 ;  /* 0x1108000010ec7fae */ /* 0x0003e2000d101d52 */
[----:B------:R-:W-:-:S02]  /*1840*/  LOP3.LUT R0, R0, 0xfffffe00, RZ, 0xc0, !PT ;  /* 0xfffffe0000007812 */ /* 0x000fc400078ec0ff */
[----:B------:R-:W-:Y:S02]  /*1850*/  SHF.R.U32.HI R12, RZ, 0x3, R13 ;  /* 0x00000003ff0c7819 */ /* 0x000fe4000001160d */
[----:B------:R-:W-:Y:S01]  /*1860*/  PLOP3.LUT P0, PT, PT, PT, UP0, 0x80, 0x0 ;  /* 0x000000000000781c */ /* 0x000fe20003f0f008 */
[----:B------:R-:W-:Y:S01]  /*1870*/  IMAD R3, R3, 0x400, R0 ;  /* 0x0000040003037824 */ /* 0x000fe200078e0200 */
[C---:B------:R-:W-:Y:S02]  /*1880*/  LOP3.LUT R235, R12.reuse, R13, R235, 0x1e, !PT ;  /* 0x0000000d0ceb7212 */ /* 0x040fe400078e1eeb */
[----:B------:R-:W-:Y:S02]  /*1890*/  LOP3.LUT R234, R12, R234, R13, 0x1e, !PT ;  /* 0x000000ea0cea7212 */ /* 0x000fe400078e1e0d */
[----:B------:R-:W-:Y:S01]  /*18a0*/  LOP3.LUT R20, R20, 0x100, R21, 0xf8, !PT ;  /* 0x0000010014147812 */ /* 0x000fe200078ef815 */
[----:B------:R-:W-:Y:S01]  /*18b0*/  IMAD.IADD R235, R3, 0x1, R235 ;  /* 0x0000000103eb7824 */ /* 0x000fe200078e02eb */
[----:B------:R-:W-:-:S02]  /*18c0*/  LOP3.LUT R3, R9, 0xffffffe0, RZ, 0xc0, !PT ;  /* 0xffffffe009037812 */ /* 0x000fc400078ec0ff */
[----:B------:R-:W-:Y:S01]  /*18d0*/  LOP3.LUT R234, R234, R0, RZ, 0xfc, !PT ;  /* 0x00000000eaea7212 */ /* 0x000fe200078efcff */
[----:B------:R-:W-:Y:S01]  /*18e0*/  @!P4 IMAD.SHL.U32 R0, R240, 0x10, RZ ;  /* 0x00000010f000c824 */ /* 0x000fe200078e00ff */
[----:B------:R-:W-:Y:S01]  /*18f0*/  LOP3.LUT R232, R20, 0x1c0, RZ, 0xc0, !PT ;  /* 0x000001c014e87812 */ /* 0x000fe200078ec0ff */
[----:B------:R-:W-:Y:S01]  /*1900*/  IMAD.IADD R3, R240, 0x1, -R3 ;  /* 0x00000001f0037824 */ /* 0x000fe200078e0a03 */
[----:B------:R-:W-:Y:S02]  /*1910*/  LOP3.LUT R10, R20, 0x8, R10, 0xf8, !PT ;  /* 0x00000008140a7812 */ /* 0x000fe400078ef80a */
[----:B------:R2:W-:Y:S01]  /*1920*/  @!P4 LDGSTS.E.BYPASS.LTC128B.128 [R0+0x12280], [R14.64] ;  /* 0x122800000e00cfae */ /* 0x0005e2000b901d52 */
[----:B------:R-:W-:Y:S02]  /*1930*/  SHF.R.U32.HI R232, RZ, 0x3, R232 ;  /* 0x00000003ffe87819 */ /* 0x000fe400000116e8 */
[----:B------:R-:W-:Y:S01]  /*1940*/  LOP3.LUT R231, R231, R11, RZ, 0xfc, !PT ;  /* 0x0000000be7e77212 */ /* 0x000fe200078efcff */
[----:B------:R-:W0:Y:S01]  /*1950*/  LDGDEPBAR ;  /* 0x00000000000079af */ /* 0x000e220000000000 */
[----:B------:R-:W-:-:S02]  /*1960*/  LOP3.LUT R232, R232, R10, RZ, 0x3c, !PT ;  /* 0x0000000ae8e87212 */ /* 0x000fc400078e3cff */
[----:B------:R-:W-:Y:S01]  /*1970*/  SEL R230, R230, 0xfffffff0, !P1 ;  /* 0xfffffff0e6e67807 */ /* 0x000fe20004800000 */
[----:B------:R-:W0:Y:S01]  /*1980*/  LDGDEPBAR ;  /* 0x00000000000079af */ /* 0x000e220000000000 */
[----:B--2---:R-:W-:-:S04]  /*1990*/  SHF.R.S32.HI R0, RZ, 0x1f, R3 ;  /* 0x0000001fff007819 */ /* 0x004fc80000011403 */
[----:B------:R-:W-:-:S04]  /*19a0*/  LEA.HI R0, R0, R3, RZ, 0x2 ;  /* 0x0000000300007211 */ /* 0x000fc800078f10ff */
[----:B------:R-:W-:Y:S01]  /*19b0*/  LEA.HI.SX32 R250, R0, R250, 0x1e ;  /* 0x000000fa00fa7211 */ /* 0x000fe200078ff2ff */
[----:B------:R-:W-:Y:S05]  /*19c0*/  @!P0 BRA `(.L_x_54) ;  /* 0x00003b2000008947 */ /* 0x000fea0003800000 */
[----:B-1-34-:R-:W-:Y:S01]  /*19d0*/  LOP3.LUT R9, R0, 0xfffffffc, RZ, 0xc0, !PT ;  /* 0xfffffffc00097812 */ /* 0x01afe200078ec0ff */
[----:B------:R-:W-:Y:S01]  /*19e0*/  IMAD.SHL.U32 R251, R251, 0x2, RZ ;  /* 0x00000002fbfb7824 */ /* 0x000fe200078e00ff */
[----:B------:R-:W-:Y:S01]  /*19f0*/  SHF.R.S32.HI R0, RZ, 0x1f, R5 ;  /* 0x0000001fff007819 */ /* 0x000fe20000011405 */
[----:B------:R-:W-:Y:S01]  /*1a00*/  IMAD R6, R6, c[0x0][0x238], RZ ;  /* 0x00008e0006067a24 */ /* 0x000fe200078e02ff */
[----:B------:R-:W-:Y:S01]  /*1a10*/  LOP3.LUT P0, RZ, R8, 0x1, RZ, 0xc0, !PT ;  /* 0x0000000108ff7812 */ /* 0x000fe2000780c0ff */
[----:B------:R-:W-:Y:S01]  /*1a20*/  IMAD.IADD R9, R3, 0x1, -R9 ;  /* 0x0000000103097824 */ /* 0x000fe200078e0a09 */
[----:B------:R-:W-:Y:S01]  /*1a30*/  LEA.HI R0, R0, R5, RZ, 0x2 ;  /* 0x0000000500007211 */ /* 0x000fe200078f10ff */
[----:B------:R-:W-:Y:S01]  /*1a40*/  IMAD R6, R7, c[0x0][0x23c], R6 ;  /* 0x00008f0007067a24 */ /* 0x000fe200078e0206 */
[--C-:B------:R-:W-:Y:S01]  /*1a50*/  SHF.R.S32.HI R241, RZ, 0x1f, R240.reuse ;  /* 0x0000001ffff17819 */ /* 0x100fe200000114f0 */
[----:B------:R-:W-:Y:S01]  /*1a60*/  ULDC.64 UR4, c[0x0][0x240] ;  /* 0x0000900000047ab9 */ /* 0x000fe20000000a00 */
[----:B------:R-:W-:Y:S01]  /*1a70*/  LOP3.LUT R0, R0, 0xfffffffc, RZ, 0xc0, !PT ;  /* 0xfffffffc00007812 */ /* 0x000fe200078ec0ff */
[----:B------:R-:W-:Y:S01]  /*1a80*/  UIMAD UR6, UR6, UR4, URZ ;  /* 0x00000004060672a4 */ /* 0x000fe2000f8e023f */
[----:B------:R-:W-:Y:S01]  /*1a90*/  IADD3 R248, R251, 0x126c0, RZ ;  /* 0x000126c0fbf87810 */ /* 0x000fe20007ffe0ff */
[----:B------:R-:W-:Y:S01]  /*1aa0*/  IMAD.WIDE.U32 R10, R7, c[0x0][0x238], R240 ;  /* 0x00008e00070a7a25 */ /* 0x000fe200078e00f0 */
[----:B------:R-:W-:Y:S01]  /*1ab0*/  MOV R3, 0xffffffa0 ;  /* 0xffffffa000037802 */ /* 0x000fe20000000f00 */
[----:B------:R-:W-:Y:S01]  /*1ac0*/  UIADD3 UR9, UR9, 0x3f, URZ ;  /* 0x0000003f09097890 */ /* 0x000fe2000fffe03f */
[----:B------:R-:W-:Y:S01]  /*1ad0*/  LEA R231, R231, 0x15480, 0x1 ;  /* 0x00015480e7e77811 */ /* 0x000fe200078e08ff */
[----:B------:R-:W-:Y:S01]  /*1ae0*/  IMAD.IADD R5, R5, 0x1, -R0 ;  /* 0x0000000105057824 */ /* 0x000fe200078e0a00 */
[----:B------:R-:W-:Y:S01]  /*1af0*/  IADD3 R0, R251, 0x12480, RZ ;  /* 0x00012480fb007810 */ /* 0x000fe20007ffe0ff */
[----:B------:R-:W-:Y:S01]  /*1b00*/  IMAD.IADD R7, R11, 0x1, R6 ;  /* 0x000000010b077824 */ /* 0x000fe200078e0206 */
[----:B------:R-:W-:Y:S01]  /*1b10*/  UIMAD UR6, UR16, UR5, UR6 ;  /* 0x00000005100672a4 */ /* 0x000fe2000f8e0206 */
[----:B------:R-:W-:Y:S01]  /*1b20*/  IMAD.MOV.U32 R6, RZ, RZ, R10 ;  /* 0x000000ffff067224 */ /* 0x000fe200078e000a */
[----:B------:R-:W-:Y:S01]  /*1b30*/  @P0 IADD3 R248, R0, 0x1c0, RZ ;  /* 0x000001c000f80810 */ /* 0x000fe20007ffe0ff */
[----:B------:R-:W-:Y:S01]  /*1b40*/  IMAD R3, R4, R3, c[0x0][0x198] ;  /* 0x0000660004037624 */ /* 0x000fe200078e0203 */
[----:B------:R-:W-:Y:S01]  /*1b50*/  MOV R0, UR16 ;  /* 0x0000001000007c02 */ /* 0x000fe20008000f00 */
[----:B------:R-:W-:Y:S01]  /*1b60*/  USHF.R.S32.HI UR7, URZ, 0x1f, UR9 ;  /* 0x0000001f3f077899 */ /* 0x000fe20008011409 */
[----:B------:R-:W-:Y:S01]  /*1b70*/  IADD3 R220, R220, R222, RZ ;  /* 0x000000dedcdc7210 */ /* 0x000fe20007ffe0ff */
[----:B------:R-:W-:Y:S01]  /*1b80*/  IMAD R3, R5, -0x8, R3 ;  /* 0xfffffff805037824 */ /* 0x000fe200078e0203 */
[----:B------:R-:W-:Y:S01]  /*1b90*/  CS2R R130, SRZ ;  /* 0x0000000000827805 */ /* 0x000fe2000001ff00 */
[----:B------:R-:W-:Y:S01]  /*1ba0*/  IMAD.WIDE.U32 R12, R0, c[0x0][0x240], R6 ;  /* 0x00009000000c7a25 */ /* 0x000fe200078e0006 */
[----:B------:R-:W-:Y:S01]  /*1bb0*/  ULEA.HI UR7, UR7, UR9, URZ, 0x6 ;  /* 0x0000000907077291 */ /* 0x000fe2000f8f303f */
[----:B------:R-:W-:Y:S01]  /*1bc0*/  CS2R R128, SRZ ;  /* 0x0000000000807805 */ /* 0x000fe2000001ff00 */
[----:B------:R-:W-:Y:S01]  /*1bd0*/  CS2R R126, SRZ ;  /* 0x00000000007e7805 */ /* 0x000fe2000001ff00 */
[----:B------:R-:W-:Y:S01]  /*1be0*/  IMAD R249, R9, -0x2, R3 ;  /* 0xfffffffe09f97824 */ /* 0x000fe200078e0203 */
[----:B------:R1:W-:Y:S01]  /*1bf0*/  STL.64 [R1+0x8], R12 ;  /* 0x0000080c01007387 */ /* 0x0003e20000100a00 */
        /* <DEDUP_REMOVED lines=46> */
[----:B------:R-:W-:Y:S01]  /*1ee0*/  LEA R230, R230, R231, 0x1 ;  /* 0x000000e7e6e67211 */ /* 0x000fe200078e08ff */
[----:B------:R-:W-:Y:S01]  /*1ef0*/  ULDC UR8, c[0x0][0x278] ;  /* 0x00009e0000087ab9 */ /* 0x000fe20000000800 */
[----:B------:R-:W-:Y:S01]  /*1f00*/  IADD3 R252, R13, UR6, RZ ;  /* 0x000000060dfc7c10 */ /* 0x000fe2000fffe0ff */
[----:B------:R-:W-:-:S02]  /*1f10*/  ULDC UR5, c[0x0][0x290] ;  /* 0x0000a40000057ab9 */ /* 0x000fc40000000800 */
[----:B------:R-:W-:Y:S02]  /*1f20*/  UMOV UR4, URZ ;  /* 0x0000003f00047c82 */ /* 0x000fe40008000000 */
[----:B------:R-:W-:Y:S02]  /*1f30*/  UMOV UR17, 0x1 ;  /* 0x0000000100117882 */ /* 0x000fe40000000000 */
[----:B------:R-:W-:Y:S02]  /*1f40*/  UMOV UR10, URZ ;  /* 0x0000003f000a7c82 */ /* 0x000fe40008000000 */
[----:B------:R-:W-:Y:S02]  /*1f50*/  UIMAD UR8, UR16, UR8, URZ ;  /* 0x00000008100872a4 */ /* 0x000fe4000f8e023f */
[----:B------:R-:W-:Y:S02]  /*1f60*/  UIMAD UR5, UR16, UR5, URZ ;  /* 0x00000005100572a4 */ /* 0x000fe4000f8e023f */
[----:B------:R-:W-:-:S02]  /*1f70*/  USHF.R.S32.HI UR15, URZ, 0x6, UR7 ;  /* 0x000000063f0f7899 */ /* 0x000fc40008011407 */
[----:B------:R-:W-:Y:S02]  /*1f80*/  ULDC UR9, c[0x0][0x168] ;  /* 0x00005a0000097ab9 */ /* 0x000fe40000000800 */
[----:B-1----:R-:W-:Y:S01]  /*1f90*/  IMAD.MOV.U32 R0, RZ, RZ, 0x20 ;  /* 0x00000020ff007424 */ /* 0x002fe200078e00ff */
[C---:B------:R-:W-:Y:S01]  /*1fa0*/  LOP3.LUT P0, RZ, R2.reuse, 0x4, RZ, 0xc0, !PT ;  /* 0x0000000402ff7812 */ /* 0x040fe2000780c0ff */
[----:B------:R-:W-:Y:S01]  /*1fb0*/  IMAD.MOV.U32 R229, RZ, RZ, 0x10 ;  /* 0x00000010ffe57424 */ /* 0x000fe200078e00ff */
[----:B------:R-:W-:Y:S02]  /*1fc0*/  LOP3.LUT P1, RZ, R2, 0x2, RZ, 0xc0, !PT ;  /* 0x0000000202ff7812 */ /* 0x000fe4000782c0ff */
[C---:B------:R-:W-:Y:S02]  /*1fd0*/  SEL R227, R0.reuse, 0xffffffe0, !P0 ;  /* 0xffffffe000e37807 */ /* 0x040fe40004000000 */
[C---:B------:R-:W-:Y:S02]  /*1fe0*/  SHF.L.U32 R228, R235.reuse, 0x1, RZ ;  /* 0x00000001ebe47819 */ /* 0x040fe400000006ff */
[----:B------:R-:W-:Y:S01]  /*1ff0*/  SEL R0, R0, 0xffffffe0, !P1 ;  /* 0xffffffe000007807 */ /* 0x000fe20004800000 */
[----:B------:R-:W-:Y:S01]  /*2000*/  IMAD.IADD R224, R235, 0x1, R227 ;  /* 0x00000001ebe07824 */ /* 0x000fe200078e02e3 */
[----:B------:R-:W-:-:S03]  /*2010*/  SEL R229, R229, 0xfffffff0, !P1 ;  /* 0xfffffff0e5e57807 */ /* 0x000fc60004800000 */
[----:B------:R-:W-:Y:S01]  /*2020*/  IMAD.IADD R0, R228, 0x1, R0 ;  /* 0x00000001e4007824 */ /* 0x000fe200078e0200 */
[----:B------:R-:W-:Y:S01]  /*2030*/  IADD3 R226, R229, R227, RZ ;  /* 0x000000e3e5e27210 */ /* 0x000fe20007ffe0ff */
[----:B------:R-:W-:Y:S01]  /*2040*/  IMAD.IADD R225, R235, 0x1, R229 ;  /* 0x00000001ebe17824 */ /* 0x000fe200078e02e5 */
[----:B------:R-:W-:Y:S02]  /*2050*/  IADD3 R223, R229, R224, RZ ;  /* 0x000000e0e5df7210 */ /* 0x000fe40007ffe0ff */
.L_x_57:
        /* <DEDUP_REMOVED lines=9> */
[-C--:B------:R-:W-:Y:S02]  /*20f0*/  IADD3 R155, R235, R148.reuse, RZ ;  /* 0x00000094eb9b7210 */ /* 0x080fe40007ffe0ff */
[----:B------:R-:W-:Y:S02]  /*2100*/  MOV R149, UR4 ;  /* 0x0000000400957c02 */ /* 0x000fe40008000f00 */
[----:B------:R-:W-:Y:S02]  /*2110*/  SHF.L.U32 R155, R155, 0x1, RZ ;  /* 0x000000019b9b7819 */ /* 0x000fe400000006ff */
[----:B------:R-:W-:Y:S01]  /*2120*/  IADD3 R148, R235, R148, R227 ;  /* 0x00000094eb947210 */ /* 0x000fe20007ffe0e3 */
[----:B------:R-:W-:Y:S01]  /*2130*/  IMAD R149, R149, 0x2000, R226 ;  /* 0x0000200095957824 */ /* 0x000fe200078e02e2 */
[----:B------:R-:W-:Y:S02]  /*2140*/  MOV R212, UR4 ;  /* 0x0000000400d47c02 */ /* 0x000fe40008000f00 */
[----:B------:R-:W-:Y:S02]  /*2150*/  SHF.L.U32 R148, R148, 0x1, RZ ;  /* 0x0000000194947819 */ /* 0x000fe400000006ff */
[----:B------:R-:W-:Y:S01]  /*2160*/  IADD3 R149, R235, R149, RZ ;  /* 0x00000095eb957210 */ /* 0x000fe20007ffe0ff */
[----:B------:R-:W-:Y:S01]  /*2170*/  LDSM.16.M88.2 R2, [R233+0x80] ;  /* 0x00008000e902783b */ /* 0x000fe20000000100 */
[----:B------:R-:W-:Y:S02]  /*2180*/  LEA R212, R212, R250, 0x6 ;  /* 0x000000fad4d47211 */ /* 0x000fe400078e30ff */
[----:B------:R-:W-:Y:S02]  /*2190*/  SHF.L.U32 R208, R149, 0x1, RZ ;  /* 0x0000000195d07819 */ /* 0x000fe400000006ff */
[----:B------:R-:W1:Y:S01]  /*21a0*/  LDSM.16.M88.4 R20, [R156+0x6080] ;  /* 0x006080009c14783b */ /* 0x000e620000000200 */
[----:B------:R-:W-:Y:S04]  /*21b0*/  PLOP3.LUT P1, PT, PT, PT, UP0, 0x80, 0x0 ;  /* 0x000000000000781c */ /* 0x000fe80003f2f008 */
[----:B------:R-:W2:Y:S05]  /*21c0*/  LDSM.16.M88.4 R24, [R156+0x7080] ;  /* 0x007080009c18783b */ /* 0x000eaa0000000200 */
[----:B------:R-:W3:Y:S05]  /*21d0*/  LDSM.16.M88.2 R16, [R233+0x1080] ;  /* 0x00108000e910783b */ /* 0x000eea0000000100 */
[----:B------:R-:W4:Y:S05]  /*21e0*/  LDSM.16.M88.2 R76, [R233+0x2080] ;  /* 0x00208000e94c783b */ /* 0x000f2a0000000100 */
[----:B------:R-:W-:Y:S05]  /*21f0*/  LDSM.16.M88.2 R78, [R222+0x80] ;  /* 0x00008000de4e783b */ /* 0x000fea0000000100 */
[----:B------:R-:W5:Y:S05]  /*2200*/  LDSM.16.M88.4 R80, [R155+0x6080] ;  /* 0x006080009b50783b */ /* 0x000f6a0000000200 */
[----:B------:R-:W4:Y:S05]  /*2210*/  LDSM.16.M88.4 R132, [R155+0x7080] ;  /* 0x007080009b84783b */ /* 0x000f2a0000000200 */
[----:B------:R-:W5:Y:S01]  /*2220*/  LDSM.16.M88.2 R136, [R222+0x1080] ;  /* 0x00108000de88783b */ /* 0x000f620000000100 */
[-C--:B-1----:R-:W-:Y:S04]  /*2230*/  HMMA.16816.F32.BF16 R4, R20, R2.reuse, RZ ;  /* 0x000000021404723c */ /* 0x082fe800000418ff */
[----:B------:R-:W-:Y:S05]  /*2240*/  LDSM.16.M88.2 R138, [R221+0x80] ;  /* 0x00008000dd8a783b */ /* 0x000fea0000000100 */
[----:B------:R-:W-:Y:S01]  /*2250*/  LDSM.16.M88.2 R144, [R221+0x1080] ;  /* 0x00108000dd90783b */ /* 0x000fe20000000100 */
[C---:B--2---:R-:W-:Y:S04]  /*2260*/  HMMA.16816.F32.BF16 R8, R24.reuse, R2, RZ ;  /* 0x000000021808723c */ /* 0x044fe800000418ff */
[----:B------:R-:W1:Y:S04]  /*2270*/  LDSM.16.M88.2 R2, [R222+0x2080] ;  /* 0x00208000de02783b */ /* 0x000e680000000100 */
[-C--:B---3--:R-:W-:Y:S01]  /*2280*/  HMMA.16816.F32.BF16 R12, R24, R16.reuse, RZ ;  /* 0x00000010180c723c */ /* 0x088fe200000418ff */
[----:B------:R-:W-:Y:S05]  /*2290*/  LDSM.16.M88.2 R146, [R221+0x2080] ;  /* 0x00208000dd92783b */ /* 0x000fea0000000100 */
[----:B------:R-:W-:Y:S02]  /*22a0*/  LDSM.16.M88.2 R152, [R220+0x1080] ;  /* 0x00108000dc98783b */ /* 0x000fe40000000100 */
[C---:B------:R-:W-:Y:S03]  /*22b0*/  HMMA.16816.F32.BF16 R16, R20.reuse, R16, RZ ;  /* 0x000000101410723c */ /* 0x040fe600000418ff */
[----:B------:R-:W-:Y:S05]  /*22c0*/  LDS R215, [R212.X4+0x12080] ;  /* 0x01208000d4d77984 */ /* 0x000fea0000004800 */
[-C--:B----4-:R-:W-:Y:S01]  /*22d0*/  HMMA.16816.F32.BF16 R20, R20, R76.reuse, RZ ;  /* 0x0000004c1414723c */ /* 0x090fe200000418ff */
[----:B------:R-:W-:Y:S05]  /*22e0*/  LDS R214, [R212.X4+0x120a0] ;  /* 0x0120a000d4d67984 */ /* 0x000fea0000004800 */
[----:B------:R-:W-:Y:S02]  /*22f0*/  LDS R213, [R212.X4+0x12100] ;  /* 0x01210000d4d57984 */ /* 0x000fe40000004800 */
[----:B------:R-:W-:Y:S03]  /*2300*/  HMMA.16816.F32.BF16 R24, R24, R76, RZ ;  /* 0x0000004c1818723c */ /* 0x000fe600000418ff */
[----:B------:R-:W-:Y:S04]  /*2310*/  LDS R212, [R212.X4+0x12120] ;  /* 0x01212000d4d47984 */ /* 0x000fe80000004800 */
[----:B------:R-:W-:Y:S01]  /*2320*/  MOV R76, UR4 ;  /* 0x00000004004c7c02 */ /* 0x000fe20008000f00 */
[-C--:B-----5:R-:W-:Y:S05]  /*2330*/  HMMA.16816.F32.BF16 R4, R80, R78.reuse, R4 ;  /* 0x0000004e5004723c */ /* 0x0a0fea0000041804 */
[----:B------:R-:W-:Y:S03]  /*2340*/  LEA R76, R76, R227, 0xd ;  /* 0x000000e34c4c7211 */ /* 0x000fe600078e68ff */
[C---:B------:R-:W-:Y:S04]  /*2350*/  HMMA.16816.F32.BF16 R8, R132.reuse, R78, R8 ;  /* 0x0000004e8408723c */ /* 0x040fe80000041808 */
[----:B------:R-:W-:Y:S04]  /*2360*/  IADD3 R76, R235, R76, RZ ;  /* 0x0000004ceb4c7210 */ /* 0x000fe80007ffe0ff */
[-C--:B------:R-:W-:Y:S04]  /*2370*/  HMMA.16816.F32.BF16 R12, R132, R136.reuse, R12 ;  /* 0x00000088840c723c */ /* 0x080fe8000004180c */
[----:B------:R-:W-:Y:S04]  /*2380*/  SHF.L.U32 R154, R76, 0x1, RZ ;  /* 0x000000014c9a7819 */ /* 0x000fe800000006ff */
[C---:B------:R-:W-:Y:S01]  /*2390*/  HMMA.16816.F32.BF16 R16, R80.reuse, R136, R16 ;  /* 0x000000885010723c */ /* 0x040fe20000041810 */
[----:B------:R-:W2:Y:S05]  /*23a0*/  LDSM.16.M88.4 R76, [R154+0x6080] ;  /* 0x006080009a4c783b */ /* 0x000eaa0000000200 */
[----:B------:R-:W3:Y:S02]  /*23b0*/  LDSM.16.M88.4 R140, [R154+0x7080] ;  /* 0x007080009a8c783b */ /* 0x000ee40000000200 */
[-C--:B-1----:R-:W-:Y:S03]  /*23c0*/  HMMA.16816.F32.BF16 R20, R80, R2.reuse, R20 ;  /* 0x000000025014723c */ /* 0x082fe60000041814 */
[----:B------:R-:W-:Y:S05]  /*23d0*/  LDSM.16.M88.2 R136, [R220+0x80] ;  /* 0x00008000dc88783b */ /* 0x000fea0000000100 */
[----:B------:R-:W-:Y:S01]  /*23e0*/  HMMA.16816.F32.BF16 R24, R132, R2, R24 ;  /* 0x000000028418723c */ /* 0x000fe20000041818 */
[----:B------:R-:W1:Y:S05]  /*23f0*/  LDSM.16.M88.4 R80, [R148+0x6080] ;  /* 0x006080009450783b */ /* 0x000e6a0000000200 */
[----:B------:R-:W4:Y:S05]  /*2400*/  LDSM.16.M88.4 R148, [R208+0x7080] ;  /* 0x00708000d094783b */ /* 0x000f2a0000000200 */
[----:B------:R-:W5:Y:S05]  /*2410*/  LDSM.16.M88.2 R2, [R220+0x2080] ;  /* 0x00208000dc02783b */ /* 0x000f6a0000000100 */
[----:B------:R-:W-:Y:S05]  /*2420*/  LDSM.16.M88.2 R132, [R233+0x3080] ;  /* 0x00308000e984783b */ /* 0x000fea0000000100 */
[----:B------:R-:W-:Y:S01]  /*2430*/  LDSM.16.M88.2 R134, [R233+0x4080] ;  /* 0x00408000e986783b */ /* 0x000fe20000000100 */
[-C--:B--2---:R-:W-:Y:S08]  /*2440*/  HMMA.16816.F32.BF16 R4, R76, R138.reuse, R4 ;  /* 0x0000008a4c04723c */ /* 0x084ff00000041804 */
[C---:B---3--:R-:W-:Y:S08]  /*2450*/  HMMA.16816.F32.BF16 R8, R140.reuse, R138, R8 ;  /* 0x0000008a8c08723c */ /* 0x048ff00000041808 */
[-C--:B------:R-:W-:Y:S08]  /*2460*/  HMMA.16816.F32.BF16 R12, R140, R144.reuse, R12 ;  /* 0x000000908c0c723c */ /* 0x080ff0000004180c */
[C---:B------:R-:W-:Y:S08]  /*2470*/  HMMA.16816.F32.BF16 R16, R76.reuse, R144, R16 ;  /* 0x000000904c10723c */ /* 0x040ff00000041810 */
[-C--:B------:R-:W-:Y:S01]  /*2480*/  HMMA.16816.F32.BF16 R20, R76, R146.reuse, R20 ;  /* 0x000000924c14723c */ /* 0x080fe20000041814 */
[----:B------:R-:W2:Y:S05]  /*2490*/  LDSM.16.M88.4 R76, [R156+0x8080] ;  /* 0x008080009c4c783b */ /* 0x000eaa0000000200 */
[----:B------:R-:W3:Y:S02]  /*24a0*/  LDSM.16.M88.4 R156, [R156+0x9080] ;  /* 0x009080009c9c783b */ /* 0x000ee40000000200 */
[----:B------:R-:W-:Y:S03]  /*24b0*/  HMMA.16816.F32.BF16 R24, R140, R146, R24 ;  /* 0x000000928c18723c */ /* 0x000fe60000041818 */
[----:B------:R-:W-:Y:S05]  /*24c0*/  LDSM.16.M88.4 R140, [R155+0x9080] ;  /* 0x009080009b8c783b */ /* 0x000fea0000000200 */
[-C--:B-1----:R-:W-:Y:S08]  /*24d0*/  HMMA.16816.F32.BF16 R4, R80, R136.reuse, R4 ;  /* 0x000000885004723c */ /* 0x082ff00000041804 */
[C---:B----4-:R-:W-:Y:S07]  /*24e0*/  HMMA.16816.F32.BF16 R8, R148.reuse, R136, R8 ;  /* 0x000000889408723c */ /* 0x050fee0000041808 */
[----:B------:R-:W-:Y:S01]  /*24f0*/  MOV R136, UR4 ;  /* 0x0000000400887c02 */ /* 0x000fe20008000f00 */
[-C--:B------:R-:W-:Y:S04]  /*2500*/  HMMA.16816.F32.BF16 R12, R148, R152.reuse, R12 ;  /* 0x00000098940c723c */ /* 0x080fe8000004180c */
[----:B------:R-:W-:Y:S04]  /*2510*/  LEA R136, R136, R225, 0xd ;  /* 0x000000e188887211 */ /* 0x000fe800078e68ff */
[C---:B------:R-:W-:Y:S04]  /*2520*/  HMMA.16816.F32.BF16 R16, R80.reuse, R152, R16 ;  /* 0x000000985010723c */ /* 0x040fe80000041810 */
[----:B------:R-:W-:Y:S03]  /*2530*/  SHF.L.U32 R136, R136, 0x1, RZ ;  /* 0x0000000188887819 */ /* 0x000fe600000006ff */
[----:B------:R-:W-:Y:S01]  /*2540*/  MOV R152, UR4 ;  /* 0x0000000400987c02 */ /* 0x000fe20008000f00 */
[-C--:B-----5:R-:W-:Y:S01]  /*2550*/  HMMA.16816.F32.BF16 R20, R80, R2.reuse, R20 ;  /* 0x000000025014723c */ /* 0x0a0fe20000041814 */
[----:B------:R-:W1:Y:S03]  /*2560*/  LDSM.16.M88.2 R80, [R233+0x5080] ;  /* 0x00508000e950783b */ /* 0x000e660000000100 */
[----:B------:R-:W-:Y:S02]  /*2570*/  LEA R152, R152, R223, 0xd ;  /* 0x000000df98987211 */ /* 0x000fe400078e68ff */
[----:B------:R-:W-:Y:S01]  /*2580*/  LDSM.16.M88.4 R136, [R136+0x8080] ;  /* 0x008080008888783b */ /* 0x000fe20000000200 */
[----:B------:R-:W-:Y:S01]  /*2590*/  IMAD.U32 R82, RZ, RZ, UR4 ;  /* 0x00000004ff527e24 */ /* 0x000fe2000f8e00ff */
[----:B------:R-:W-:Y:S03]  /*25a0*/  HMMA.16816.F32.BF16 R24, R148, R2, R24 ;  /* 0x000000029418723c */ /* 0x000fe60000041818 */
[----:B------:R-:W4:Y:S01]  /*25b0*/  LDSM.16.M88.2 R2, [R222+0x3080] ;  /* 0x00308000de02783b */ /* 0x000f220000000100 */
[----:B------:R-:W-:Y:S02]  /*25c0*/  LEA R82, R82, R224, 0xd ;  /* 0x000000e052527211 */ /* 0x000fe400078e68ff */
[----:B------:R-:W-:Y:S02]  /*25d0*/  SHF.L.U32 R152, R152, 0x1, RZ ;  /* 0x0000000198987819 */ /* 0x000fe400000006ff */
[-C--:B--2---:R-:W-:Y:S01]  /*25e0*/  HMMA.16816.F32.BF16 R4, R76, R132.reuse, R4 ;  /* 0x000000844c04723c */ /* 0x084fe20000041804 */
[----:B------:R-:W-:Y:S04]  /*25f0*/  LDSM.16.M88.2 R148, [R221+0x5080] ;  /* 0x00508000dd94783b */ /* 0x000fe80000000100 */
[----:B------:R-:W-:Y:S01]  /*2600*/  SHF.L.U32 R144, R82, 0x1, RZ ;  /* 0x0000000152907819 */ /* 0x000fe200000006ff */
[----:B------:R-:W-:Y:S02]  /*2610*/  LDSM.16.M88.2 R150, [R220+0x3080] ;  /* 0x00308000dc96783b */ /* 0x000fe40000000100 */
[C---:B---3--:R-:W-:Y:S03]  /*2620*/  HMMA.16816.F32.BF16 R8, R156.reuse, R132, R8 ;  /* 0x000000849c08723c */ /* 0x048fe60000041808 */
[----:B------:R-:W2:Y:S05]  /*2630*/  LDSM.16.M88.2 R82, [R222+0x4080] ;  /* 0x00408000de52783b */ /* 0x000eaa0000000100 */
[-C--:B------:R-:W-:Y:S01]  /*2640*/  HMMA.16816.F32.BF16 R12, R156, R134.reuse, R12 ;  /* 0x000000869c0c723c */ /* 0x080fe2000004180c */
[----:B------:R-:W3:Y:S05]  /*2650*/  LDSM.16.M88.2 R132, [R222+0x5080] ;  /* 0x00508000de84783b */ /* 0x000eea0000000100 */
[----:B------:R-:W-:Y:S02]  /*2660*/  LDSM.16.M88.4 R144, [R144+0x8080] ;  /* 0x008080009090783b */ /* 0x000fe40000000200 */
[C---:B------:R-:W-:Y:S03]  /*2670*/  HMMA.16816.F32.BF16 R16, R76.reuse, R134, R16 ;  /* 0x000000864c10723c */ /* 0x040fe60000041810 */
[----:B------:R-:W5:Y:S05]  /*2680*/  LDSM.16.M88.2 R134, [R221+0x3080] ;  /* 0x00308000dd86783b */ /* 0x000f6a0000000100 */
[-C--:B-1----:R-:W-:Y:S01]  /*2690*/  HMMA.16816.F32.BF16 R20, R76, R80.reuse, R20 ;  /* 0x000000504c14723c */ /* 0x082fe20000041814 */
[----:B------:R-:W1:Y:S05]  /*26a0*/  LDSM.16.M88.4 R76, [R154+0x9080] ;  /* 0x009080009a4c783b */ /* 0x000e6a0000000200 */
[----:B------:R-:W-:Y:S02]  /*26b0*/  LDSM.16.M88.4 R152, [R152+0x8080] ;  /* 0x008080009898783b */ /* 0x000fe40000000200 */
[----:B------:R-:W-:Y:S03]  /*26c0*/  HMMA.16816.F32.BF16 R24, R156, R80, R24 ;  /* 0x000000509c18723c */ /* 0x000fe60000041818 */
[----:B------:R-:W1:Y:S05]  /*26d0*/  LDSM.16.M88.2 R80, [R221+0x4080] ;  /* 0x00408000dd50783b */ /* 0x000e6a0000000100 */
[-C--:B----4-:R-:W-:Y:S08]  /*26e0*/  HMMA.16816.F32.BF16 R4, R136, R2.reuse, R4 ;  /* 0x000000028804723c */ /* 0x090ff00000041804 */
[C---:B------:R-:W-:Y:S01]  /*26f0*/  HMMA.16816.F32.BF16 R8, R140.reuse, R2, R8 ;  /* 0x000000028c08723c */ /* 0x040fe20000041808 */
[----:B------:R-:W-:Y:S07]  /*2700*/  LDSM.16.M88.2 R2, [R220+0x4080] ;  /* 0x00408000dc02783b */ /* 0x000fee0000000100 */
[-C--:B--2---:R-:W-:Y:S08]  /*2710*/  HMMA.16816.F32.BF16 R12, R140, R82.reuse, R12 ;  /* 0x000000528c0c723c */ /* 0x084ff0000004180c */
[C---:B------:R-:W-:Y:S08]  /*2720*/  HMMA.16816.F32.BF16 R16, R136.reuse, R82, R16 ;  /* 0x000000528810723c */ /* 0x040ff00000041810 */
[-C--:B---3--:R-:W-:Y:S01]  /*2730*/  HMMA.16816.F32.BF16 R20, R136, R132.reuse, R20 ;  /* 0x000000848814723c */ /* 0x088fe20000041814 */
[----:B------:R-:W2:Y:S07]  /*2740*/  LDSM.16.M88.4 R136, [R208+0x9080] ;  /* 0x00908000d088783b */ /* 0x000eae0000000200 */
[----:B------:R-:W-:Y:S08]  /*2750*/  HMMA.16816.F32.BF16 R24, R140, R132, R24 ;  /* 0x000000848c18723c */ /* 0x000ff00000041818 */
[-C--:B-----5:R-:W-:Y:S08]  /*2760*/  HMMA.16816.F32.BF16 R4, R144, R134.reuse, R4 ;  /* 0x000000869004723c */ /* 0x0a0ff00000041804 */
[C---:B-1----:R-:W-:Y:S08]  /*2770*/  HMMA.16816.F32.BF16 R8, R76.reuse, R134, R8 ;  /* 0x000000864c08723c */ /* 0x042ff00000041808 */
[-C--:B------:R-:W-:Y:S08]  /*2780*/  HMMA.16816.F32.BF16 R12, R76, R80.reuse, R12 ;  /* 0x000000504c0c723c */ /* 0x080ff0000004180c */
[C---:B------:R-:W-:Y:S08]  /*2790*/  HMMA.16816.F32.BF16 R16, R144.reuse, R80, R16 ;  /* 0x000000509010723c */ /* 0x040ff00000041810 */
[-C--:B------:R-:W-:Y:S08]  /*27a0*/  HMMA.16816.F32.BF16 R20, R144, R148.reuse, R20 ;  /* 0x000000949014723c */ /* 0x080ff00000041814 */
[----:B------:R-:W-:Y:S08]  /*27b0*/  HMMA.16816.F32.BF16 R24, R76, R148, R24 ;  /* 0x000000944c18723c */ /* 0x000ff00000041818 */
[-C--:B------:R-:W-:Y:S08]  /*27c0*/  HMMA.16816.F32.BF16 R4, R152, R150.reuse, R4 ;  /* 0x000000969804723c */ /* 0x080ff00000041804 */
[C---:B--2---:R-:W-:Y:S08]  /*27d0*/  HMMA.16816.F32.BF16 R8, R136.reuse, R150, R8 ;  /* 0x000000968808723c */ /* 0x044ff00000041808 */
[-C--:B------:R-:W-:Y:S08]  /*27e0*/  HMMA.16816.F32.BF16 R12, R136, R2.reuse, R12 ;  /* 0x00000002880c723c */ /* 0x080ff0000004180c */
[----:B------:R-:W-:Y:S01]  /*27f0*/  FMUL.FTZ R4, R4, c[0x0][0x2b4] ;  /* 0x0000ad0004047a20 */ /* 0x000fe20000410000 */
[C---:B------:R-:W-:Y:S03]  /*2800*/  HMMA.16816.F32.BF16 R16, R152.reuse, R2, R16 ;  /* 0x000000029810723c */ /* 0x040fe60000041810 */
[----:B------:R-:W1:Y:S01]  /*2810*/  MUFU.TANH R141, R4 ;  /* 0x00000004008d7308 */ /* 0x000e620000002400 */
[----:B------:R-:W-:Y:S02]  /*2820*/  FMUL.FTZ R5, R5, c[0x0][0x2b4] ;  /* 0x0000ad0005057a20 */ /* 0x000fe40000410000 */
[----:B------:R-:W-:Y:S02]  /*2830*/  FMUL.FTZ R6, R6, c[0x0][0x2b4] ;  /* 0x0000ad0006067a20 */ /* 0x000fe40000410000 */
[----:B------:R-:W-:Y:S04]  /*2840*/  FMUL.FTZ R7, R7, c[0x0][0x2b4] ;  /* 0x0000ad0007077a20 */ /* 0x000fe80000410000 */
[----:B------:R-:W-:Y:S01]  /*2850*/  FMUL.FTZ R8, R8, c[0x0][0x2b4] ;  /* 0x0000ad0008087a20 */ /* 0x000fe20000410000 */
        /* <DEDUP_REMOVED lines=23> */
[-C--:B--2---:R-:W-:Y:S04]  /*29d0*/  HMMA.16816.F32.BF16 R20, R152, R4.reuse, R20 ;  /* 0x000000049814723c */ /* 0x084fe80000041814 */
[----:B------:R2:W1:Y:S04]  /*29e0*/  LDSM.16.M88.4 R132, [R0+0xf080] ;  /* 0x00f080000084783b */ /* 0x0004680000000200 */
[----:B------:R-:W1:Y:S01]  /*29f0*/  MUFU.TANH R148, R12 ;  /* 0x0000000c00947308 */ /* 0x000e620000002400 */
[----:B------:R-:W-:Y:S09]  /*2a00*/  HMMA.16816.F32.BF16 R24, R136, R4, R24 ;  /* 0x000000048818723c */ /* 0x000ff20000041818 */
        /* <DEDUP_REMOVED lines=25> */
[----:B---34-:R-:W-:Y:S01]  /*2ba0*/  ISETP.NE.AND P3, PT, R238, RZ, PT ;  /* 0x000000ffee00720c */ /* 0x018fe20003f65270 */
[----:B------:R-:W3:Y:S01]  /*2bb0*/  @!P4 S2R R2, SR_CTAID.Y ;  /* 0x000000000002c919 */ /* 0x000ee20000002600 */
[----:B------:R-:W-:Y:S01]  /*2bc0*/  ISETP.NE.AND P6, PT, R237, RZ, PT ;  /* 0x000000ffed00720c */ /* 0x000fe20003fc5270 */
        /* <DEDUP_REMOVED lines=11> */
[----:B---3--:R-:W-:Y:S01]  /*2c80*/  @!P4 SHF.R.S32.HI R5, RZ, 0x1f, R2 ;  /* 0x0000001fff05c819 */ /* 0x008fe20000011402 */
[----:B------:R-:W-:Y:S03]  /*2c90*/  @!P4 IMAD.WIDE.U32 R6, R2, c[0x0][0x270], R246 ;  /* 0x00009c000206ca25 */ /* 0x000fe600078e00f6 */
[----:B------:R-:W-:Y:S02]  /*2ca0*/  LEA.HI.X R9, R4, R243, R3, 0x7, P2 ;  /* 0x000000f304097211 */ /* 0x000fe400010f3c03 */
[----:B------:R-:W-:Y:S01]  /*2cb0*/  IADD3 R3, R236, 0x6080, RZ ;  /* 0x00006080ec037810 */ /* 0x000fe20007ffe0ff */
[----:B------:R-:W-:Y:S01]  /*2cc0*/  @!P4 IMAD R5, R5, c[0x0][0x270], RZ ;  /* 0x00009c000505ca24 */ /* 0x000fe200078e02ff */
[----:B------:R-:W-:Y:S01]  /*2cd0*/  @!P4 IADD3 R6, P1, R6, UR8, RZ ;  /* 0x000000080606cc10 */ /* 0x000fe2000ff3e0ff */
[----:B------:R-:W-:Y:S02]  /*2ce0*/  IMAD.U32 R4, RZ, RZ, UR17 ;  /* 0x00000011ff047e24 */ /* 0x000fe4000f8e00ff */
[----:B------:R-:W-:Y:S02]  /*2cf0*/  @!P4 IMAD R5, R2, c[0x0][0x274], R5 ;  /* 0x00009d000205ca24 */ /* 0x000fe400078e0205 */
[----:B------:R-:W-:Y:S02]  /*2d00*/  IMAD.U32 R2, RZ, RZ, UR14 ;  /* 0x0000000eff027e24 */ /* 0x000fe4000f8e00ff */
[----:B------:R-:W-:Y:S01]  /*2d10*/  @!P4 IMAD R4, R4, 0x40, R246 ;  /* 0x000000400404c824 */ /* 0x000fe200078e02f6 */
[----:B------:R-:W-:Y:S02]  /*2d20*/  @!P4 IADD3.X R5, R7, UR11, R5, P1, !PT ;  /* 0x0000000b0705cc10 */ /* 0x000fe40008ffe405 */
[----:B------:R-:W-:Y:S01]  /*2d30*/  IADD3 R7, -R244, UR21, RZ ;  /* 0x00000015f4077c10 */ /* 0x000fe2000fffe1ff */
[----:B------:R-:W-:Y:S01]  /*2d40*/  @!P4 IMAD.SHL.U32 R4, R4, 0x4, RZ ;  /* 0x000000040404c824 */ /* 0x000fe200078e00ff */
[----:B------:R-:W-:Y:S01]  /*2d50*/  IADD3 R12, P2, P1, R2, 0x80, R8 ;  /* 0x00000080020c7810 */ /* 0x000fe2000795e008 */
[----:B------:R-:W-:Y:S01]  /*2d60*/  IMAD.U32 R2, RZ, RZ, UR17 ;  /* 0x00000011ff027e24 */ /* 0x000fe2000f8e00ff */
[C---:B------:R-:W-:Y:S02]  /*2d70*/  ISETP.LT.OR P5, PT, R7.reuse, 0x1, P3 ;  /* 0x000000010700780c */ /* 0x040fe40001fa1670 */
[----:B------:R-:W-:Y:S01]  /*2d80*/  IADD3.X R13, RZ, UR13, R9, P2, P1 ;  /* 0x0000000dff0d7c10 */ /* 0x000fe200097e2409 */
[----:B------:R-:W-:Y:S01]  /*2d90*/  IMAD R2, R2, 0x4000, R3 ;  /* 0x0000400002027824 */ /* 0x000fe200078e0203 */
[----:B------:R-:W-:Y:S01]  /*2da0*/  @!P4 LEA R10, P1, R6, c[0x0][0x258], 0x2 ;  /* 0x00009600060aca11 */ /* 0x000fe200078210ff */
[----:B------:R-:W-:Y:S01]  /*2db0*/  IMAD.U32 R3, RZ, RZ, UR10 ;  /* 0x0000000aff037e24 */ /* 0x000fe2000f8e00ff */
[----:B------:R-:W-:Y:S02]  /*2dc0*/  ISETP.LT.OR P3, PT, R7, 0x1, P6 ;  /* 0x000000010700780c */ /* 0x000fe40003761670 */
[----:B------:R-:W-:Y:S02]  /*2dd0*/  IADD3 R14, P2, R8, UR14, RZ ;  /* 0x0000000e080e7c10 */ /* 0x000fe4000ff5e0ff */
[----:B------:R-:W-:Y:S02]  /*2de0*/  @!P4 LEA.HI.X R11, R6, c[0x0][0x25c], R5, 0x2, P1 ;  /* 0x00009700060bca11 */ /* 0x000fe400008f1405 */
[----:B------:R-:W-:Y:S01]  /*2df0*/  ISETP.NE.AND P1, PT, R238, RZ, PT ;  /* 0x000000ffee00720c */ /* 0x000fe20003f25270 */
[----:B------:R-:W-:Y:S01]  /*2e00*/  @!PT LDS RZ, [RZ] ;  /* 0x00000000fffff984 */ /* 0x000fe20000000800 */
[----:B------:R-:W-:Y:S01]  /*2e10*/  @!PT LDS RZ, [RZ] ;  /* 0x00000000fffff984 */ /* 0x000fe20000000800 */
[----:B------:R-:W-:Y:S01]  /*2e20*/  @!PT LDS RZ, [RZ] ;  /* 0x00000000fffff984 */ /* 0x000fe20000000800 */
[----:B------:R3:W-:Y:S01]  /*2e30*/  LDGSTS.E.BYPASS.LTC128B.128 [R2], [R8.64], !P5 ;  /* 0x0000000008027fae */ /* 0x0007e2000e901d52 */
[----:B------:R-:W-:Y:S02]  /*2e40*/  IADD3.X R15, R9, UR13, RZ, P2, !PT ;  /* 0x0000000d090f7c10 */ /* 0x000fe400097fe4ff */
[C---:B------:R-:W-:Y:S02]  /*2e50*/  ISETP.LT.OR P2, PT, R7.reuse, 0x21, P1 ;  /* 0x000000210700780c */ /* 0x040fe40000f41670 */
[----:B------:R-:W-:Y:S01]  /*2e60*/  ISETP.LT.OR P1, PT, R7, 0x21, P6 ;  /* 0x000000210700780c */ /* 0x000fe20003721670 */
[----:B------:R3:W-:Y:S01]  /*2e70*/  LDGSTS.E.BYPASS.LTC128B.128 [R2+0x2000], [R8.64+0x80], !P3 ;  /* 0x0200008008027fae */ /* 0x0007e2000d901d52 */
[----:B------:R-:W-:Y:S05]  /*2e80*/  @!P4 LEA R3, R3, 0x40, 0x6 ;  /* 0x000000400303c811 */ /* 0x000fea00078e30ff */
[----:B------:R-:W-:Y:S04]  /*2e90*/  @!P4 IMAD.WIDE R10, R3, 0x4, R10 ;  /* 0x00000004030ac825 */ /* 0x000fe800078e020a */
[----:B------:R3:W-:Y:S06]  /*2ea0*/  LDGSTS.E.BYPASS.LTC128B.128 [R2+0x1000], [R14.64], !P2 ;  /* 0x010000000e027fae */ /* 0x0007ec000d101d52 */
[----:B------:R3:W-:Y:S06]  /*2eb0*/  LDGSTS.E.BYPASS.LTC128B.128 [R2+0x3000], [R12.64], !P1 ;  /* 0x030000000c027fae */ /* 0x0007ec000c901d52 */
[----:B------:R3:W-:Y:S02]  /*2ec0*/  @!P4 LDGSTS.E.BYPASS.LTC128B.128 [R4+0x12080], [R10.64] ;  /* 0x120800000a04cfae */ /* 0x0007e4000b901d52 */
.L_x_55:
[-C--:B-1-34-:R-:W-:Y:S01]  /*2ed0*/  HMMA.16816.F32.BF16 R4, R20, R160.reuse, RZ ;  /* 0x000000a01404723c */ /* 0x09afe200000418ff */
[----:B------:R-:W0:Y:S01]  /*2ee0*/  LDGDEPBAR ;  /* 0x00000000000079af */ /* 0x000e220000000000 */
[----:B------:R-:W-:Y:S01]  /*2ef0*/  UIADD3 UR20, UR10, 0x1, URZ ;  /* 0x000000010a147890 */ /* 0x000fe2000fffe03f */
[C---:B------:R-:W-:Y:S02]  /*2f00*/  ISETP.GT.AND P5, PT, R249.reuse, 0x20, PT ;  /* 0x00000020f900780c */ /* 0x040fe40003fa4270 */
[C---:B------:R-:W-:Y:S02]  /*2f10*/  ISETP.GT.AND P1, PT, R249.reuse, 0x41, PT ;  /* 0x00000041f900780c */ /* 0x040fe40003f24270 */
[----:B------:R-:W-:Y:S01]  /*2f20*/  MOV R2, 0x40 ;  /* 0x0000004000027802 */ /* 0x000fe20000000f00 */
[C---:B------:R-:W-:Y:S01]  /*2f30*/  HMMA.16816.F32.BF16 R8, R76.reuse, R160, RZ ;  /* 0x000000a04c08723c */ /* 0x040fe200000418ff */
[----:B------:R-:W-:Y:S02]  /*2f40*/  P2R R216, PR, RZ, 0x10 ;  /* 0x00000010ffd87803 */ /* 0x000fe40000000000 */
[C---:B------:R-:W-:Y:S02]  /*2f50*/  ISETP.GT.AND P6, PT, R249.reuse, 0x1, PT ;  /* 0x00000001f900780c */ /* 0x040fe40003fc4270 */
[----:B------:R-:W-:Y:S02]  /*2f60*/  SEL R2, R2, 0xffffffc0, !P0 ;  /* 0xffffffc002027807 */ /* 0x000fe40004000000 */
[----:B------:R-:W-:Y:S01]  /*2f70*/  FSEL R218, R208, -INF , P1 ;  /* 0xff800000d0da7808 */ /* 0x000fe20000800000 */
[-C--:B------:R-:W-:Y:S01]  /*2f80*/  HMMA.16816.F32.BF16 R12, R76, R162.reuse, RZ ;  /* 0x000000a24c0c723c */ /* 0x080fe200000418ff */
[----:B------:R-:W-:Y:S02]  /*2f90*/  IADD3 R3, R228, R2, RZ ;  /* 0x00000002e4037210 */ /* 0x000fe40007ffe0ff */
[C---:B------:R-:W-:Y:S01]  /*2fa0*/  ISETP.GT.AND P4, PT, R249.reuse, RZ, PT ;  /* 0x000000fff900720c */ /* 0x040fe20003f84270 */
[----:B------:R-:W-:Y:S01]  /*2fb0*/  FFMA.FTZ R208, -R208, R208, 1 ;  /* 0x3f800000d0d07423 */ /* 0x000fe200000101d0 */
[----:B------:R-:W-:Y:S01]  /*2fc0*/  IADD3 R2, R2, R0, RZ ;  /* 0x0000000002027210 */ /* 0x000fe20007ffe0ff */
[----:B------:R-:W1:Y:S01]  /*2fd0*/  LDSM.16.M88.4 R136, [R3+0xe080] ;  /* 0x00e080000388783b */ /* 0x000e620000000200 */
[C---:B------:R-:W-:Y:S01]  /*2fe0*/  FSEL R217, R140.reuse, -INF , P4 ;  /* 0xff8000008cd97808 */ /* 0x040fe20002000000 */
[C---:B--2---:R-:W-:Y:S02]  /*2ff0*/  HMMA.16816.F32.BF16 R16, R20.reuse, R162, RZ ;  /* 0x000000a21410723c */ /* 0x044fe400000418ff */
[----:B------:R-:W-:Y:S02]  /*3000*/  ISETP.GT.AND P3, PT, R249, 0x21, PT ;  /* 0x00000021f900780c */ /* 0x000fe40003f64270 */
[----:B------:R-:W-:Y:S01]  /*3010*/  FFMA.FTZ R140, -R140, R140, 1 ;  /* 0x3f8000008c8c7423 */ /* 0x000fe2000001018c */
[C---:B------:R-:W-:Y:S01]  /*3020*/  FSEL R219, R147.reuse, -INF , P6 ;  /* 0xff80000093db7808 */ /* 0x040fe20003000000 */
[----:B------:R-:W-:Y:S01]  /*3030*/  FFMA.FTZ R147, -R147, R147, 1 ;  /* 0x3f80000093937423 */ /* 0x000fe20000010193 */
[----:B------:R-:W-:Y:S01]  /*3040*/  ISETP.GT.AND P2, PT, R249, 0x40, PT ;  /* 0x00000040f900780c */ /* 0x000fe20003f44270 */
[-C--:B------:R-:W-:Y:S01]  /*3050*/  HMMA.16816.F32.BF16 R20, R20, R164.reuse, RZ ;  /* 0x000000a41414723c */ /* 0x080fe200000418ff */
[----:B------:R-:W-:Y:S03]  /*3060*/  FFMA.FTZ R217, R217, c[0x0][0x29c], -R213 ;  /* 0x0000a700d9d97a23 */ /* 0x000fe600000108d5 */
[----:B------:R-:W-:Y:S03]  /*3070*/  FFMA.FTZ R219, R219, c[0x0][0x29c], -R212 ;  /* 0x0000a700dbdb7a23 */ /* 0x000fe600000108d4 */
[----:B------:R-:W-:Y:S01]  /*3080*/  MUFU.EX2 R217, R217 ;  /* 0x000000d900d97308 */ /* 0x000fe20000000800 */
[----:B------:R-:W-:Y:S01]  /*3090*/  HMMA.16816.F32.BF16 R24, R76, R164, RZ ;  /* 0x000000a44c18723c */ /* 0x000fe200000418ff */
[----:B------:R-:W2:Y:S07]  /*30a0*/  LDSM.16.M88.4 R76, [R3+0xf080] ;  /* 0x00f08000034c783b */ /* 0x000eae0000000200 */
[-C--:B------:R-:W-:Y:S01]  /*30b0*/  HMMA.16816.F32.BF16 R4, R80, R166.reuse, R4 ;  /* 0x000000a65004723c */ /* 0x080fe20000041804 */
[----:B------:R-:W-:Y:S07]  /*30c0*/  MUFU.EX2 R219, R219 ;  /* 0x000000db00db7308 */ /* 0x000fee0000000800 */
[C---:B------:R-:W-:Y:S08]  /*30d0*/  HMMA.16816.F32.BF16 R8, R132.reuse, R166, R8 ;  /* 0x000000a68408723c */ /* 0x040ff00000041808 */
[-C--:B------:R-:W-:Y:S08]  /*30e0*/  HMMA.16816.F32.BF16 R12, R132, R168.reuse, R12 ;  /* 0x000000a8840c723c */ /* 0x080ff0000004180c */
[C---:B------:R-:W-:Y:S08]  /*30f0*/  HMMA.16816.F32.BF16 R16, R80.reuse, R168, R16 ;  /* 0x000000a85010723c */ /* 0x040ff00000041810 */
[-C--:B------:R-:W-:Y:S01]  /*3100*/  HMMA.16816.F32.BF16 R20, R80, R170.reuse, R20 ;  /* 0x000000aa5014723c */ /* 0x080fe20000041814 */
[----:B------:R-:W3:Y:S07]  /*3110*/  LDSM.16.M88.4 R80, [R2+0xe080] ;  /* 0x00e080000250783b */ /* 0x000eee0000000200 */
[----:B------:R-:W-:Y:S01]  /*3120*/  HMMA.16816.F32.BF16 R24, R132, R170, R24 ;  /* 0x000000aa8418723c */ /* 0x000fe20000041818 */
[----:B------:R-:W4:Y:S07]  /*3130*/  LDSM.16.M88.4 R132, [R2+0xf080] ;  /* 0x00f080000284783b */ /* 0x000f2e0000000200 */
        /* <DEDUP_REMOVED lines=9> */
[C---:B----4-:R-:W-:Y:S08]  /*31d0*/  HMMA.16816.F32.BF16 R8, R132.reuse, R178, R8 ;  /* 0x000000b28408723c */ /* 0x050ff00000041808 */
        /* <DEDUP_REMOVED lines=13> */
[----:B------:R2:W5:Y:S07]  /*32b0*/  LDSM.16.M88.4 R76, [R3+0x11080] ;  /* 0x01108000034c783b */ /* 0x00056e0000000200 */
[-C--:B---3--:R-:W-:Y:S08]  /*32c0*/  HMMA.16816.F32.BF16 R4, R80, R190.reuse, R4 ;  /* 0x000000be5004723c */ /* 0x088ff00000041804 */
[C---:B----4-:R-:W-:Y:S08]  /*32d0*/  HMMA.16816.F32.BF16 R8, R132.reuse, R190, R8 ;  /* 0x000000be8408723c */ /* 0x050ff00000041808 */
[-C--:B------:R-:W-:Y:S04]  /*32e0*/  HMMA.16816.F32.BF16 R12, R132, R192.reuse, R12 ;  /* 0x000000c0840c723c */ /* 0x080fe8000004180c */
[C---:B--2---:R-:W-:Y:S01]  /*32f0*/  FSEL R3, R141.reuse, -INF , P4 ;  /* 0xff8000008d037808 */ /* 0x044fe20002000000 */
[----:B------:R-:W-:Y:S03]  /*3300*/  FFMA.FTZ R141, -R141, R141, 1 ;  /* 0x3f8000008d8d7423 */ /* 0x000fe6000001018d */
[C---:B------:R-:W-:Y:S04]  /*3310*/  HMMA.16816.F32.BF16 R16, R80.reuse, R192, R16 ;  /* 0x000000c05010723c */ /* 0x040fe80000041810 */
[--C-:B------:R-:W-:Y:S04]  /*3320*/  FFMA.FTZ R3, R3, c[0x0][0x29c], -R215.reuse ;  /* 0x0000a70003037a23 */ /* 0x100fe800000108d7 */
[-C--:B------:R-:W-:Y:S01]  /*3330*/  HMMA.16816.F32.BF16 R20, R80, R194.reuse, R20 ;  /* 0x000000c25014723c */ /* 0x080fe20000041814 */
[----:B------:R-:W2:Y:S01]  /*3340*/  LDSM.16.M88.4 R80, [R2+0x10080] ;  /* 0x010080000250783b */ /* 0x000ea20000000200 */
[----:B------:R-:W-:Y:S06]  /*3350*/  MUFU.EX2 R3, R3 ;  /* 0x0000000300037308 */ /* 0x000fec0000000800 */
[----:B------:R-:W-:Y:S01]  /*3360*/  HMMA.16816.F32.BF16 R24, R132, R194, R24 ;  /* 0x000000c28418723c */ /* 0x000fe20000041818 */
[----:B------:R-:W3:Y:S07]  /*3370*/  LDSM.16.M88.4 R132, [R2+0x11080] ;  /* 0x011080000284783b */ /* 0x000eee0000000200 */
[-C--:B-1----:R-:W-:Y:S01]  /*3380*/  HMMA.16816.F32.BF16 R4, R136, R196.reuse, R4 ;  /* 0x000000c48804723c */ /* 0x082fe20000041804 */
[----:B------:R-:W1:Y:S07]  /*3390*/  LDS R2, [R250.X4+0x12280] ;  /* 0x01228000fa027984 */ /* 0x000e6e0000004800 */
[C---:B-----5:R-:W-:Y:S08]  /*33a0*/  HMMA.16816.F32.BF16 R8, R76.reuse, R196, R8 ;  /* 0x000000c44c08723c */ /* 0x060ff00000041808 */
[-C--:B------:R-:W-:Y:S08]  /*33b0*/  HMMA.16816.F32.BF16 R12, R76, R198.reuse, R12 ;  /* 0x000000c64c0c723c */ /* 0x080ff0000004180c */
[C---:B------:R-:W-:Y:S08]  /*33c0*/  HMMA.16816.F32.BF16 R16, R136.reuse, R198, R16 ;  /* 0x000000c68810723c */ /* 0x040ff00000041810 */
[-C--:B------:R-:W-:Y:S07]  /*33d0*/  HMMA.16816.F32.BF16 R20, R136, R200.reuse, R20 ;  /* 0x000000c88814723c */ /* 0x080fee0000041814 */
[C---:B------:R-:W-:Y:S01]  /*33e0*/  FSEL R136, R209.reuse, -INF , P1 ;  /* 0xff800000d1887808 */ /* 0x040fe20000800000 */
[----:B------:R-:W-:Y:S04]  /*33f0*/  HMMA.16816.F32.BF16 R24, R76, R200, R24 ;  /* 0x000000c84c18723c */ /* 0x000fe80000041818 */
[----:B------:R-:W-:Y:S01]  /*3400*/  FFMA.FTZ R209, -R209, R209, 1 ;  /* 0x3f800000d1d17423 */ /* 0x000fe200000101d1 */
[C---:B------:R-:W-:Y:S01]  /*3410*/  FSEL R137, R158.reuse, -INF , P1 ;  /* 0xff8000009e897808 */ /* 0x040fe20000800000 */
[----:B------:R-:W-:Y:S01]  /*3420*/  FFMA.FTZ R158, -R158, R158, 1 ;  /* 0x3f8000009e9e7423 */ /* 0x000fe2000001019e */
[----:B------:R-:W-:Y:S01]  /*3430*/  FSEL R78, R154, -INF , P5 ;  /* 0xff8000009a4e7808 */ /* 0x000fe20002800000 */
[-C--:B--2---:R-:W-:Y:S05]  /*3440*/  HMMA.16816.F32.BF16 R4, R80, R202.reuse, R4 ;  /* 0x000000ca5004723c */ /* 0x084fea0000041804 */
[----:B------:R-:W-:Y:S01]  /*3450*/  FFMA.FTZ R78, R78, c[0x0][0x29c], -R215 ;  /* 0x0000a7004e4e7a23 */ /* 0x000fe200000108d7 */
[C---:B------:R-:W-:Y:S01]  /*3460*/  FSEL R77, R155.reuse, -INF , P3 ;  /* 0xff8000009b4d7808 */ /* 0x040fe20001800000 */
[----:B------:R-:W-:Y:S01]  /*3470*/  FFMA.FTZ R155, -R155, R155, 1 ;  /* 0x3f8000009b9b7423 */ /* 0x000fe2000001019b */
[C---:B---3--:R-:W-:Y:S03]  /*3480*/  HMMA.16816.F32.BF16 R8, R132.reuse, R202, R8 ;  /* 0x000000ca8408723c */ /* 0x048fe60000041808 */
[----:B------:R-:W2:Y:S01]  /*3490*/  MUFU.EX2 R78, R78 ;  /* 0x0000004e004e7308 */ /* 0x000ea20000000800 */
[C---:B------:R-:W-:Y:S01]  /*34a0*/  FSEL R139, R148.reuse, -INF , P5 ;  /* 0xff800000948b7808 */ /* 0x040fe20002800000 */
[----:B------:R-:W-:Y:S01]  /*34b0*/  FFMA.FTZ R148, -R148, R148, 1 ;  /* 0x3f80000094947423 */ /* 0x000fe20000010194 */
[C---:B------:R-:W-:Y:S01]  /*34c0*/  FSEL R138, R149.reuse, -INF , P3 ;  /* 0xff800000958a7808 */ /* 0x040fe20001800000 */
[----:B------:R-:W-:Y:S01]  /*34d0*/  FFMA.FTZ R149, -R149, R149, 1 ;  /* 0x3f80000095957423 */ /* 0x000fe20000010195 */
[-C--:B------:R-:W-:Y:S04]  /*34e0*/  HMMA.16816.F32.BF16 R12, R132, R204.reuse, R12 ;  /* 0x000000cc840c723c */ /* 0x080fe8000004180c */
[----:B------:R-:W-:Y:S01]  /*34f0*/  FFMA.FTZ R138, R138, c[0x0][0x29c], -R213 ;  /* 0x0000a7008a8a7a23 */ /* 0x000fe200000108d5 */
[C---:B------:R-:W-:Y:S01]  /*3500*/  FSEL R79, R142.reuse, -INF , P6 ;  /* 0xff8000008e4f7808 */ /* 0x040fe20003000000 */
[----:B------:R-:W-:Y:S01]  /*3510*/  FFMA.FTZ R142, -R142, R142, 1 ;  /* 0x3f8000008e8e7423 */ /* 0x000fe2000001018e */
[----:B------:R-:W-:Y:S01]  /*3520*/  FSEL R76, R156, -INF , P2 ;  /* 0xff8000009c4c7808 */ /* 0x000fe20001000000 */
[C---:B------:R-:W-:Y:S02]  /*3530*/  HMMA.16816.F32.BF16 R16, R80.reuse, R204, R16 ;  /* 0x000000cc5010723c */ /* 0x040fe40000041810 */
[----:B------:R-:W-:Y:S02]  /*3540*/  MUFU.EX2 R138, R138 ;  /* 0x0000008a008a7308 */ /* 0x000fe40000000800 */
[--C-:B-1----:R-:W-:Y:S02]  /*3550*/  FADD.FTZ R4, R4, -R2.reuse ;  /* 0x8000000204047221 */ /* 0x102fe40000010000 */
[----:B------:R-:W-:Y:S02]  /*3560*/  FADD.FTZ R5, R5, -R2 ;  /* 0x8000000205057221 */ /* 0x000fe40000010000 */
[-C--:B------:R-:W-:Y:S04]  /*3570*/  HMMA.16816.F32.BF16 R20, R80, R206.reuse, R20 ;  /* 0x000000ce5014723c */ /* 0x080fe80000041814 */
[--C-:B------:R-:W-:Y:S02]  /*3580*/  FFMA.FTZ R79, R79, c[0x0][0x29c], -R215.reuse ;  /* 0x0000a7004f4f7a23 */ /* 0x100fe400000108d7 */
[--C-:B------:R-:W-:Y:S01]  /*3590*/  FFMA.FTZ R77, R77, c[0x0][0x29c], -R215.reuse ;  /* 0x0000a7004d4d7a23 */ /* 0x100fe200000108d7 */
[----:B------:R-:W-:Y:S01]  /*35a0*/  FSEL R83, R144, -INF , P6 ;  /* 0xff80000090537808 */ /* 0x000fe20003000000 */
[----:B------:R-:W-:Y:S02]  /*35b0*/  HMMA.16816.F32.BF16 R24, R132, R206, R24 ;  /* 0x000000ce8418723c */ /* 0x000fe40000041818 */
[----:B------:R-:W1:Y:S02]  /*35c0*/  MUFU.EX2 R79, R79 ;  /* 0x0000004f004f7308 */ /* 0x000e640000000800 */
[----:B------:R-:W-:Y:S01]  /*35d0*/  FFMA.FTZ R83, R83, c[0x0][0x29c], -R214 ;  /* 0x0000a70053537a23 */ /* 0x000fe200000108d6 */
[----:B------:R-:W-:Y:S01]  /*35e0*/  FSEL R82, R152, -INF , P5 ;  /* 0xff80000098527808 */ /* 0x000fe20002800000 */
[----:B------:R-:W-:Y:S01]  /*35f0*/  FFMA.FTZ R144, -R144, R144, 1 ;  /* 0x3f80000090907423 */ /* 0x000fe20000010190 */
[----:B------:R-:W-:Y:S01]  /*3600*/  FSEL R81, R153, -INF , P3 ;  /* 0xff80000099517808 */ /* 0x000fe20001800000 */
[--C-:B------:R-:W-:Y:S01]  /*3610*/  FADD.FTZ R16, R16, -R2.reuse ;  /* 0x8000000210107221 */ /* 0x100fe20000010000 */
[----:B------:R-:W-:Y:S03]  /*3620*/  FSEL R80, R157, -INF , P2 ;  /* 0xff8000009d507808 */ /* 0x000fe60001000000 */
[----:B--2---:R-:W-:Y:S01]  /*3630*/  FMUL.FTZ R16, R78, R16 ;  /* 0x000000104e107220 */ /* 0x004fe20000410000 */
[----:B------:R-:W-:Y:S01]  /*3640*/  MUFU.EX2 R83, R83 ;  /* 0x0000005300537308 */ /* 0x000fe20000000800 */
[--C-:B------:R-:W-:Y:S02]  /*3650*/  FADD.FTZ R17, R17, -R2.reuse ;  /* 0x8000000211117221 */ /* 0x100fe40000010000 */
[--C-:B------:R-:W-:Y:S02]  /*3660*/  FADD.FTZ R20, R20, -R2.reuse ;  /* 0x8000000214147221 */ /* 0x100fe40000010000 */
[----:B------:R-:W-:Y:S02]  /*3670*/  FADD.FTZ R21, R21, -R2 ;  /* 0x8000000215157221 */ /* 0x000fe40000010000 */
[----:B------:R-:W-:Y:S02]  /*3680*/  FFMA.FTZ R2, -R154, R154, 1 ;  /* 0x3f8000009a027423 */ /* 0x000fe4000001019a */
[--C-:B------:R-:W-:Y:S01]  /*3690*/  FFMA.FTZ R76, R76, c[0x0][0x29c], -R215.reuse ;  /* 0x0000a7004c4c7a23 */ /* 0x100fe200000108d7 */
[----:B------:R-:W2:Y:S01]  /*36a0*/  MUFU.EX2 R77, R77 ;  /* 0x0000004d004d7308 */ /* 0x000ea20000000800 */
[----:B------:R-:W-:Y:S02]  /*36b0*/  FMUL.FTZ R2, R16, R2 ;  /* 0x0000000210027220 */ /* 0x000fe40000410000 */
[----:B------:R-:W3:Y:S01]  /*36c0*/  LDS R16, [R250.X4+0x122a0] ;  /* 0x0122a000fa107984 */ /* 0x000ee20000004800 */
[----:B------:R-:W-:Y:S01]  /*36d0*/  FFMA.FTZ R215, R136, c[0x0][0x29c], -R215 ;  /* 0x0000a70088d77a23 */ /* 0x000fe200000108d7 */
[----:B------:R-:W-:Y:S01]  /*36e0*/  FSEL R136, R143, -INF , P4 ;  /* 0xff8000008f887808 */ /* 0x000fe20002000000 */
[----:B------:R-:W-:Y:S01]  /*36f0*/  FMUL.FTZ R4, R3, R4 ;  /* 0x0000000403047220 */ /* 0x000fe20000410000 */
[----:B-1----:R-:W-:Y:S01]  /*3700*/  F2FP.BF16.PACK_AB R3, R79, R3 ;  /* 0x000000034f03723e */ /* 0x002fe200000010ff */
[--C-:B------:R-:W-:Y:S02]  /*3710*/  FFMA.FTZ R81, R81, c[0x0][0x29c], -R214.reuse ;  /* 0x0000a70051517a23 */ /* 0x100fe400000108d6 */
[--C-:B------:R-:W-:Y:S01]  /*3720*/  FFMA.FTZ R136, R136, c[0x0][0x29c], -R214.reuse ;  /* 0x0000a70088887a23 */ /* 0x100fe200000108d6 */
[----:B------:R-:W-:Y:S01]  /*3730*/  MUFU.EX2 R76, R76 ;  /* 0x0000004c004c7308 */ /* 0x000fe20000000800 */
[----:B------:R-:W-:Y:S01]  /*3740*/  FMUL.FTZ R4, R4, R141 ;  /* 0x0000008d04047220 */ /* 0x000fe20000410000 */
[----:B------:R-:W-:Y:S01]  /*3750*/  FSEL R141, R145, -INF , P6 ;  /* 0xff800000918d7808 */ /* 0x000fe20003000000 */
[--C-:B------:R-:W-:Y:S02]  /*3760*/  FFMA.FTZ R82, R82, c[0x0][0x29c], -R214.reuse ;  /* 0x0000a70052527a23 */ /* 0x100fe400000108d6 */
[--C-:B------:R-:W-:Y:S02]  /*3770*/  FFMA.FTZ R80, R80, c[0x0][0x29c], -R214.reuse ;  /* 0x0000a70050507a23 */ /* 0x100fe400000108d6 */
[----:B------:R-:W-:Y:S01]  /*3780*/  FFMA.FTZ R214, R137, c[0x0][0x29c], -R214 ;  /* 0x0000a70089d67a23 */ /* 0x000fe200000108d6 */
[----:B------:R-:W-:Y:S01]  /*3790*/  FSEL R137, R159, -INF , P2 ;  /* 0xff8000009f897808 */ /* 0x000fe20001000000 */
[--C-:B------:R-:W-:Y:S01]  /*37a0*/  FFMA.FTZ R141, R141, c[0x0][0x29c], -R213.reuse ;  /* 0x0000a7008d8d7a23 */ /* 0x100fe200000108d5 */
[----:B------:R-:W1:Y:S01]  /*37b0*/  MUFU.EX2 R136, R136 ;  /* 0x0000008800887308 */ /* 0x000e620000000800 */
[--C-:B------:R-:W-:Y:S02]  /*37c0*/  FFMA.FTZ R139, R139, c[0x0][0x29c], -R213.reuse ;  /* 0x0000a7008b8b7a23 */ /* 0x100fe400000108d5 */
[--C-:B------:R-:W-:Y:S02]  /*37d0*/  FFMA.FTZ R137, R137, c[0x0][0x29c], -R213.reuse ;  /* 0x0000a70089897a23 */ /* 0x100fe400000108d5 */
[----:B------:R-:W-:Y:S01]  /*37e0*/  FFMA.FTZ R213, R218, c[0x0][0x29c], -R213 ;  /* 0x0000a700dad57a23 */ /* 0x000fe200000108d5 */
[----:B------:R-:W-:Y:S01]  /*37f0*/  FSEL R218, R146, -INF , P4 ;  /* 0xff80000092da7808 */ /* 0x000fe20002000000 */
[----:B------:R-:W-:Y:S01]  /*3800*/  FMUL.FTZ R5, R79, R5 ;  /* 0x000000054f057220 */ /* 0x000fe20000410000 */
[----:B------:R-:W-:Y:S01]  /*3810*/  ISETP.NE.AND P4, PT, R216, RZ, PT ;  /* 0x000000ffd800720c */ /* 0x000fe20003f85270 */
[----:B--2---:R-:W-:Y:S01]  /*3820*/  FMUL.FTZ R17, R77, R17 ;  /* 0x000000114d117220 */ /* 0x004fe20000410000 */
[----:B------:R-:W-:Y:S01]  /*3830*/  MUFU.EX2 R141, R141 ;  /* 0x0000008d008d7308 */ /* 0x000fe20000000800 */
[--C-:B------:R-:W-:Y:S01]  /*3840*/  FFMA.FTZ R218, R218, c[0x0][0x29c], -R212.reuse ;  /* 0x0000a700dada7a23 */ /* 0x100fe200000108d4 */
[----:B------:R-:W-:Y:S01]  /*3850*/  FSEL R216, R150, -INF , P5 ;  /* 0xff80000096d87808 */ /* 0x000fe20002800000 */
[----:B------:R-:W-:Y:S01]  /*3860*/  FMUL.FTZ R5, R5, R142 ;  /* 0x0000008e05057220 */ /* 0x000fe20000410000 */
[----:B------:R-:W-:Y:S01]  /*3870*/  FSEL R142, R151, -INF , P3 ;  /* 0xff800000978e7808 */ /* 0x000fe20001800000 */
[----:B------:R-:W-:Y:S01]  /*3880*/  FFMA.FTZ R156, -R156, R156, 1 ;  /* 0x3f8000009c9c7423 */ /* 0x000fe2000001019c */
[----:B------:R-:W-:Y:S01]  /*3890*/  F2FP.BF16.PACK_AB R77, R77, R78 ;  /* 0x0000004e4d4d723e */ /* 0x000fe200000010ff */
[--C-:B------:R-:W-:Y:S01]  /*38a0*/  FFMA.FTZ R216, R216, c[0x0][0x29c], -R212.reuse ;  /* 0x0000a700d8d87a23 */ /* 0x100fe200000108d4 */
[----:B------:R-:W-:Y:S01]  /*38b0*/  F2FP.BF16.PACK_AB R4, R5, R4 ;  /* 0x000000040504723e */ /* 0x000fe200000010ff */
[----:B------:R-:W-:Y:S01]  /*38c0*/  FFMA.FTZ R142, R142, c[0x0][0x29c], -R212 ;  /* 0x0000a7008e8e7a23 */ /* 0x000fe200000108d4 */
[----:B------:R-:W-:Y:S01]  /*38d0*/  MUFU.EX2 R218, R218 ;  /* 0x000000da00da7308 */ /* 0x000fe20000000800 */
[----:B------:R-:W2:Y:S01]  /*38e0*/  LDS R5, [R250.X4+0x12320] ;  /* 0x01232000fa057984 */ /* 0x000ea20000004800 */
[--C-:B---3--:R-:W-:Y:S02]  /*38f0*/  FADD.FTZ R7, R7, -R16.reuse ;  /* 0x8000001007077221 */ /* 0x108fe40000010000 */
[--C-:B------:R-:W-:Y:S02]  /*3900*/  FADD.FTZ R6, R6, -R16.reuse ;  /* 0x8000001006067221 */ /* 0x100fe40000010000 */
[C---:B------:R-:W-:Y:S01]  /*3910*/  FMUL.FTZ R7, R83.reuse, R7 ;  /* 0x0000000753077220 */ /* 0x040fe20000410000 */
[----:B-1----:R-:W-:Y:S01]  /*3920*/  F2FP.BF16.PACK_AB R83, R83, R136 ;  /* 0x000000885353723e */ /* 0x002fe200000010ff */
[--C-:B------:R-:W-:Y:S02]  /*3930*/  FADD.FTZ R18, R18, -R16.reuse ;  /* 0x8000001012127221 */ /* 0x100fe40000010000 */
[----:B------:R-:W-:Y:S01]  /*3940*/  FMUL.FTZ R144, R7, R144 ;  /* 0x0000009007907220 */ /* 0x000fe20000410000 */
[----:B------:R-:W1:Y:S01]  /*3950*/  MUFU.EX2 R81, R81 ;  /* 0x0000005100517308 */ /* 0x000e620000000800 */
[----:B------:R-:W3:Y:S01]  /*3960*/  LDS R7, [R250.X4+0x12300] ;  /* 0x01230000fa077984 */ /* 0x000ee20000004800 */
[----:B------:R-:W-:Y:S02]  /*3970*/  FMUL.FTZ R6, R136, R6 ;  /* 0x0000000688067220 */ /* 0x000fe40000410000 */
[----:B------:R-:W-:Y:S01]  /*3980*/  FFMA.FTZ R143, -R143, R143, 1 ;  /* 0x3f8000008f8f7423 */ /* 0x000fe2000001018f */
[----:B------:R4:W-:Y:S01]  /*3990*/  STS [R251+0x12480], R3 ;  /* 0x01248003fb007388 */ /* 0x0009e20000000800 */
[----:B------:R-:W-:Y:S02]  /*39a0*/  FMUL.FTZ R20, R76, R20 ;  /* 0x000000144c147220 */ /* 0x000fe40000410000 */
[----:B------:R-:W-:Y:S01]  /*39b0*/  FMUL.FTZ R6, R6, R143 ;  /* 0x0000008f06067220 */ /* 0x000fe20000410000 */
[----:B------:R-:W-:Y:S01]  /*39c0*/  STS [R248], R83 ;  /* 0x00000053f8007388 */ /* 0x000fe20000000800 */
[----:B------:R-:W5:Y:S01]  /*39d0*/  MUFU.EX2 R82, R82 ;  /* 0x0000005200527308 */ /* 0x000f620000000800 */
[----:B------:R-:W-:Y:S01]  /*39e0*/  FMUL.FTZ R156, R20, R156 ;  /* 0x0000009c149c7220 */ /* 0x000fe20000410000 */
[----:B------:R-:W-:Y:S01]  /*39f0*/  FSEL R143, R211, -INF , P1 ;  /* 0xff800000d38f7808 */ /* 0x000fe20000800000 */
[----:B------:R-:W-:Y:S01]  /*3a00*/  FADD.FTZ R22, R22, -R16 ;  /* 0x8000001016167221 */ /* 0x000fe20000010000 */
[----:B------:R-:W-:Y:S01]  /*3a10*/  FSEL R20, R210, -INF , P2 ;  /* 0xff800000d2147808 */ /* 0x000fe20001000000 */
[----:B------:R-:W-:Y:S01]  /*3a20*/  FFMA.FTZ R145, -R145, R145, 1 ;  /* 0x3f80000091917423 */ /* 0x000fe20000010191 */
[----:B------:R-:W-:Y:S01]  /*3a30*/  F2FP.BF16.PACK_AB R6, R144, R6 ;  /* 0x000000069006723e */ /* 0x000fe200000010ff */
[----:B------:R-:W-:Y:S01]  /*3a40*/  FFMA.FTZ R146, -R146, R146, 1 ;  /* 0x3f80000092927423 */ /* 0x000fe20000010192 */
[----:B------:R-:W-:Y:S01]  /*3a50*/  PLOP3.LUT P1, PT, PT, PT, UP0, 0x80, 0x0 ;  /* 0x000000000000781c */ /* 0x000fe20003f2f008 */
[--C-:B------:R-:W-:Y:S01]  /*3a60*/  FFMA.FTZ R20, R20, c[0x0][0x29c], -R212.reuse ;  /* 0x0000a70014147a23 */ /* 0x100fe200000108d4 */
[----:B------:R-:W4:Y:S01]  /*3a70*/  MUFU.EX2 R139, R139 ;  /* 0x0000008b008b7308 */ /* 0x000f220000000800 */
[----:B------:R-:W-:Y:S02]  /*3a80*/  FFMA.FTZ R212, R143, c[0x0][0x29c], -R212 ;  /* 0x0000a7008fd47a23 */ /* 0x000fe400000108d4 */
[--C-:B------:R-:W-:Y:S02]  /*3a90*/  FADD.FTZ R19, R19, -R16.reuse ;  /* 0x8000001013137221 */ /* 0x100fe40000010000 */
[----:B------:R-:W-:Y:S02]  /*3aa0*/  FMUL.FTZ R17, R17, R155 ;  /* 0x0000009b11117220 */ /* 0x000fe40000410000 */
[----:B-1----:R-:W-:Y:S02]  /*3ab0*/  FMUL.FTZ R19, R81, R19 ;  /* 0x0000001351137220 */ /* 0x002fe40000410000 */
[----:B------:R-:W-:Y:S01]  /*3ac0*/  FFMA.FTZ R152, -R152, R152, 1 ;  /* 0x3f80000098987423 */ /* 0x000fe20000010198 */
[----:B------:R-:W-:Y:S01]  /*3ad0*/  MUFU.EX2 R142, R142 ;  /* 0x0000008e008e7308 */ /* 0x000fe20000000800 */
[--C-:B--2---:R-:W-:Y:S01]  /*3ae0*/  FADD.FTZ R10, R10, -R5.reuse ;  /* 0x800000050a0a7221 */ /* 0x104fe20000010000 */
[----:B------:R-:W-:Y:S01]  /*3af0*/  F2FP.BF16.PACK_AB R2, R17, R2 ;  /* 0x000000021102723e */ /* 0x000fe200000010ff */
[----:B------:R-:W-:Y:S02]  /*3b00*/  FADD.FTZ R11, R11, -R5 ;  /* 0x800000050b0b7221 */ /* 0x000fe40000010000 */
[----:B-----5:R-:W-:Y:S01]  /*3b10*/  FMUL.FTZ R18, R82, R18 ;  /* 0x0000001252127220 */ /* 0x020fe20000410000 */
[----:B------:R-:W-:Y:S01]  /*3b20*/  F2FP.BF16.PACK_AB R82, R81, R82 ;  /* 0x000000525152723e */ /* 0x000fe200000010ff */
[----:B------:R-:W-:Y:S02]  /*3b30*/  FMUL.FTZ R10, R218, R10 ;  /* 0x0000000ada0a7220 */ /* 0x000fe40000410000 */
[----:B------:R-:W-:Y:S01]  /*3b40*/  FMUL.FTZ R11, R219, R11 ;  /* 0x0000000bdb0b7220 */ /* 0x000fe20000410000 */
[----:B------:R-:W1:Y:S01]  /*3b50*/  MUFU.EX2 R216, R216 ;  /* 0x000000d800d87308 */ /* 0x000e620000000800 */
[--C-:B---3--:R-:W-:Y:S02]  /*3b60*/  FADD.FTZ R8, R8, -R7.reuse ;  /* 0x8000000708087221 */ /* 0x108fe40000010000 */
[--C-:B------:R-:W-:Y:S02]  /*3b70*/  FADD.FTZ R9, R9, -R7.reuse ;  /* 0x8000000709097221 */ /* 0x100fe40000010000 */
[----:B------:R-:W-:Y:S01]  /*3b80*/  FMUL.FTZ R8, R217, R8 ;  /* 0x00000008d9087220 */ /* 0x000fe20000410000 */
[----:B------:R-:W-:Y:S01]  /*3b90*/  F2FP.BF16.PACK_AB R217, R141, R217 ;  /* 0x000000d98dd9723e */ /* 0x000fe200000010ff */
[--C-:B------:R-:W-:Y:S02]  /*3ba0*/  FADD.FTZ R12, R12, -R7.reuse ;  /* 0x800000070c0c7221 */ /* 0x100fe40000010000 */
[--C-:B------:R-:W-:Y:S01]  /*3bb0*/  FADD.FTZ R13, R13, -R7.reuse ;  /* 0x800000070d0d7221 */ /* 0x100fe20000010000 */
[----:B------:R-:W2:Y:S01]  /*3bc0*/  MUFU.EX2 R215, R215 ;  /* 0x000000d700d77308 */ /* 0x000ea20000000800 */
[--C-:B------:R-:W-:Y:S01]  /*3bd0*/  FADD.FTZ R24, R24, -R7.reuse ;  /* 0x8000000718187221 */ /* 0x100fe20000010000 */
[----:B------:R-:W-:Y:S01]  /*3be0*/  STS [R251+0x12c80], R217 ;  /* 0x012c80d9fb007388 */ /* 0x000fe20000000800 */
[----:B------:R-:W-:Y:S01]  /*3bf0*/  FADD.FTZ R25, R25, -R7 ;  /* 0x8000000719197221 */ /* 0x000fe20000010000 */
[----:B------:R-:W-:Y:S01]  /*3c00*/  F2FP.BF16.PACK_AB R7, R219, R218 ;  /* 0x000000dadb07723e */ /* 0x000fe200000010ff */
[----:B----4-:R-:W-:Y:S01]  /*3c10*/  FMUL.FTZ R12, R139, R12 ;  /* 0x0000000c8b0c7220 */ /* 0x010fe20000410000 */
[----:B------:R-:W-:Y:S01]  /*3c20*/  F2FP.BF16.PACK_AB R139, R138, R139 ;  /* 0x0000008b8a8b723e */ /* 0x000fe200000010ff */
[----:B------:R-:W-:Y:S02]  /*3c30*/  FMUL.FTZ R9, R141, R9 ;  /* 0x000000098d097220 */ /* 0x000fe40000410000 */
[----:B------:R-:W-:Y:S01]  /*3c40*/  STS [R248+0x800], R7 ;  /* 0x00080007f8007388 */ /* 0x000fe20000000800 */
[----:B------:R-:W-:Y:S01]  /*3c50*/  MUFU.EX2 R214, R214 ;  /* 0x000000d600d67308 */ /* 0x000fe20000000800 */
[----:B------:R-:W-:Y:S02]  /*3c60*/  FMUL.FTZ R8, R8, R140 ;  /* 0x0000008c08087220 */ /* 0x000fe40000410000 */
[----:B------:R-:W-:Y:S01]  /*3c70*/  STS [R251+0x13480], R77 ;  /* 0x0134804dfb007388 */ /* 0x000fe20000000800 */
[----:B-1----:R-:W-:Y:S01]  /*3c80*/  F2FP.BF16.PACK_AB R3, R142, R216 ;  /* 0x000000d88e03723e */ /* 0x002fe200000010ff */
[----:B------:R-:W-:Y:S02]  /*3c90*/  FMUL.FTZ R9, R9, R145 ;  /* 0x0000009109097220 */ /* 0x000fe40000410000 */
[----:B------:R-:W-:Y:S01]  /*3ca0*/  STS [R248+0x1000], R82 ;  /* 0x00100052f8007388 */ /* 0x000fe20000000800 */
[----:B------:R-:W-:Y:S02]  /*3cb0*/  FMUL.FTZ R10, R10, R146 ;  /* 0x000000920a0a7220 */ /* 0x000fe40000410000 */
[----:B------:R-:W1:Y:S01]  /*3cc0*/  MUFU.EX2 R80, R80 ;  /* 0x0000005000507308 */ /* 0x000e620000000800 */
[----:B------:R-:W-:Y:S01]  /*3cd0*/  STS [R251+0x13c80], R139 ;  /* 0x013c808bfb007388 */ /* 0x000fe20000000800 */
[----:B------:R-:W-:Y:S01]  /*3ce0*/  FMUL.FTZ R11, R11, R147 ;  /* 0x000000930b0b7220 */ /* 0x000fe20000410000 */
[----:B------:R-:W-:Y:S01]  /*3cf0*/  F2FP.BF16.PACK_AB R8, R9, R8 ;  /* 0x000000080908723e */ /* 0x000fe200000010ff */
[----:B------:R-:W-:Y:S01]  /*3d00*/  FFMA.FTZ R153, -R153, R153, 1 ;  /* 0x3f80000099997423 */ /* 0x000fe20000010199 */
[----:B------:R3:W-:Y:S01]  /*3d10*/  STS [R248+0x1800], R3 ;  /* 0x00180003f8007388 */ /* 0x0007e20000000800 */
[----:B--2---:R-:W-:Y:S01]  /*3d20*/  F2FP.BF16.PACK_AB R76, R215, R76 ;  /* 0x0000004cd74c723e */ /* 0x004fe200000010ff */
[----:B------:R-:W-:Y:S01]  /*3d30*/  FMUL.FTZ R18, R18, R152 ;  /* 0x0000009812127220 */ /* 0x000fe20000410000 */
[----:B------:R-:W-:Y:S01]  /*3d40*/  F2FP.BF16.PACK_AB R10, R11, R10 ;  /* 0x0000000a0b0a723e */ /* 0x000fe200000010ff */
[----:B------:R-:W-:Y:S01]  /*3d50*/  FMUL.FTZ R19, R19, R153 ;  /* 0x0000009913137220 */ /* 0x000fe20000410000 */
[----:B------:R-:W-:Y:S01]  /*3d60*/  MUFU.EX2 R213, R213 ;  /* 0x000000d500d57308 */ /* 0x000fe20000000800 */
[----:B------:R-:W-:Y:S01]  /*3d70*/  STS [R251+0x14480], R76 ;  /* 0x0144804cfb007388 */ /* 0x000fe20000000800 */
[----:B------:R-:W-:Y:S02]  /*3d80*/  FMUL.FTZ R13, R138, R13 ;  /* 0x0000000d8a0d7220 */ /* 0x000fe40000410000 */
[--C-:B------:R-:W-:Y:S01]  /*3d90*/  FADD.FTZ R14, R14, -R5.reuse ;  /* 0x800000050e0e7221 */ /* 0x100fe20000010000 */
[----:B------:R-:W-:Y:S01]  /*3da0*/  F2FP.BF16.PACK_AB R18, R19, R18 ;  /* 0x000000121312723e */ /* 0x000fe200000010ff */
[--C-:B------:R-:W-:Y:S02]  /*3db0*/  FADD.FTZ R15, R15, -R5.reuse ;  /* 0x800000050f0f7221 */ /* 0x100fe40000010000 */
[----:B------:R-:W-:Y:S02]  /*3dc0*/  FMUL.FTZ R12, R12, R148 ;  /* 0x000000940c0c7220 */ /* 0x000fe40000410000 */
[----:B------:R-:W2:Y:S01]  /*3dd0*/  MUFU.EX2 R137, R137 ;  /* 0x0000008900897308 */ /* 0x000ea20000000800 */
[----:B------:R-:W-:Y:S02]  /*3de0*/  FMUL.FTZ R13, R13, R149 ;  /* 0x000000950d0d7220 */ /* 0x000fe40000410000 */
[----:B------:R-:W-:Y:S02]  /*3df0*/  FMUL.FTZ R15, R142, R15 ;  /* 0x0000000f8e0f7220 */ /* 0x000fe40000410000 */
[----:B-1----:R-:W-:Y:S01]  /*3e00*/  FMUL.FTZ R22, R80, R22 ;  /* 0x0000001650167220 */ /* 0x002fe20000410000 */
[----:B------:R-:W-:Y:S01]  /*3e10*/  F2FP.BF16.PACK_AB R80, R214, R80 ;  /* 0x00000050d650723e */ /* 0x000fe200000010ff */
[----:B------:R-:W-:Y:S01]  /*3e20*/  FFMA.FTZ R150, -R150, R150, 1 ;  /* 0x3f80000096967423 */ /* 0x000fe20000010196 */
[----:B------:R-:W-:Y:S01]  /*3e30*/  F2FP.BF16.PACK_AB R12, R13, R12 ;  /* 0x0000000c0d0c723e */ /* 0x000fe200000010ff */
[----:B------:R-:W-:Y:S01]  /*3e40*/  FFMA.FTZ R151, -R151, R151, 1 ;  /* 0x3f80000097977423 */ /* 0x000fe20000010197 */
[----:B------:R-:W-:Y:S01]  /*3e50*/  MUFU.EX2 R20, R20 ;  /* 0x0000001400147308 */ /* 0x000fe20000000800 */
[----:B------:R-:W-:Y:S01]  /*3e60*/  STS [R248+0x2000], R80 ;  /* 0x00200050f8007388 */ /* 0x000fe20000000800 */
[----:B------:R-:W-:Y:S02]  /*3e70*/  FMUL.FTZ R14, R216, R14 ;  /* 0x0000000ed80e7220 */ /* 0x000fe40000410000 */
[----:B------:R-:W-:Y:S02]  /*3e80*/  FMUL.FTZ R21, R215, R21 ;  /* 0x00000015d7157220 */ /* 0x000fe40000410000 */
[----:B------:R-:W-:Y:S02]  /*3e90*/  FADD.FTZ R23, R23, -R16 ;  /* 0x8000001017177221 */ /* 0x000fe40000010000 */
[----:B------:R-:W-:Y:S02]  /*3ea0*/  FMUL.FTZ R14, R14, R150 ;  /* 0x000000960e0e7220 */ /* 0x000fe40000410000 */
[----:B------:R-:W3:Y:S01]  /*3eb0*/  MUFU.EX2 R212, R212 ;  /* 0x000000d400d47308 */ /* 0x000ee20000000800 */
[----:B------:R-:W-:Y:S02]  /*3ec0*/  FMUL.FTZ R15, R15, R151 ;  /* 0x000000970f0f7220 */ /* 0x000fe40000410000 */
[----:B------:R-:W-:Y:S02]  /*3ed0*/  FMUL.FTZ R21, R21, R209 ;  /* 0x000000d115157220 */ /* 0x000fe40000410000 */
[----:B--2---:R-:W-:Y:S01]  /*3ee0*/  FMUL.FTZ R24, R137, R24 ;  /* 0x0000001889187220 */ /* 0x004fe20000410000 */
[----:B------:R-:W-:Y:S01]  /*3ef0*/  F2FP.BF16.PACK_AB R137, R213, R137 ;  /* 0x00000089d589723e */ /* 0x000fe200000010ff */
[----:B------:R-:W-:Y:S01]  /*3f00*/  FMUL.FTZ R23, R214, R23 ;  /* 0x00000017d6177220 */ /* 0x000fe20000410000 */
[----:B------:R-:W-:Y:S01]  /*3f10*/  F2FP.BF16.PACK_AB R14, R15, R14 ;  /* 0x0000000e0f0e723e */ /* 0x000fe200000010ff */
[----:B------:R-:W-:Y:S01]  /*3f20*/  FFMA.FTZ R157, -R157, R157, 1 ;  /* 0x3f8000009d9d7423 */ /* 0x000fe2000001019d */
[----:B------:R-:W-:Y:S01]  /*3f30*/  F2FP.BF16.PACK_AB R21, R21, R156 ;  /* 0x0000009c1515723e */ /* 0x000fe200000010ff */
[----:B------:R-:W-:Y:S01]  /*3f40*/  STS [R251+0x14c80], R137 ;  /* 0x014c8089fb007388 */ /* 0x000fe20000000800 */
[----:B------:R-:W-:Y:S02]  /*3f50*/  FMUL.FTZ R23, R23, R158 ;  /* 0x0000009e17177220 */ /* 0x000fe40000410000 */
[----:B------:R-:W-:Y:S02]  /*3f60*/  FMUL.FTZ R22, R22, R157 ;  /* 0x0000009d16167220 */ /* 0x000fe40000410000 */
[----:B------:R-:W-:Y:S02]  /*3f70*/  FMUL.FTZ R25, R213, R25 ;  /* 0x00000019d5197220 */ /* 0x000fe40000410000 */
[----:B------:R-:W-:Y:S01]  /*3f80*/  FFMA.FTZ R159, -R159, R159, 1 ;  /* 0x3f8000009f9f7423 */ /* 0x000fe2000001019f */
[----:B------:R-:W-:Y:S01]  /*3f90*/  F2FP.BF16.PACK_AB R22, R23, R22 ;  /* 0x000000161716723e */ /* 0x000fe200000010ff */
[--C-:B------:R-:W-:Y:S02]  /*3fa0*/  FADD.FTZ R26, R26, -R5.reuse ;  /* 0x800000051a1a7221 */ /* 0x100fe40000010000 */
[----:B------:R-:W-:Y:S01]  /*3fb0*/  FADD.FTZ R27, R27, -R5 ;  /* 0x800000051b1b7221 */ /* 0x000fe20000010000 */
[----:B---3--:R-:W-:Y:S01]  /*3fc0*/  F2FP.BF16.PACK_AB R3, R212, R20 ;  /* 0x00000014d403723e */ /* 0x008fe200000010ff */
[----:B------:R-:W-:Y:S02]  /*3fd0*/  FMUL.FTZ R24, R24, R159 ;  /* 0x0000009f18187220 */ /* 0x000fe40000410000 */
[----:B------:R-:W-:Y:S02]  /*3fe0*/  FMUL.FTZ R25, R25, R208 ;  /* 0x000000d019197220 */ /* 0x000fe40000410000 */
[----:B------:R-:W-:Y:S01]  /*3ff0*/  STS [R248+0x2800], R3 ;  /* 0x00280003f8007388 */ /* 0x000fe20000000800 */
[----:B------:R-:W-:Y:S02]  /*4000*/  FMUL.FTZ R26, R20, R26 ;  /* 0x0000001a141a7220 */ /* 0x000fe40000410000 */
[----:B------:R-:W-:Y:S01]  /*4010*/  FMUL.FTZ R27, R212, R27 ;  /* 0x0000001bd41b7220 */ /* 0x000fe20000410000 */
[----:B------:R-:W-:Y:S01]  /*4020*/  BAR.SYNC.DEFER_BLOCKING 0x0 ;  /* 0x0000000000007b1d */ /* 0x000fe20000010000 */
[----:B------:R-:W-:Y:S01]  /*4030*/  FFMA.FTZ R210, -R210, R210, 1 ;  /* 0x3f800000d2d27423 */ /* 0x000fe200000101d2 */
        /* <DEDUP_REMOVED lines=15> */
[----:B------:R-:W-:Y:S01]  /*4130*/  STS [R251+0x17c80], R24 ;  /* 0x017c8018fb007388 */ /* 0x000fe20000000800 */
[----:B-1----:R-:W-:Y:S03]  /*4140*/  SHF.L.U32 R2, R234, 0x1, RZ ;  /* 0x00000001ea027819 */ /* 0x002fe600000006ff */
[----:B------:R-:W-:Y:S04]  /*4150*/  STS [R248+0x5800], R26 ;  /* 0x0058001af8007388 */ /* 0x000fe80000000800 */
[----:B------:R-:W-:Y:S08]  /*4160*/  LDSM.16.MT88.4 R4, [R232+0x12480] ;  /* 0x01248000e804783b */ /* 0x000ff00000004200 */
        /* <DEDUP_REMOVED lines=13> */
[-C--:B------:R-:W-:Y:S07]  /*4240*/  HMMA.16816.F32.BF16 R44, R12, R10.reuse, R44 ;  /* 0x0000000a0c2c723c */ /* 0x080fee000004182c */
[----:B------:R-:W-:Y:S01]  /*4250*/  LDSM.16.MT88.4 R140, [R2+0xf880] ;  /* 0x00f88000028c783b */ /* 0x000fe20000004200 */
[C---:B------:R-:W-:Y:S07]  /*4260*/  HMMA.16816.F32.BF16 R48, R4.reuse, R10, R48 ;  /* 0x0000000a0430723c */ /* 0x040fee0000041830 */
[----:B------:R-:W-:Y:S01]  /*4270*/  LDSM.16.MT88.4 R8, [R2+0xf080] ;  /* 0x00f080000208783b */ /* 0x000fe20000004200 */
[-C--:B----4-:R-:W-:Y:S07]  /*4280*/  HMMA.16816.F32.BF16 R52, R4, R20.reuse, R52 ;  /* 0x000000140434723c */ /* 0x090fee0000041834 */
[----:B------:R-:W-:Y:S01]  /*4290*/  LDSM.16.MT88.4 R144, [R232+0x14080] ;  /* 0x01408000e890783b */ /* 0x000fe20000004200 */
[-C--:B------:R-:W-:Y:S07]  /*42a0*/  HMMA.16816.F32.BF16 R56, R12, R20.reuse, R56 ;  /* 0x000000140c38723c */ /* 0x080fee0000041838 */
[----:B------:R-:W-:Y:S01]  /*42b0*/  LDSM.16.MT88.4 R148, [R232+0x15080] ;  /* 0x01508000e894783b */ /* 0x000fe20000004200 */
        /* <DEDUP_REMOVED lines=14> */
[----:B------:R-:W2:Y:S07]  /*43a0*/  LDSM.16.MT88.4 R76, [R232+0x13080] ;  /* 0x01308000e84c783b */ /* 0x000eae0000004200 */
[-C--:B-----5:R-:W-:Y:S08]  /*43b0*/  HMMA.16816.F32.BF16 R52, R24, R136.reuse, R52 ;  /* 0x000000881834723c */ /* 0x0a0ff00000041834 */
[-C--:B------:R-:W-:Y:S08]  /*43c0*/  HMMA.16816.F32.BF16 R56, R80, R136.reuse, R56 ;  /* 0x000000885038723c */ /* 0x080ff00000041838 */
[C---:B------:R-:W-:Y:S08]  /*43d0*/  HMMA.16816.F32.BF16 R60, R132.reuse, R136, R60 ;  /* 0x00000088843c723c */ /* 0x040ff0000004183c */
[-C--:B------:R-:W-:Y:S08]  /*43e0*/  HMMA.16816.F32.BF16 R64, R132, R138.reuse, R64 ;  /* 0x0000008a8440723c */ /* 0x080ff00000041840 */
[-C--:B------:R-:W-:Y:S08]  /*43f0*/  HMMA.16816.F32.BF16 R68, R80, R138.reuse, R68 ;  /* 0x0000008a5044723c */ /* 0x080ff00000041844 */
[----:B------:R-:W-:Y:S01]  /*4400*/  HMMA.16816.F32.BF16 R72, R24, R138, R72 ;  /* 0x0000008a1848723c */ /* 0x000fe20000041848 */
[----:B------:R-:W3:Y:S07]  /*4410*/  LDSM.16.MT88.4 R24, [R2+0x11880] ;  /* 0x011880000218783b */ /* 0x000eee0000004200 */
[-C--:B----4-:R-:W-:Y:S01]  /*4420*/  HMMA.16816.F32.BF16 R28, R4, R8.reuse, R28 ;  /* 0x00000008041c723c */ /* 0x090fe2000004181c */
[----:B------:R-:W-:Y:S07]  /*4430*/  BAR.SYNC.DEFER_BLOCKING 0x0 ;  /* 0x0000000000007b1d */ /* 0x000fee0000010000 */
[-C--:B------:R-:W-:Y:S08]  /*4440*/  HMMA.16816.F32.BF16 R32, R12, R8.reuse, R32 ;  /* 0x000000080c20723c */ /* 0x080ff00000041820 */
[C---:B------:R-:W-:Y:S08]  /*4450*/  HMMA.16816.F32.BF16 R36, R16.reuse, R8, R36 ;  /* 0x000000081024723c */ /* 0x040ff00000041824 */
[-C--:B------:R-:W-:Y:S08]  /*4460*/  HMMA.16816.F32.BF16 R40, R16, R10.reuse, R40 ;  /* 0x0000000a1028723c */ /* 0x080ff00000041828 */
[-C--:B------:R-:W-:Y:S08]  /*4470*/  HMMA.16816.F32.BF16 R44, R12, R10.reuse, R44 ;  /* 0x0000000a0c2c723c */ /* 0x080ff0000004182c */
[C---:B------:R-:W-:Y:S08]  /*4480*/  HMMA.16816.F32.BF16 R48, R4.reuse, R10, R48 ;  /* 0x0000000a0430723c */ /* 0x040ff00000041830 */
[-C--:B-1----:R-:W-:Y:S08]  /*4490*/  HMMA.16816.F32.BF16 R52, R4, R20.reuse, R52 ;  /* 0x000000140434723c */ /* 0x082ff00000041834 */
[-C--:B------:R-:W-:Y:S01]  /*44a0*/  HMMA.16816.F32.BF16 R56, R12, R20.reuse, R56 ;  /* 0x000000140c38723c */ /* 0x080fe20000041838 */
[----:B------:R1:W4:Y:S07]  /*44b0*/  LDSM.16.M88.4 R80, [R231] ;  /* 0x00000000e750783b */ /* 0x00032e0000000200 */
[C---:B------:R-:W-:Y:S01]  /*44c0*/  HMMA.16816.F32.BF16 R60, R16.reuse, R20, R60 ;  /* 0x00000014103c723c */ /* 0x040fe2000004183c */
[----:B------:R1:W1:Y:S07]  /*44d0*/  LDSM.16.M88.4 R132, [R231+0x800] ;  /* 0x00080000e784783b */ /* 0x00026e0000000200 */
[-C--:B------:R-:W-:Y:S01]  /*44e0*/  HMMA.16816.F32.BF16 R64, R16, R22.reuse, R64 ;  /* 0x000000161040723c */ /* 0x080fe20000041840 */
[----:B------:R1:W1:Y:S07]  /*44f0*/  LDSM.16.MT88.4 R16, [R2+0x80] ;  /* 0x000080000210783b */ /* 0x00026e0000004200 */
[-C--:B------:R-:W-:Y:S01]  /*4500*/  HMMA.16816.F32.BF16 R68, R12, R22.reuse, R68 ;  /* 0x000000160c44723c */ /* 0x080fe20000041844 */
[----:B------:R1:W1:Y:S07]  /*4510*/  LDSM.16.MT88.4 R136, [R2+0x3080] ;  /* 0x003080000288783b */ /* 0x00026e0000004200 */
[----:B------:R-:W-:Y:S01]  /*4520*/  HMMA.16816.F32.BF16 R72, R4, R22, R72 ;  /* 0x000000160448723c */ /* 0x000fe20000041848 */
[----:B------:R1:W1:Y:S07]  /*4530*/  LDSM.16.M88.4 R152, [R230] ;  /* 0x00000000e698783b */ /* 0x00026e0000000200 */
[-C--:B--2---:R-:W-:Y:S01]  /*4540*/  HMMA.16816.F32.BF16 R28, R76, R140.reuse, R28 ;  /* 0x0000008c4c1c723c */ /* 0x084fe2000004181c */
[----:B------:R2:W1:Y:S07]  /*4550*/  LDSM.16.M88.4 R208, [R230+0x800] ;  /* 0x00080000e6d0783b */ /* 0x00046e0000000200 */
[-C--:B------:R-:W-:Y:S01]  /*4560*/  HMMA.16816.F32.BF16 R32, R144, R140.reuse, R32 ;  /* 0x0000008c9020723c */ /* 0x080fe20000041820 */
[----:B------:R2:W1:Y:S07]  /*4570*/  LDSM.16.MT88.4 R156, [R2+0x880] ;  /* 0x00088000029c783b */ /* 0x00046e0000004200 */
[C---:B------:R-:W-:Y:S01]  /*4580*/  HMMA.16816.F32.BF16 R36, R148.reuse, R140, R36 ;  /* 0x0000008c9424723c */ /* 0x040fe20000041824 */
[----:B------:R2:W1:Y:S07]  /*4590*/  LDSM.16.MT88.4 R212, [R2+0x3880] ;  /* 0x0038800002d4783b */ /* 0x00046e0000004200 */
[-C--:B------:R-:W-:Y:S08]  /*45a0*/  HMMA.16816.F32.BF16 R40, R148, R142.reuse, R40 ;  /* 0x0000008e9428723c */ /* 0x080ff00000041828 */
[-C--:B------:R-:W-:Y:S08]  /*45b0*/  HMMA.16816.F32.BF16 R44, R144, R142.reuse, R44 ;  /* 0x0000008e902c723c */ /* 0x080ff0000004182c */
[C---:B------:R-:W-:Y:S08]  /*45c0*/  HMMA.16816.F32.BF16 R48, R76.reuse, R142, R48 ;  /* 0x0000008e4c30723c */ /* 0x040ff00000041830 */
[-C--:B---3--:R-:W-:Y:S08]  /*45d0*/  HMMA.16816.F32.BF16 R52, R76, R24.reuse, R52 ;  /* 0x000000184c34723c */ /* 0x088ff00000041834 */
[-C--:B------:R-:W-:Y:S08]  /*45e0*/  HMMA.16816.F32.BF16 R56, R144, R24.reuse, R56 ;  /* 0x000000189038723c */ /* 0x080ff00000041838 */
[C---:B------:R-:W-:Y:S08]  /*45f0*/  HMMA.16816.F32.BF16 R60, R148.reuse, R24, R60 ;  /* 0x00000018943c723c */ /* 0x040ff0000004183c */
[-C--:B------:R-:W-:Y:S08]  /*4600*/  HMMA.16816.F32.BF16 R64, R148, R26.reuse, R64 ;  /* 0x0000001a9440723c */ /* 0x080ff00000041840 */
[-C--:B------:R-:W-:Y:S08]  /*4610*/  HMMA.16816.F32.BF16 R68, R144, R26.reuse, R68 ;  /* 0x0000001a9044723c */ /* 0x080ff00000041844 */
[----:B------:R-:W-:Y:S01]  /*4620*/  HMMA.16816.F32.BF16 R72, R76, R26, R72 ;  /* 0x0000001a4c48723c */ /* 0x000fe20000041848 */
[----:B------:R-:W-:-:S07]  /*4630*/  @P1 BRA `(.L_x_56) ;  /* 0x0000032000001947 */ /* 0x000fce0003800000 */
[----:B-12-4-:R-:W-:Y:S01]  /*4640*/  LOP3.LUT P3, RZ, R239, 0x1, RZ, 0xc0, !PT ;  /* 0x00000001efff7812 */ /* 0x016fe2000786c0ff */
[----:B------:R-:W2:Y:S01]  /*4650*/  LDL.64 R218, [R1] ;  /* 0x0000000001da7983 */ /* 0x000ea20000100a00 */
[----:B------:R-:W-:Y:S01]  /*4660*/  USHF.R.S32.HI UR21, URZ, 0x1f, UR20 ;  /* 0x0000001f3f157899 */ /* 0x000fe20008011414 */
[----:B------:R-:W-:Y:S01]  /*4670*/  IMAD.MOV.U32 R7, RZ, RZ, 0x6 ;  /* 0x00000006ff077424 */ /* 0x000fe200078e00ff */
[----:B------:R-:W-:Y:S02]  /*4680*/  ULDC.64 UR6, c[0x0][0x208] ;  /* 0x0000820000067ab9 */ /* 0x000fe40000000a00 */
[----:B------:R-:W1:Y:S01]  /*4690*/  S2R R3, SR_CTAID.Y ;  /* 0x0000000000037919 */ /* 0x000e620000002600 */
[----:B------:R-:W-:Y:S02]  /*46a0*/  UIMAD UR21, UR21, UR6, URZ ;  /* 0x00000006151572a4 */ /* 0x000fe4000f8e023f */
[----:B------:R-:W-:Y:S02]  /*46b0*/  UIMAD.WIDE.U32 UR22, UR20, UR6, URZ ;  /* 0x00000006141672a5 */ /* 0x000fe4000f8e003f */
[----:B------:R-:W-:Y:S02]  /*46c0*/  USHF.L.U32 UR6, UR20, 0x6, URZ ;  /* 0x0000000614067899 */ /* 0x000fe4000800063f */
[----:B------:R-:W-:Y:S02]  /*46d0*/  UIMAD UR21, UR20, UR7, UR21 ;  /* 0x00000007141572a4 */ /* 0x000fe4000f8e0215 */
[----:B------:R-:W-:Y:S02]  /*46e0*/  IMAD.U32 R10, RZ, RZ, UR22 ;  /* 0x00000016ff0a7e24 */ /* 0x000fe4000f8e00ff */
[----:B------:R-:W-:Y:S01]  /*46f0*/  IMAD.U32 R4, RZ, RZ, UR22 ;  /* 0x00000016ff047e24 */ /* 0x000fe2000f8e00ff */
[----:B------:R-:W-:Y:S01]  /*4700*/  UIADD3 UR21, UR23, UR21, URZ ;  /* 0x0000001517157290 */ /* 0x000fe2000fffe03f */
[----:B-1----:R-:W-:Y:S01]  /*4710*/  SHF.R.S32.HI R5, RZ, 0x1f, R3 ;  /* 0x0000001fff057819 */ /* 0x002fe20000011403 */
[----:B------:R-:W-:Y:S04]  /*4720*/  IMAD.WIDE.U32 R8, R3, c[0x0][0x288], R246 ;  /* 0x0000a20003087a25 */ /* 0x000fe800078e00f6 */
[----:B------:R-:W-:Y:S01]  /*4730*/  IMAD R5, R5, c[0x0][0x288], RZ ;  /* 0x0000a20005057a24 */ /* 0x000fe200078e02ff */
[----:B------:R-:W-:Y:S01]  /*4740*/  IADD3 R6, P1, R8, UR5, RZ ;  /* 0x0000000508067c10 */ /* 0x000fe2000ff3e0ff */
[----:B------:R-:W-:Y:S02]  /*4750*/  IMAD.MOV.U32 R8, RZ, RZ, c[0x0][0x208] ;  /* 0x00008200ff087624 */ /* 0x000fe400078e00ff */
[----:B------:R-:W-:Y:S02]  /*4760*/  IMAD R5, R3, c[0x0][0x28c], R5 ;  /* 0x0000a30003057a24 */ /* 0x000fe400078e0205 */
[----:B------:R-:W-:Y:S01]  /*4770*/  IMAD.U32 R3, RZ, RZ, UR21 ;  /* 0x00000015ff037e24 */ /* 0x000fe2000f8e00ff */
[C---:B------:R-:W-:Y:S01]  /*4780*/  SHF.L.U64.HI R7, R8.reuse, R7, c[0x0][0x20c] ;  /* 0x0000830008077619 */ /* 0x040fe20000010207 */
[----:B------:R-:W-:Y:S01]  /*4790*/  IMAD.SHL.U32 R8, R8, 0x40, RZ ;  /* 0x0000004008087824 */ /* 0x000fe200078e00ff */
[----:B------:R-:W-:Y:S02]  /*47a0*/  IADD3.X R5, R9, UR12, R5, P1, !PT ;  /* 0x0000000c09057c10 */ /* 0x000fe40008ffe405 */
[C---:B------:R-:W-:Y:S04]  /*47b0*/  LEA R12, P1, R6.reuse, c[0x0][0x280], 0x2 ;  /* 0x0000a000060c7a11 */ /* 0x040fe800078210ff */
[----:B------:R-:W-:Y:S02]  /*47c0*/  LEA.HI.X R13, R6, c[0x0][0x284], R5, 0x2, P1 ;  /* 0x0000a100060d7a11 */ /* 0x000fe400008f1405 */
[----:B--2---:R-:W-:Y:S04]  /*47d0*/  LEA R10, P2, R10, R218, 0x7 ;  /* 0x000000da0a0a7211 */ /* 0x004fe800078438ff */
[----:B------:R-:W-:Y:S01]  /*47e0*/  LEA.HI.X R11, R4, R219, R3, 0x7, P2 ;  /* 0x000000db040b7211 */ /* 0x000fe200010f3c03 */
[----:B------:R-:W-:Y:S01]  /*47f0*/  IMAD.U32 R4, RZ, RZ, UR6 ;  /* 0x00000006ff047e24 */ /* 0x000fe2000f8e00ff */
[----:B------:R-:W-:Y:S01]  /*4800*/  IADD3 R14, P2, P1, R8, 0x80, R10 ;  /* 0x00000080080e7810 */ /* 0x000fe2000795e00a */
[----:B------:R-:W-:Y:S03]  /*4810*/  IMAD.U32 R3, RZ, RZ, UR6 ;  /* 0x00000006ff037e24 */ /* 0x000fe6000f8e00ff */
[----:B------:R-:W-:Y:S02]  /*4820*/  IADD3.X R15, R7, RZ, R11, P2, P1 ;  /* 0x000000ff070f7210 */ /* 0x000fe400017e240b */
        /* <DEDUP_REMOVED lines=19> */
.L_x_56:
[-C--:B-12-4-:R-:W-:Y:S01]  /*4960*/  HMMA.16816.F32.BF16 R4, R80, R16.reuse, RZ ;  /* 0x000000105004723c */ /* 0x096fe200000418ff */
[----:B------:R-:W-:Y:S01]  /*4970*/  LDSM.16.MT88.4 R140, [R2+0x1080] ;  /* 0x00108000028c783b */ /* 0x000fe20000004200 */
[----:B------:R-:W-:Y:S02]  /*4980*/  USHF.L.U32 UR10, UR10, 0xd, URZ ;  /* 0x0000000d0a0a7899 */ /* 0x000fe4000800063f */
[----:B------:R-:W-:Y:S01]  /*4990*/  UISETP.GE.AND UP0, UPT, UR20, UR15, UPT ;  /* 0x0000000f1400728c */ /* 0x000fe2000bf06270 */
[----:B------:R-:W-:Y:S01]  /*49a0*/  LDSM.16.M88.4 R144, [R231+0x1800] ;  /* 0x00180000e790783b */ /* 0x000fe20000000200 */
[----:B------:R-:W-:Y:S02]  /*49b0*/  UIADD3 UR7, UR4, 0x1, URZ ;  /* 0x0000000104077890 */ /* 0x000fe4000fffe03f */
[C---:B------:R-:W-:Y:S01]  /*49c0*/  HMMA.16816.F32.BF16 R8, R132.reuse, R16, RZ ;  /* 0x000000108408723c */ /* 0x040fe200000418ff */
[----:B------:R-:W-:Y:S01]  /*49d0*/  LDSM.16.M88.4 R148, [R230+0x1000] ;  /* 0x00100000e694783b */ /* 0x000fe20000000200 */
[----:B------:R-:W-:Y:S02]  /*49e0*/  UISETP.GE.AND UP2, UPT, UR4, 0x1, UPT ;  /* 0x000000010400788c */ /* 0x000fe4000bf46270 */
[----:B------:R-:W-:Y:S01]  /*49f0*/  IMAD.U32 R3, RZ, RZ, UR10 ;  /* 0x0000000aff037e24 */ /* 0x000fe2000f8e00ff */
[----:B------:R-:W-:Y:S01]  /*4a00*/  LDSM.16.M88.4 R216, [R231+0x2800] ;  /* 0x00280000e7d8783b */ /* 0x000fe20000000200 */
[----:B------:R-:W-:Y:S02]  /*4a10*/  UIADD3 UR6, UR17, 0x1, URZ ;  /* 0x0000000111067890 */ /* 0x000fe4000fffe03f */
[-C--:B------:R-:W-:Y:S01]  /*4a20*/  HMMA.16816.F32.BF16 R12, R132, R18.reuse, RZ ;  /* 0x00000012840c723c */ /* 0x080fe200000418ff */
[----:B------:R-:W0:Y:S01]  /*4a30*/  LDGDEPBAR ;  /* 0x00000000000079af */ /* 0x000e220000000000 */
[----:B------:R-:W-:Y:S04]  /*4a40*/  UISETP.GE.AND UP1, UPT, UR17, 0x1, UPT ;  /* 0x000000011100788c */ /* 0x000fe8000bf26270 */
[----:B------:R-:W-:Y:S02]  /*4a50*/  USEL UR17, UR6, URZ, !UP1 ;  /* 0x0000003f06117287 */ /* 0x000fe4000c800000 */
[C---:B------:R-:W-:Y:S08]  /*4a60*/  HMMA.16816.F32.BF16 R16, R80.reuse, R18, RZ ;  /* 0x000000125010723c */ /* 0x040ff000000418ff */
[-C--:B------:R-:W-:Y:S08]  /*4a70*/  HMMA.16816.F32.BF16 R20, R80, R136.reuse, RZ ;  /* 0x000000885014723c */ /* 0x080ff000000418ff */
[C---:B------:R-:W-:Y:S08]  /*4a80*/  HMMA.16816.F32.BF16 R24, R132.reuse, R136, RZ ;  /* 0x000000888418723c */ /* 0x040ff000000418ff */
[-C--:B------:R-:W-:Y:S01]  /*4a90*/  HMMA.16816.F32.BF16 R76, R132, R138.reuse, RZ ;  /* 0x0000008a844c723c */ /* 0x080fe200000418ff */
[----:B------:R-:W1:Y:S07]  /*4aa0*/  LDSM.16.M88.4 R132, [R231+0x1000] ;  /* 0x00100000e784783b */ /* 0x000e6e0000000200 */
[----:B------:R-:W-:Y:S01]  /*4ab0*/  HMMA.16816.F32.BF16 R80, R80, R138, RZ ;  /* 0x0000008a5050723c */ /* 0x000fe200000418ff */
[----:B------:R-:W2:Y:S07]  /*4ac0*/  LDSM.16.MT88.4 R136, [R2+0x4080] ;  /* 0x004080000288783b */ /* 0x000eae0000004200 */
        /* <DEDUP_REMOVED lines=10> */
[----:B------:R-:W3:Y:S04]  /*4b70*/  LDSM.16.MT88.4 R152, [R2+0x1880] ;  /* 0x001880000298783b */ /* 0x000ee80000004200 */
[----:B------:R-:W-:Y:S03]  /*4b80*/  LDSM.16.MT88.4 R212, [R2+0x2080] ;  /* 0x0020800002d4783b */ /* 0x000fe60000004200 */
[-C--:B-1----:R-:W-:Y:S08]  /*4b90*/  HMMA.16816.F32.BF16 R4, R132, R140.reuse, R4 ;  /* 0x0000008c8404723c */ /* 0x082ff00000041804 */
[C---:B------:R-:W-:Y:S08]  /*4ba0*/  HMMA.16816.F32.BF16 R8, R144.reuse, R140, R8 ;  /* 0x0000008c9008723c */ /* 0x040ff00000041808 */
[-C--:B------:R-:W-:Y:S08]  /*4bb0*/  HMMA.16816.F32.BF16 R12, R144, R142.reuse, R12 ;  /* 0x0000008e900c723c */ /* 0x080ff0000004180c */
[C---:B------:R-:W-:Y:S01]  /*4bc0*/  HMMA.16816.F32.BF16 R16, R132.reuse, R142, R16 ;  /* 0x0000008e8410723c */ /* 0x040fe20000041810 */
[----:B------:R-:W1:Y:S07]  /*4bd0*/  LDSM.16.M88.4 R140, [R231+0x2000] ;  /* 0x00200000e78c783b */ /* 0x000e6e0000000200 */
[-C--:B--2---:R-:W-:Y:S08]  /*4be0*/  HMMA.16816.F32.BF16 R20, R132, R136.reuse, R20 ;  /* 0x000000888414723c */ /* 0x084ff00000041814 */
[C---:B------:R-:W-:Y:S08]  /*4bf0*/  HMMA.16816.F32.BF16 R24, R144.reuse, R136, R24 ;  /* 0x000000889018723c */ /* 0x040ff00000041818 */
[-C--:B------:R-:W-:Y:S01]  /*4c00*/  HMMA.16816.F32.BF16 R76, R144, R138.reuse, R76 ;  /* 0x0000008a904c723c */ /* 0x080fe2000004184c */
[----:B------:R-:W-:Y:S07]  /*4c10*/  LDSM.16.MT88.4 R144, [R2+0x2880] ;  /* 0x002880000290783b */ /* 0x000fee0000004200 */
[----:B------:R-:W-:Y:S01]  /*4c20*/  HMMA.16816.F32.BF16 R80, R132, R138, R80 ;  /* 0x0000008a8450723c */ /* 0x000fe20000041850 */
[----:B------:R-:W2:Y:S04]  /*4c30*/  LDSM.16.MT88.4 R132, [R2+0x5080] ;  /* 0x005080000284783b */ /* 0x000ea80000004200 */
[----:B------:R-:W4:Y:S03]  /*4c40*/  LDSM.16.M88.4 R136, [R230+0x2000] ;  /* 0x00200000e688783b */ /* 0x000f260000000200 */
[-C--:B---3--:R-:W-:Y:S08]  /*4c50*/  HMMA.16816.F32.BF16 R4, R148, R152.reuse, R4 ;  /* 0x000000989404723c */ /* 0x088ff00000041804 */
[C---:B------:R-:W-:Y:S08]  /*4c60*/  HMMA.16816.F32.BF16 R8, R156.reuse, R152, R8 ;  /* 0x000000989c08723c */ /* 0x040ff00000041808 */
[-C--:B------:R-:W-:Y:S08]  /*4c70*/  HMMA.16816.F32.BF16 R12, R156, R154.reuse, R12 ;  /* 0x0000009a9c0c723c */ /* 0x080ff0000004180c */
[C---:B------:R-:W-:Y:S01]  /*4c80*/  HMMA.16816.F32.BF16 R16, R148.reuse, R154, R16 ;  /* 0x0000009a9410723c */ /* 0x040fe20000041810 */
[----:B------:R-:W3:Y:S07]  /*4c90*/  LDSM.16.M88.4 R152, [R230+0x2800] ;  /* 0x00280000e698783b */ /* 0x000eee0000000200 */
[-C--:B------:R-:W-:Y:S08]  /*4ca0*/  HMMA.16816.F32.BF16 R20, R148, R208.reuse, R20 ;  /* 0x000000d09414723c */ /* 0x080ff00000041814 */
[C---:B------:R-:W-:Y:S01]  /*4cb0*/  HMMA.16816.F32.BF16 R24, R156.reuse, R208, R24 ;  /* 0x000000d09c18723c */ /* 0x040fe20000041818 */
[----:B------:R-:W5:Y:S07]  /*4cc0*/  LDL.64 R208, [R1+0x8] ;  /* 0x0000080001d07983 */ /* 0x000f6e0000100a00 */
[-C--:B------:R-:W-:Y:S08]  /*4cd0*/  HMMA.16816.F32.BF16 R76, R156, R210.reuse, R76 ;  /* 0x000000d29c4c723c */ /* 0x080ff0000004184c */
[----:B------:R-:W-:Y:S01]  /*4ce0*/  HMMA.16816.F32.BF16 R80, R148, R210, R80 ;  /* 0x000000d29450723c */ /* 0x000fe20000041850 */
[----:B------:R-:W3:Y:S07]  /*4cf0*/  LDSM.16.MT88.4 R148, [R2+0x5880] ;  /* 0x005880000294783b */ /* 0x000eee0000004200 */
[-C--:B-1----:R-:W-:Y:S08]  /*4d00*/  HMMA.16816.F32.BF16 R4, R140, R212.reuse, R4 ;  /* 0x000000d48c04723c */ /* 0x082ff00000041804 */
[C---:B------:R-:W-:Y:S08]  /*4d10*/  HMMA.16816.F32.BF16 R8, R216.reuse, R212, R8 ;  /* 0x000000d4d808723c */ /* 0x040ff00000041808 */
[-C--:B------:R-:W-:Y:S08]  /*4d20*/  HMMA.16816.F32.BF16 R12, R216, R214.reuse, R12 ;  /* 0x000000d6d80c723c */ /* 0x080ff0000004180c */
[C---:B------:R-:W-:Y:S08]  /*4d30*/  HMMA.16816.F32.BF16 R16, R140.reuse, R214, R16 ;  /* 0x000000d68c10723c */ /* 0x040ff00000041810 */
[-C--:B--2---:R-:W-:Y:S08]  /*4d40*/  HMMA.16816.F32.BF16 R20, R140, R132.reuse, R20 ;  /* 0x000000848c14723c */ /* 0x084ff00000041814 */
[C---:B------:R-:W-:Y:S08]  /*4d50*/  HMMA.16816.F32.BF16 R24, R216.reuse, R132, R24 ;  /* 0x00000084d818723c */ /* 0x040ff00000041818 */
[-C--:B------:R-:W-:Y:S08]  /*4d60*/  HMMA.16816.F32.BF16 R76, R216, R134.reuse, R76 ;  /* 0x00000086d84c723c */ /* 0x080ff0000004184c */
[----:B------:R-:W-:Y:S01]  /*4d70*/  HMMA.16816.F32.BF16 R80, R140, R134, R80 ;  /* 0x000000868c50723c */ /* 0x000fe20000041850 */
[----:B------:R-:W-:Y:S07]  /*4d80*/  LDSM.16.MT88.4 R140, [R232+0x18080] ;  /* 0x01808000e88c783b */ /* 0x000fee0000004200 */
[-C--:B----4-:R-:W-:Y:S08]  /*4d90*/  HMMA.16816.F32.BF16 R4, R136, R144.reuse, R4 ;  /* 0x000000908804723c */ /* 0x090ff00000041804 */
[C---:B---3--:R-:W-:Y:S08]  /*4da0*/  HMMA.16816.F32.BF16 R8, R152.reuse, R144, R8 ;  /* 0x000000909808723c */ /* 0x048ff00000041808 */
[-C--:B------:R-:W-:Y:S08]  /*4db0*/  HMMA.16816.F32.BF16 R12, R152, R146.reuse, R12 ;  /* 0x00000092980c723c */ /* 0x080ff0000004180c */
[C---:B------:R-:W-:Y:S08]  /*4dc0*/  HMMA.16816.F32.BF16 R16, R136.reuse, R146, R16 ;  /* 0x000000928810723c */ /* 0x040ff00000041810 */
[-C--:B------:R-:W-:Y:S08]  /*4dd0*/  HMMA.16816.F32.BF16 R20, R136, R148.reuse, R20 ;  /* 0x000000948814723c */ /* 0x080ff00000041814 */
[C---:B------:R-:W-:Y:S08]  /*4de0*/  HMMA.16816.F32.BF16 R24, R152.reuse, R148, R24 ;  /* 0x000000949818723c */ /* 0x040ff00000041818 */
[-C--:B------:R-:W-:Y:S08]  /*4df0*/  HMMA.16816.F32.BF16 R76, R152, R150.reuse, R76 ;  /* 0x00000096984c723c */ /* 0x080ff0000004184c */
[----:B------:R-:W-:Y:S04]  /*4e00*/  HMMA.16816.F32.BF16 R80, R136, R150, R80 ;  /* 0x000000968850723c */ /* 0x000fe80000041850 */
[----:B-----5:R-:W-:Y:S01]  /*4e10*/  IADD3 R2, P1, R208, UR10, RZ ;  /* 0x0000000ad0027c10 */ /* 0x020fe2000ff3e0ff */
        /* <DEDUP_REMOVED lines=109> */
.L_x_54:
[----:B-1-34-:R-:W1:Y:S01]  /*54f0*/  S2R R0, SR_CTAID.Y ;  /* 0x0000000000007919 */ /* 0x01ae620000002600 */
[----:B------:R-:W2:Y:S01]  /*5500*/  S2UR UR6, SR_CTAID.X ;  /* 0x00000000000679c3 */ /* 0x000ea20000002500 */
[----:B------:R-:W-:Y:S01]  /*5510*/  MOV R2, c[0x0][0x338] ;  /* 0x0000ce0000027a02 */ /* 0x000fe20000000f00 */
[----:B------:R-:W-:Y:S01]  /*5520*/  USHF.R.S32.HI UR4, URZ, 0x1f, UR16 ;  /* 0x0000001f3f047899 */ /* 0x000fe20008011410 */
[----:B------:R-:W-:Y:S01]  /*5530*/  BAR.SYNC.DEFER_BLOCKING 0x1, 0x100 ;  /* 0x0044000000007b1d */ /* 0x000fe20000010000 */
[----:B------:R-:W-:Y:S01]  /*5540*/  FMUL.FTZ R84, R84, c[0x0][0x298] ;  /* 0x0000a60054547a20 */ /* 0x000fe20000410000 */
[----:B------:R-:W-:-:S13]  /*5550*/  ISETP.NE.AND P0, PT, R2, 0x1, PT ;  /* 0x000000010200780c */ /* 0x000fda0003f05270 */
[----:B-1----:R-:W-:Y:S01]  /*5560*/  @P0 IMAD.HI.U32 R3, R0, c[0x0][0x33c], RZ ;  /* 0x0000cf0000030a27 */ /* 0x002fe200078e00ff */
[----:B--2---:R-:W-:Y:S01]  /*5570*/  UIMAD UR6, UR6, 0x3000, URZ ;  /* 0x00003000060678a4 */ /* 0x004fe2000f8e023f */
[----:B------:R-:W-:Y:S02]  /*5580*/  SHF.R.S32.HI R7, RZ, 0x1f, R0 ;  /* 0x0000001fff077819 */ /* 0x000fe40000011400 */
[----:B------:R-:W-:Y:S01]  /*5590*/  MOV R6, R0 ;  /* 0x0000000000067202 */ /* 0x000fe20000000f00 */
[----:B------:R-:W-:Y:S01]  /*55a0*/  USHF.R.S32.HI UR10, URZ, 0x1f, UR6 ;  /* 0x0000001f3f0a7899 */ /* 0x000fe20008011406 */
[----:B------:R-:W-:Y:S02]  /*55b0*/  @P0 SHF.R.U32.HI R3, RZ, c[0x0][0x340], R3 ;  /* 0x0000d000ff030a19 */ /* 0x000fe40000011603 */
[C---:B------:R-:W-:Y:S01]  /*55c0*/  IADD3 R4, P1, R240.reuse, UR6, RZ ;  /* 0x00000006f0047c10 */ /* 0x040fe2000ff3e0ff */
[----:B------:R-:W-:Y:S01]  /*55d0*/  ULDC.64 UR6, c[0x0][0x330] ;  /* 0x0000cc0000067ab9 */ /* 0x000fe20000000a00 */
[----:B------:R-:W-:Y:S01]  /*55e0*/  @P0 SHF.R.S32.HI R2, RZ, 0x1f, R3 ;  /* 0x0000001fff020819 */ /* 0x000fe20000011403 */
[----:B------:R-:W-:Y:S01]  /*55f0*/  UIMAD UR6, UR4, UR6, URZ ;  /* 0x00000006040672a4 */ /* 0x000fe2000f8e023f */
[----:B------:R-:W-:-:S02]  /*5600*/  LEA.HI.X.SX32 R5, R240, UR10, 0x1, P1 ;  /* 0x0000000af0057c11 */ /* 0x000fc400088f0eff */
[----:B------:R-:W-:Y:S01]  /*5610*/  @P0 MOV R7, R2 ;  /* 0x0000000200070202 */ /* 0x000fe20000000f00 */
[----:B------:R-:W-:Y:S01]  /*5620*/  UIMAD UR10, UR16, UR7, UR6 ;  /* 0x00000007100a72a4 */ /* 0x000fe2000f8e0206 */
[----:B------:R-:W-:Y:S02]  /*5630*/  @P0 MOV R6, R3 ;  /* 0x0000000300060202 */ /* 0x000fe40000000f00 */
[----:B------:R-:W-:Y:S01]  /*5640*/  MOV R3, UR16 ;  /* 0x0000001000037c02 */ /* 0x000fe20008000f00 */
[C---:B------:R-:W-:Y:S01]  /*5650*/  IMAD R2, R7.reuse, c[0x0][0x328], RZ ;  /* 0x0000ca0007027a24 */ /* 0x040fe200078e02ff */
[----:B------:R-:W-:Y:S01]  /*5660*/  ULDC.64 UR6, c[0x0][0x308] ;  /* 0x0000c20000067ab9 */ /* 0x000fe20000000a00 */
[----:B------:R-:W-:Y:S01]  /*5670*/  IMAD R0, R7, c[0x0][0x300], RZ ;  /* 0x0000c00007007a24 */ /* 0x000fe200078e02ff */
[----:B------:R-:W-:Y:S01]  /*5680*/  UIMAD UR6, UR4, UR6, URZ ;  /* 0x00000006040672a4 */ /* 0x000fe2000f8e023f */
[----:B------:R-:W-:-:S03]  /*5690*/  IMAD.WIDE.U32 R8, R6, c[0x0][0x328], R4 ;  /* 0x0000ca0006087a25 */ /* 0x000fc600078e0004 */
[----:B------:R-:W-:Y:S01]  /*56a0*/  UIMAD UR6, UR16, UR7, UR6 ;  /* 0x00000007100672a4 */ /* 0x000fe2000f8e0206 */
[C---:B------:R-:W-:Y:S02]  /*56b0*/  IMAD R2, R6.reuse, c[0x0][0x32c], R2 ;  /* 0x0000cb0006027a24 */ /* 0x040fe400078e0202 */
[----:B------:R-:W-:-:S03]  /*56c0*/  IMAD.WIDE.U32 R4, R6, c[0x0][0x300], R4 ;  /* 0x0000c00006047a25 */ /* 0x000fc600078e0004 */
[----:B------:R-:W-:Y:S01]  /*56d0*/  IADD3 R7, R9, R2, RZ ;  /* 0x0000000209077210 */ /* 0x000fe20007ffe0ff */
[----:B------:R-:W-:Y:S01]  /*56e0*/  IMAD R0, R6, c[0x0][0x304], R0 ;  /* 0x0000c10006007a24 */ /* 0x000fe200078e0200 */
[----:B------:R-:W-:Y:S02]  /*56f0*/  MOV R6, R8 ;  /* 0x0000000800067202 */ /* 0x000fe40000000f00 */
[----:B------:R-:W-:Y:S02]  /*5700*/  MOV R2, UR16 ;  /* 0x0000001000027c02 */ /* 0x000fe40008000f00 */
[----:B------:R-:W-:Y:S01]  /*5710*/  IADD3 R5, R5, R0, RZ ;  /* 0x0000000005057210 */ /* 0x000fe20007ffe0ff */
[----:B------:R-:W-:-:S04]  /*5720*/  IMAD.WIDE.U32 R6, R3, c[0x0][0x330], R6 ;  /* 0x0000cc0003067a25 */ /* 0x000fc800078e0006 */
[----:B------:R-:W-:Y:S01]  /*5730*/  IMAD.WIDE.U32 R4, R2, c[0x0][0x308], R4 ;  /* 0x0000c20002047a25 */ /* 0x000fe200078e0004 */
[----:B------:R-:W-:Y:S02]  /*5740*/  IADD3 R0, R7, UR10, RZ ;  /* 0x0000000a07007c10 */ /* 0x000fe4000fffe0ff */
[----:B------:R-:W-:Y:S02]  /*5750*/  LEA R10, P1, R6, c[0x0][0x310], 0x2 ;  /* 0x0000c400060a7a11 */ /* 0x000fe400078210ff */
[----:B------:R-:W-:Y:S02]  /*5760*/  LEA R8, P0, R4, c[0x0][0x2e8], 0x2 ;  /* 0x0000ba0004087a11 */ /* 0x000fe400078010ff */
[----:B------:R-:W-:Y:S02]  /*5770*/  LEA.HI.X R11, R6, c[0x0][0x314], R0, 0x2, P1 ;  /* 0x0000c500060b7a11 */ /* 0x000fe400008f1400 */
[----:B------:R-:W-:-:S03]  /*5780*/  IADD3 R2, R5, UR6, RZ ;  /* 0x0000000605027c10 */ /* 0x000fc6000fffe0ff */
[----:B------:R-:W-:Y:S01]  /*5790*/  RED.E.ADD.F32.FTZ.RN.STRONG.GPU [R10.64], R28 ;  /* 0x0000001c0a00798e */ /* 0x000fe2000c10e792 */
[----:B------:R-:W-:-:S03]  /*57a0*/  LEA.HI.X R9, R4, c[0x0][0x2ec], R2, 0x2, P0 ;  /* 0x0000bb0004097a11 */ /* 0x000fc600000f1402 */
        /* <DEDUP_REMOVED lines=39> */
[----:B------:R-:W-:Y:S01]  /*5a20*/  RED.E.ADD.F32.FTZ.RN.STRONG.GPU [R10.64+0xa000], R68 ;  /* 0x00a000440a00798e */ /* 0x000fe2000c10e792 */
[----:B------:R-:W-:-:S03]  /*5a30*/  FMUL.FTZ R85, R85, c[0x0][0x298] ;  /* 0x0000a60055557a20 */ /* 0x000fc60000410000 */
        /* <DEDUP_REMOVED lines=14> */
[----:B------:R-:W-:Y:S01]  /*5b20*/  RED.E.ADD.F32.FTZ.RN.STRONG.GPU [R8.64], R84 ;  /* 0x000000540800798e */ /* 0x000fe2000c10e792 */
        /* <DEDUP_REMOVED lines=86> */
[----:B------:R-:W-:Y:S05]  /*6090*/  EXIT ;  /* 0x000000000000794d */ /* 0x000fea0003800000 */
.L_x_58:
        /* <DEDUP_REMOVED lines=14> */
.L_x_2287:


//--------------------- .text._ZN7cutlass13device_kernelIN5flash19enable_sm80_to_sm89INS1_16FlashAttnBwdSm80INS1_25CollectiveMainloopBwdSm80ILi2ELi1EN4cute5tupleIJNS5_1CILi64EEENS7_ILi96EEENS7_ILi128EEEEEENS_10bfloat16_tEfNS_4arch4Sm80ELb0ELb0ELb1ELb0ELb1ELb0ELb0ELb0ELi2ELi2ELi2ELi2ELb1EEENS1_24CollectiveEpilogueBwdGQAISB_fSE_Li256ELb0ELb1EEENS1_19SingleTileSchedulerILb0ELb0ELb0ELi96EEEEEEEEEvNT_6ParamsE --------------------------
	.section	.text._ZN7cutlass13device_kernelIN5flash19enable_sm80_to_sm89INS1_16FlashAttnBwdSm80INS1_25CollectiveMainloopBwdSm80ILi2ELi1EN4cute5tupleIJNS5_1CILi64EEENS7_ILi96EEENS7_ILi128EEEEEENS_10bfloat16_tEfNS_4arch4Sm80ELb0ELb0ELb1ELb0ELb1ELb0ELb0ELb0ELi2ELi2ELi2ELi2ELb1EEENS1_24CollectiveEpilogueBwdGQAISB_fSE_Li256ELb0ELb1EEENS1_19SingleTileSchedulerILb0ELb0ELb0ELi96EEEEEEEEEvNT_6ParamsE,"ax",@progbits
	.sectioninfo	@"SHI_REGISTERS=255"
	.align	128
.text._ZN7cutlass13device_kernelIN5flash19enable_sm80_to_sm89INS1_16FlashAttnBwdSm80INS1_25CollectiveMainloopBwdSm80ILi2ELi1EN4cute5tupleIJNS5_1CILi64EEENS7_ILi96EEENS7_ILi128EEEEEENS_10bfloat16_tEfNS_4arch4Sm80ELb0ELb0ELb1ELb0ELb1ELb0ELb0ELb0ELi2ELi2ELi2ELi2ELb1EEENS1_24CollectiveEpilogueBwdGQAISB_fSE_Li256ELb0ELb1EEENS1_19SingleTileSchedulerILb0ELb0ELb0ELi96EEEEEEEEEvNT_6ParamsE:
        .type           _ZN7cutlass13device_kernelIN5flash19enable_sm80_to_sm89INS1_16FlashAttnBwdSm80INS1_25CollectiveMainloopBwdSm80ILi2ELi1EN4cute5tupleIJNS5_1CILi64EEENS7_ILi96EEENS7_ILi128EEEEEENS_10bfloat16_tEfNS_4arch4Sm80ELb0ELb0ELb1ELb0ELb1ELb0ELb0ELb0ELi2ELi2ELi2ELi2ELb1EEENS1_24CollectiveEpilogueBwdGQAISB_fSE_Li256ELb0ELb1EEENS1_19SingleTileSchedulerILb0ELb0ELb0ELi96EEEEEEEEEvNT_6ParamsE,@function
        .size           _ZN7cutlass13device_kernelIN5flash19enable_sm80_to_sm89INS1_16FlashAttnBwdSm80INS1_25CollectiveMainloopBwdSm80ILi2ELi1EN4cute5tupleIJNS5_1CILi64EEENS7_ILi96EEENS7_ILi128EEEEEENS_10bfloat16_tEfNS_4arch4Sm80ELb0ELb0ELb1ELb0ELb1ELb0ELb0ELb0ELi2ELi2ELi2ELi2ELb1EEENS1_24CollectiveEpilogueBwdGQAISB_fSE_Li256ELb0ELb1EEENS1_19SingleTileSchedulerILb0ELb0ELb0ELi96EEEEEEEEEvNT_6ParamsE,(.L_x_2288 - _ZN7cutlass13device_kernelIN5flash19enable_sm80_to_sm89INS1_16FlashAttnBwdSm80INS1_25CollectiveMainloopBwdSm80ILi2ELi1EN4cute5tupleIJNS5_1CILi64EEENS7_ILi96EEENS7_ILi128EEEEEENS_10bfloat16_tEfNS_4arch4Sm80ELb0ELb0ELb1ELb0ELb1ELb0ELb0ELb0ELi2ELi2ELi2ELi2ELb1EEENS1_24CollectiveEpilogueBwdGQAISB_fSE_Li256ELb0ELb1EEENS1_19SingleTileSchedulerILb0ELb0ELb0ELi96EEEEEEEEEvNT_6ParamsE)
        .other          _ZN7cutlass13device_kernelIN5flash19enable_sm80_to_sm89INS1_16FlashAttnBwdSm80INS1_25CollectiveMainloopBwdSm80ILi2ELi1EN4cute5tupleIJNS5_1CILi64EEENS7_ILi96EEENS7_ILi128EEEEEENS_10bfloat16_tEfNS_4arch4Sm80ELb0ELb0ELb1ELb0ELb1ELb0ELb0ELb0ELi2ELi2ELi2ELi2ELb1EEENS1_24CollectiveEpilogueBwdGQAISB_fSE_Li256ELb0ELb1EEENS1_19SingleTileSchedulerILb0ELb0ELb0ELi96EEEEEEEEEvNT_6ParamsE,@"STO_CUDA_ENTRY STV_DEFAULT"
_ZN7cutlass13device_kernelIN5flash19enable_sm80_to_sm89INS1_16FlashAttnBwdSm80INS1_25CollectiveMainloopBwdSm80ILi2ELi1EN4cute5tupleIJNS5_1CILi64EEENS7_ILi96EEENS7_ILi128EEEEEENS_10bfloat16_tEfNS_4arch4Sm80ELb0ELb0ELb1ELb0ELb1ELb0ELb0ELb0ELi2ELi2ELi2ELi2ELb1EEENS1_24CollectiveEpilogueBwdGQAISB_fSE_Li256ELb0ELb1EEENS1_19SingleTileSchedulerILb0ELb0ELb0ELi96EEEEEEEEEvNT_6ParamsE:
        /* <DEDUP_REMOVED lines=22> */
[----:B------:R-:W-:Y:S01]  /*0160*/  ULDC UR18, c[0x0][0x168] ;  /* 0x00005a0000127ab9 */ /* 0x000fe20000000800 */
        /* <DEDUP_REMOVED lines=36> */
[----:B------:R-:W-:Y:S01]  /*03b0*/  UISETP.GE.AND UP0, UPT, UR18, 0x1, UPT ;  /* 0x000000011200788c */ /* 0x000fe2000bf06270 */
        /* <DEDUP_REMOVED lines=38> */
[----:B------:R-:W-:Y:S01]  /*0620*/  CS2R R102, SRZ ;  /* 0x0000000000667805 */ /* 0x000fe2000001ff00 */
[----:B------:R-:W-:Y:S01]  /*0630*/  CS2R R100, SRZ ;  /* 0x0000000000647805 */ /* 0x000fe2000001ff00 */
[----:B------:R-:W-:Y:S01]  /*0640*/  IMAD.SHL.U32 R236, R244, 0x40, RZ ;  /* 0x00000040f4ec7824 */ /* 0x000fe200078e00ff */
[----:B------:R-:W-:Y:S01]  /*0650*/  CS2R R106, SRZ ;  /* 0x00000000006a7805 */ /* 0x000fe2000001ff00 */
        /* <DEDUP_REMOVED lines=70> */
[----:B------:R-:W-:Y:S01]  /*0ac0*/  CS2R R42, SRZ ;  /* 0x00000000002a7805 */ /* 0x000fe2000001ff00 */
[----:B------:R-:W-:Y:S01]  /*0ad0*/  IADD3.X R25, R19, UR7, RZ, P0, !PT ;  /* 0x0000000713197c10 */ /* 0x000fe200087fe4ff */
[----:B------:R-:W-:Y:S01]  /*0ae0*/  CS2R R40, SRZ ;  /* 0x0000000000287805 */ /* 0x000fe2000001ff00 */
        /* <DEDUP_REMOVED lines=71> */
[----:B------:R-:W-:Y:S01]  /*0f60*/  USHF.L.U32 UR17, UR4, 0x6, URZ ;  /* 0x0000000604117899 */ /* 0x000fe2000800063f */
[----:B------:R-:W-:Y:S01]  /*0f70*/  IMAD.U32 R9, RZ, RZ, UR8 ;  /* 0x00000008ff097e24 */ /* 0x000fe2000f8e00ff */
[----:B------:R1:W-:Y:S01]  /*0f80*/  LDGSTS.E.BYPASS.LTC128B.128 [R236+0x2080], [R18.64], !P6 ;  /* 0x0208000012ec7fae */ /* 0x0003e2000f101d4c */
[----:B------:R-:W-:-:S02]  /*0f90*/  USHF.L.U64.HI UR16, UR4, UR16, UR5 ;  /* 0x0000001004107299 */ /* 0x000fc40008010205 */
[----:B------:R-:W-:Y:S01]  /*0fa0*/  IMAD.WIDE.U32 R22, R9, c[0x0][0x218], R22 ;  /* 0x0000860009167a25 */ /* 0x000fe200078e0016 */
[----:B------:R1:W-:Y:S01]  /*0fb0*/  LDGSTS.E.BYPASS.LTC128B.128 [R236+0x5080], [R18.64+0x80], !P4 ;  /* 0x0508008012ec7fae */ /* 0x0003e2000e101d4c */
[----:B--2---:R-:W-:Y:S01]  /*0fc0*/  IADD3 R16, -R244, c[0x0][0x168], RZ ;  /* 0x00005a00f4107a10 */ /* 0x004fe20007ffe1ff */
[----:B------:R-:W-:Y:S01]  /*0fd0*/  ULDC.64 UR4, c[0x0][0x218] ;  /* 0x0000860000047ab9 */ /* 0x000fe20000000a00 */
[----:B------:R-:W-:Y:S01]  /*0fe0*/  ISETP.GT.AND P4, PT, R240, 0xf, PT ;  /* 0x0000000ff000780c */ /* 0x000fe20003f84270 */
[----:B------:R-:W0:Y:S01]  /*0ff0*/  LDGDEPBAR ;  /* 0x00000000000079af */ /* 0x000e220000000000 */
[C---:B------:R-:W-:Y:S01]  /*1000*/  ISETP.LT.OR P2, PT, R16.reuse, 0x1, !P0 ;  /* 0x000000011000780c */ /* 0x040fe20004741670 */
[----:B------:R-:W-:Y:S01]  /*1010*/  IMAD.U32 R9, RZ, RZ, UR17 ;  /* 0x00000011ff097e24 */ /* 0x000fe2000f8e00ff */
[C---:B------:R-:W-:Y:S01]  /*1020*/  ISETP.LT.OR P1, PT, R16.reuse, 0x1, !P3 ;  /* 0x000000011000780c */ /* 0x040fe20005f21670 */
[----:B------:R-:W-:Y:S01]  /*1030*/  UIMAD UR4, UR6, UR4, URZ ;  /* 0x00000004060472a4 */ /* 0x000fe2000f8e023f */
[C---:B------:R-:W-:Y:S01]  /*1040*/  ISETP.LT.OR P5, PT, R16.reuse, 0x21, !P0 ;  /* 0x000000211000780c */ /* 0x040fe200047a1670 */
[----:B------:R-:W-:Y:S01]  /*1050*/  IMAD.SHL.U32 R17, R5, 0x8, RZ ;  /* 0x0000000805117824 */ /* 0x000fe200078e00ff */
[----:B------:R-:W-:Y:S01]  /*1060*/  ISETP.LT.OR P6, PT, R16, 0x21, !P3 ;  /* 0x000000211000780c */ /* 0x000fe20005fc1670 */
[----:B------:R-:W-:Y:S01]  /*1070*/  UIMAD UR4, UR8, UR5, UR4 ;  /* 0x00000005080472a4 */ /* 0x000fe2000f8e0204 */
[----:B------:R-:W-:-:S02]  /*1080*/  LEA R28, P3, R22, c[0x0][0x1f0], 0x1 ;  /* 0x00007c00161c7a11 */ /* 0x000fc400078608ff */
        /* <DEDUP_REMOVED lines=149> */
[----:B------:R-:W-:Y:S01]  /*19e0*/  IMAD R6, R6, c[0x0][0x238], RZ ;  /* 0x00008e0006067a24 */ /* 0x000fe200078e02ff */
[----:B------:R-:W-:Y:S01]  /*19f0*/  SHF.R.S32.HI R0, RZ, 0x1f, R5 ;  /* 0x0000001fff007819 */ /* 0x000fe20000011405 */
[----:B------:R-:W-:Y:S01]  /*1a00*/  IMAD.SHL.U32 R251, R251, 0x2, RZ ;  /* 0x00000002fbfb7824 */ /* 0x000fe200078e00ff */
[----:B------:R-:W-:Y:S01]  /*1a10*/  LOP3.LUT P0, RZ, R8, 0x1, RZ, 0xc0, !PT ;  /* 0x0000000108ff7812 */ /* 0x000fe2000780c0ff */
[----:B------:R-:W-:Y:S01]  /*1a20*/  IMAD R6, R7, c[0x0][0x23c], R6 ;  /* 0x00008f0007067a24 */ /* 0x000fe200078e0206 */
[----:B------:R-:W-:Y:S01]  /*1a30*/  LEA.HI R0, R0, R5, RZ, 0x2 ;  /* 0x0000000500007211 */ /* 0x000fe200078f10ff */
[----:B------:R-:W-:Y:S01]  /*1a40*/  IMAD.IADD R9, R3, 0x1, -R9 ;  /* 0x0000000103097824 */ /* 0x000fe200078e0a09 */
[--C-:B------:R-:W-:Y:S01]  /*1a50*/  SHF.R.S32.HI R241, RZ, 0x1f, R240.reuse ;  /* 0x0000001ffff17819 */ /* 0x100fe200000114f0 */
[----:B------:R-:W-:Y:S01]  /*1a60*/  IMAD.MOV.U32 R3, RZ, RZ, -0x60 ;  /* 0xffffffa0ff037424 */ /* 0x000fe200078e00ff */
[----:B------:R-:W-:Y:S01]  /*1a70*/  LOP3.LUT R0, R0, 0xfffffffc, RZ, 0xc0, !PT ;  /* 0xfffffffc00007812 */ /* 0x000fe200078ec0ff */
[----:B------:R-:W-:Y:S01]  /*1a80*/  ULDC.64 UR4, c[0x0][0x240] ;  /* 0x0000900000047ab9 */ /* 0x000fe20000000a00 */
[----:B------:R-:W-:Y:S01]  /*1a90*/  IADD3 R248, R251, 0x126c0, RZ ;  /* 0x000126c0fbf87810 */ /* 0x000fe20007ffe0ff */
[----:B------:R-:W-:Y:S01]  /*1aa0*/  IMAD.WIDE.U32 R10, R7, c[0x0][0x238], R240 ;  /* 0x00008e00070a7a25 */ /* 0x000fe200078e00f0 */
[----:B------:R-:W-:Y:S01]  /*1ab0*/  IADD3 R5, R5, -R0, RZ ;  /* 0x8000000005057210 */ /* 0x000fe20007ffe0ff */
[----:B------:R-:W-:Y:S01]  /*1ac0*/  UIMAD UR4, UR6, UR4, URZ ;  /* 0x00000004060472a4 */ /* 0x000fe2000f8e023f */
[----:B------:R-:W-:Y:S01]  /*1ad0*/  IADD3 R0, R251, 0x12480, RZ ;  /* 0x00012480fb007810 */ /* 0x000fe20007ffe0ff */
[----:B------:R-:W-:Y:S01]  /*1ae0*/  IMAD.IADD R7, R11, 0x1, R6 ;  /* 0x000000010b077824 */ /* 0x000fe200078e0206 */
[----:B------:R-:W-:Y:S01]  /*1af0*/  MOV R6, R10 ;  /* 0x0000000a00067202 */ /* 0x000fe20000000f00 */
[----:B------:R-:W-:Y:S01]  /*1b00*/  IMAD.MOV.U32 R229, RZ, RZ, 0x10 ;  /* 0x00000010ffe57424 */ /* 0x000fe200078e00ff */
[----:B------:R-:W-:Y:S01]  /*1b10*/  @P0 IADD3 R248, R0, 0x1c0, RZ ;  /* 0x000001c000f80810 */ /* 0x000fe20007ffe0ff */
[----:B------:R-:W-:Y:S01]  /*1b20*/  IMAD.U32 R0, RZ, RZ, UR8 ;  /* 0x00000008ff007e24 */ /* 0x000fe2000f8e00ff */
[C---:B------:R-:W-:Y:S01]  /*1b30*/  LOP3.LUT P0, RZ, R2.reuse, 0x4, RZ, 0xc0, !PT ;  /* 0x0000000402ff7812 */ /* 0x040fe2000780c0ff */
[----:B------:R-:W-:Y:S01]  /*1b40*/  UIADD3 UR18, UR18, 0x3f, URZ ;  /* 0x0000003f12127890 */ /* 0x000fe2000fffe03f */
[----:B------:R-:W-:Y:S01]  /*1b50*/  LOP3.LUT P1, RZ, R2, 0x2, RZ, 0xc0, !PT ;  /* 0x0000000202ff7812 */ /* 0x000fe2000782c0ff */
[----:B------:R-:W-:Y:S01]  /*1b60*/  IMAD.WIDE.U32 R12, R0, c[0x0][0x240], R6 ;  /* 0x00009000000c7a25 */ /* 0x000fe200078e0006 */
[----:B------:R-:W-:Y:S01]  /*1b70*/  UIMAD UR9, UR8, UR5, UR4 ;  /* 0x00000005080972a4 */ /* 0x000fe2000f8e0204 */
[----:B------:R-:W-:Y:S01]  /*1b80*/  SHF.L.U32 R228, R235, 0x1, RZ ;  /* 0x00000001ebe47819 */ /* 0x000fe200000006ff */
[----:B------:R-:W-:Y:S01]  /*1b90*/  USHF.R.S32.HI UR10, URZ, 0x1f, UR18 ;  /* 0x0000001f3f0a7899 */ /* 0x000fe20008011412 */
[----:B------:R-:W-:Y:S01]  /*1ba0*/  IMAD.MOV.U32 R0, RZ, RZ, 0x20 ;  /* 0x00000020ff007424 */ /* 0x000fe200078e00ff */
[----:B------:R1:W-:Y:S01]  /*1bb0*/  STL.64 [R1+0x8], R12 ;  /* 0x0000080c01007387 */ /* 0x0003e20000100a00 */
[----:B------:R-:W-:Y:S01]  /*1bc0*/  IMAD R3, R4, R3, c[0x0][0x198] ;  /* 0x0000660004037624 */ /* 0x000fe200078e0203 */
[----:B------:R-:W-:Y:S01]  /*1bd0*/  SEL R229, R229, 0xfffffff0, !P1 ;  /* 0xfffffff0e5e57807 */ /* 0x000fe20004800000 */
[----:B------:R-:W-:Y:S01]  /*1be0*/  ULEA.HI UR18, UR10, UR18, URZ, 0x6 ;  /* 0x000000120a127291 */ /* 0x000fe2000f8f303f */
[C---:B------:R-:W-:Y:S01]  /*1bf0*/  SEL R227, R0.reuse, 0xffffffe0, !P0 ;  /* 0xffffffe000e37807 */ /* 0x040fe20004000000 */
[----:B------:R-:W-:Y:S01]  /*1c00*/  IMAD R3, R5, -0x8, R3 ;  /* 0xfffffff805037824 */ /* 0x000fe200078e0203 */
[----:B------:R-:W-:Y:S01]  /*1c10*/  SEL R0, R0, 0xffffffe0, !P1 ;  /* 0xffffffe000007807 */ /* 0x000fe20004800000 */
[----:B------:R-:W-:Y:S01]  /*1c20*/  IMAD.IADD R220, R220, 0x1, R222 ;  /* 0x00000001dcdc7824 */ /* 0x000fe200078e02de */
[----:B------:R-:W-:Y:S01]  /*1c30*/  LEA R231, R231, 0x15480, 0x1 ;  /* 0x00015480e7e77811 */ /* 0x000fe200078e08ff */
[----:B------:R-:W-:Y:S01]  /*1c40*/  IMAD.IADD R224, R235, 0x1, R227 ;  /* 0x00000001ebe07824 */ /* 0x000fe200078e02e3 */
[----:B------:R-:W-:Y:S01]  /*1c50*/  CS2R R130, SRZ ;  /* 0x0000000000827805 */ /* 0x000fe2000001ff00 */
[----:B------:R-:W-:Y:S01]  /*1c60*/  IMAD R249, R9, -0x2, R3 ;  /* 0xfffffffe09f97824 */ /* 0x000fe200078e0203 */
        /* <DEDUP_REMOVED lines=49> */
[----:B------:R-:W-:Y:S01]  /*1f80*/  IMAD.IADD R0, R228, 0x1, R0 ;  /* 0x00000001e4007824 */ /* 0x000fe200078e0200 */
[----:B------:R-:W-:Y:S01]  /*1f90*/  IADD3 R252, R13, UR9, RZ ;  /* 0x000000090dfc7c10 */ /* 0x000fe2000fffe0ff */
[----:B------:R-:W-:Y:S01]  /*1fa0*/  IMAD.IADD R225, R235, 0x1, R229 ;  /* 0x00000001ebe17824 */ /* 0x000fe200078e02e5 */
[C---:B------:R-:W-:Y:S01]  /*1fb0*/  IADD3 R226, R229.reuse, R227, RZ ;  /* 0x000000e3e5e27210 */ /* 0x040fe20007ffe0ff */
[----:B------:R-:W-:Y:S01]  /*1fc0*/  ULDC UR7, c[0x0][0x278] ;  /* 0x00009e0000077ab9 */ /* 0x000fe20000000800 */
[----:B------:R-:W-:Y:S01]  /*1fd0*/  IADD3 R223, R229, R224, RZ ;  /* 0x000000e0e5df7210 */ /* 0x000fe20007ffe0ff */
[----:B------:R-:W-:-:S02]  /*1fe0*/  ULDC UR5, c[0x0][0x290] ;  /* 0x0000a40000057ab9 */ /* 0x000fc40000000800 */
[----:B------:R-:W-:Y:S02]  /*1ff0*/  UMOV UR4, URZ ;  /* 0x0000003f00047c82 */ /* 0x000fe40008000000 */
[----:B------:R-:W-:Y:S02]  /*2000*/  UMOV UR19, 0x1 ;  /* 0x0000000100137882 */ /* 0x000fe40000000000 */
[----:B------:R-:W-:Y:S02]  /*2010*/  UMOV UR11, URZ ;  /* 0x0000003f000b7c82 */ /* 0x000fe40008000000 */
[----:B------:R-:W-:Y:S02]  /*2020*/  UIMAD UR7, UR8, UR7, URZ ;  /* 0x00000007080772a4 */ /* 0x000fe4000f8e023f */
[----:B------:R-:W-:Y:S02]  /*2030*/  UIMAD UR5, UR8, UR5, URZ ;  /* 0x00000005080572a4 */ /* 0x000fe4000f8e023f */
[----:B------:R-:W-:-:S02]  /*2040*/  USHF.R.S32.HI UR18, URZ, 0x6, UR18 ;  /* 0x000000063f127899 */ /* 0x000fc40008011412 */
[----:B-1----:R-:W-:Y:S02]  /*2050*/  ULDC UR10, c[0x0][0x168] ;  /* 0x00005a00000a7ab9 */ /* 0x002fe40000000800 */
.L_x_62:
        /* <DEDUP_REMOVED lines=231> */
.L_x_60:
        /* <DEDUP_REMOVED lines=425> */
.L_x_61:
        /* <DEDUP_REMOVED lines=185> */
.L_x_59:
[----:B-1-34-:R-:W1:Y:S01]  /*54f0*/  S2UR UR11, SR_CTAID.Y ;  /* 0x00000000000b79c3 */ /* 0x01ae620000002600 */
[----:B------:R-:W-:Y:S01]  /*5500*/  ULDC.64 UR16, c[0x0][0x338] ;  /* 0x0000ce0000107ab9 */ /* 0x000fe20000000a00 */
[----:B------:R-:W-:Y:S01]  /*5510*/  ISETP.NE.AND P1, PT, R240, RZ, PT ;  /* 0x000000fff000720c */ /* 0x000fe20003f25270 */
[----:B------:R-:W-:Y:S01]  /*5520*/  UISETP.NE.AND UP0, UPT, UR16, 0x1, UPT ;  /* 0x000000011000788c */ /* 0x000fe2000bf05270 */
[----:B------:R-:W-:Y:S01]  /*5530*/  BSSY B0, `(.L_x_63) ;  /* 0x0000055000007945 */ /* 0x000fe20003800000 */
[----:B------:R-:W-:Y:S01]  /*5540*/  ULDC UR9, c[0x0][0x340] ;  /* 0x0000d00000097ab9 */ /* 0x000fe20000000800 */
[----:B------:R-:W-:Y:S01]  /*5550*/  FMUL.FTZ R84, R84, c[0x0][0x298] ;  /* 0x0000a60054547a20 */ /* 0x000fe20000410000 */
[----:B------:R-:W-:Y:S01]  /*5560*/  ULDC UR4, c[0x0][0x358] ;  /* 0x0000d60000047ab9 */ /* 0x000fe20000000800 */
[----:B------:R-:W2:Y:S01]  /*5570*/  S2UR UR8, SR_CTAID.X ;  /* 0x00000000000879c3 */ /* 0x000ea20000002500 */
[----:B------:R-:W-:Y:S01]  /*5580*/  ULDC UR5, c[0x0][0x2f4] ;  /* 0x0000bd0000057ab9 */ /* 0x000fe20000000800 */
[----:B------:R-:W-:-:S02]  /*5590*/  FMUL.FTZ R85, R85, c[0x0][0x298] ;  /* 0x0000a60055557a20 */ /* 0x000fc40000410000 */
[----:B------:R-:W-:Y:S02]  /*55a0*/  FMUL.FTZ R86, R86, c[0x0][0x298] ;  /* 0x0000a60056567a20 */ /* 0x000fe40000410000 */
[----:B------:R-:W-:Y:S02]  /*55b0*/  FMUL.FTZ R87, R87, c[0x0][0x298] ;  /* 0x0000a60057577a20 */ /* 0x000fe40000410000 */
[----:B------:R-:W3:Y:S01]  /*55c0*/  S2UR UR7, SR_CTAID.Z ;  /* 0x00000000000779c3 */ /* 0x000ee20000002700 */
[----:B------:R-:W-:Y:S02]  /*55d0*/  FMUL.FTZ R88, R88, c[0x0][0x298] ;  /* 0x0000a60058587a20 */ /* 0x000fe40000410000 */
[----:B------:R-:W-:Y:S02]  /*55e0*/  FMUL.FTZ R89, R89, c[0x0][0x298] ;  /* 0x0000a60059597a20 */ /* 0x000fe40000410000 */
[----:B------:R-:W-:Y:S02]  /*55f0*/  FMUL.FTZ R90, R90, c[0x0][0x298] ;  /* 0x0000a6005a5a7a20 */ /* 0x000fe40000410000 */
[----:B------:R-:W-:Y:S01]  /*5600*/  FMUL.FTZ R91, R91, c[0x0][0x298] ;  /* 0x0000a6005b5b7a20 */ /* 0x000fe20000410000 */
[----:B-1----:R-:W-:Y:S01]  /*5610*/  UIMAD.WIDE.U32 UR18, UR11, UR17, URZ ;  /* 0x000000110b1272a5 */ /* 0x002fe2000f8e003f */
[----:B------:R-:W-:Y:S01]  /*5620*/  FMUL.FTZ R92, R92, c[0x0][0x298] ;  /* 0x0000a6005c5c7a20 */ /* 0x000fe20000410000 */
[----:B------:R-:W-:Y:S01]  /*5630*/  USHF.R.S32.HI UR15, URZ, 0x1f, UR11 ;  /* 0x0000001f3f0f7899 */ /* 0x000fe2000801140b */
[----:B------:R-:W-:Y:S01]  /*5640*/  FMUL.FTZ R93, R93, c[0x0][0x298] ;  /* 0x0000a6005d5d7a20 */ /* 0x000fe20000410000 */
[----:B------:R-:W-:Y:S01]  /*5650*/  UMOV UR17, UR11 ;  /* 0x0000000b00117c82 */ /* 0x000fe20008000000 */
[----:B------:R-:W-:Y:S01]  /*5660*/  FMUL.FTZ R94, R94, c[0x0][0x298] ;  /* 0x0000a6005e5e7a20 */ /* 0x000fe20000410000 */
[----:B------:R-:W-:Y:S01]  /*5670*/  @UP0 USHF.R.U32.HI UR17, URZ, UR9, UR19 ;  /* 0x000000093f110299 */ /* 0x000fe20008011613 */
[----:B------:R-:W-:Y:S01]  /*5680*/  FMUL.FTZ R95, R95, c[0x0][0x298] ;  /* 0x0000a6005f5f7a20 */ /* 0x000fe20000410000 */
[----:B--2---:R-:W-:Y:S01]  /*5690*/  UIMAD UR9, UR8, UR4, URZ ;  /* 0x00000004080972a4 */ /* 0x004fe2000f8e023f */
[----:B------:R-:W-:Y:S01]  /*56a0*/  FMUL.FTZ R104, R104, c[0x0][0x298] ;  /* 0x0000a60068687a20 */ /* 0x000fe20000410000 */
[----:B------:R-:W-:Y:S01]  /*56b0*/  @UP0 USHF.R.S32.HI UR4, URZ, 0x1f, UR17 ;  /* 0x0000001f3f040899 */ /* 0x000fe20008011411 */
[----:B------:R-:W-:Y:S01]  /*56c0*/  FMUL.FTZ R105, R105, c[0x0][0x298] ;  /* 0x0000a60069697a20 */ /* 0x000fe20000410000 */
[----:B------:R-:W-:Y:S01]  /*56d0*/  UMOV UR14, UR11 ;  /* 0x0000000b000e7c82 */ /* 0x000fe20008000000 */
[----:B------:R-:W-:Y:S01]  /*56e0*/  FMUL.FTZ R106, R106, c[0x0][0x298] ;  /* 0x0000a6006a6a7a20 */ /* 0x000fe20000410000 */
[----:B------:R-:W-:Y:S01]  /*56f0*/  @UP0 UMOV UR14, UR17 ;  /* 0x00000011000e0c82 */ /* 0x000fe20008000000 */
[----:B------:R-:W-:Y:S01]  /*5700*/  FMUL.FTZ R107, R107, c[0x0][0x298] ;  /* 0x0000a6006b6b7a20 */ /* 0x000fe20000410000 */
[----:B---3--:R-:W-:Y:S01]  /*5710*/  UIMAD UR10, UR7, UR5, URZ ;  /* 0x00000005070a72a4 */ /* 0x008fe2000f8e023f */
[----:B------:R-:W-:Y:S01]  /*5720*/  FMUL.FTZ R100, R100, c[0x0][0x298] ;  /* 0x0000a60064647a20 */ /* 0x000fe20000410000 */
[----:B------:R-:W-:Y:S01]  /*5730*/  UIMAD UR5, UR9, UR5, URZ ;  /* 0x00000005090572a4 */ /* 0x000fe2000f8e023f */
[----:B------:R-:W-:Y:S01]  /*5740*/  FMUL.FTZ R101, R101, c[0x0][0x298] ;  /* 0x0000a60065657a20 */ /* 0x000fe20000410000 */
[----:B------:R-:W-:Y:S01]  /*5750*/  USHF.R.S32.HI UR18, URZ, 0x1f, UR10 ;  /* 0x0000001f3f127899 */ /* 0x000fe2000801140a */
[----:B------:R-:W-:Y:S01]  /*5760*/  FMUL.FTZ R102, R102, c[0x0][0x298] ;  /* 0x0000a60066667a20 */ /* 0x000fe20000410000 */
[----:B------:R-:W-:Y:S01]  /*5770*/  @UP0 UMOV UR15, UR4 ;  /* 0x00000004000f0c82 */ /* 0x000fe20008000000 */
[----:B------:R-:W-:Y:S01]  /*5780*/  FMUL.FTZ R103, R103, c[0x0][0x298] ;  /* 0x0000a60067677a20 */ /* 0x000fe20000410000 */
[----:B------:R-:W-:Y:S01]  /*5790*/  USHF.R.S32.HI UR9, URZ, 0x1f, UR5 ;  /* 0x0000001f3f097899 */ /* 0x000fe20008011405 */
[----:B------:R-:W-:Y:S01]  /*57a0*/  FMUL.FTZ R96, R96, c[0x0][0x298] ;  /* 0x0000a60060607a20 */ /* 0x000fe20000410000 */
[----:B------:R-:W-:Y:S01]  /*57b0*/  UIADD3 UR10, UP1, UP0, UR5, UR14, UR10 ;  /* 0x0000000e050a7290 */ /* 0x000fe2000f83e00a */
[----:B------:R-:W-:Y:S01]  /*57c0*/  FMUL.FTZ R97, R97, c[0x0][0x298] ;  /* 0x0000a60061617a20 */ /* 0x000fe20000410000 */
[----:B------:R-:W-:Y:S01]  /*57d0*/  UIADD3 UR17, -UR17, URZ, URZ ;  /* 0x0000003f11117290 */ /* 0x000fe2000fffe13f */
[----:B------:R-:W-:Y:S01]  /*57e0*/  FMUL.FTZ R98, R98, c[0x0][0x298] ;  /* 0x0000a60062627a20 */ /* 0x000fe20000410000 */
[----:B------:R-:W-:Y:S01]  /*57f0*/  UIADD3.X UR18, UR9, UR15, UR18, UP1, UP0 ;  /* 0x0000000f09127290 */ /* 0x000fe20008fe0412 */
[----:B------:R-:W-:Y:S01]  /*5800*/  FMUL.FTZ R99, R99, c[0x0][0x298] ;  /* 0x0000a60063637a20 */ /* 0x000fe20000410000 */
[----:B------:R-:W-:Y:S01]  /*5810*/  USHF.L.U32 UR9, UR10, 0x2, URZ ;  /* 0x000000020a097899 */ /* 0x000fe2000800063f */
[----:B------:R-:W-:Y:S01]  /*5820*/  FMUL.FTZ R108, R108, c[0x0][0x298] ;  /* 0x0000a6006c6c7a20 */ /* 0x000fe20000410000 */
[----:B------:R-:W-:Y:S01]  /*5830*/  ULDC.64 UR4, c[0x0][0x350] ;  /* 0x0000d40000047ab9 */ /* 0x000fe20000000a00 */
[----:B------:R-:W-:Y:S01]  /*5840*/  FMUL.FTZ R109, R109, c[0x0][0x298] ;  /* 0x0000a6006d6d7a20 */ /* 0x000fe20000410000 */
[----:B------:R-:W-:Y:S01]  /*5850*/  USHF.L.U64.HI UR10, UR10, 0x2, UR18 ;  /* 0x000000020a0a7899 */ /* 0x000fe20008010212 */
[----:B------:R-:W-:Y:S01]  /*5860*/  FMUL.FTZ R110, R110, c[0x0][0x298] ;  /* 0x0000a6006e6e7a20 */ /* 0x000fe20000410000 */
[----:B------:R-:W-:Y:S01]  /*5870*/  UIADD3 UR4, UP0, UR9, UR4, URZ ;  /* 0x0000000409047290 */ /* 0x000fe2000ff1e03f */
[----:B------:R-:W-:Y:S01]  /*5880*/  FMUL.FTZ R111, R111, c[0x0][0x298] ;  /* 0x0000a6006f6f7a20 */ /* 0x000fe20000410000 */
[----:B------:R-:W-:Y:S01]  /*5890*/  UIMAD UR11, UR17, UR16, UR11 ;  /* 0x00000010110b72a4 */ /* 0x000fe2000f8e020b */
[----:B------:R-:W-:Y:S01]  /*58a0*/  FMUL.FTZ R112, R112, c[0x0][0x298] ;  /* 0x0000a60070707a20 */ /* 0x000fe20000410000 */
[----:B------:R-:W-:Y:S01]  /*58b0*/  UIADD3.X UR5, UR10, UR5, URZ, UP0, !UPT ;  /* 0x000000050a057290 */ /* 0x000fe200087fe43f */
[----:B------:R-:W-:Y:S01]  /*58c0*/  FMUL.FTZ R113, R113, c[0x0][0x298] ;  /* 0x0000a60071717a20 */ /* 0x000fe20000410000 */
[----:B------:R-:W-:Y:S01]  /*58d0*/  MOV R2, UR4 ;  /* 0x0000000400027c02 */ /* 0x000fe20008000f00 */
[----:B------:R-:W-:-:S02]  /*58e0*/  FMUL.FTZ R114, R114, c[0x0][0x298] ;  /* 0x0000a60072727a20 */ /* 0x000fc40000410000 */
[----:B------:R-:W-:Y:S01]  /*58f0*/  FMUL.FTZ R115, R115, c[0x0][0x298] ;  /* 0x0000a60073737a20 */ /* 0x000fe20000410000 */
[----:B------:R-:W-:Y:S01]  /*5900*/  MOV R3, UR5 ;  /* 0x0000000500037c02 */ /* 0x000fe20008000f00 */
[----:B------:R-:W-:Y:S02]  /*5910*/  FMUL.FTZ R116, R116, c[0x0][0x298] ;  /* 0x0000a60074747a20 */ /* 0x000fe40000410000 */
[----:B------:R-:W-:Y:S02]  /*5920*/  FMUL.FTZ R117, R117, c[0x0][0x298] ;  /* 0x0000a60075757a20 */ /* 0x000fe40000410000 */
[----:B------:R-:W-:Y:S02]  /*5930*/  FMUL.FTZ R118, R118, c[0x0][0x298] ;  /* 0x0000a60076767a20 */ /* 0x000fe40000410000 */
[----:B------:R-:W-:Y:S02]  /*5940*/  FMUL.FTZ R119, R119, c[0x0][0x298] ;  /* 0x0000a60077777a20 */ /* 0x000fe40000410000 */
[----:B------:R-:W-:-:S02]  /*5950*/  FMUL.FTZ R128, R128, c[0x0][0x298] ;  /* 0x0000a60080807a20 */ /* 0x000fc40000410000 */
[----:B------:R-:W-:Y:S02]  /*5960*/  FMUL.FTZ R129, R129, c[0x0][0x298] ;  /* 0x0000a60081817a20 */ /* 0x000fe40000410000 */
        /* <DEDUP_REMOVED lines=9> */
[----:B------:R-:W-:Y:S01]  /*5a00*/  FMUL.FTZ R123, R123, c[0x0][0x298] ;  /* 0x0000a6007b7b7a20 */ /* 0x000fe20000410000 */
[----:B------:R-:W-:Y:S06]  /*5a10*/  BAR.SYNC.DEFER_BLOCKING 0x1, 0x100 ;  /* 0x0044000000007b1d */ /* 0x000fec0000010000 */
[----:B------:R-:W-:Y:S05]  /*5a20*/  @P1 BRA `(.L_x_64) ;  /* 0x0000005000001947 */ /* 0x000fea0003800000 */
.L_x_65:
[----:B------:R-:W2:Y:S01]  /*5a30*/  LDG.E.STRONG.GPU R0, [R2.64] ;  /* 0x0000000c02007981 */ /* 0x000ea2000c1ef900 */
[----:B------:R-:W-:Y:S01]  /*5a40*/  YIELD ;  /* 0x0000000000007946 */ /* 0x000fe20003800000 */
[----:B--2---:R-:W-:Y:S01]  /*5a50*/  ISETP.NE.AND P0, PT, R0, UR11, PT ;  /* 0x0000000b00007c0c */ /* 0x004fe2000bf05270 */
[----:B------:R-:W-:-:S12]  /*5a60*/  CCTL.IVALL ;  /* 0x00000000ff00798f */ /* 0x000fd80002000000 */
[----:B------:R-:W-:Y:S05]  /*5a70*/  @P0 BRA `(.L_x_65) ;  /* 0xffffffb000000947 */ /* 0x000fea000383ffff */
.L_x_64:
[----:B------:R-:W-:Y:S05]  /*5a80*/  BSYNC B0 ;  /* 0x0000000000007941 */ /* 0x000fea0003800000 */
.L_x_63:
[----:B------:R-:W-:Y:S01]  /*5a90*/  MOV R5, 0xffffffff ;  /* 0xffffffff00057802 */ /* 0x000fe20000000f00 */
[----:B------:R-:W-:Y:S05]  /*5aa0*/  BRA.CONV ~URZ, `(.L_x_66) ;  /* 0x000000237f007947 */ /* 0x000fea000b800000 */
[----:B------:R-:W-:Y:S02]  /*5ab0*/  MOV R4, 0x5ad0 ;  /* 0x00005ad000047802 */ /* 0x000fe40000000f00 */
[----:B------:R-:W-:Y:S05]  /*5ac0*/  CALL.REL.NOINC `($__internal_0_$__cuda_sm70_warpsync) ;  /* 0x00000b2000007944 */ /* 0x000fea0003c00000 */
.L_x_66:
[----:B------:R-:W-:Y:S01]  /*5ad0*/  UIMAD UR4, UR8, 0x3000, URZ ;  /* 0x00003000080478a4 */ /* 0x000fe2000f8e023f */
[----:B------:R-:W1:Y:S01]  /*5ae0*/  S2R R0, SR_CTAID.Z ;  /* 0x0000000000007919 */ /* 0x000e620000002700 */
[----:B------:R-:W-:Y:S01]  /*5af0*/  IMAD.U32 R8, RZ, RZ, UR14 ;  /* 0x0000000eff087e24 */ /* 0x000fe2000f8e00ff */
[----:B------:R-:W-:-:S06]  /*5b00*/  NOP ;  /* 0x0000000000007918 */ /* 0x000fcc0000000000 */
[----:B------:R-:W-:Y:S01]  /*5b10*/  USHF.R.S32.HI UR16, URZ, 0x1f, UR4 ;  /* 0x0000001f3f107899 */ /* 0x000fe20008011404 */
[C---:B------:R-:W-:Y:S01]  /*5b20*/  IADD3 R6, P0, R240.reuse, UR4, RZ ;  /* 0x00000004f0067c10 */ /* 0x040fe2000ff1e0ff */
[----:B------:R-:W-:Y:S01]  /*5b30*/  IMAD.U32 R9, RZ, RZ, UR15 ;  /* 0x0000000fff097e24 */ /* 0x000fe2000f8e00ff */
[----:B------:R-:W-:Y:S02]  /*5b40*/  ULDC.64 UR4, c[0x0][0x328] ;  /* 0x0000ca0000047ab9 */ /* 0x000fe40000000a00 */
[----:B------:R-:W-:Y:S01]  /*5b50*/  UIMAD UR4, UR15, UR4, URZ ;  /* 0x000000040f0472a4 */ /* 0x000fe2000f8e023f */
[----:B------:R-:W-:-:S03]  /*5b60*/  LEA.HI.X.SX32 R7, R240, UR16, 0x1, P0 ;  /* 0x00000010f0077c11 */ /* 0x000fc600080f0eff */
[----:B------:R-:W-:Y:S02]  /*5b70*/  UIMAD UR16, UR14, UR5, UR4 ;  /* 0x000000050e1072a4 */ /* 0x000fe4000f8e0204 */
[----:B------:R-:W-:Y:S01]  /*5b80*/  IMAD.WIDE.U32 R8, R8, c[0x0][0x328], R6 ;  /* 0x0000ca0008087a25 */ /* 0x000fe200078e0006 */
[----:B------:R-:W-:Y:S02]  /*5b90*/  ULDC.64 UR4, c[0x0][0x330] ;  /* 0x0000cc0000047ab9 */ /* 0x000fe40000000a00 */
[----:B------:R-:W-:Y:S02]  /*5ba0*/  UIMAD UR4, UR6, UR4, URZ ;  /* 0x00000004060472a4 */ /* 0x000fe4000f8e023f */
[----:B------:R-:W-:Y:S02]  /*5bb0*/  IADD3 R9, R9, UR16, RZ ;  /* 0x0000001009097c10 */ /* 0x000fe4000fffe0ff */
[----:B------:R-:W-:-:S03]  /*5bc0*/  UIMAD UR4, UR7, UR5, UR4 ;  /* 0x00000005070472a4 */ /* 0x000fc6000f8e0204 */
[----:B-1----:R-:W-:-:S05]  /*5bd0*/  IMAD.WIDE.U32 R8, R0, c[0x0][0x330], R8 ;  /* 0x0000cc0000087a25 */ /* 0x002fca00078e0008 */
[----:B------:R-:W-:Y:S02]  /*5be0*/  IADD3 R4, R9, UR4, RZ ;  /* 0x0000000409047c10 */ /* 0x000fe4000fffe0ff */
[----:B------:R-:W-:-:S04]  /*5bf0*/  LEA R10, P0, R8, c[0x0][0x310], 0x2 ;  /* 0x0000c400080a7a11 */ /* 0x000fc800078010ff */
[----:B------:R-:W-:-:S05]  /*5c00*/  LEA.HI.X R11, R8, c[0x0][0x314], R4, 0x2, P0 ;  /* 0x0000c500080b7a11 */ /* 0x000fca00000f1404 */
[----:B------:R1:W-:Y:S04]  /*5c10*/  RED.E.ADD.F32.FTZ.RN.STRONG.GPU [R10.64], R28 ;  /* 0x0000001c0a00798e */ /* 0x0003e8000c10e78c */
[----:B------:R1:W-:Y:S04]  /*5c20*/  RED.E.ADD.F32.FTZ.RN.STRONG.GPU [R10.64+0x400], R29 ;  /* 0x0004001d0a00798e */ /* 0x0003e8000c10e78c */
        /* <DEDUP_REMOVED lines=45> */
[----:B------:R1:W-:Y:S01]  /*5f00*/  RED.E.ADD.F32.FTZ.RN.STRONG.GPU [R10.64+0xbc00], R67 ;  /* 0x00bc00430a00798e */ /* 0x0003e2000c10e78c */
[----:B------:R-:W-:Y:S05]  /*5f10*/  BRA.CONV ~URZ, `(.L_x_67) ;  /* 0x000000237f007947 */ /* 0x000fea000b800000 */
[----:B------:R-:W-:Y:S02]  /*5f20*/  MOV R4, 0x5f40 ;  /* 0x00005f4000047802 */ /* 0x000fe40000000f00 */
[----:B-1----:R-:W-:Y:S05]  /*5f30*/  CALL.REL.NOINC `($__internal_0_$__cuda_sm70_warpsync) ;  /* 0x000006b000007944 */ /* 0x002fea0003c00000 */
.L_x_67:
[----:B------:R-:W-:-:S06]  /*5f40*/  NOP ;  /* 0x0000000000007918 */ /* 0x000fcc0000000000 */
[----:B------:R-:W-:Y:S01]  /*5f50*/  BSSY B0, `(.L_x_68) ;  /* 0x000000b000007945 */ /* 0x000fe20003800000 */
[----:B------:R-:W-:Y:S05]  /*5f60*/  @P1 BRA `(.L_x_69) ;  /* 0x0000009000001947 */ /* 0x000fea0003800000 */
[----:B------:R-:W-:Y:S01]  /*5f70*/  @!PT LDS RZ, [RZ] ;  /* 0x00000000fffff984 */ /* 0x000fe20000000800 */
[----:B------:R-:W-:Y:S01]  /*5f80*/  @!PT LDS RZ, [RZ] ;  /* 0x00000000fffff984 */ /* 0x000fe20000000800 */
[----:B------:R-:W-:Y:S01]  /*5f90*/  @!PT LDS RZ, [RZ] ;  /* 0x00000000fffff984 */ /* 0x000fe20000000800 */
[----:B------:R-:W-:Y:S01]  /*5fa0*/  @!PT LDS RZ, [RZ] ;  /* 0x00000000fffff984 */ /* 0x000fe20000000800 */
[----:B------:R-:W-:Y:S06]  /*5fb0*/  MEMBAR.ALL.GPU ;  /* 0x0000000000007992 */ /* 0x000fec000000a000 */
[----:B------:R-:W-:Y:S01]  /*5fc0*/  MOV R4, 0x1 ;  /* 0x0000000100047802 */ /* 0x000fe20000000f00 */
[----:B------:R-:W-:-:S00]  /*5fd0*/  ERRBAR ;  /* 0x00000000000079ab */ /* 0x000fc00000000000 */
[----:B012345:R-:W-:-:S05]  /*5fe0*/  CCTL.IVALL ;  /* 0x00000000ff00798f */ /* 0x03ffca0002000000 */
[----:B------:R2:W-:Y:S02]  /*5ff0*/  RED.E.ADD.S32.STRONG.GPU [R2.64], R4 ;  /* 0x000000040200798e */ /* 0x0005e4000c10e38c */
.L_x_69:
[----:B------:R-:W-:Y:S05]  /*6000*/  BSYNC B0 ;  /* 0x0000000000007941 */ /* 0x000fea0003800000 */
.L_x_68:
[----:B------:R-:W-:Y:S01]  /*6010*/  ULDC.64 UR4, c[0x0][0x348] ;  /* 0x0000d20000047ab9 */ /* 0x000fe20000000a00 */
[----:B------:R-:W-:Y:S01]  /*6020*/  BSSY B0, `(.L_x_70) ;  /* 0x000000b000007945 */ /* 0x000fe20003800000 */
[----:B------:R-:W-:-:S04]  /*6030*/  UIADD3 UR4, UP0, UR9, UR4, URZ ;  /* 0x0000000409047290 */ /* 0x000fc8000ff1e03f */
[----:B------:R-:W-:Y:S02]  /*6040*/  UIADD3.X UR5, UR10, UR5, URZ, UP0, !UPT ;  /* 0x000000050a057290 */ /* 0x000fe400087fe43f */
[----:B--2---:R-:W-:-:S04]  /*6050*/  MOV R2, UR4 ;  /* 0x0000000400027c02 */ /* 0x004fc80008000f00 */
[----:B------:R-:W-:Y:S01]  /*6060*/  MOV R3, UR5 ;  /* 0x0000000500037c02 */ /* 0x000fe20008000f00 */
[----:B------:R-:W-:Y:S05]  /*6070*/  @P1 BRA `(.L_x_71) ;  /* 0x0000005000001947 */ /* 0x000fea0003800000 */
.L_x_72:
[----:B------:R-:W2:Y:S01]  /*6080*/  LDG.E.STRONG.GPU R4, [R2.64] ;  /* 0x0000000c02047981 */ /* 0x000ea2000c1ef900 */
[----:B------:R-:W-:Y:S01]  /*6090*/  YIELD ;  /* 0x0000000000007946 */ /* 0x000fe20003800000 */
[----:B--2---:R-:W-:Y:S01]  /*60a0*/  ISETP.NE.AND P0, PT, R4, UR11, PT ;  /* 0x0000000b04007c0c */ /* 0x004fe2000bf05270 */
[----:B------:R-:W-:-:S12]  /*60b0*/  CCTL.IVALL ;  /* 0x00000000ff00798f */ /* 0x000fd80002000000 */
[----:B------:R-:W-:Y:S05]  /*60c0*/  @P0 BRA `(.L_x_72) ;  /* 0xffffffb000000947 */ /* 0x000fea000383ffff */
.L_x_71:
[----:B------:R-:W-:Y:S05]  /*60d0*/  BSYNC B0 ;  /* 0x0000000000007941 */ /* 0x000fea0003800000 */
.L_x_70:
[----:B------:R-:W-:Y:S05]  /*60e0*/  BRA.CONV ~URZ, `(.L_x_73) ;  /* 0x000000237f007947 */ /* 0x000fea000b800000 */
[----:B------:R-:W-:Y:S02]  /*60f0*/  MOV R4, 0x6110 ;  /* 0x0000611000047802 */ /* 0x000fe40000000f00 */
[----:B-1----:R-:W-:Y:S05]  /*6100*/  CALL.REL.NOINC `($__internal_0_$__cuda_sm70_warpsync) ;  /* 0x000004e000007944 */ /* 0x002fea0003c00000 */
.L_x_73:
[----:B------:R-:W-:Y:S01]  /*6110*/  ULDC.64 UR4, c[0x0][0x300] ;  /* 0x0000c00000047ab9 */ /* 0x000fe20000000a00 */
[----:B------:R-:W-:Y:S01]  /*6120*/  IMAD.U32 R8, RZ, RZ, UR14 ;  /* 0x0000000eff087e24 */ /* 0x000fe2000f8e00ff */
[----:B------:R-:W-:Y:S01]  /*6130*/  UIMAD UR4, UR15, UR4, URZ ;  /* 0x000000040f0472a4 */ /* 0x000fe2000f8e023f */
[----:B------:R-:W-:Y:S02]  /*6140*/  IMAD.U32 R9, RZ, RZ, UR15 ;  /* 0x0000000fff097e24 */ /* 0x000fe4000f8e00ff */
[----:B------:R-:W-:Y:S01]  /*6150*/  IMAD.WIDE.U32 R6, R8, c[0x0][0x300], R6 ;  /* 0x0000c00008067a25 */ /* 0x000fe200078e0006 */
[----:B------:R-:W-:-:S03]  /*6160*/  UIMAD UR16, UR14, UR5, UR4 ;  /* 0x000000050e1072a4 */ /* 0x000fc6000f8e0204 */
[----:B------:R-:W-:Y:S02]  /*6170*/  ULDC.64 UR4, c[0x0][0x308] ;  /* 0x0000c20000047ab9 */ /* 0x000fe40000000a00 */
[----:B------:R-:W-:Y:S01]  /*6180*/  UIMAD UR4, UR6, UR4, URZ ;  /* 0x00000004060472a4 */ /* 0x000fe2000f8e023f */
[----:B------:R-:W-:-:S03]  /*6190*/  IADD3 R7, R7, UR16, RZ ;  /* 0x0000001007077c10 */ /* 0x000fc6000fffe0ff */
[----:B------:R-:W-:Y:S02]  /*61a0*/  UIMAD UR4, UR7, UR5, UR4 ;  /* 0x00000005070472a4 */ /* 0x000fe4000f8e0204 */
[----:B------:R-:W-:-:S05]  /*61b0*/  IMAD.WIDE.U32 R6, R0, c[0x0][0x308], R6 ;  /* 0x0000c20000067a25 */ /* 0x000fca00078e0006 */
[----:B------:R-:W-:Y:S02]  /*61c0*/  IADD3 R0, R7, UR4, RZ ;  /* 0x0000000407007c10 */ /* 0x000fe4000fffe0ff */
[----:B------:R-:W-:-:S04]  /*61d0*/  LEA R8, P0, R6, c[0x0][0x2e8], 0x2 ;  /* 0x0000ba0006087a11 */ /* 0x000fc800078010ff */
[----:B------:R-:W-:Y:S01]  /*61e0*/  LEA.HI.X R9, R6, c[0x0][0x2ec], R0, 0x2, P0 ;  /* 0x0000bb0006097a11 */ /* 0x000fe200000f1400 */
[----:B------:R-:W-:-:S06]  /*61f0*/  NOP ;  /* 0x0000000000007918 */ /* 0x000fcc0000000000 */
        /* <DEDUP_REMOVED lines=50> */
[----:B-12---:R-:W-:Y:S05]  /*6520*/  CALL.REL.NOINC `($__internal_0_$__cuda_sm70_warpsync) ;  /* 0x000000c000007944 */ /* 0x006fea0003c00000 */
.L_x_74:
[----:B------:R-:W-:-:S06]  /*6530*/  NOP ;  /* 0x0000000000007918 */ /* 0x000fcc0000000000 */
[----:B------:R-:W-:Y:S05]  /*6540*/  @P1 EXIT ;  /* 0x000000000000194d */ /* 0x000fea0003800000 */
        /* <DEDUP_REMOVED lines=8> */
[----:B------:R-:W-:Y:S01]  /*65d0*/  RED.E.ADD.S32.STRONG.GPU [R2.64], R0 ;  /* 0x000000000200798e */ /* 0x000fe2000c10e38c */
[----:B------:R-:W-:Y:S05]  /*65e0*/  EXIT ;  /* 0x000000000000794d */ /* 0x000fea0003800000 */
        .weak           $__internal_0_$__cuda_sm70_warpsync
        .type           $__internal_0_$__cuda_sm70_warpsync,@function
        .size           $__internal_0_$__cuda_sm70_warpsync,(.L_x_2288 - $__internal_0_$__cuda_sm70_warpsync)
$__internal_0_$__cuda_sm70_warpsync:
[----:B------:R-:W-:Y:S01]  /*65f0*/  MOV R8, R4 ;  /* 0x0000000400087202 */ /* 0x000fe20000000f00 */
[----:B------:R-:W-:Y:S04]  /*6600*/  WARPSYNC R5 ;  /* 0x0000000500007348 */ /* 0x000fe80003800000 */
[----:B------:R-:W-:-:S04]  /*6610*/  MOV R9, 0x0 ;  /* 0x0000000000097802 */ /* 0x000fc80000000f00 */
[----:B------:R-:W-:Y:S05]  /*6620*/  RET.REL.NODEC R8 `(_ZN7cutlass13device_kernelIN5flash19enable_sm80_to_sm89INS1_16FlashAttnBwdSm80INS1_25CollectiveMainloopBwdSm80ILi2ELi1EN4cute5tupleIJNS5_1CILi64EEENS7_ILi96EEENS7_ILi128EEEEEENS_10bfloat16_tEfNS_4arch4Sm80ELb0ELb0ELb1ELb0ELb1ELb0ELb0ELb0ELi2ELi2ELi2ELi2ELb1EEENS1_24CollectiveEpilogueBwdGQAISB_fSE_Li256ELb0ELb1EEENS1_19SingleTileSchedulerILb0ELb0ELb0ELi96EEEEEEEEEvNT_6ParamsE) ;  /* 0xffff99d008007950 */ /* 0x000fea0003c3ffff */
.L_x_75:
        /* <DEDUP_REMOVED lines=13> */
.L_x_2288:


//--------------------- .text._ZN7cutlass13device_kernelIN5flash19enable_sm80_to_sm89INS1_16FlashAttnBwdSm80INS1_25CollectiveMainloopBwdSm80ILi2ELi1EN4cute5tupleIJNS5_1CILi64EEENS7_ILi96EEENS7_ILi128EEEEEENS_10bfloat16_tEfNS_4arch4Sm80ELb0ELb0ELb1ELb1ELb0ELb0ELb0ELb0ELi2ELi2ELi2ELi2ELb1EEENS1_21CollectiveEpilogueBwdISB_SC_SE_Li256ELb1ELb0ELi4EEENS1_19SingleTileSchedulerILb1ELb0ELb0ELi96EEEEEEEEEvNT_6ParamsE --------------------------
	.section	.text._ZN7cutlass13device_kernelIN5flash19enable_sm80_to_sm89INS1_16FlashAttnBwdSm80INS1_25CollectiveMainloopBwdSm80ILi2ELi1EN4cute5tupleIJNS5_1CILi64EEENS7_ILi96EEENS7_ILi128EEEEEENS_10bfloat16_tEfNS_4arch4Sm80ELb0ELb0ELb1ELb1ELb0ELb0ELb0ELb0ELi2ELi2ELi2ELi2ELb1EEENS1_21CollectiveEpilogueBwdISB_SC_SE_Li256ELb1ELb0ELi4EEENS1_19SingleTileSchedulerILb1ELb0ELb0ELi96EEEEEEEEEvNT_6ParamsE,"ax",@progbits
	.sectioninfo	@"SHI_REGISTERS=254"
	.align	128
.text._ZN7cutlass13device_kernelIN5flash19enable_sm80_to_sm89INS1_16FlashAttnBwdSm80INS1_25CollectiveMainloopBwdSm80ILi2ELi1EN4cute5tupleIJNS5_1CILi64EEENS7_ILi96EEENS7_ILi128EEEEEENS_10bfloat16_tEfNS_4arch4Sm80ELb0ELb0ELb1ELb1ELb0ELb0ELb0ELb0ELi2ELi2ELi2ELi2ELb1EEENS1_21CollectiveEpilogueBwdISB_SC_SE_Li256ELb1ELb0ELi4EEENS1_19SingleTileSchedulerILb1ELb0ELb0ELi96EEEEEEEEEvNT_6ParamsE:
        .type           _ZN7cutlass13device_kernelIN5flash19enable_sm80_to_sm89INS1_16FlashAttnBwdSm80INS1_25CollectiveMainloopBwdSm80ILi2ELi1EN4cute5tupleIJNS5_1CILi64EEENS7_ILi96EEENS7_ILi128EEEEEENS_10bfloat16_tEfNS_4arch4Sm80ELb0ELb0ELb1ELb1ELb0ELb0ELb0ELb0ELi2ELi2ELi2ELi2ELb1EEENS1_21CollectiveEpilogueBwdISB_SC_SE_Li256ELb1ELb0ELi4EEENS1_19SingleTileSchedulerILb1ELb0ELb0ELi96EEEEEEEEEvNT_6ParamsE,@function
        .size           _ZN7cutlass13device_kernelIN5flash19enable_sm80_to_sm89INS1_16FlashAttnBwdSm80INS1_25CollectiveMainloopBwdSm80ILi2ELi1EN4cute5tupleIJNS5_1CILi64EEENS7_ILi96EEENS7_ILi128EEEEEENS_10bfloat16_tEfNS_4arch4Sm80ELb0ELb0ELb1ELb1ELb0ELb0ELb0ELb0ELi2ELi2ELi2ELi2ELb1EEENS1_21CollectiveEpilogueBwdISB_SC_SE_Li256ELb1ELb0ELi4EEENS1_19SingleTileSchedulerILb1ELb0ELb0ELi96EEEEEEEEEvNT_6ParamsE,(.L_x_2290 - _ZN7cutlass13device_kernelIN5flash19enable_sm80_to_sm89INS1_16FlashAttnBwdSm80INS1_25CollectiveMainloopBwdSm80ILi2ELi1EN4cute5tupleIJNS5_1CILi64EEENS7_ILi96EEENS7_ILi128EEEEEENS_10bfloat16_tEfNS_4arch4Sm80ELb0ELb0ELb1ELb1ELb0ELb0ELb0ELb0ELi2ELi2ELi2ELi2ELb1EEENS1_21CollectiveEpilogueBwdISB_SC_SE_Li256ELb1ELb0ELi4EEENS1_19SingleTileSchedulerILb1ELb0ELb0ELi96EEEEEEEEEvNT_6ParamsE)
        .other          _ZN7cutlass13device_kernelIN5flash19enable_sm80_to_sm89INS1_16FlashAttnBwdSm80INS1_25CollectiveMainloopBwdSm80ILi2ELi1EN4cute5tupleIJNS5_1CILi64EEENS7_ILi96EEENS7_ILi128EEEEEENS_10bfloat16_tEfNS_4arch4Sm80ELb0ELb0ELb1ELb1ELb0ELb0ELb0ELb0ELi2ELi2ELi2ELi2ELb1EEENS1_21CollectiveEpilogueBwdISB_SC_SE_Li256ELb1ELb0ELi4EEENS1_19SingleTileSchedulerILb1ELb0ELb0ELi96EEEEEEEEEvNT_6ParamsE,@"STO_CUDA_ENTRY STV_DEFAULT"
_ZN7cutlass13device_kernelIN5flash19enable_sm80_to_sm89INS1_16FlashAttnBwdSm80INS1_25CollectiveMainloopBwdSm80ILi2ELi1EN4cute5tupleIJNS5_1CILi64EEENS7_ILi96EEENS7_ILi128EEEEEENS_10bfloat16_tEfNS_4arch4Sm80ELb0ELb0ELb1ELb1ELb0ELb0ELb0ELb0ELi2ELi2ELi2ELi2ELb1EEENS1_21CollectiveEpilogueBwdISB_SC_SE_Li256ELb1ELb0ELi4EEENS1_19SingleTileSchedulerILb1ELb0ELb0ELi96EEEEEEEEEvNT_6ParamsE:
[----:B------:R-:W-:Y:S02]  /*0000*/  MOV R1, c[0x0][0x28] ;  /* 0x00000a0000017a02 */ /* 0x000fe40000000f00 */
[----:B------:R-:W1:Y:S01]  /*0010*/  S2R R232, SR_TID.X ;  /* 0x0000000000e87919 */ /* 0x000e620000002100 */
[----:B------:R-:W-:Y:S01]  /*0020*/  IMAD.MOV.U32 R9, RZ, RZ, 0x4 ;  /* 0x00000004ff097424 */ /* 0x000fe200078e00ff */
[----:B------:R-:W-:Y:S01]  /*0030*/  ULDC.64 UR14, c[0x0][0x118] ;  /* 0x00004600000e7ab9 */ /* 0x000fe20000000a00 */
[----:B------:R-:W-:Y:S01]  /*0040*/  IADD3 R1, R1, -0x8, RZ ;  /* 0xfffffff801017810 */ /* 0x000fe20007ffe0ff */
[----:B------:R-:W2:Y:S04]  /*0050*/  S2R R235, SR_CTAID.Z ;  /* 0x0000000000eb7919 */ /* 0x000ea80000002700 */
[----:B------:R-:W3:Y:S04]  /*0060*/  S2R R2, SR_CTAID.X ;  /* 0x0000000000027919 */ /* 0x000ee80000002500 */
[----:B------:R-:W4:Y:S01]  /*0070*/  S2R R0, SR_CTAID.Y ;  /* 0x0000000000007919 */ /* 0x000f220000002600 */
[----:B-1----:R-:W-:Y:S01]  /*0080*/  SHF.R.U32.HI R3, RZ, 0x5, R232 ;  /* 0x00000005ff037819 */ /* 0x002fe200000116e8 */
[----:B--2---:R-:W-:-:S05]  /*0090*/  IMAD.WIDE R4, R235, R9, c[0x0][0x3c0] ;  /* 0x0000f000eb047625 */ /* 0x004fca00078e0209 */
[----:B------:R-:W1:Y:S02]  /*00a0*/  SHFL.IDX PT, R3, R3, RZ, 0x1f ;  /* 0x00001fff03037589 */ /* 0x000e6400000e0000 */
[----:B-1----:R-:W-:-:S13]  /*00b0*/  ISETP.NE.AND P0, PT, R3, RZ, PT ;  /* 0x000000ff0300720c */ /* 0x002fda0003f05270 */
[----:B------:R-:W-:Y:S05]  /*00c0*/  @!P0 BRA `(.L_x_76) ;  /* 0x0000012000008947 */ /* 0x000fea0003800000 */
[----:B---34-:R-:W-:-:S04]  /*00d0*/  ISETP.NE.U32.AND P0, PT, RZ, c[0x0][0x3c0], PT ;  /* 0x0000f000ff007a0c */ /* 0x018fc80003f05070 */
[----:B------:R-:W-:-:S13]  /*00e0*/  ISETP.NE.AND.EX P0, PT, RZ, c[0x0][0x3c4], PT, P0 ;  /* 0x0000f100ff007a0c */ /* 0x000fda0003f05300 */
[----:B------:R-:W-:Y:S05]  /*00f0*/  @!P0 BRA `(.L_x_77) ;  /* 0x0000002000008947 */ /* 0x000fea0003800000 */
[----:B------:R1:W5:Y:S01]  /*0100*/  LDG.E R4, [R4.64] ;  /* 0x0000000e04047981 */ /* 0x000362000c1e1900 */
[----:B------:R-:W-:Y:S05]  /*0110*/  BRA `(.L_x_78) ;  /* 0x0000009000007947 */ /* 0x000fea0003800000 */
.L_x_77:
[----:B------:R-:W-:-:S04]  /*0120*/  ISETP.NE.U32.AND P0, PT, RZ, c[0x0][0x3b8], PT ;  /* 0x0000ee00ff007a0c */ /* 0x000fc80003f05070 */
[----:B------:R-:W-:-:S13]  /*0130*/  ISETP.NE.AND.EX P0, PT, RZ, c[0x0][0x3bc], PT, P0 ;  /* 0x0000ef00ff007a0c */ /* 0x000fda0003f05300 */
[----:B------:R-:W-:Y:S05]  /*0140*/  @!P0 BRA `(.L_x_79) ;  /* 0x0000005000008947 */ /* 0x000fea0003800000 */
[----:B------:R-:W-:-:S05]  /*0150*/  IMAD.WIDE R6, R235, R9, c[0x0][0x3b8] ;  /* 0x0000ee00eb067625 */ /* 0x000fca00078e0209 */
[----:B------:R-:W2:Y:S04]  /*0160*/  LDG.E R4, [R6.64] ;  /* 0x0000000e06047981 */ /* 0x000ea8000c1e1900 */
[----:B------:R-:W2:Y:S02]  /*0170*/  LDG.E R3, [R6.64+0x4] ;  /* 0x0000040e06037981 */ /* 0x000ea4000c1e1900 */
[----:B--2---:R-:W-:Y:S01]  /*0180*/  IADD3 R4, -R4, R3, RZ ;  /* 0x0000000304047210 */ /* 0x004fe20007ffe1ff */
[----:B------:R-:W-:Y:S05]  /*0190*/  BRA `(.L_x_78) ;  /* 0x0000001000007947 */ /* 0x000fea0003800000 */
.L_x_79:
[----:B------:R-:W-:Y:S02]  /*01a0*/  MOV R4, c[0x0][0x3a4] ;  /* 0x0000e90000047a02 */ /* 0x000fe40000000f00 */
.L_x_78:
[----:B------:R-:W-:-:S05]  /*01b0*/  IMAD R3, R2, 0x60, RZ ;  /* 0x0000006002037824 */ /* 0x000fca00078e02ff */
[----:B-----5:R-:W-:-:S04]  /*01c0*/  ISETP.GE.AND P0, PT, R3, R4, PT ;  /* 0x000000040300720c */ /* 0x020fc80003f06270 */
[----:B------:R-:W-:Y:S01]  /*01d0*/  SEL R235, R235, 0xffffffff, !P0 ;  /* 0xffffffffebeb7807 */ /* 0x000fe20004000000 */
[----:B------:R-:W-:Y:S05]  /*01e0*/  BRA `(.L_x_80) ;  /* 0x0000011000007947 */ /* 0x000fea0003800000 */
.L_x_76:
[----:B---34-:R-:W-:-:S04]  /*01f0*/  ISETP.NE.U32.AND P0, PT, RZ, c[0x0][0x3c0], PT ;  /* 0x0000f000ff007a0c */ /* 0x018fc80003f05070 */
[----:B------:R-:W-:-:S13]  /*0200*/  ISETP.NE.AND.EX P0, PT, RZ, c[0x0][0x3c4], PT, P0 ;  /* 0x0000f100ff007a0c */ /* 0x000fda0003f05300 */
[----:B------:R-:W-:Y:S05]  /*0210*/  @!P0 BRA `(.L_x_81) ;  /* 0x0000002000008947 */ /* 0x000fea0003800000 */
[----:B------:R1:W5:Y:S01]  /*0220*/  LDG.E R4, [R4.64] ;  /* 0x0000000e04047981 */ /* 0x000362000c1e1900 */
[----:B------:R-:W-:Y:S05]  /*0230*/  BRA `(.L_x_82) ;  /* 0x0000009000007947 */ /* 0x000fea0003800000 */
.L_x_81:
        /* <DEDUP_REMOVED lines=8> */
.L_x_83:
[----:B------:R-:W-:Y:S02]  /*02c0*/  MOV R4, c[0x0][0x3a4] ;  /* 0x0000e90000047a02 */ /* 0x000fe40000000f00 */
.L_x_82:
[----:B------:R-:W-:-:S05]  /*02d0*/  IMAD R3, R2, 0x60, RZ ;  /* 0x0000006002037824 */ /* 0x000fca00078e02ff */
[----:B-----5:R-:W-:-:S04]  /*02e0*/  ISETP.GE.AND P0, PT, R3, R4, PT ;  /* 0x000000040300720c */ /* 0x020fc80003f06270 */
[----:B------:R-:W-:-:S04]  /*02f0*/  SEL R235, R235, 0xffffffff, !P0 ;  /* 0xffffffffebeb7807 */ /* 0x000fc80004000000 */
.L_x_80:
[----:B------:R-:W-:-:S13]  /*0300*/  ISETP.GE.AND P0, PT, R235, RZ, PT ;  /* 0x000000ffeb00720c */ /* 0x000fda0003f06270 */
[----:B------:R-:W-:Y:S05]  /*0310*/  @!P0 EXIT ;  /* 0x000000000000894d */ /* 0x000fea0003800000 */
[----:B------:R-:W-:Y:S01]  /*0320*/  ISETP.NE.U32.AND P0, PT, RZ, c[0x0][0x2d8], PT ;  /* 0x0000b600ff007a0c */ /* 0x000fe20003f05070 */
[----:B------:R-:W-:Y:S01]  /*0330*/  IMAD.WIDE R12, R235, R9, c[0x0][0x2c8] ;  /* 0x0000b200eb0c7625 */ /* 0x000fe200078e0209 */
[----:B------:R-:W-:Y:S02]  /*0340*/  ISETP.NE.U32.AND P2, PT, RZ, c[0x0][0x2c8], PT ;  /* 0x0000b200ff007a0c */ /* 0x000fe40003f45070 */
[----:B------:R-:W-:Y:S02]  /*0350*/  ISETP.NE.AND.EX P0, PT, RZ, c[0x0][0x2dc], PT, P0 ;  /* 0x0000b700ff007a0c */ /* 0x000fe40003f05300 */
[----:B------:R-:W-:Y:S02]  /*0360*/  ISETP.NE.AND.EX P2, PT, RZ, c[0x0][0x2cc], PT, P2 ;  /* 0x0000b300ff007a0c */ /* 0x000fe40003f45320 */
[----:B------:R-:W-:-:S09]  /*0370*/  ISETP.NE.U32.AND P3, PT, RZ, c[0x0][0x2d0], PT ;  /* 0x0000b400ff007a0c */ /* 0x000fd20003f65070 */
[----:B------:R-:W-:Y:S02]  /*0380*/  @P0 IMAD.WIDE R6, R235, R9, c[0x0][0x2d8] ;  /* 0x0000b600eb060625 */ /* 0x000fe400078e0209 */
[----:B-1----:R-:W2:Y:S04]  /*0390*/  @P2 LDG.E R5, [R12.64] ;  /* 0x0000000e0c052981 */ /* 0x002ea8000c1e1900 */
[----:B------:R-:W3:Y:S01]  /*03a0*/  @P0 LDG.E R6, [R6.64] ;  /* 0x0000000e06060981 */ /* 0x000ee2000c1e1900 */
[----:B------:R-:W-:Y:S01]  /*03b0*/  ISETP.NE.AND.EX P3, PT, RZ, c[0x0][0x2d4], PT, P3 ;  /* 0x0000b500ff007a0c */ /* 0x000fe20003f65330 */
[----:B------:R-:W-:Y:S02]  /*03c0*/  IMAD.MOV.U32 R3, RZ, RZ, RZ ;  /* 0x000000ffff037224 */ /* 0x000fe400078e00ff */
[----:B------:R-:W-:-:S02]  /*03d0*/  IMAD.MOV.U32 R4, RZ, RZ, RZ ;  /* 0x000000ffff047224 */ /* 0x000fc400078e00ff */
[----:B------:R-:W-:Y:S02]  /*03e0*/  IMAD.WIDE R10, R235, R9, c[0x0][0x2d0] ;  /* 0x0000b400eb0a7625 */ /* 0x000fe400078e0209 */
[----:B------:R1:W5:Y:S06]  /*03f0*/  @P2 LDG.E R3, [R12.64] ;  /* 0x0000000e0c032981 */ /* 0x00036c000c1e1900 */
[----:B------:R1:W5:Y:S01]  /*0400*/  @P3 LDG.E R4, [R10.64] ;  /* 0x0000000e0a043981 */ /* 0x000362000c1e1900 */
[----:B------:R-:W-:-:S04]  /*0410*/  ULDC UR12, c[0x0][0x168] ;  /* 0x00005a00000c7ab9 */ /* 0x000fc80000000800 */
[----:B---3--:R2:W3:Y:S02]  /*0420*/  @P0 R2UR UR12, R6 ;  /* 0x00000000060c03c2 */ /* 0x0084e400000e0000 */
[----:B--2---:R-:W-:-:S05]  /*0430*/  @P2 IMAD R6, R235, 0x40, R5 ;  /* 0x00000040eb062824 */ /* 0x004fca00078e0205 */
[----:B------:R-:W-:-:S04]  /*0440*/  @P2 SHF.R.S32.HI R5, RZ, 0x1f, R6 ;  /* 0x0000001fff052819 */ /* 0x000fc80000011406 */
[----:B------:R-:W-:Y:S01]  /*0450*/  @P2 LEA.HI R5, R5, R6, RZ, 0x6 ;  /* 0x0000000605052211 */ /* 0x000fe200078f30ff */
[----:B------:R-:W-:-:S03]  /*0460*/  IMAD.MOV.U32 R6, RZ, RZ, RZ ;  /* 0x000000ffff067224 */ /* 0x000fc600078e00ff */
[----:B------:R-:W-:Y:S01]  /*0470*/  @P2 LOP3.LUT R6, R5, 0xffffffc0, RZ, 0xc0, !PT ;  /* 0xffffffc005062812 */ /* 0x000fe200078ec0ff */
[----:B------:R-:W-:Y:S01]  /*0480*/  IMAD.MOV.U32 R5, RZ, RZ, c[0x0][0x198] ;  /* 0x00006600ff057624 */ /* 0x000fe200078e00ff */
[----:B---3--:R-:W-:Y:S05]  /*0490*/  @P0 BRA `(.L_x_84) ;  /* 0x0000006000000947 */ /* 0x008fea0003800000 */
[----:B-1----:R-:W-:Y:S05]  /*04a0*/  @!P2 BRA `(.L_x_84) ;  /* 0x000000500000a947 */ /* 0x002fea0003800000 */
[----:B------:R-:W2:Y:S04]  /*04b0*/  LDG.E R8, [R12.64] ;  /* 0x0000000e0c087981 */ /* 0x000ea8000c1e1900 */
[----:B------:R-:W3:Y:S01]  /*04c0*/  LDG.E R7, [R12.64+0x4] ;  /* 0x0000040e0c077981 */ /* 0x000ee2000c1e1900 */
[----:B--2---:R-:W1:Y:S08]  /*04d0*/  R2UR UR12, R8 ;  /* 0x00000000080c73c2 */ /* 0x004e7000000e0000 */
[----:B---3--:R-:W1:Y:S02]  /*04e0*/  R2UR UR4, R7 ;  /* 0x00000000070473c2 */ /* 0x008e6400000e0000 */
[----:B-1----:R-:W-:-:S06]  /*04f0*/  UIADD3 UR12, -UR12, UR4, URZ ;  /* 0x000000040c0c7290 */ /* 0x002fcc000fffe13f */
.L_x_84:
[----:B-1----:R-:W-:-:S04]  /*0500*/  ISETP.NE.U32.AND P0, PT, RZ, c[0x0][0x2e0], PT ;  /* 0x0000b800ff007a0c */ /* 0x002fc80003f05070 */
[----:B------:R-:W-:-:S13]  /*0510*/  ISETP.NE.AND.EX P0, PT, RZ, c[0x0][0x2e4], PT, P0 ;  /* 0x0000b900ff007a0c */ /* 0x000fda0003f05300 */
[----:B------:R-:W-:Y:S05]  /*0520*/  @!P0 BRA `(.L_x_85) ;  /* 0x0000003000008947 */ /* 0x000fea0003800000 */
[----:B------:R-:W-:-:S05]  /*0530*/  IMAD.WIDE R8, R235, R9, c[0x0][0x2e0] ;  /* 0x0000b800eb087625 */ /* 0x000fca00078e0209 */
[----:B------:R1:W5:Y:S01]  /*0540*/  LDG.E R5, [R8.64] ;  /* 0x0000000e08057981 */ /* 0x000362000c1e1900 */
[----:B------:R-:W-:Y:S05]  /*0550*/  BRA `(.L_x_86) ;  /* 0x0000004000007947 */ /* 0x000fea0003800000 */
.L_x_85:
[----:B------:R-:W-:Y:S05]  /*0560*/  @!P3 BRA `(.L_x_86) ;  /* 0x000000300000b947 */ /* 0x000fea0003800000 */
[----:B------:R1:W2:Y:S04]  /*0570*/  LDG.E R5, [R10.64] ;  /* 0x0000000e0a057981 */ /* 0x0002a8000c1e1900 */
[----:B-1----:R-:W2:Y:S02]  /*0580*/  LDG.E R10, [R10.64+0x4] ;  /* 0x0000040e0a0a7981 */ /* 0x002ea4000c1e1900 */
[----:B--2---:R-:W-:Y:S02]  /*0590*/  IADD3 R5, -R5, R10, RZ ;  /* 0x0000000a05057210 */ /* 0x004fe40007ffe1ff */
.L_x_86:
[----:B------:R-:W-:Y:S01]  /*05a0*/  UISETP.GE.AND UP0, UPT, UR12, 0x1, UPT ;  /* 0x000000010c00788c */ /* 0x000fe2000bf06270 */
[----:B------:R-:W-:Y:S01]  /*05b0*/  PLOP3.LUT P0, PT, PT, PT, PT, 0x80, 0x0 ;  /* 0x000000000000781c */ /* 0x000fe20003f0f070 */
[----:B------:R-:W-:Y:S01]  /*05c0*/  CS2R R122, SRZ ;  /* 0x00000000007a7805 */ /* 0x000fe2000001ff00 */
[----:B------:R-:W-:Y:S01]  /*05d0*/  CS2R R120, SRZ ;  /* 0x0000000000787805 */ /* 0x000fe2000001ff00 */
[----:B------:R-:W-:Y:S01]  /*05e0*/  CS2R R126, SRZ ;  /* 0x00000000007e7805 */ /* 0x000fe2000001ff00 */
[----:B------:R-:W-:Y:S01]  /*05f0*/  CS2R R124, SRZ ;  /* 0x00000000007c7805 */ /* 0x000fe2000001ff00 */
[----:B------:R-:W-:Y:S01]  /*0600*/  PLOP3.LUT P1, PT, PT, PT, UP0, 0x80, 0x0 ;  /* 0x000000000000781c */ /* 0x000fe20003f2f008 */
        /* <DEDUP_REMOVED lines=44> */
[----:B------:R-:W-:Y:S05]  /*08d0*/  @!P1 BRA `(.L_x_87) ;  /* 0x0000532000009947 */ /* 0x000fea0003800000 */
[----:B------:R-:W-:Y:S01]  /*08e0*/  IMAD.MOV.U32 R7, RZ, RZ, c[0x0][0x248] ;  /* 0x00009200ff077624 */ /* 0x000fe200078e00ff */
[----:B------:R-:W-:Y:S01]  /*08f0*/  SHF.R.S32.HI R11, RZ, 0x1f, R232 ;  /* 0x0000001fff0b7819 */ /* 0x000fe200000114e8 */
[----:B-1----:R-:W-:Y:S01]  /*0900*/  IMAD.SHL.U32 R8, R232, 0x4, RZ ;  /* 0x00000004e8087824 */ /* 0x002fe200078e00ff */
[----:B------:R-:W-:Y:S01]  /*0910*/  SEL R17, R235, RZ, !P3 ;  /* 0x000000ffeb117207 */ /* 0x000fe20005800000 */
[----:B------:R-:W-:Y:S01]  /*0920*/  IMAD.SHL.U32 R9, R6, 0x80, RZ ;  /* 0x0000008006097824 */ /* 0x000fe200078e00ff */
[----:B------:R-:W-:Y:S01]  /*0930*/  ISETP.NE.AND P1, PT, R7, 0x1, PT ;  /* 0x000000010700780c */ /* 0x000fe20003f25270 */
[----:B------:R-:W-:Y:S01]  /*0940*/  IMAD.MOV.U32 R12, RZ, RZ, R0 ;  /* 0x000000ffff0c7224 */ /* 0x000fe200078e0000 */
[----:B------:R-:W-:Y:S01]  /*0950*/  SHF.R.S32.HI R7, RZ, 0x1f, R6 ;  /* 0x0000001fff077819 */ /* 0x000fe20000011406 */
[----:B-----5:R-:W-:Y:S01]  /*0960*/  IMAD R237, R2, -0x60, R5 ;  /* 0xffffffa002ed7824 */ /* 0x020fe200078e0205 */
[C---:B------:R-:W-:Y:S01]  /*0970*/  IADD3 R14, P0, R8.reuse, R6, RZ ;  /* 0x00000006080e7210 */ /* 0x040fe20007f1e0ff */
[----:B------:R-:W-:Y:S01]  /*0980*/  ULDC.64 UR4, c[0x0][0x1d8] ;  /* 0x0000760000047ab9 */ /* 0x000fe20000000a00 */
[----:B------:R-:W-:Y:S01]  /*0990*/  SHF.R.S32.HI R6, RZ, 0x1f, R232 ;  /* 0x0000001fff067819 */ /* 0x000fe200000114e8 */
[----:B------:R-:W-:Y:S01]  /*09a0*/  USHF.L.U32 UR7, UR4, 0x6, URZ ;  /* 0x0000000604077899 */ /* 0x000fe2000800063f */
[----:B------:R-:W-:Y:S01]  /*09b0*/  LEA.HI.X.SX32 R15, R8, R7, 0x1, P0 ;  /* 0x00000007080f7211 */ /* 0x000fe200000f0eff */
[----:B------:R-:W-:Y:S01]  /*09c0*/  UMOV UR6, 0x6 ;  /* 0x0000000600067882 */ /* 0x000fe20000000000 */
[C---:B------:R-:W-:Y:S01]  /*09d0*/  IADD3 R20, P0, R9.reuse, R232, RZ ;  /* 0x000000e809147210 */ /* 0x040fe20007f1e0ff */
[----:B------:R-:W-:Y:S01]  /*09e0*/  USHF.L.U64.HI UR5, UR4, UR6, UR5 ;  /* 0x0000000604057299 */ /* 0x000fe20008010205 */
[----:B------:R-:W-:Y:S01]  /*09f0*/  SHF.R.S32.HI R8, RZ, 0x1f, R0 ;  /* 0x0000001fff087819 */ /* 0x000fe20000011400 */
[----:B------:R-:W-:Y:S01]  /*0a00*/  @P1 IMAD.HI.U32 R7, R0, c[0x0][0x24c], RZ ;  /* 0x0000930000071a27 */ /* 0x000fe200078e00ff */
[----:B------:R-:W-:Y:S01]  /*0a10*/  LEA.HI.X.SX32 R21, R9, R6, 0x1, P0 ;  /* 0x0000000609157211 */ /* 0x000fe200000f0eff */
[----:B------:R-:W-:Y:S01]  /*0a20*/  ULDC.64 UR8, c[0x0][0x178] ;  /* 0x00005e0000087ab9 */ /* 0x000fe20000000a00 */
[----:B------:R-:W-:Y:S01]  /*0a30*/  LEA.HI R6, R11, R232, RZ, 0x3 ;  /* 0x000000e80b067211 */ /* 0x000fe200078f18ff */
[----:B------:R-:W-:Y:S01]  /*0a40*/  IMAD R36, R8, c[0x0][0x288], RZ ;  /* 0x0000a20008247a24 */ /* 0x000fe200078e02ff */
[----:B------:R-:W-:Y:S01]  /*0a50*/  @P1 SHF.R.U32.HI R12, RZ, c[0x0][0x250], R7 ;  /* 0x00009400ff0c1a19 */ /* 0x000fe20000011607 */
[----:B------:R-:W-:Y:S01]  /*0a60*/  IMAD.WIDE.U32 R22, R0, c[0x0][0x270], R14 ;  /* 0x00009c0000167a25 */ /* 0x000fe200078e000e */
[----:B------:R-:W-:Y:S01]  /*0a70*/  LOP3.LUT R7, R6, 0xfffffff8, RZ, 0xc0, !PT ;  /* 0xfffffff806077812 */ /* 0x000fe200078ec0ff */
[----:B------:R-:W-:Y:S01]  /*0a80*/  USHF.L.U32 UR10, UR8, 0x6, URZ ;  /* 0x00000006080a7899 */ /* 0x000fe2000800063f */
[----:B------:R-:W-:Y:S01]  /*0a90*/  SHF.R.S32.HI R234, RZ, 0x3, R6 ;  /* 0x00000003ffea7819 */ /* 0x000fe20000011406 */
[----:B------:R-:W-:Y:S01]  /*0aa0*/  IMAD R40, R8, c[0x0][0x270], RZ ;  /* 0x00009c0008287a24 */ /* 0x000fe200078e02ff */
[----:B------:R-:W-:Y:S01]  /*0ab0*/  SHF.R.S32.HI R16, RZ, 0x1f, R12 ;  /* 0x0000001fff107819 */ /* 0x000fe2000001140c */
[----:B------:R-:W-:Y:S01]  /*0ac0*/  IMAD.IADD R7, R232, 0x1, -R7 ;  /* 0x00000001e8077824 */ /* 0x000fe200078e0a07 */
[----:B------:R-:W-:Y:S01]  /*0ad0*/  SHF.R.S32.HI R9, RZ, 0x1f, R234 ;  /* 0x0000001fff097819 */ /* 0x000fe200000114ea */
[----:B------:R-:W-:Y:S01]  /*0ae0*/  IMAD R36, R0, c[0x0][0x28c], R36 ;  /* 0x0000a30000247a24 */ /* 0x000fe200078e0224 */
[----:B------:R-:W-:Y:S01]  /*0af0*/  IADD3 R10, P1, R234, R3, RZ ;  /* 0x00000003ea0a7210 */ /* 0x000fe20007f3e0ff */
[----:B------:R-:W-:Y:S01]  /*0b00*/  IMAD.WIDE.U32 R14, R0, c[0x0][0x288], R14 ;  /* 0x0000a200000e7a25 */ /* 0x000fe200078e000e */
[----:B------:R-:W-:Y:S01]  /*0b10*/  IADD3 R30, P0, R234, R4, RZ ;  /* 0x00000004ea1e7210 */ /* 0x000fe20007f1e0ff */
[----:B------:R-:W-:Y:S01]  /*0b20*/  USHF.L.U64.HI UR9, UR8, UR6, UR9 ;  /* 0x0000000608097299 */ /* 0x000fe20008010209 */
[-C--:B------:R-:W-:Y:S01]  /*0b30*/  LEA.HI.X.SX32 R24, R3, R9.reuse, 0x1, P1 ;  /* 0x0000000903187211 */ /* 0x080fe200008f0eff */
[----:B------:R-:W-:Y:S01]  /*0b40*/  IMAD.SHL.U32 R18, R7, 0x8, RZ ;  /* 0x0000000807127824 */ /* 0x000fe200078e00ff */
[----:B------:R-:W-:Y:S01]  /*0b50*/  LEA.HI.X.SX32 R31, R4, R9, 0x1, P0 ;  /* 0x00000009041f7211 */ /* 0x000fe200000f0eff */
[----:B------:R-:W-:Y:S01]  /*0b60*/  IMAD.SHL.U32 R233, R234, 0x40, RZ ;  /* 0x00000040eae97824 */ /* 0x000fe200078e00ff */
[----:B------:R-:W-:Y:S01]  /*0b70*/  LEA.HI R9, R11, R232, RZ, 0x6 ;  /* 0x000000e80b097211 */ /* 0x000fe200078f30ff */
[----:B------:R-:W-:Y:S01]  /*0b80*/  IMAD R40, R0, c[0x0][0x274], R40 ;  /* 0x00009d0000287a24 */ /* 0x000fe200078e0228 */
[----:B------:R-:W-:Y:S01]  /*0b90*/  SHF.R.S32.HI R19, RZ, 0x1f, R18 ;  /* 0x0000001fff137819 */ /* 0x000fe20000011412 */
[----:B------:R-:W-:Y:S01]  /*0ba0*/  IMAD.IADD R37, R15, 0x1, R36 ;  /* 0x000000010f257824 */ /* 0x000fe200078e0224 */
[----:B------:R-:W-:Y:S01]  /*0bb0*/  SHF.R.S32.HI R9, RZ, 0x6, R9 ;  /* 0x00000006ff097819 */ /* 0x000fe20000011409 */
[----:B------:R-:W-:Y:S01]  /*0bc0*/  IMAD.MOV.U32 R36, RZ, RZ, R14 ;  /* 0x000000ffff247224 */ /* 0x000fe200078e000e */
[----:B------:R-:W-:Y:S01]  /*0bd0*/  SHF.R.S32.HI R14, RZ, 0x1f, R235 ;  /* 0x0000001fff0e7819 */ /* 0x000fe200000114eb */
[----:B------:R-:W-:Y:S01]  /*0be0*/  IMAD R26, R16, c[0x0][0x1e0], RZ ;  /* 0x00007800101a7a24 */ /* 0x000fe200078e02ff */
[----:B------:R-:W-:Y:S01]  /*0bf0*/  LOP3.LUT R233, R233, 0x1c0, RZ, 0xc0, !PT ;  /* 0x000001c0e9e97812 */ /* 0x000fe200078ec0ff */
[----:B------:R-:W-:Y:S01]  /*0c00*/  IMAD.IADD R3, R5, 0x1, -R234 ;  /* 0x0000000105037824 */ /* 0x000fe200078e0aea */
[----:B------:R-:W-:Y:S01]  /*0c10*/  SEL R15, R14, RZ, !P3 ;  /* 0x000000ff0e0f7207 */ /* 0x000fe20005800000 */
[----:B------:R-:W-:Y:S01]  /*0c20*/  IMAD.IADD R41, R23, 0x1, R40 ;  /* 0x0000000117297824 */ /* 0x000fe200078e0228 */
[----:B------:R-:W-:Y:S01]  /*0c30*/  ISETP.GE.AND P4, PT, R18, c[0x0][0x1cc], PT ;  /* 0x0000730012007a0c */ /* 0x000fe20003f86270 */
[----:B------:R-:W-:Y:S01]  /*0c40*/  IMAD.SHL.U32 R229, R7, 0x40, RZ ;  /* 0x0000004007e57824 */ /* 0x000fe200078e00ff */
[----:B------:R-:W-:Y:S01]  /*0c50*/  SEL R14, R14, RZ, !P2 ;  /* 0x000000ff0e0e7207 */ /* 0x000fe20005000000 */
[----:B------:R-:W-:Y:S01]  /*0c60*/  IMAD.MOV.U32 R40, RZ, RZ, R22 ;  /* 0x000000ffff287224 */ /* 0x000fe200078e0016 */
[----:B------:R-:W-:Y:S01]  /*0c70*/  SEL R13, R235, RZ, !P2 ;  /* 0x000000ffeb0d7207 */ /* 0x000fe20005000000 */
[C---:B------:R-:W-:Y:S01]  /*0c80*/  IMAD R26, R12.reuse, c[0x0][0x1e4], R26 ;  /* 0x000079000c1a7a24 */ /* 0x040fe200078e021a */
[----:B------:R-:W-:Y:S01]  /*0c90*/  LOP3.LUT R229, R229, 0x1c0, RZ, 0xc0, !PT ;  /* 0x000001c0e5e57812 */ /* 0x000fe200078ec0ff */
[----:B------:R-:W-:Y:S01]  /*0ca0*/  IMAD.WIDE.U32 R22, R12, c[0x0][0x1e0], R18 ;  /* 0x000078000c167a25 */ /* 0x000fe200078e0012 */
[----:B------:R-:W-:Y:S01]  /*0cb0*/  LOP3.LUT R236, R236, 0xfffffffe, RZ, 0xc0, !PT ;  /* 0xfffffffeecec7812 */ /* 0x000fe200078ec0ff */
[----:B------:R-:W-:Y:S01]  /*0cc0*/  CS2R R130, SRZ ;  /* 0x0000000000827805 */ /* 0x000fe2000001ff00 */
[----:B------:R-:W-:Y:S01]  /*0cd0*/  CS2R R128, SRZ ;  /* 0x0000000000807805 */ /* 0x000fe2000001ff00 */
[C---:B------:R-:W-:Y:S01]  /*0ce0*/  IMAD R3, R2.reuse, -0x60, R3 ;  /* 0xffffffa002037824 */ /* 0x040fe200078e0203 */
[----:B------:R-:W-:Y:S01]  /*0cf0*/  CS2R R126, SRZ ;  /* 0x00000000007e7805 */ /* 0x000fe2000001ff00 */
[----:B------:R-:W-:Y:S01]  /*0d00*/  IMAD.WIDE R30, R2, 0x60, R30 ;  /* 0x00000060021e7825 */ /* 0x000fe200078e021e */
[----:B------:R-:W-:Y:S01]  /*0d10*/  LOP3.LUT R2, R233, 0x38, R18, 0xf8, !PT ;  /* 0x00000038e9027812 */ /* 0x000fe200078ef812 */
[----:B------:R-:W-:Y:S01]  /*0d20*/  CS2R R124, SRZ ;  /* 0x00000000007c7805 */ /* 0x000fe2000001ff00 */
[----:B------:R-:W-:Y:S01]  /*0d30*/  SHF.R.U32.HI R233, RZ, 0x3, R233 ;  /* 0x00000003ffe97819 */ /* 0x000fe200000116e9 */
[----:B------:R-:W-:Y:S01]  /*0d40*/  IMAD.SHL.U32 R4, R9, 0x200, RZ ;  /* 0x0000020009047824 */ /* 0x000fe200078e00ff */
[----:B------:R-:W-:Y:S01]  /*0d50*/  ISETP.LT.OR P3, PT, R3, 0x1, P4 ;  /* 0x000000010300780c */ /* 0x000fe20002761670 */
[----:B------:R-:W-:Y:S01]  /*0d60*/  IMAD.IADD R27, R23, 0x1, R26 ;  /* 0x00000001171b7824 */ /* 0x000fe200078e021a */
[----:B------:R-:W-:Y:S01]  /*0d70*/  CS2R R122, SRZ ;  /* 0x00000000007a7805 */ /* 0x000fe2000001ff00 */
[----:B------:R-:W-:Y:S01]  /*0d80*/  IMAD.MOV.U32 R26, RZ, RZ, R22 ;  /* 0x000000ffff1a7224 */ /* 0x000fe200078e0016 */
[C---:B------:R-:W-:Y:S01]  /*0d90*/  LOP3.LUT R233, R4.reuse, R2, R233, 0xf6, !PT ;  /* 0x0000000204e97212 */ /* 0x040fe200078ef6e9 */
[----:B------:R-:W-:Y:S01]  /*0da0*/  IMAD R38, R15, c[0x0][0x1e8], RZ ;  /* 0x00007a000f267a24 */ /* 0x000fe200078e02ff */
[----:B------:R-:W-:Y:S01]  /*0db0*/  LOP3.LUT R2, R229, 0x8, R6, 0xf8, !PT ;  /* 0x00000008e5027812 */ /* 0x000fe200078ef806 */
[C---:B------:R-:W-:Y:S01]  /*0dc0*/  IMAD.WIDE.U32 R26, R17.reuse, c[0x0][0x1e8], R26 ;  /* 0x00007a00111a7a25 */ /* 0x040fe200078e001a */
[----:B------:R-:W-:Y:S01]  /*0dd0*/  SHF.R.U32.HI R229, RZ, 0x3, R229 ;  /* 0x00000003ffe57819 */ /* 0x000fe200000116e5 */
[----:B------:R-:W-:Y:S01]  /*0de0*/  CS2R R120, SRZ ;  /* 0x0000000000787805 */ /* 0x000fe2000001ff00 */
[----:B------:R-:W-:Y:S01]  /*0df0*/  CS2R R118, SRZ ;  /* 0x0000000000767805 */ /* 0x000fe2000001ff00 */
[----:B------:R-:W-:Y:S01]  /*0e00*/  IMAD R38, R17, c[0x0][0x1ec], R38 ;  /* 0x00007b0011267a24 */ /* 0x000fe200078e0226 */
[----:B------:R-:W-:Y:S01]  /*0e10*/  LOP3.LUT R229, R4, R2, R229, 0xf6, !PT ;  /* 0x0000000204e57212 */ /* 0x000fe200078ef6e5 */
[C---:B------:R-:W-:Y:S01]  /*0e20*/  IMAD R5, R24.reuse, c[0x0][0x178], RZ ;  /* 0x00005e0018057a24 */ /* 0x040fe200078e02ff */
[----:B------:R-:W-:Y:S01]  /*0e30*/  CS2R R116, SRZ ;  /* 0x0000000000747805 */ /* 0x000fe2000001ff00 */
[----:B------:R-:W-:Y:S01]  /*0e40*/  IMAD.IADD R39, R27, 0x1, R38 ;  /* 0x000000011b277824 */ /* 0x000fe200078e0226 */
[----:B------:R-:W-:Y:S01]  /*0e50*/  CS2R R114, SRZ ;  /* 0x0000000000727805 */ /* 0x000fe2000001ff00 */
[----:B------:R-:W-:Y:S01]  /*0e60*/  IMAD R4, R24, c[0x0][0x208], RZ ;  /* 0x0000820018047a24 */ /* 0x000fe200078e02ff */
[----:B------:R-:W-:Y:S01]  /*0e70*/  CS2R R112, SRZ ;  /* 0x0000000000707805 */ /* 0x000fe2000001ff00 */
[----:B------:R-:W-:Y:S01]  /*0e80*/  IMAD.MOV.U32 R38, RZ, RZ, R26 ;  /* 0x000000ffff267224 */ /* 0x000fe200078e001a */
[----:B------:R-:W-:Y:S01]  /*0e90*/  CS2R R110, SRZ ;  /* 0x00000000006e7805 */ /* 0x000fe2000001ff00 */
[----:B------:R-:W-:Y:S01]  /*0ea0*/  IMAD R2, R16, c[0x0][0x1b0], RZ ;  /* 0x00006c0010027a24 */ /* 0x000fe200078e02ff */
[----:B------:R-:W-:Y:S01]  /*0eb0*/  IADD3 R16, R18, 0x40, RZ ;  /* 0x0000004012107810 */ /* 0x000fe20007ffe0ff */
[----:B------:R-:W-:Y:S01]  /*0ec0*/  IMAD R24, R31, c[0x0][0x1d8], RZ ;  /* 0x000076001f187a24 */ /* 0x000fe200078e02ff */
[----:B------:R-:W-:Y:S01]  /*0ed0*/  CS2R R108, SRZ ;  /* 0x00000000006c7805 */ /* 0x000fe2000001ff00 */
[----:B------:R-:W-:Y:S01]  /*0ee0*/  IMAD.WIDE.U32 R38, R30, c[0x0][0x1d8], R38 ;  /* 0x000076001e267a25 */ /* 0x000fe200078e0026 */
[----:B------:R-:W-:Y:S01]  /*0ef0*/  ISETP.GE.AND P5, PT, R16, c[0x0][0x1cc], PT ;  /* 0x0000730010007a0c */ /* 0x000fe20003fa6270 */
[----:B------:R-:W-:Y:S01]  /*0f00*/  CS2R R106, SRZ ;  /* 0x00000000006a7805 */ /* 0x000fe2000001ff00 */
[----:B------:R-:W-:Y:S01]  /*0f10*/  CS2R R104, SRZ ;  /* 0x0000000000687805 */ /* 0x000fe2000001ff00 */
[----:B------:R-:W-:Y:S01]  /*0f20*/  IMAD R24, R30, c[0x0][0x1dc], R24 ;  /* 0x000077001e187a24 */ /* 0x000fe200078e0218 */
[----:B------:R-:W-:Y:S01]  /*0f30*/  ISETP.LT.OR P2, PT, R3, 0x1, P5 ;  /* 0x000000010300780c */ /* 0x000fe20002f41670 */
[----:B------:R-:W-:Y:S01]  /*0f40*/  IMAD R22, R14, c[0x0][0x290], RZ ;  /* 0x0000a4000e167a24 */ /* 0x000fe200078e02ff */
[----:B------:R-:W-:Y:S01]  /*0f50*/  LEA R26, P0, R38, c[0x0][0x1c0], 0x1 ;  /* 0x00007000261a7a11 */ /* 0x000fe200078008ff */
[----:B------:R-:W-:Y:S01]  /*0f60*/  IMAD.IADD R24, R39, 0x1, R24 ;  /* 0x0000000127187824 */ /* 0x000fe200078e0218 */
[----:B------:R-:W-:Y:S01]  /*0f70*/  ISETP.LT.OR P6, PT, R3, 0x21, P5 ;  /* 0x000000210300780c */ /* 0x000fe20002fc1670 */
[----:B------:R-:W-:Y:S01]  /*0f80*/  IMAD R23, R14, c[0x0][0x278], RZ ;  /* 0x00009e000e177a24 */ /* 0x000fe200078e02ff */
[----:B------:R-:W-:Y:S01]  /*0f90*/  CS2R R102, SRZ ;  /* 0x0000000000667805 */ /* 0x000fe2000001ff00 */
[C---:B------:R-:W-:Y:S01]  /*0fa0*/  IMAD R22, R13.reuse, c[0x0][0x294], R22 ;  /* 0x0000a5000d167a24 */ /* 0x040fe200078e0216 */
[----:B------:R-:W-:Y:S01]  /*0fb0*/  LEA.HI.X R27, R38, c[0x0][0x1c4], R24, 0x1, P0 ;  /* 0x00007100261b7a11 */ /* 0x000fe200000f0c18 */
[----:B------:R-:W-:Y:S01]  /*0fc0*/  IMAD.WIDE.U32 R36, R13, c[0x0][0x290], R36 ;  /* 0x0000a4000d247a25 */ /* 0x000fe200078e0024 */
[----:B------:R-:W-:Y:S01]  /*0fd0*/  CS2R R100, SRZ ;  /* 0x0000000000647805 */ /* 0x000fe2000001ff00 */
[----:B------:R-:W-:Y:S01]  /*0fe0*/  CS2R R98, SRZ ;  /* 0x0000000000627805 */ /* 0x000fe2000001ff00 */
[----:B------:R-:W-:Y:S01]  /*0ff0*/  CS2R R96, SRZ ;  /* 0x0000000000607805 */ /* 0x000fe2000001ff00 */
[----:B------:R-:W-:Y:S01]  /*1000*/  IMAD.SHL.U32 R233, R233, 0x2, RZ ;  /* 0x00000002e9e97824 */ /* 0x000fe200078e00ff */
[----:B------:R-:W-:Y:S01]  /*1010*/  LEA R238, P0, R36, c[0x0][0x280], 0x2 ;  /* 0x0000a00024ee7a11 */ /* 0x000fe200078010ff */
[C---:B------:R-:W-:Y:S01]  /*1020*/  IMAD R23, R13.reuse, c[0x0][0x27c], R23 ;  /* 0x00009f000d177a24 */ /* 0x040fe200078e0217 */
[----:B------:R-:W-:Y:S01]  /*1030*/  CS2R R94, SRZ ;  /* 0x00000000005e7805 */ /* 0x000fe2000001ff00 */
[----:B------:R-:W-:Y:S01]  /*1040*/  IMAD.WIDE.U32 R40, R13, c[0x0][0x278], R40 ;  /* 0x00009e000d287a25 */ /* 0x000fe200078e0028 */
[----:B------:R-:W-:Y:S01]  /*1050*/  @!PT LDS RZ, [RZ] ;  /* 0x00000000fffff984 */ /* 0x000fe20000000800 */
[----:B------:R-:W-:Y:S01]  /*1060*/  @!PT LDS RZ, [RZ] ;  /* 0x00000000fffff984 */ /* 0x000fe20000000800 */
[----:B------:R-:W-:Y:S01]  /*1070*/  @!PT LDS RZ, [RZ] ;  /* 0x00000000fffff984 */ /* 0x000fe20000000800 */
[----:B------:R1:W-:Y:S01]  /*1080*/  LDGSTS.E.BYPASS.LTC128B.128 [R233+0x6080], [R26.64], !P3 ;  /* 0x060800001ae97fae */ /* 0x0003e2000d901d4e */
[----:B------:R-:W-:Y:S01]  /*1090*/  ISETP.LT.OR P3, PT, R3, 0x21, P4 ;  /* 0x000000210300780c */ /* 0x000fe20002761670 */
[----:B------:R-:W-:Y:S01]  /*10a0*/  CS2R R92, SRZ ;  /* 0x00000000005c7805 */ /* 0x000fe2000001ff00 */
[----:B------:R-:W-:Y:S01]  /*10b0*/  IMAD.IADD R22, R37, 0x1, R22 ;  /* 0x0000000125167824 */ /* 0x000fe200078e0216 */
[----:B------:R-:W-:Y:S01]  /*10c0*/  LEA R240, P1, R40, c[0x0][0x258], 0x2 ;  /* 0x0000960028f07a11 */ /* 0x000fe200078210ff */
[----:B------:R-:W-:Y:S01]  /*10d0*/  IMAD.IADD R23, R41, 0x1, R23 ;  /* 0x0000000129177824 */ /* 0x000fe200078e0217 */
[----:B------:R1:W-:Y:S01]  /*10e0*/  LDGSTS.E.BYPASS.LTC128B.128 [R233+0x9080], [R26.64+0x80], !P2 ;  /* 0x090800801ae97fae */ /* 0x0003e2000d101d4e */
[----:B------:R-:W-:Y:S01]  /*10f0*/  IMAD R5, R10, c[0x0][0x17c], R5 ;  /* 0x00005f000a057a24 */ /* 0x000fe200078e0205 */
[----:B------:R-:W-:Y:S01]  /*1100*/  LEA.HI.X R239, R36, c[0x0][0x284], R22, 0x2, P0 ;  /* 0x0000a10024ef7a11 */ /* 0x000fe200000f1416 */
[----:B------:R-:W-:Y:S01]  /*1110*/  IMAD R4, R10, c[0x0][0x20c], R4 ;  /* 0x000083000a047a24 */ /* 0x000fe200078e0204 */
[----:B------:R-:W-:Y:S01]  /*1120*/  IADD3 R22, P2, R26, UR7, RZ ;  /* 0x000000071a167c10 */ /* 0x000fe2000ff5e0ff */
[----:B------:R-:W-:Y:S01]  /*1130*/  IMAD.WIDE.U32 R28, R10, c[0x0][0x178], R18 ;  /* 0x00005e000a1c7a25 */ /* 0x000fe200078e0012 */
[----:B------:R-:W-:Y:S01]  /*1140*/  LEA.HI.X R241, R40, c[0x0][0x25c], R23, 0x2, P1 ;  /* 0x0000970028f17a11 */ /* 0x000fe200008f1417 */
[----:B------:R-:W-:Y:S01]  /*1150*/  CS2R R90, SRZ ;  /* 0x00000000005a7805 */ /* 0x000fe2000001ff00 */
[----:B------:R-:W-:Y:S01]  /*1160*/  IADD3.X R23, R27, UR5, RZ, P2, !PT ;  /* 0x000000051b177c10 */ /* 0x000fe200097fe4ff */
[----:B------:R-:W-:Y:S01]  /*1170*/  IMAD.WIDE.U32 R32, R10, c[0x0][0x208], R18 ;  /* 0x000082000a207a25 */ /* 0x000fe200078e0012 */
[----:B------:R-:W-:Y:S01]  /*1180*/  CS2R R88, SRZ ;  /* 0x0000000000587805 */ /* 0x000fe2000001ff00 */
[----:B------:R-:W-:Y:S01]  /*1190*/  CS2R R86, SRZ ;  /* 0x0000000000567805 */ /* 0x000fe2000001ff00 */
[----:B------:R-:W-:Y:S01]  /*11a0*/  CS2R R84, SRZ ;  /* 0x0000000000547805 */ /* 0x000fe2000001ff00 */
[----:B------:R-:W-:Y:S01]  /*11b0*/  IMAD.U32 R10, RZ, RZ, UR7 ;  /* 0x00000007ff0a7e24 */ /* 0x000fe2000f8e00ff */
[----:B------:R2:W-:Y:S01]  /*11c0*/  LDGSTS.E.BYPASS.LTC128B.128 [R233+0x7080], [R22.64], !P3 ;  /* 0x0708000016e97fae */ /* 0x0005e2000d901d4e */
[----:B------:R-:W-:Y:S01]  /*11d0*/  ISETP.LT.OR P3, PT, R3, 0x41, P4 ;  /* 0x000000410300780c */ /* 0x000fe20002761670 */
[C---:B------:R-:W-:Y:S01]  /*11e0*/  IMAD R2, R12.reuse, c[0x0][0x1b4], R2 ;  /* 0x00006d000c027a24 */ /* 0x040fe200078e0202 */
[----:B------:R-:W-:Y:S01]  /*11f0*/  CS2R R74, SRZ ;  /* 0x00000000004a7805 */ /* 0x000fe2000001ff00 */
[----:B------:R-:W-:Y:S01]  /*1200*/  IMAD.WIDE.U32 R34, R12, c[0x0][0x1b0], R18 ;  /* 0x00006c000c227a25 */ /* 0x000fe200078e0012 */
[----:B------:R-:W-:Y:S01]  /*1210*/  CS2R R72, SRZ ;  /* 0x0000000000487805 */ /* 0x000fe2000001ff00 */
[----:B------:R-:W-:Y:S01]  /*1220*/  CS2R R70, SRZ ;  /* 0x0000000000467805 */ /* 0x000fe2000001ff00 */
[----:B------:R-:W-:Y:S01]  /*1230*/  CS2R R68, SRZ ;  /* 0x0000000000447805 */ /* 0x000fe2000001ff00 */
[----:B------:R-:W-:Y:S01]  /*1240*/  IMAD.IADD R25, R35, 0x1, R2 ;  /* 0x0000000123197824 */ /* 0x000fe200078e0202 */
[----:B------:R-:W-:Y:S01]  /*1250*/  CS2R R66, SRZ ;  /* 0x0000000000427805 */ /* 0x000fe2000001ff00 */
[----:B------:R-:W-:Y:S01]  /*1260*/  IMAD R15, R15, c[0x0][0x1b8], RZ ;  /* 0x00006e000f0f7a24 */ /* 0x000fe200078e02ff */
[----:B------:R-:W-:Y:S01]  /*1270*/  CS2R R64, SRZ ;  /* 0x0000000000407805 */ /* 0x000fe2000001ff00 */
[----:B------:R-:W-:Y:S01]  /*1280*/  IMAD.MOV.U32 R24, RZ, RZ, R34 ;  /* 0x000000ffff187224 */ /* 0x000fe200078e0022 */
[----:B-1----:R-:W-:Y:S01]  /*1290*/  IADD3 R26, P1, P0, R10, 0x80, R26 ;  /* 0x000000800a1a7810 */ /* 0x002fe2000783e01a */
[C---:B------:R-:W-:Y:S01]  /*12a0*/  IMAD R15, R17.reuse, c[0x0][0x1bc], R15 ;  /* 0x00006f00110f7a24 */ /* 0x040fe200078e020f */
[----:B------:R-:W-:Y:S01]  /*12b0*/  CS2R R62, SRZ ;  /* 0x00000000003e7805 */ /* 0x000fe2000001ff00 */
[----:B------:R-:W-:Y:S01]  /*12c0*/  IMAD.WIDE.U32 R24, R17, c[0x0][0x1b8], R24 ;  /* 0x00006e0011187a25 */ /* 0x000fe200078e0018 */
[----:B------:R-:W-:Y:S01]  /*12d0*/  IADD3.X R27, RZ, UR5, R27, P1, P0 ;  /* 0x00000005ff1b7c10 */ /* 0x000fe20008fe041b */
[----:B------:R-:W-:Y:S01]  /*12e0*/  CS2R R60, SRZ ;  /* 0x00000000003c7805 */ /* 0x000fe2000001ff00 */
[----:B------:R-:W-:Y:S01]  /*12f0*/  ISETP.GE.AND P0, PT, R18, c[0x0][0x19c], PT ;  /* 0x0000670012007a0c */ /* 0x000fe20003f06270 */
[----:B------:R-:W-:Y:S01]  /*1300*/  IMAD.IADD R25, R25, 0x1, R15 ;  /* 0x0000000119197824 */ /* 0x000fe200078e020f */
[----:B------:R-:W-:Y:S01]  /*1310*/  ISETP.GE.AND P1, PT, R16, c[0x0][0x19c], PT ;  /* 0x0000670010007a0c */ /* 0x000fe20003f26270 */
[----:B------:R1:W-:Y:S01]  /*1320*/  LDGSTS.E.BYPASS.LTC128B.128 [R233+0xa080], [R26.64], !P6 ;  /* 0x0a0800001ae97fae */ /* 0x0003e2000f101d4e */
[----:B------:R-:W-:Y:S01]  /*1330*/  ISETP.LT.OR P6, PT, R3, 0x21, P0 ;  /* 0x000000210300780c */ /* 0x000fe200007c1670 */
[----:B------:R-:W-:Y:S01]  /*1340*/  IMAD.IADD R29, R29, 0x1, R5 ;  /* 0x000000011d1d7824 */ /* 0x000fe200078e0205 */
[----:B------:R-:W-:Y:S01]  /*1350*/  ISETP.LT.OR P4, PT, R3, 0x1, P0 ;  /* 0x000000010300780c */ /* 0x000fe20000781670 */
[----:B------:R-:W-:Y:S01]  /*1360*/  IMAD.IADD R33, R33, 0x1, R4 ;  /* 0x0000000121217824 */ /* 0x000fe200078e0204 */
[----:B--2---:R-:W-:Y:S01]  /*1370*/  IADD3 R22, P2, R22, UR7, RZ ;  /* 0x0000000716167c10 */ /* 0x004fe2000ff5e0ff */
[C---:B------:R-:W-:Y:S01]  /*1380*/  IMAD R5, R8.reuse, c[0x0][0x180], RZ ;  /* 0x0000600008057a24 */ /* 0x040fe200078e02ff */
[----:B------:R-:W-:Y:S01]  /*1390*/  P2R R10, PR, RZ, 0x40 ;  /* 0x00000040ff0a7803 */ /* 0x000fe20000000000 */
[C---:B------:R-:W-:Y:S01]  /*13a0*/  IMAD R4, R8.reuse, c[0x0][0x210], RZ ;  /* 0x0000840008047a24 */ /* 0x040fe200078e02ff */
[----:B------:R-:W-:Y:S01]  /*13b0*/  IADD3.X R23, R23, UR5, RZ, P2, !PT ;  /* 0x0000000517177c10 */ /* 0x000fe200097fe4ff */
[----:B------:R-:W-:Y:S01]  /*13c0*/  ULDC.64 UR4, c[0x0][0x1a8] ;  /* 0x00006a0000047ab9 */ /* 0x000fe20000000a00 */
[C---:B------:R-:W-:Y:S01]  /*13d0*/  ISETP.LT.OR P6, PT, R3.reuse, 0x41, P0 ;  /* 0x000000410300780c */ /* 0x040fe200007c1670 */
[----:B------:R-:W-:Y:S01]  /*13e0*/  USHF.L.U32 UR7, UR4, 0x6, URZ ;  /* 0x0000000604077899 */ /* 0x000fe2000800063f */
[C---:B------:R-:W-:Y:S01]  /*13f0*/  ISETP.LT.OR P0, PT, R3.reuse, 0x41, P5 ;  /* 0x000000410300780c */ /* 0x040fe20002f01670 */
[----:B------:R2:W-:Y:S01]  /*1400*/  LDGSTS.E.BYPASS.LTC128B.128 [R233+0x8080], [R22.64], !P3 ;  /* 0x0808000016e97fae */ /* 0x0005e2000d901d4e */
[C---:B------:R-:W-:Y:S01]  /*1410*/  ISETP.LT.OR P2, PT, R3.reuse, 0x1, P1 ;  /* 0x000000010300780c */ /* 0x040fe20000f41670 */
[----:B------:R-:W-:Y:S01]  /*1420*/  IMAD R8, R8, c[0x0][0x238], RZ ;  /* 0x00008e0008087a24 */ /* 0x000fe200078e02ff */
[C---:B------:R-:W-:Y:S01]  /*1430*/  ISETP.LT.OR P3, PT, R3.reuse, 0x21, P1 ;  /* 0x000000210300780c */ /* 0x040fe20000f61670 */
[C---:B------:R-:W-:Y:S01]  /*1440*/  IMAD R12, R0.reuse, c[0x0][0x214], R4 ;  /* 0x00008500000c7a24 */ /* 0x040fe200078e0204 */
[----:B------:R-:W-:Y:S01]  /*1450*/  ISETP.LT.OR P5, PT, R3, 0x41, P1 ;  /* 0x000000410300780c */ /* 0x000fe20000fa1670 */
[----:B------:R-:W-:Y:S01]  /*1460*/  IMAD R3, R31, c[0x0][0x1a8], RZ ;  /* 0x00006a001f037a24 */ /* 0x000fe200078e02ff */
[----:B------:R-:W-:Y:S01]  /*1470*/  P2R R2, PR, RZ, 0x40 ;  /* 0x00000040ff027803 */ /* 0x000fe20000000000 */
[----:B------:R-:W-:Y:S01]  /*1480*/  IMAD R5, R0, c[0x0][0x184], R5 ;  /* 0x0000610000057a24 */ /* 0x000fe200078e0205 */
[----:B------:R-:W-:Y:S01]  /*1490*/  ISETP.GE.AND P6, PT, R18, c[0x0][0x16c], PT ;  /* 0x00005b0012007a0c */ /* 0x000fe20003fc6270 */
[C---:B------:R-:W-:Y:S01]  /*14a0*/  IMAD R3, R30.reuse, c[0x0][0x1ac], R3 ;  /* 0x00006b001e037a24 */ /* 0x040fe200078e0203 */
[----:B------:R-:W-:Y:S01]  /*14b0*/  USHF.L.U64.HI UR5, UR4, UR6, UR5 ;  /* 0x0000000604057299 */ /* 0x000fe20008010205 */
[----:B------:R-:W-:Y:S01]  /*14c0*/  IMAD.WIDE.U32 R30, R30, c[0x0][0x1a8], R24 ;  /* 0x00006a001e1e7a25 */ /* 0x000fe200078e0018 */
[----:B------:R2:W-:Y:S01]  /*14d0*/  LDGSTS.E.BYPASS.LTC128B.128 [R233+0xb080], [R22.64+0x80], !P0 ;  /* 0x0b08008016e97fae */ /* 0x0005e2000c101d4e */
[----:B------:R-:W-:Y:S01]  /*14e0*/  UIADD3 UR6, UR12, 0x3f, URZ ;  /* 0x0000003f0c067890 */ /* 0x000fe2000fffe03f */
[----:B------:R-:W-:Y:S01]  /*14f0*/  CS2R R58, SRZ ;  /* 0x00000000003a7805 */ /* 0x000fe2000001ff00 */
[----:B------:R-:W-:Y:S01]  /*1500*/  IMAD.IADD R3, R31, 0x1, R3 ;  /* 0x000000011f037824 */ /* 0x000fe200078e0203 */
[----:B------:R-:W0:Y:S01]  /*1510*/  LDGDEPBAR ;  /* 0x00000000000079af */ /* 0x000e220000000000 */
[C---:B------:R-:W-:Y:S01]  /*1520*/  IMAD.WIDE.U32 R28, R0.reuse, c[0x0][0x180], R28 ;  /* 0x00006000001c7a25 */ /* 0x040fe200078e001c */
[----:B------:R-:W-:Y:S01]  /*1530*/  CS2R R56, SRZ ;  /* 0x0000000000387805 */ /* 0x000fe2000001ff00 */
[----:B------:R-:W-:Y:S01]  /*1540*/  CS2R R54, SRZ ;  /* 0x0000000000367805 */ /* 0x000fe2000001ff00 */
[----:B------:R-:W-:Y:S01]  /*1550*/  CS2R R52, SRZ ;  /* 0x0000000000347805 */ /* 0x000fe2000001ff00 */
[----:B------:R-:W-:Y:S01]  /*1560*/  IMAD R4, R0, c[0x0][0x23c], R8 ;  /* 0x00008f0000047a24 */ /* 0x000fe200078e0208 */
[----:B------:R-:W-:Y:S01]  /*1570*/  @P6 LOP3.LUT R236, R236, 0x1, RZ, 0xfc, !PT ;  /* 0x00000001ecec6812 */ /* 0x000fe200078efcff */
[----:B------:R-:W-:Y:S01]  /*1580*/  IMAD.WIDE.U32 R20, R0, c[0x0][0x238], R20 ;  /* 0x00008e0000147a25 */ /* 0x000fe200078e0014 */
[----:B------:R-:W-:Y:S01]  /*1590*/  IADD3 R8, -R234, UR12, RZ ;  /* 0x0000000cea087c10 */ /* 0x000fe2000fffe1ff */
[----:B------:R-:W-:Y:S01]  /*15a0*/  CS2R R50, SRZ ;  /* 0x0000000000327805 */ /* 0x000fe2000001ff00 */
[----:B------:R-:W-:Y:S01]  /*15b0*/  LOP3.LUT R236, R236, 0xfffffffd, RZ, 0xc0, !PT ;  /* 0xfffffffdecec7812 */ /* 0x000fe200078ec0ff */
[----:B------:R-:W-:Y:S01]  /*15c0*/  IMAD.WIDE.U32 R32, R0, c[0x0][0x210], R32 ;  /* 0x0000840000207a25 */ /* 0x000fe200078e0020 */
[----:B------:R-:W-:Y:S01]  /*15d0*/  CS2R R48, SRZ ;  /* 0x0000000000307805 */ /* 0x000fe2000001ff00 */
[----:B------:R-:W-:Y:S01]  /*15e0*/  CS2R R46, SRZ ;  /* 0x00000000002e7805 */ /* 0x000fe2000001ff00 */
[----:B------:R-:W-:Y:S01]  /*15f0*/  CS2R R44, SRZ ;  /* 0x00000000002c7805 */ /* 0x000fe2000001ff00 */
[----:B------:R-:W-:Y:S01]  /*1600*/  IMAD.U32 R0, RZ, RZ, UR7 ;  /* 0x00000007ff007e24 */ /* 0x000fe2000f8e00ff */
[----:B------:R-:W-:Y:S01]  /*1610*/  CS2R R42, SRZ ;  /* 0x00000000002a7805 */ /* 0x000fe2000001ff00 */
[----:B------:R-:W-:Y:S01]  /*1620*/  IMAD.IADD R29, R29, 0x1, R5 ;  /* 0x000000011d1d7824 */ /* 0x000fe200078e0205 */
[----:B------:R-:W-:Y:S01]  /*1630*/  CS2R R40, SRZ ;  /* 0x0000000000287805 */ /* 0x000fe2000001ff00 */
[----:B------:R-:W-:Y:S01]  /*1640*/  IMAD.IADD R33, R33, 0x1, R12 ;  /* 0x0000000121217824 */ /* 0x000fe200078e020c */
[----:B------:R-:W-:Y:S01]  /*1650*/  CS2R R38, SRZ ;  /* 0x0000000000267805 */ /* 0x000fe2000001ff00 */
[C---:B------:R-:W-:Y:S01]  /*1660*/  IMAD.WIDE.U32 R28, R13.reuse, c[0x0][0x188], R28 ;  /* 0x000062000d1c7a25 */ /* 0x040fe200078e001c */
[----:B------:R-:W-:Y:S01]  /*1670*/  CS2R R36, SRZ ;  /* 0x0000000000247805 */ /* 0x000fe2000001ff00 */
[----:B--2---:R-:W-:Y:S01]  /*1680*/  LEA R22, P0, R30, c[0x0][0x190], 0x1 ;  /* 0x000064001e167a11 */ /* 0x004fe200078008ff */
[----:B------:R-:W-:Y:S01]  /*1690*/  CS2R R34, SRZ ;  /* 0x0000000000227805 */ /* 0x000fe2000001ff00 */
[----:B------:R-:W-:Y:S01]  /*16a0*/  IMAD R5, R14, c[0x0][0x218], RZ ;  /* 0x000086000e057a24 */ /* 0x000fe200078e02ff */
[----:B------:R-:W-:Y:S01]  /*16b0*/  UMOV UR4, URZ ;  /* 0x0000003f00047c82 */ /* 0x000fe20008000000 */
[----:B------:R-:W-:Y:S01]  /*16c0*/  LEA.HI.X R23, R30, c[0x0][0x194], R3, 0x1, P0 ;  /* 0x000065001e177a11 */ /* 0x000fe200000f0c03 */
[----:B------:R-:W-:Y:S01]  /*16d0*/  IMAD R3, R14, c[0x0][0x188], RZ ;  /* 0x000062000e037a24 */ /* 0x000fe200078e02ff */
[----:B------:R-:W-:Y:S01]  /*16e0*/  IADD3 R24, P1, P0, R0, 0x80, R22 ;  /* 0x0000008000187810 */ /* 0x000fe2000783e016 */
[C---:B------:R-:W-:Y:S01]  /*16f0*/  IMAD R5, R13.reuse, c[0x0][0x21c], R5 ;  /* 0x000087000d057a24 */ /* 0x040fe200078e0205 */
[----:B------:R-:W-:Y:S01]  /*1700*/  SEL R0, RZ, 0x1, P6 ;  /* 0x00000001ff007807 */ /* 0x000fe20003000000 */
[----:B------:R2:W-:Y:S01]  /*1710*/  LDGSTS.E.BYPASS.LTC128B.128 [R233+0x80], [R22.64], !P4 ;  /* 0x0008000016e97fae */ /* 0x0005e2000e101d4e */
[----:B------:R-:W-:Y:S01]  /*1720*/  IADD3.X R25, RZ, UR5, R23, P1, P0 ;  /* 0x00000005ff197c10 */ /* 0x000fe20008fe0417 */
[----:B------:R-:W-:Y:S01]  /*1730*/  IMAD R3, R13, c[0x0][0x18c], R3 ;  /* 0x000063000d037a24 */ /* 0x000fe200078e0203 */
[----:B------:R-:W-:Y:S01]  /*1740*/  ISETP.GE.AND P4, PT, R16, c[0x0][0x16c], PT ;  /* 0x00005b0010007a0c */ /* 0x000fe20003f86270 */
[----:B------:R2:W-:Y:S01]  /*1750*/  LDGSTS.E.BYPASS.LTC128B.128 [R233+0x3080], [R22.64+0x80], !P2 ;  /* 0x0308008016e97fae */ /* 0x0005e2000d101d4e */
[----:B------:R-:W-:Y:S01]  /*1760*/  ISETP.NE.AND P2, PT, R2, RZ, PT ;  /* 0x000000ff0200720c */ /* 0x000fe20003f45270 */
[----:B------:R-:W-:Y:S01]  /*1770*/  IMAD.IADD R3, R29, 0x1, R3 ;  /* 0x000000011d037824 */ /* 0x000fe200078e0203 */
[----:B------:R-:W-:Y:S01]  /*1780*/  ISETP.NE.AND P6, PT, R10, RZ, PT ;  /* 0x000000ff0a00720c */ /* 0x000fe20003fc5270 */
[----:B------:R-:W-:Y:S01]  /*1790*/  IMAD.WIDE.U32 R32, R13, c[0x0][0x218], R32 ;  /* 0x000086000d207a25 */ /* 0x000fe200078e0020 */
[----:B------:R-:W-:Y:S01]  /*17a0*/  SEL R2, RZ, 0x2, P4 ;  /* 0x00000002ff027807 */ /* 0x000fe20002000000 */
[----:B------:R-:W-:Y:S01]  /*17b0*/  CS2R R30, SRZ ;  /* 0x00000000001e7805 */ /* 0x000fe2000001ff00 */
[----:B------:R-:W-:Y:S01]  /*17c0*/  UMOV UR11, 0x1 ;  /* 0x00000001000b7882 */ /* 0x000fe20000000000 */
[----:B------:R-:W-:Y:S01]  /*17d0*/  IMAD.IADD R5, R33, 0x1, R5 ;  /* 0x0000000121057824 */ /* 0x000fe200078e0205 */
[----:B------:R-:W-:Y:S01]  /*17e0*/  LEA R242, P1, R32, c[0x0][0x1f0], 0x1 ;  /* 0x00007c0020f27a11 */ /* 0x000fe200078208ff */
[----:B------:R-:W-:-:S02]  /*17f0*/  IMAD.IADD R0, R2, 0x1, R0 ;  /* 0x0000000102007824 */ /* 0x000fc400078e0200 */
[----:B------:R-:W-:Y:S01]  /*1800*/  IMAD.MOV.U32 R216, RZ, RZ, 0x40 ;  /* 0x00000040ffd87424 */ /* 0x000fe200078e00ff */
[----:B------:R-:W-:Y:S01]  /*1810*/  LEA.HI.X R243, R32, c[0x0][0x1f4], R5, 0x1, P1 ;  /* 0x00007d0020f37a11 */ /* 0x000fe200008f0c05 */
[----:B------:R-:W-:Y:S01]  /*1820*/  IMAD.MOV.U32 R206, RZ, RZ, 0x20 ;  /* 0x00000020ffce7424 */ /* 0x000fe200078e00ff */
[----:B------:R-:W-:Y:S01]  /*1830*/  LOP3.LUT P1, RZ, R7, 0x4, RZ, 0xc0, !PT ;  /* 0x0000000407ff7812 */ /* 0x000fe2000782c0ff */
[----:B------:R-:W-:Y:S01]  /*1840*/  IMAD.SHL.U32 R229, R229, 0x2, RZ ;  /* 0x00000002e5e57824 */ /* 0x000fe200078e00ff */
[----:B------:R-:W-:Y:S01]  /*1850*/  @P4 LOP3.LUT R236, R236, 0x2, RZ, 0xfc, !PT ;  /* 0x00000002ecec4812 */ /* 0x000fe200078efcff */
[----:B------:R-:W-:Y:S01]  /*1860*/  IMAD.MOV.U32 R17, RZ, RZ, c[0x0][0x208] ;  /* 0x00008200ff117624 */ /* 0x000fe200078e00ff */
[----:B------:R-:W-:Y:S01]  /*1870*/  SEL R216, R216, 0xffffffc0, !P1 ;  /* 0xffffffc0d8d87807 */ /* 0x000fe20004800000 */
[----:B------:R-:W-:Y:S01]  /*1880*/  IMAD.IADD R21, R21, 0x1, R4 ;  /* 0x0000000115157824 */ /* 0x000fe200078e0204 */
[----:B------:R-:W-:Y:S01]  /*1890*/  LOP3.LUT P4, RZ, R0, 0x2, RZ, 0xc0, !PT ;  /* 0x0000000200ff7812 */ /* 0x000fe2000788c0ff */
[----:B------:R-:W-:Y:S01]  /*18a0*/  IMAD R250, R14, c[0x0][0x240], RZ ;  /* 0x000090000efa7a24 */ /* 0x000fe200078e02ff */
[----:B------:R-:W-:Y:S01]  /*18b0*/  LOP3.LUT R236, R236, 0xfffffffb, RZ, 0xc0, !PT ;  /* 0xfffffffbecec7812 */ /* 0x000fe200078ec0ff */
[----:B------:R-:W-:Y:S01]  /*18c0*/  IMAD.IADD R217, R229, 0x1, R216 ;  /* 0x00000001e5d97824 */ /* 0x000fe200078e02d8 */
[----:B------:R-:W-:Y:S01]  /*18d0*/  CS2R R32, SRZ ;  /* 0x0000000000207805 */ /* 0x000fe2000001ff00 */
[C---:B------:R-:W-:Y:S01]  /*18e0*/  IMAD R250, R13.reuse, c[0x0][0x244], R250 ;  /* 0x000091000dfa7a24 */ /* 0x040fe200078e02fa */
[----:B--2---:R-:W-:Y:S01]  /*18f0*/  IADD3 R22, P0, R22, UR7, RZ ;  /* 0x0000000716167c10 */ /* 0x004fe2000ff1e0ff */
[----:B------:R-:W-:-:S03]  /*1900*/  IMAD.WIDE.U32 R76, R13, c[0x0][0x240], R20 ;  /* 0x000090000d4c7a25 */ /* 0x000fc600078e0014 */
[----:B------:R-:W-:Y:S01]  /*1910*/  IADD3.X R23, R23, UR5, RZ, P0, !PT ;  /* 0x0000000517177c10 */ /* 0x000fe200087fe4ff */
[----:B------:R-:W-:Y:S01]  /*1920*/  IMAD.MOV.U32 R226, RZ, RZ, 0x10 ;  /* 0x00000010ffe27424 */ /* 0x000fe200078e00ff */
[C---:B------:R-:W-:Y:S01]  /*1930*/  LEA R248, P0, R28.reuse, c[0x0][0x160], 0x1 ;  /* 0x000058001cf87a11 */ /* 0x040fe200078008ff */
[----:B------:R1:W-:Y:S01]  /*1940*/  STL.64 [R1], R76 ;  /* 0x0000004c01007387 */ /* 0x0003e20000100a00 */
[----:B------:R-:W-:Y:S02]  /*1950*/  IMAD.MOV.U32 R225, RZ, RZ, 0x10 ;  /* 0x00000010ffe17424 */ /* 0x000fe400078e00ff */
[----:B------:R-:W-:Y:S01]  /*1960*/  LEA.HI.X R249, R28, c[0x0][0x164], R3, 0x1, P0 ;  /* 0x000059001cf97a11 */ /* 0x000fe200000f0c03 */
[----:B------:R2:W-:Y:S01]  /*1970*/  LDGSTS.E.BYPASS.LTC128B.128 [R233+0x1080], [R22.64], !P6 ;  /* 0x0108000016e97fae */ /* 0x0005e2000f101d4e */
[----:B------:R-:W-:Y:S01]  /*1980*/  IADD3 R2, P0, R22, UR7, RZ ;  /* 0x0000000716027c10 */ /* 0x000fe2000ff1e0ff */
[----:B------:R-:W-:Y:S01]  /*1990*/  CS2R R28, SRZ ;  /* 0x00000000001c7805 */ /* 0x000fe2000001ff00 */
[----:B------:R-:W-:Y:S01]  /*19a0*/  ISETP.GE.AND P6, PT, R18, c[0x0][0x1fc], PT ;  /* 0x00007f0012007a0c */ /* 0x000fe20003fc6270 */
[----:B------:R1:W-:Y:S01]  /*19b0*/  LDGSTS.E.BYPASS.LTC128B.128 [R233+0x4080], [R24.64], !P3 ;  /* 0x0408000018e97fae */ /* 0x0003e2000d901d4e */
[----:B------:R-:W-:Y:S01]  /*19c0*/  IADD3.X R3, R23, UR5, RZ, P0, !PT ;  /* 0x0000000517037c10 */ /* 0x000fe200087fe4ff */
[----:B------:R-:W-:Y:S01]  /*19d0*/  USHF.R.S32.HI UR5, URZ, 0x1f, UR6 ;  /* 0x0000001f3f057899 */ /* 0x000fe20008011406 */
[----:B------:R-:W-:Y:S01]  /*19e0*/  LOP3.LUT P0, RZ, R0, 0x1, RZ, 0xc0, !PT ;  /* 0x0000000100ff7812 */ /* 0x000fe2000780c0ff */
[----:B------:R-:W-:Y:S01]  /*19f0*/  IMAD.IADD R250, R77, 0x1, R250 ;  /* 0x000000014dfa7824 */ /* 0x000fe200078e02fa */
[----:B------:R-:W-:Y:S01]  /*1a00*/  LEA.HI R0, R11, R232, RZ, 0x2 ;  /* 0x000000e80b007211 */ /* 0x000fe200078f10ff */
[----:B------:R3:W-:Y:S01]  /*1a10*/  LDGSTS.E.BYPASS.LTC128B.128 [R233+0x2080], [R2.64], !P2 ;  /* 0x0208000002e97fae */ /* 0x0007e2000d101d4e */
[C---:B------:R-:W-:Y:S01]  /*1a20*/  LOP3.LUT P2, RZ, R7.reuse, 0x2, RZ, 0xc0, !PT ;  /* 0x0000000207ff7812 */ /* 0x040fe2000784c0ff */
[----:B------:R-:W-:Y:S01]  /*1a30*/  IMAD.SHL.U32 R7, R7, 0x20, RZ ;  /* 0x0000002007077824 */ /* 0x000fe200078e00ff */
[----:B------:R-:W-:Y:S01]  /*1a40*/  ISETP.LT.OR P3, PT, R8, 0x1, !P0 ;  /* 0x000000010800780c */ /* 0x000fe20004761670 */
[----:B------:R3:W-:Y:S01]  /*1a50*/  LDGSTS.E.BYPASS.LTC128B.128 [R233+0x5080], [R2.64+0x80], !P5 ;  /* 0x0508008002e97fae */ /* 0x0007e2000e901d4e */
[----:B------:R-:W-:Y:S01]  /*1a60*/  SEL R206, R206, 0xffffffe0, !P2 ;  /* 0xffffffe0cece7807 */ /* 0x000fe20005000000 */
[----:B------:R-:W-:Y:S01]  /*1a70*/  ULEA.HI UR5, UR5, UR6, URZ, 0x6 ;  /* 0x0000000605057291 */ /* 0x000fe2000f8f303f */
[C---:B------:R-:W-:Y:S01]  /*1a80*/  ISETP.LT.OR P2, PT, R8.reuse, 0x21, !P0 ;  /* 0x000000210800780c */ /* 0x040fe20004741670 */
[----:B------:R-:W0:Y:S01]  /*1a90*/  LDGDEPBAR ;  /* 0x00000000000079af */ /* 0x000e220000000000 */
[----:B------:R-:W-:Y:S01]  /*1aa0*/  ISETP.LT.OR P0, PT, R8, 0x1, !P4 ;  /* 0x000000010800780c */ /* 0x000fe20006701670 */
[----:B------:R-:W-:Y:S01]  /*1ab0*/  IMAD.IADD R218, R229, 0x1, R206 ;  /* 0x00000001e5da7824 */ /* 0x000fe200078e02ce */
[--C-:B------:R-:W-:Y:S01]  /*1ac0*/  SHF.R.S32.HI R10, RZ, 0x2, R0.reuse ;  /* 0x00000002ff0a7819 */ /* 0x100fe20000011400 */
[----:B------:R-:W-:Y:S01]  /*1ad0*/  IMAD.IADD R206, R206, 0x1, R217 ;  /* 0x00000001cece7824 */ /* 0x000fe200078e02d9 */
[----:B------:R-:W-:Y:S01]  /*1ae0*/  SHF.R.S32.HI R12, RZ, 0x1f, R0 ;  /* 0x0000001fff0c7819 */ /* 0x000fe20000011400 */
[----:B------:R-:W-:Y:S01]  /*1af0*/  IMAD.IADD R216, R216, 0x1, R218 ;  /* 0x00000001d8d87824 */ /* 0x000fe200078e02da */
[----:B------:R-:W-:Y:S01]  /*1b00*/  ISETP.GE.AND P5, PT, R18, c[0x0][0x1fc], PT ;  /* 0x00007f0012007a0c */ /* 0x000fe20003fa6270 */
[----:B------:R-:W-:Y:S01]  /*1b10*/  USHF.R.S32.HI UR8, URZ, 0x6, UR5 ;  /* 0x000000063f087899 */ /* 0x000fe20008011405 */
[----:B--2---:R-:W-:-:S02]  /*1b20*/  IADD3 R22, P1, R248, UR10, RZ ;  /* 0x0000000af8167c10 */ /* 0x004fc4000ff3e0ff */
[----:B------:R-:W-:Y:S01]  /*1b30*/  LEA.HI R12, R12, R10, RZ, 0x3 ;  /* 0x0000000a0c0c7211 */ /* 0x000fe200078f18ff */
[----:B------:R-:W-:Y:S01]  /*1b40*/  UMOV UR5, URZ ;  /* 0x0000003f00057c82 */ /* 0x000fe20008000000 */
[----:B------:R-:W-:Y:S02]  /*1b50*/  IADD3.X R23, R249, UR9, RZ, P1, !PT ;  /* 0x00000009f9177c10 */ /* 0x000fe40008ffe4ff */
[----:B------:R-:W-:Y:S02]  /*1b60*/  LOP3.LUT R12, R12, 0xfffffff8, RZ, 0xc0, !PT ;  /* 0xfffffff80c0c7812 */ /* 0x000fe400078ec0ff */
[----:B------:R-:W-:Y:S02]  /*1b70*/  ISETP.LT.OR P4, PT, R8, 0x21, !P4 ;  /* 0x000000210800780c */ /* 0x000fe40006781670 */
[----:B------:R-:W-:Y:S01]  /*1b80*/  SEL R13, RZ, 0x1, P6 ;  /* 0x00000001ff0d7807 */ /* 0x000fe20003000000 */
[----:B------:R-:W-:Y:S01]  /*1b90*/  IMAD.IADD R10, R10, 0x1, -R12 ;  /* 0x000000010a0a7824 */ /* 0x000fe200078e0a0c */
[----:B------:R-:W-:-:S02]  /*1ba0*/  ISETP.GT.AND P6, PT, R232, 0xf, PT ;  /* 0x0000000fe800780c */ /* 0x000fc40003fc4270 */
[----:B---3--:R-:W-:Y:S01]  /*1bb0*/  LEA.HI R2, R11, R232, RZ, 0x5 ;  /* 0x000000e80b027211 */ /* 0x008fe200078f28ff */
[----:B------:R-:W-:-:S04]  /*1bc0*/  DEPBAR.LE SB0, 0x1 ;  /* 0x000080400000791a */ /* 0x000fc80000000000 */
[----:B------:R-:W-:Y:S01]  /*1bd0*/  BAR.SYNC.DEFER_BLOCKING 0x0 ;  /* 0x0000000000007b1d */ /* 0x000fe20000010000 */
[----:B------:R-:W-:Y:S02]  /*1be0*/  SHF.R.S32.HI R3, RZ, 0x5, R2 ;  /* 0x00000005ff037819 */ /* 0x000fe40000011402 */
[----:B------:R-:W-:Y:S02]  /*1bf0*/  LEA.HI R11, R11, R232, RZ, 0x4 ;  /* 0x000000e80b0b7211 */ /* 0x000fe400078f20ff */
[----:B------:R-:W-:Y:S02]  /*1c00*/  LEA.HI R5, R2, R3, RZ, 0x1 ;  /* 0x0000000302057211 */ /* 0x000fe400078f08ff */
[----:B------:R-:W-:Y:S02]  /*1c10*/  SHF.R.S32.HI R18, RZ, 0x4, R11 ;  /* 0x00000004ff127819 */ /* 0x000fe4000001140b */
[----:B------:R-:W-:Y:S02]  /*1c20*/  LOP3.LUT R5, R5, 0xfffffffe, RZ, 0xc0, !PT ;  /* 0xfffffffe05057812 */ /* 0x000fe400078ec0ff */
[----:B------:R-:W-:-:S02]  /*1c30*/  LEA.HI R12, R11, R18, RZ, 0x1 ;  /* 0x000000120b0c7211 */ /* 0x000fc400078f08ff */
[----:B------:R-:W-:Y:S01]  /*1c40*/  LOP3.LUT R2, R2, 0xffffffe0, RZ, 0xc0, !PT ;  /* 0xffffffe002027812 */ /* 0x000fe200078ec0ff */
[----:B------:R-:W-:Y:S01]  /*1c50*/  IMAD.IADD R3, R3, 0x1, -R5 ;  /* 0x0000000103037824 */ /* 0x000fe200078e0a05 */
[----:B------:R-:W-:Y:S01]  /*1c60*/  LOP3.LUT R12, R12, 0xfffffffe, RZ, 0xc0, !PT ;  /* 0xfffffffe0c0c7812 */ /* 0x000fe200078ec0ff */
[----:B------:R-:W-:Y:S02]  /*1c70*/  IMAD.MOV.U32 R5, RZ, RZ, 0x5 ;  /* 0x00000005ff057424 */ /* 0x000fe400078e00ff */
[----:B------:R-:W-:Y:S02]  /*1c80*/  IMAD.IADD R2, R232, 0x1, -R2 ;  /* 0x00000001e8027824 */ /* 0x000fe400078e0a02 */
[----:B------:R-:W-:Y:S01]  /*1c90*/  IMAD.IADD R12, R18, 0x1, -R12 ;  /* 0x00000001120c7824 */ /* 0x000fe200078e0a0c */
[C---:B------:R-:W-:Y:S01]  /*1ca0*/  SHF.L.U64.HI R5, R17.reuse, R5, c[0x0][0x20c] ;  /* 0x0000830011057619 */ /* 0x040fe20000010205 */
[----:B------:R-:W-:Y:S01]  /*1cb0*/  IMAD.SHL.U32 R17, R17, 0x20, RZ ;  /* 0x0000002011117824 */ /* 0x000fe200078e00ff */
[----:B------:R-:W-:Y:S01]  /*1cc0*/  SHF.R.S32.HI R246, RZ, 0x1f, R2 ;  /* 0x0000001ffff67819 */ /* 0x000fe20000011402 */
[----:B------:R1:W2:Y:S01]  /*1cd0*/  LDSM.16.M88.2 R178, [R206+0x6080] ;  /* 0x00608000ceb2783b */ /* 0x0002a20000000100 */
[----:B------:R-:W-:-:S02]  /*1ce0*/  IMAD.SHL.U32 R230, R12, 0x20, RZ ;  /* 0x000000200ce67824 */ /* 0x000fc400078e00ff */
[C---:B------:R-:W-:Y:S01]  /*1cf0*/  SHF.L.U64.HI R15, R17.reuse, 0x1, R5 ;  /* 0x00000001110f7819 */ /* 0x040fe20000010205 */
[----:B------:R1:W3:Y:S01]  /*1d00*/  LDSM.16.M88.2 R180, [R206+0x7080] ;  /* 0x00708000ceb4783b */ /* 0x0002e20000000100 */
[----:B------:R-:W-:Y:S01]  /*1d10*/  IMAD.SHL.U32 R17, R17, 0x2, RZ ;  /* 0x0000000211117824 */ /* 0x000fe200078e00ff */
[----:B------:R-:W-:Y:S01]  /*1d20*/  SHF.R.S32.HI R5, RZ, 0x1f, R9 ;  /* 0x0000001fff057819 */ /* 0x000fe20000011409 */
[----:B------:R-:W-:Y:S01]  /*1d30*/  IMAD.SHL.U32 R231, R12, 0x8, RZ ;  /* 0x000000080ce77824 */ /* 0x000fe200078e00ff */
[----:B------:R1:W4:Y:S01]  /*1d40*/  LDSM.16.M88.2 R182, [R206+0x8080] ;  /* 0x00808000ceb6783b */ /* 0x0003220000000100 */
[----:B------:R-:W-:Y:S01]  /*1d50*/  LEA.HI R246, R246, R2, RZ, 0x2 ;  /* 0x00000002f6f67211 */ /* 0x000fe200078f10ff */
[----:B------:R-:W-:Y:S01]  /*1d60*/  IMAD.SHL.U32 R227, R3, 0x200, RZ ;  /* 0x0000020003e37824 */ /* 0x000fe200078e00ff */
[----:B------:R-:W-:Y:S01]  /*1d70*/  LEA.HI R5, R5, R9, RZ, 0x2 ;  /* 0x0000000905057211 */ /* 0x000fe200078f10ff */
[----:B------:R1:W1:Y:S01]  /*1d80*/  LDSM.16.M88.2 R202, [R206+0x9080] ;  /* 0x00908000ceca783b */ /* 0x0002620000000100 */
[----:B------:R-:W-:Y:S01]  /*1d90*/  LOP3.LUT R231, R231, 0x8, RZ, 0xc0, !PT ;  /* 0x00000008e7e77812 */ /* 0x000fe200078ec0ff */
[----:B------:R-:W-:Y:S01]  /*1da0*/  IMAD.SHL.U32 R12, R12, 0x100, RZ ;  /* 0x000001000c0c7824 */ /* 0x000fe200078e00ff */
[----:B------:R-:W-:Y:S01]  /*1db0*/  LOP3.LUT R18, R5, 0xfffffffc, RZ, 0xc0, !PT ;  /* 0xfffffffc05127812 */ /* 0x000fe200078ec0ff */
        /* <DEDUP_REMOVED lines=24> */
[----:B------:R1:W-:Y:S01]  /*1f40*/  LDGSTS.E.BYPASS.LTC128B.128 [R233+0x6080], [R248.64], !P3 ;  /* 0x06080000f8e97fae */ /* 0x0003e2000d901d4e */
[----:B------:R-:W-:-:S03]  /*1f50*/  ISETP.LT.OR P3, PT, R8, 0x1, P5 ;  /* 0x000000010800780c */ /* 0x000fc60002f61670 */
[----:B------:R1:W-:Y:S04]  /*1f60*/  LDGSTS.E.BYPASS.LTC128B.128 [R233+0x8080], [R248.64+0x80], !P0 ;  /* 0x08080080f8e97fae */ /* 0x0003e8000c101d4e */
[----:B------:R1:W-:Y:S01]  /*1f70*/  LDGSTS.E.BYPASS.LTC128B.128 [R233+0x7080], [R22.64], !P2 ;  /* 0x0708000016e97fae */ /* 0x0003e2000d101d4e */
[----:B------:R-:W-:-:S04]  /*1f80*/  ISETP.GE.AND P2, PT, R16, c[0x0][0x1fc], PT ;  /* 0x00007f0010007a0c */ /* 0x000fc80003f46270 */
[----:B------:R-:W-:-:S05]  /*1f90*/  SEL R245, RZ, 0xffffffff, P2 ;  /* 0xfffffffffff57807 */ /* 0x000fca0001000000 */
[----:B------:R-:W-:-:S05]  /*1fa0*/  IMAD.SHL.U32 R245, R245, 0x2, RZ ;  /* 0x00000002f5f57824 */ /* 0x000fca00078e00ff */
[----:B------:R-:W-:Y:S01]  /*1fb0*/  LOP3.LUT R245, R245, 0x2, R13, 0xe2, !PT ;  /* 0x00000002f5f57812 */ /* 0x000fe200078ee20d */
[----:B-1----:R-:W-:-:S05]  /*1fc0*/  IMAD.U32 R22, RZ, RZ, UR10 ;  /* 0x0000000aff167e24 */ /* 0x002fca000f8e00ff */
[----:B------:R-:W-:-:S04]  /*1fd0*/  IADD3 R22, P1, P0, R22, 0x80, R248 ;  /* 0x0000008016167810 */ /* 0x000fc8000783e0f8 */
[----:B------:R-:W-:Y:S02]  /*1fe0*/  IADD3.X R23, RZ, UR9, R249, P1, P0 ;  /* 0x00000009ff177c10 */ /* 0x000fe40008fe04f9 */
[----:B------:R-:W-:-:S03]  /*1ff0*/  IADD3 R4, P1, P0, R17, 0x80, R242 ;  /* 0x0000008011047810 */ /* 0x000fc6000783e0f2 */
[----:B------:R1:W-:Y:S01]  /*2000*/  LDGSTS.E.BYPASS.LTC128B.128 [R233+0x9080], [R22.64], !P4 ;  /* 0x0908000016e97fae */ /* 0x0003e2000e101d4e */
[--C-:B------:R-:W-:Y:S02]  /*2010*/  IADD3.X R5, R15, RZ, R243.reuse, P1, P0 ;  /* 0x000000ff0f057210 */ /* 0x100fe40000fe04f3 */
[----:B------:R-:W-:Y:S02]  /*2020*/  IADD3 R14, P1, R17, R242, RZ ;  /* 0x000000f2110e7210 */ /* 0x000fe40007f3e0ff */
[----:B------:R-:W-:Y:S01]  /*2030*/  ISETP.GE.AND P0, PT, R16, c[0x0][0x1fc], PT ;  /* 0x00007f0010007a0c */ /* 0x000fe20003f06270 */
[----:B------:R-:W-:Y:S01]  /*2040*/  IMAD.IADD R16, R9, 0x1, -R18 ;  /* 0x0000000109107824 */ /* 0x000fe200078e0a12 */
[----:B------:R-:W-:Y:S01]  /*2050*/  ISETP.LT.OR P4, PT, R8, 0x21, P5 ;  /* 0x000000210800780c */ /* 0x000fe20002f81670 */
[----:B------:R-:W-:Y:S01]  /*2060*/  IMAD.X R15, R15, 0x1, R243, P1 ;  /* 0x000000010f0f7824 */ /* 0x000fe200008e06f3 */
[----:B------:R-:W-:Y:S01]  /*2070*/  ISETP.GT.AND P1, PT, R232, 0xf, PT ;  /* 0x0000000fe800780c */ /* 0x000fe20003f24270 */
[----:B------:R-:W-:Y:S01]  /*2080*/  IMAD R237, R16, -0x8, R237 ;  /* 0xfffffff810ed7824 */ /* 0x000fe200078e02ed */
[----:B------:R-:W-:Y:S01]  /*2090*/  ISETP.LT.OR P2, PT, R8, 0x21, P0 ;  /* 0x000000210800780c */ /* 0x000fe20000741670 */
[----:B------:R-:W-:-:S02]  /*20a0*/  IMAD.SHL.U32 R16, R9, 0x8, RZ ;  /* 0x0000000809107824 */ /* 0x000fc400078e00ff */
[----:B------:R-:W-:-:S03]  /*20b0*/  IMAD.SHL.U32 R9, R10, 0x20, RZ ;  /* 0x000000200a097824 */ /* 0x000fc600078e00ff */
[----:B------:R-:W-:-:S04]  /*20c0*/  LOP3.LUT R16, R16, 0x18, RZ, 0xc0, !PT ;  /* 0x0000001810107812 */ /* 0x000fc800078ec0ff */
[----:B------:R-:W-:Y:S02]  /*20d0*/  LOP3.LUT R9, R16, 0xe0, R9, 0xf8, !PT ;  /* 0x000000e010097812 */ /* 0x000fe400078ef809 */
[----:B------:R-:W-:Y:S02]  /*20e0*/  @P1 LOP3.LUT R236, R236, 0x4, RZ, 0xfc, !PT ;  /* 0x00000004ecec1812 */ /* 0x000fe400078efcff */
[----:B------:R-:W-:Y:S01]  /*20f0*/  ISETP.LT.OR P1, PT, R8, 0x1, P0 ;  /* 0x000000010800780c */ /* 0x000fe20000721670 */
[----:B------:R-:W-:Y:S01]  /*2100*/  @!P6 IMAD.SHL.U32 R8, R232, 0x10, RZ ;  /* 0x00000010e808e824 */ /* 0x000fe200078e00ff */
[----:B------:R-:W-:Y:S02]  /*2110*/  LOP3.LUT R230, R16, 0x20, R230, 0xf8, !PT ;  /* 0x0000002010e67812 */ /* 0x000fe400078ef8e6 */
[C---:B------:R-:W-:Y:S01]  /*2120*/  LOP3.LUT P0, RZ, R10.reuse, 0x1, RZ, 0xc0, !PT ;  /* 0x000000010aff7812 */ /* 0x040fe2000780c0ff */
[----:B------:R-:W-:Y:S01]  /*2130*/  IMAD.SHL.U32 R10, R10, 0x4, RZ ;  /* 0x000000040a0a7824 */ /* 0x000fe200078e00ff */
[----:B------:R1:W-:Y:S01]  /*2140*/  @!P6 LDGSTS.E.BYPASS.LTC128B.128 [R8+0x12080], [R240.64] ;  /* 0x12080000f008efae */ /* 0x0003e2000b901d4e */
[----:B------:R-:W-:-:S03]  /*2150*/  LOP3.LUT R16, R246, 0xfffffffc, RZ, 0xc0, !PT ;  /* 0xfffffffcf6107812 */ /* 0x000fc600078ec0ff */
[----:B------:R-:W-:Y:S01]  /*2160*/  LOP3.LUT R10, R9, 0x18, R10, 0x78, !PT ;  /* 0x00000018090a7812 */ /* 0x000fe200078e780a */
[----:B------:R-:W0:Y:S01]  /*2170*/  LDGDEPBAR ;  /* 0x00000000000079af */ /* 0x000e220000000000 */
[----:B------:R-:W-:-:S03]  /*2180*/  IMAD.IADD R2, R2, 0x1, -R16 ;  /* 0x0000000102027824 */ /* 0x000fc600078e0a10 */
[----:B------:R2:W-:Y:S01]  /*2190*/  LDGSTS.E.BYPASS.LTC128B.128 [R233+0xe080], [R242.64], !P3 ;  /* 0x0e080000f2e97fae */ /* 0x0005e2000d901d4e */
[----:B------:R-:W-:Y:S01]  /*21a0*/  IMAD R237, R2, -0x2, R237 ;  /* 0xfffffffe02ed7824 */ /* 0x000fe200078e02ed */
[----:B------:R-:W-:Y:S02]  /*21b0*/  ISETP.GE.AND P3, PT, R232, 0x10, PT ;  /* 0x00000010e800780c */ /* 0x000fe40003f66270 */
[----:B------:R2:W-:Y:S04]  /*21c0*/  LDGSTS.E.BYPASS.LTC128B.128 [R233+0x10080], [R242.64+0x80], !P1 ;  /* 0x10080080f2e97fae */ /* 0x0005e8000c901d4e */
[----:B------:R2:W-:Y:S04]  /*21d0*/  LDGSTS.E.BYPASS.LTC128B.128 [R233+0xf080], [R14.64], !P4 ;  /* 0x0f0800000ee97fae */ /* 0x0005e8000e101d4e */
[----:B------:R2:W-:Y:S01]  /*21e0*/  LDGSTS.E.BYPASS.LTC128B.128 [R233+0x11080], [R4.64], !P2 ;  /* 0x1108000004e97fae */ /* 0x0005e2000d101d4e */
[----:B-1----:R-:W-:Y:S01]  /*21f0*/  LOP3.LUT R8, R11, 0xfffffff0, RZ, 0xc0, !PT ;  /* 0xfffffff00b087812 */ /* 0x002fe200078ec0ff */
[----:B------:R-:W-:-:S04]  /*2200*/  IMAD.SHL.U32 R11, R3, 0x10, RZ ;  /* 0x00000010030b7824 */ /* 0x000fc800078e00ff */
[----:B------:R-:W-:Y:S01]  /*2210*/  IMAD.IADD R8, R232, 0x1, -R8 ;  /* 0x00000001e8087824 */ /* 0x000fe200078e0a08 */
[----:B------:R-:W-:Y:S02]  /*2220*/  LEA.HI.SX32 R246, R246, R11, 0x1e ;  /* 0x0000000bf6f67211 */ /* 0x000fe400078ff2ff */
[----:B------:R-:W-:Y:S02]  /*2230*/  LOP3.LUT R11, R11, 0x10, RZ, 0xc0, !PT ;  /* 0x000000100b0b7812 */ /* 0x000fe400078ec0ff */
[----:B------:R-:W-:Y:S02]  /*2240*/  LOP3.LUT P1, RZ, R8, 0x4, RZ, 0xc0, !PT ;  /* 0x0000000408ff7812 */ /* 0x000fe4000782c0ff */
[----:B------:R-:W-:Y:S02]  /*2250*/  LOP3.LUT R9, R11, 0xe0, R7, 0xf8, !PT ;  /* 0x000000e00b097812 */ /* 0x000fe400078ef807 */
[----:B------:R-:W-:Y:S02]  /*2260*/  SHF.R.S32.HI R7, RZ, 0x1f, R8 ;  /* 0x0000001fff077819 */ /* 0x000fe40000011408 */
[----:B------:R-:W-:-:S02]  /*2270*/  LOP3.LUT R11, R0, 0x3ffffffc, RZ, 0xc0, !PT ;  /* 0x3ffffffc000b7812 */ /* 0x000fc400078ec0ff */
[----:B------:R-:W-:Y:S01]  /*2280*/  LEA.HI R0, R7, R8, RZ, 0x3 ;  /* 0x0000000807007211 */ /* 0x000fe200078f18ff */
[----:B------:R-:W-:Y:S01]  /*2290*/  IMAD.SHL.U32 R7, R8, 0x20, RZ ;  /* 0x0000002008077824 */ /* 0x000fe200078e00ff */
[----:B------:R-:W-:Y:S01]  /*22a0*/  LOP3.LUT R9, R9, 0x100, R12, 0xf8, !PT ;  /* 0x0000010009097812 */ /* 0x000fe200078ef80c */
[----:B------:R-:W-:Y:S01]  /*22b0*/  IMAD.IADD R11, R232, 0x1, -R11 ;  /* 0x00000001e80b7824 */ /* 0x000fe200078e0a0b */
[C---:B------:R-:W-:Y:S01]  /*22c0*/  LOP3.LUT R2, R0.reuse, 0xfffffff8, RZ, 0xc0, !PT ;  /* 0xfffffff800027812 */ /* 0x040fe200078ec0ff */
[----:B------:R-:W-:Y:S01]  /*22d0*/  IMAD.SHL.U32 R0, R0, 0x40, RZ ;  /* 0x0000004000007824 */ /* 0x000fe200078e00ff */
[----:B------:R-:W-:Y:S01]  /*22e0*/  LOP3.LUT R7, R231, 0x1e0, R7, 0xf8, !PT ;  /* 0x000001e0e7077812 */ /* 0x000fe200078ef807 */
[----:B------:R-:W-:Y:S01]  /*22f0*/  IMAD R11, R11, 0x2, R227 ;  /* 0x000000020b0b7824 */ /* 0x000fe200078e02e3 */
[C---:B------:R-:W-:Y:S01]  /*2300*/  LOP3.LUT R228, R9.reuse, 0x8, R6, 0xf8, !PT ;  /* 0x0000000809e47812 */ /* 0x040fe200078ef806 */
[----:B------:R-:W-:Y:S01]  /*2310*/  IMAD.IADD R2, R8, 0x1, -R2 ;  /* 0x0000000108027824 */ /* 0x000fe200078e0a02 */
[----:B------:R-:W-:Y:S01]  /*2320*/  LOP3.LUT R0, R0, 0xfffffe00, RZ, 0xc0, !PT ;  /* 0xfffffe0000007812 */ /* 0x000fe200078ec0ff */
[----:B------:R-:W-:Y:S01]  /*2330*/  IMAD.SHL.U32 R8, R8, 0x4, RZ ;  /* 0x0000000408087824 */ /* 0x000fe200078e00ff */
[----:B------:R-:W-:Y:S01]  /*2340*/  LOP3.LUT R9, R9, 0x1c0, RZ, 0xc0, !PT ;  /* 0x000001c009097812 */ /* 0x000fe200078ec0ff */
[----:B------:R-:W-:Y:S01]  /*2350*/  IMAD.IADD R10, R11, 0x1, R10 ;  /* 0x000000010b0a7824 */ /* 0x000fe200078e020a */
[----:B------:R-:W-:Y:S01]  /*2360*/  SEL R226, R226, 0xfffffff0, !P1 ;  /* 0xfffffff0e2e27807 */ /* 0x000fe20004800000 */
[----:B------:R-:W-:Y:S01]  /*2370*/  IMAD R3, R3, 0x400, R0 ;  /* 0x0000040003037824 */ /* 0x000fe200078e0200 */
[----:B------:R-:W-:Y:S01]  /*2380*/  LOP3.LUT R7, R7, 0x38, R8, 0x78, !PT ;  /* 0x0000003807077812 */ /* 0x000fe200078e7808 */
[----:B------:R-:W-:Y:S01]  /*2390*/  IMAD.SHL.U32 R8, R2, 0x40, RZ ;  /* 0x0000004002087824 */ /* 0x000fe200078e00ff */
[----:B------:R-:W-:Y:S01]  /*23a0*/  SHF.R.U32.HI R9, RZ, 0x3, R9 ;  /* 0x00000003ff097819 */ /* 0x000fe20000011609 */
[----:B------:R-:W-:Y:S01]  /*23b0*/  IMAD.SHL.U32 R247, R10, 0x2, RZ ;  /* 0x000000020af77824 */ /* 0x000fe200078e00ff */
[----:B------:R-:W-:-:S02]  /*23c0*/  LOP3.LUT R227, R7, R227, RZ, 0xfc, !PT ;  /* 0x000000e307e37212 */ /* 0x000fc400078efcff */
[----:B------:R-:W-:Y:S02]  /*23d0*/  LOP3.LUT R8, R8, 0x1c0, RZ, 0xc0, !PT ;  /* 0x000001c008087812 */ /* 0x000fe400078ec0ff */
[C---:B------:R-:W-:Y:S02]  /*23e0*/  IADD3 R6, R247.reuse, 0x12480, RZ ;  /* 0x00012480f7067810 */ /* 0x040fe40007ffe0ff */
[--C-:B------:R-:W-:Y:S02]  /*23f0*/  SHF.R.U32.HI R7, RZ, 0x3, R8.reuse ;  /* 0x00000003ff077819 */ /* 0x100fe40000011608 */
[----:B------:R-:W-:Y:S02]  /*2400*/  IADD3 R244, R247, 0x126c0, RZ ;  /* 0x000126c0f7f47810 */ /* 0x000fe40007ffe0ff */
[----:B------:R-:W-:Y:S02]  /*2410*/  LOP3.LUT R230, R7, R230, R8, 0x1e, !PT ;  /* 0x000000e607e67212 */ /* 0x000fe400078e1e08 */
[----:B------:R-:W-:-:S02]  /*2420*/  @P0 IADD3 R244, R6, 0x1c0, RZ ;  /* 0x000001c006f40810 */ /* 0x000fc40007ffe0ff */
[----:B------:R-:W-:Y:S01]  /*2430*/  LOP3.LUT R230, R230, R0, RZ, 0xfc, !PT ;  /* 0x00000000e6e67212 */ /* 0x000fe200078efcff */
[----:B------:R-:W-:Y:S01]  /*2440*/  @!P3 IMAD.SHL.U32 R0, R232, 0x10, RZ ;  /* 0x00000010e800b824 */ /* 0x000fe200078e00ff */
[----:B------:R-:W-:Y:S02]  /*2450*/  LOP3.LUT R231, R7, R8, R231, 0x1e, !PT ;  /* 0x0000000807e77212 */ /* 0x000fe400078e1ee7 */
[C---:B------:R-:W-:Y:S02]  /*2460*/  LOP3.LUT P0, RZ, R2.reuse, 0x4, RZ, 0xc0, !PT ;  /* 0x0000000402ff7812 */ /* 0x040fe4000780c0ff */
[----:B------:R1:W-:Y:S01]  /*2470*/  @!P3 LDGSTS.E.BYPASS.LTC128B.128 [R0+0x12280], [R238.64] ;  /* 0x12280000ee00bfae */ /* 0x0003e2000b901d4e */
[----:B------:R-:W-:Y:S01]  /*2480*/  LOP3.LUT P1, RZ, R2, 0x2, RZ, 0xc0, !PT ;  /* 0x0000000202ff7812 */ /* 0x000fe2000782c0ff */
[----:B------:R-:W-:Y:S01]  /*2490*/  IMAD.IADD R231, R3, 0x1, R231 ;  /* 0x0000000103e77824 */ /* 0x000fe200078e02e7 */
[----:B------:R-:W-:Y:S01]  /*24a0*/  LOP3.LUT R228, R9, R228, RZ, 0x3c, !PT ;  /* 0x000000e409e47212 */ /* 0x000fe200078e3cff */
[----:B------:R-:W0:Y:S01]  /*24b0*/  LDGDEPBAR ;  /* 0x00000000000079af */ /* 0x000e220000000000 */
[----:B------:R-:W-:Y:S01]  /*24c0*/  LEA R227, R227, 0x15480, 0x1 ;  /* 0x00015480e3e37811 */ /* 0x000fe200078e08ff */
[----:B------:R-:W-:Y:S01]  /*24d0*/  IMAD.SHL.U32 R224, R231, 0x2, RZ ;  /* 0x00000002e7e07824 */ /* 0x000fe200078e00ff */
[----:B------:R-:W-:Y:S01]  /*24e0*/  SEL R225, R225, 0xfffffff0, !P1 ;  /* 0xfffffff0e1e17807 */ /* 0x000fe20004800000 */
[----:B------:R-:W0:Y:S01]  /*24f0*/  LDGDEPBAR ;  /* 0x00000000000079af */ /* 0x000e220000000000 */
[----:B------:R-:W-:-:S02]  /*2500*/  IMAD.SHL.U32 R228, R228, 0x2, RZ ;  /* 0x00000002e4e47824 */ /* 0x000fc400078e00ff */
[----:B------:R-:W-:Y:S02]  /*2510*/  IMAD R226, R226, 0x2, R227 ;  /* 0x00000002e2e27824 */ /* 0x000fe400078e02e3 */
[----:B------:R-:W-:Y:S02]  /*2520*/  IMAD.IADD R221, R231, 0x1, R225 ;  /* 0x00000001e7dd7824 */ /* 0x000fe400078e02e1 */
[----:B-1----:R-:W-:-:S05]  /*2530*/  IMAD.MOV.U32 R0, RZ, RZ, 0x20 ;  /* 0x00000020ff007424 */ /* 0x002fca00078e00ff */
[C---:B------:R-:W-:Y:S02]  /*2540*/  SEL R223, R0.reuse, 0xffffffe0, !P0 ;  /* 0xffffffe000df7807 */ /* 0x040fe40004000000 */
[----:B------:R-:W-:-:S03]  /*2550*/  SEL R0, R0, 0xffffffe0, !P1 ;  /* 0xffffffe000007807 */ /* 0x000fc60004800000 */
[--C-:B------:R-:W-:Y:S02]  /*2560*/  IMAD.IADD R220, R231, 0x1, R223.reuse ;  /* 0x00000001e7dc7824 */ /* 0x100fe400078e02df */
[----:B------:R-:W-:Y:S02]  /*2570*/  IMAD.IADD R0, R224, 0x1, R0 ;  /* 0x00000001e0007824 */ /* 0x000fe400078e0200 */
[C---:B------:R-:W-:Y:S02]  /*2580*/  IMAD.IADD R222, R225.reuse, 0x1, R223 ;  /* 0x00000001e1de7824 */ /* 0x040fe400078e02df */
[----:B--234-:R-:W-:Y:S02]  /*2590*/  IMAD.IADD R219, R225, 0x1, R220 ;  /* 0x00000001e1db7824 */ /* 0x01cfe400078e02dc */
.L_x_90:
        /* <DEDUP_REMOVED lines=14> */
[----:B------:R-:W-:Y:S02]  /*2680*/  PLOP3.LUT P1, PT, PT, PT, UP0, 0x80, 0x0 ;  /* 0x000000000000781c */ /* 0x000fe40003f2f008 */
[----:B------:R-:W-:Y:S02]  /*2690*/  SHF.L.U32 R148, R148, 0x1, RZ ;  /* 0x0000000194947819 */ /* 0x000fe400000006ff */
[----:B------:R-:W-:Y:S01]  /*26a0*/  IADD3 R149, R231, R149, RZ ;  /* 0x00000095e7957210 */ /* 0x000fe20007ffe0ff */
[----:B------:R-:W-:Y:S03]  /*26b0*/  LDSM.16.M88.2 R2, [R229+0x80] ;  /* 0x00008000e502783b */ /* 0x000fe60000000100 */
[----:B------:R-:W-:Y:S02]  /*26c0*/  SHF.L.U32 R208, R149, 0x1, RZ ;  /* 0x0000000195d07819 */ /* 0x000fe400000006ff */
[----:B------:R-:W1:Y:S05]  /*26d0*/  LDSM.16.M88.4 R20, [R156+0x6080] ;  /* 0x006080009c14783b */ /* 0x000e6a0000000200 */
        /* <DEDUP_REMOVED lines=15> */
[C---:B------:R-:W-:Y:S08]  /*27d0*/  HMMA.16816.F32.BF16 R16, R20.reuse, R16, RZ ;  /* 0x000000101410723c */ /* 0x040ff000000418ff */
[-C--:B----4-:R-:W-:Y:S08]  /*27e0*/  HMMA.16816.F32.BF16 R20, R20, R76.reuse, RZ ;  /* 0x0000004c1414723c */ /* 0x090ff000000418ff */
[----:B------:R-:W-:Y:S07]  /*27f0*/  HMMA.16816.F32.BF16 R24, R24, R76, RZ ;  /* 0x0000004c1818723c */ /* 0x000fee00000418ff */
        /* <DEDUP_REMOVED lines=59> */
[----:B------:R-:W1:Y:S04]  /*2bb0*/  LDSM.16.M88.2 R80, [R217+0x4080] ;  /* 0x00408000d950783b */ /* 0x000e680000000100 */
[----:B------:R-:W-:Y:S01]  /*2bc0*/  MOV R159, UR4 ;  /* 0x00000004009f7c02 */ /* 0x000fe20008000f00 */
[-C--:B----4-:R-:W-:Y:S05]  /*2bd0*/  HMMA.16816.F32.BF16 R4, R136, R2.reuse, R4 ;  /* 0x000000028804723c */ /* 0x090fea0000041804 */
[----:B------:R-:W-:Y:S03]  /*2be0*/  LEA R159, R159, R246, 0x6 ;  /* 0x000000f69f9f7211 */ /* 0x000fe600078e30ff */
[C---:B------:R-:W-:Y:S01]  /*2bf0*/  HMMA.16816.F32.BF16 R8, R140.reuse, R2, R8 ;  /* 0x000000028c08723c */ /* 0x040fe20000041808 */
[----:B------:R-:W-:Y:S05]  /*2c00*/  LDSM.16.M88.2 R2, [R216+0x4080] ;  /* 0x00408000d802783b */ /* 0x000fea0000000100 */
[----:B------:R-:W-:Y:S02]  /*2c10*/  LDS R214, [R159.X4+0x12080] ;  /* 0x012080009fd67984 */ /* 0x000fe40000004800 */
[-C--:B--2---:R-:W-:Y:S03]  /*2c20*/  HMMA.16816.F32.BF16 R12, R140, R82.reuse, R12 ;  /* 0x000000528c0c723c */ /* 0x084fe6000004180c */
[----:B------:R-:W-:Y:S05]  /*2c30*/  LDS R213, [R159.X4+0x120a0] ;  /* 0x0120a0009fd57984 */ /* 0x000fea0000004800 */
[C---:B------:R-:W-:Y:S08]  /*2c40*/  HMMA.16816.F32.BF16 R16, R136.reuse, R82, R16 ;  /* 0x000000528810723c */ /* 0x040ff00000041810 */
[-C--:B---3--:R-:W-:Y:S01]  /*2c50*/  HMMA.16816.F32.BF16 R20, R136, R132.reuse, R20 ;  /* 0x000000848814723c */ /* 0x088fe20000041814 */
[----:B------:R-:W2:Y:S05]  /*2c60*/  LDSM.16.M88.4 R136, [R208+0x9080] ;  /* 0x00908000d088783b */ /* 0x000eaa0000000200 */
[----:B------:R-:W-:Y:S02]  /*2c70*/  LDS R208, [R159.X4+0x12100] ;  /* 0x012100009fd07984 */ /* 0x000fe40000004800 */
[----:B------:R-:W-:Y:S03]  /*2c80*/  HMMA.16816.F32.BF16 R24, R140, R132, R24 ;  /* 0x000000848c18723c */ /* 0x000fe60000041818 */
[----:B------:R-:W-:Y:S05]  /*2c90*/  LDS R159, [R159.X4+0x12120] ;  /* 0x012120009f9f7984 */ /* 0x000fea0000004800 */
        /* <DEDUP_REMOVED lines=68> */
[C---:B---34-:R-:W-:Y:S01]  /*30e0*/  LOP3.LUT P6, RZ, R236.reuse, 0x1, RZ, 0xc0, !PT ;  /* 0x00000001ecff7812 */ /* 0x058fe200078cc0ff */
[----:B------:R-:W-:Y:S01]  /*30f0*/  USHF.R.S32.HI UR13, URZ, 0x1f, UR16 ;  /* 0x0000001f3f0d7899 */ /* 0x000fe20008011410 */
[----:B------:R-:W-:Y:S01]  /*3100*/  IMAD.U32 R8, RZ, RZ, UR10 ;  /* 0x0000000aff087e24 */ /* 0x000fe2000f8e00ff */
[----:B------:R-:W-:Y:S01]  /*3110*/  ULDC.64 UR6, c[0x0][0x178] ;  /* 0x00005e0000067ab9 */ /* 0x000fe20000000a00 */
[----:B------:R-:W-:Y:S01]  /*3120*/  LOP3.LUT P5, RZ, R236, 0x2, RZ, 0xc0, !PT ;  /* 0x00000002ecff7812 */ /* 0x000fe200078ac0ff */
[----:B------:R-:W-:Y:S01]  /*3130*/  UIMAD UR13, UR13, UR6, URZ ;  /* 0x000000060d0d72a4 */ /* 0x000fe2000f8e023f */
[----:B------:R-:W-:Y:S01]  /*3140*/  IMAD.U32 R6, RZ, RZ, UR11 ;  /* 0x0000000bff067e24 */ /* 0x000fe2000f8e00ff */
[----:B------:R-:W-:Y:S02]  /*3150*/  UIMAD.WIDE.U32 UR18, UR16, UR6, URZ ;  /* 0x00000006101272a5 */ /* 0x000fe4000f8e003f */
[----:B------:R-:W-:Y:S02]  /*3160*/  UIMAD UR13, UR16, UR7, UR13 ;  /* 0x00000007100d72a4 */ /* 0x000fe4000f8e020d */
[----:B------:R-:W-:Y:S02]  /*3170*/  UIMAD UR16, UR16, -0x40, UR12 ;  /* 0xffffffc0101078a4 */ /* 0x000fe4000f8e020c */
[----:B------:R-:W-:Y:S01]  /*3180*/  UIADD3 UR13, UR19, UR13, URZ ;  /* 0x0000000d130d7290 */ /* 0x000fe2000fffe03f */
[----:B------:R-:W-:Y:S02]  /*3190*/  IMAD.U32 R12, RZ, RZ, UR18 ;  /* 0x00000012ff0c7e24 */ /* 0x000fe4000f8e00ff */
[----:B------:R-:W-:Y:S01]  /*31a0*/  IMAD.U32 R5, RZ, RZ, UR18 ;  /* 0x00000012ff057e24 */ /* 0x000fe2000f8e00ff */
[----:B------:R-:W-:Y:S02]  /*31b0*/  IADD3 R2, -R234, UR16, RZ ;  /* 0x00000010ea027c10 */ /* 0x000fe4000fffe1ff */
[----:B------:R-:W-:Y:S01]  /*31c0*/  IMAD.U32 R4, RZ, RZ, UR13 ;  /* 0x0000000dff047e24 */ /* 0x000fe2000f8e00ff */
[----:B------:R-:W-:Y:S02]  /*31d0*/  LEA R12, P1, R12, R248, 0x7 ;  /* 0x000000f80c0c7211 */ /* 0x000fe400078238ff */
[----:B------:R-:W-:Y:S02]  /*31e0*/  ISETP.LT.OR P4, PT, R2, 0x1, P6 ;  /* 0x000000010200780c */ /* 0x000fe40003781670 */
[----:B------:R-:W-:Y:S01]  /*31f0*/  LEA.HI.X R13, R5, R249, R4, 0x7, P1 ;  /* 0x000000f9050d7211 */ /* 0x000fe200008f3c04 */
[----:B------:R-:W-:Y:S01]  /*3200*/  IMAD.SHL.U32 R5, R232, 0x4, RZ ;  /* 0x00000004e8057824 */ /* 0x000fe200078e00ff */
[----:B------:R-:W-:Y:S02]  /*3210*/  IADD3 R4, R233, 0x6080, RZ ;  /* 0x00006080e9047810 */ /* 0x000fe40007ffe0ff */
[----:B------:R-:W-:Y:S02]  /*3220*/  IADD3 R8, P2, P1, R8, 0x80, R12 ;  /* 0x0000008008087810 */ /* 0x000fe4000795e00c */
[----:B------:R-:W-:Y:S01]  /*3230*/  ISETP.LT.OR P3, PT, R2, 0x1, P5 ;  /* 0x000000010200780c */ /* 0x000fe20002f61670 */
[----:B------:R-:W-:Y:S01]  /*3240*/  IMAD R6, R6, 0x4000, R4 ;  /* 0x0000400006067824 */ /* 0x000fe200078e0204 */
[----:B------:R-:W-:Y:S01]  /*3250*/  IADD3.X R9, RZ, UR9, R13, P2, P1 ;  /* 0x00000009ff097c10 */ /* 0x000fe200097e240d */
[----:B------:R-:W-:Y:S01]  /*3260*/  IMAD.U32 R4, RZ, RZ, UR5 ;  /* 0x00000005ff047e24 */ /* 0x000fe2000f8e00ff */
[----:B------:R-:W-:Y:S02]  /*3270*/  IADD3 R10, P1, R12, UR10, RZ ;  /* 0x0000000a0c0a7c10 */ /* 0x000fe4000ff3e0ff */
[----:B------:R-:W-:Y:S01]  /*3280*/  @!PT LDS RZ, [RZ] ;  /* 0x00000000fffff984 */ /* 0x000fe20000000800 */
[----:B------:R-:W-:Y:S01]  /*3290*/  @!PT LDS RZ, [RZ] ;  /* 0x00000000fffff984 */ /* 0x000fe20000000800 */
[----:B------:R-:W-:Y:S01]  /*32a0*/  @!PT LDS RZ, [RZ] ;  /* 0x00000000fffff984 */ /* 0x000fe20000000800 */
[----:B------:R3:W-:Y:S01]  /*32b0*/  LDGSTS.E.BYPASS.LTC128B.128 [R6], [R12.64], !P4 ;  /* 0x000000000c067fae */ /* 0x0007e2000e101d4e */
[C---:B------:R-:W-:Y:S02]  /*32c0*/  ISETP.LT.OR P2, PT, R2.reuse, 0x21, P6 ;  /* 0x000000210200780c */ /* 0x040fe40003741670 */
[----:B------:R-:W-:Y:S02]  /*32d0*/  IADD3.X R11, R13, UR9, RZ, P1, !PT ;  /* 0x000000090d0b7c10 */ /* 0x000fe40008ffe4ff */
[----:B------:R-:W-:Y:S01]  /*32e0*/  ISETP.LT.OR P1, PT, R2, 0x21, P5 ;  /* 0x000000210200780c */ /* 0x000fe20002f21670 */
[----:B------:R-:W-:Y:S01]  /*32f0*/  IMAD.U32 R2, RZ, RZ, UR11 ;  /* 0x0000000bff027e24 */ /* 0x000fe2000f8e00ff */
[----:B------:R3:W-:Y:S01]  /*3300*/  LDGSTS.E.BYPASS.LTC128B.128 [R6+0x2000], [R12.64+0x80], !P3 ;  /* 0x020000800c067fae */ /* 0x0007e2000d901d4e */
[----:B------:R-:W-:Y:S06]  /*3310*/  ISETP.GT.AND P5, PT, R232, 0xf, PT ;  /* 0x0000000fe800780c */ /* 0x000fec0003fa4270 */
[----:B------:R3:W-:Y:S06]  /*3320*/  LDGSTS.E.BYPASS.LTC128B.128 [R6+0x1000], [R10.64], !P2 ;  /* 0x010000000a067fae */ /* 0x0007ec000d101d4e */
[----:B------:R3:W-:Y:S01]  /*3330*/  LDGSTS.E.BYPASS.LTC128B.128 [R6+0x3000], [R8.64], !P1 ;  /* 0x0300000008067fae */ /* 0x0007e2000c901d4e */
[----:B------:R-:W-:Y:S01]  /*3340*/  @!P5 IMAD R2, R2, 0x40, R5 ;  /* 0x000000400202d824 */ /* 0x000fe200078e0205 */
[----:B------:R-:W-:Y:S03]  /*3350*/  @!P5 LEA R4, R4, 0x40, 0x6 ;  /* 0x000000400404d811 */ /* 0x000fe600078e30ff */
[----:B------:R-:W-:Y:S02]  /*3360*/  @!P5 IMAD.SHL.U32 R2, R2, 0x4, RZ ;  /* 0x000000040202d824 */ /* 0x000fe400078e00ff */
[----:B------:R-:W-:Y:S05]  /*3370*/  @!P5 IMAD.WIDE R4, R4, 0x4, R240 ;  /* 0x000000040404d825 */ /* 0x000fea00078e02f0 */
[----:B------:R3:W-:Y:S02]  /*3380*/  @!P5 LDGSTS.E.BYPASS.LTC128B.128 [R2+0x12080], [R4.64] ;  /* 0x120800000402dfae */ /* 0x0007e4000b901d4e */
.L_x_88:
[-C--:B-1-34-:R-:W-:Y:S01]  /*3390*/  HMMA.16816.F32.BF16 R4, R20, R160.reuse, RZ ;  /* 0x000000a01404723c */ /* 0x09afe200000418ff */
[----:B------:R-:W0:Y:S01]  /*33a0*/  LDGDEPBAR ;  /* 0x00000000000079af */ /* 0x000e220000000000 */
[----:B------:R-:W-:Y:S01]  /*33b0*/  UIADD3 UR13, UR5, 0x1, URZ ;  /* 0x00000001050d7890 */ /* 0x000fe2000fffe03f */
[C---:B------:R-:W-:Y:S02]  /*33c0*/  ISETP.GT.AND P1, PT, R237.reuse, 0x41, PT ;  /* 0x00000041ed00780c */ /* 0x040fe40003f24270 */
[----:B------:R-:W-:Y:S02]  /*33d0*/  MOV R136, 0x40 ;  /* 0x0000004000887802 */ /* 0x000fe40000000f00 */
[C---:B------:R-:W-:Y:S01]  /*33e0*/  ISETP.GT.AND P6, PT, R237.reuse, RZ, PT ;  /* 0x000000ffed00720c */ /* 0x040fe20003fc4270 */
[C---:B------:R-:W-:Y:S02]  /*33f0*/  HMMA.16816.F32.BF16 R8, R76.reuse, R160, RZ ;  /* 0x000000a04c08723c */ /* 0x040fe400000418ff */
[C---:B------:R-:W-:Y:S02]  /*3400*/  ISETP.GT.AND P5, PT, R237.reuse, 0x1, PT ;  /* 0x00000001ed00780c */ /* 0x040fe40003fa4270 */
[----:B------:R-:W-:Y:S02]  /*3410*/  SEL R136, R136, 0xffffffc0, !P0 ;  /* 0xffffffc088887807 */ /* 0x000fe40004000000 */
[C---:B------:R-:W-:Y:S01]  /*3420*/  FSEL R251, R146.reuse, -INF , P6 ;  /* 0xff80000092fb7808 */ /* 0x040fe20003000000 */
[----:B------:R-:W-:Y:S01]  /*3430*/  FFMA.FTZ R146, -R146, R146, 1 ;  /* 0x3f80000092927423 */ /* 0x000fe20000010192 */
[-C--:B------:R-:W-:Y:S01]  /*3440*/  HMMA.16816.F32.BF16 R12, R76, R162.reuse, RZ ;  /* 0x000000a24c0c723c */ /* 0x080fe200000418ff */
[----:B------:R-:W-:Y:S02]  /*3450*/  IADD3 R2, R224, R136, RZ ;  /* 0x00000088e0027210 */ /* 0x000fe40007ffe0ff */
[----:B------:R-:W-:Y:S01]  /*3460*/  ISETP.GT.AND P4, PT, R237, 0x20, PT ;  /* 0x00000020ed00780c */ /* 0x000fe20003f84270 */
[--C-:B------:R-:W-:Y:S01]  /*3470*/  FFMA.FTZ R251, R251, c[0x0][0x29c], -R159.reuse ;  /* 0x0000a700fbfb7a23 */ /* 0x100fe2000001089f */
[----:B------:R-:W-:Y:S02]  /*3480*/  IADD3 R136, R136, R0, RZ ;  /* 0x0000000088887210 */ /* 0x000fe40007ffe0ff */
[----:B------:R-:W-:Y:S01]  /*3490*/  FSEL R215, R147, -INF , P5 ;  /* 0xff80000093d77808 */ /* 0x000fe20002800000 */
[C---:B--2---:R-:W-:Y:S02]  /*34a0*/  HMMA.16816.F32.BF16 R16, R20.reuse, R162, RZ ;  /* 0x000000a21410723c */ /* 0x044fe400000418ff */
[----:B------:R-:W-:Y:S01]  /*34b0*/  MUFU.EX2 R251, R251 ;  /* 0x000000fb00fb7308 */ /* 0x000fe20000000800 */
[----:B------:R-:W-:Y:S01]  /*34c0*/  ISETP.GT.AND P3, PT, R237, 0x21, PT ;  /* 0x00000021ed00780c */ /* 0x000fe20003f64270 */
[----:B------:R-:W-:Y:S01]  /*34d0*/  FFMA.FTZ R147, -R147, R147, 1 ;  /* 0x3f80000093937423 */ /* 0x000fe20000010193 */
[----:B------:R-:W-:Y:S01]  /*34e0*/  ISETP.GT.AND P2, PT, R237, 0x40, PT ;  /* 0x00000040ed00780c */ /* 0x000fe20003f44270 */
[----:B------:R-:W-:Y:S02]  /*34f0*/  FFMA.FTZ R215, R215, c[0x0][0x29c], -R159 ;  /* 0x0000a700d7d77a23 */ /* 0x000fe4000001089f */
[-C--:B------:R-:W-:Y:S04]  /*3500*/  HMMA.16816.F32.BF16 R20, R20, R164.reuse, RZ ;  /* 0x000000a41414723c */ /* 0x080fe800000418ff */
[----:B------:R-:W-:Y:S04]  /*3510*/  MUFU.EX2 R215, R215 ;  /* 0x000000d700d77308 */ /* 0x000fe80000000800 */
[----:B------:R-:W-:Y:S01]  /*3520*/  HMMA.16816.F32.BF16 R24, R76, R164, RZ ;  /* 0x000000a44c18723c */ /* 0x000fe200000418ff */
[----:B------:R-:W1:Y:S07]  /*3530*/  LDSM.16.M88.4 R76, [R2+0xe080] ;  /* 0x00e08000024c783b */ /* 0x000e6e0000000200 */
        /* <DEDUP_REMOVED lines=37> */
[----:B------:R1:W3:Y:S07]  /*3790*/  LDSM.16.M88.4 R76, [R2+0x11080] ;  /* 0x01108000024c783b */ /* 0x0002ee0000000200 */
[----:B------:R-:W-:Y:S01]  /*37a0*/  HMMA.16816.F32.BF16 R24, R80, R194, R24 ;  /* 0x000000c25018723c */ /* 0x000fe20000041818 */
[----:B------:R-:W4:Y:S07]  /*37b0*/  LDSM.16.M88.4 R80, [R136+0x10080] ;  /* 0x010080008850783b */ /* 0x000f2e0000000200 */
[-C--:B--2---:R-:W-:Y:S01]  /*37c0*/  HMMA.16816.F32.BF16 R4, R132, R196.reuse, R4 ;  /* 0x000000c48404723c */ /* 0x084fe20000041804 */
[----:B------:R-:W2:Y:S04]  /*37d0*/  LDSM.16.M88.4 R136, [R136+0x11080] ;  /* 0x011080008888783b */ /* 0x000ea80000000200 */
[C---:B-1----:R-:W-:Y:S01]  /*37e0*/  FSEL R2, R155.reuse, -INF , P2 ;  /* 0xff8000009b027808 */ /* 0x042fe20001000000 */
[----:B------:R-:W-:Y:S06]  /*37f0*/  FFMA.FTZ R155, -R155, R155, 1 ;  /* 0x3f8000009b9b7423 */ /* 0x000fec000001019b */
[----:B------:R-:W-:Y:S06]  /*3800*/  FFMA.FTZ R2, R2, c[0x0][0x29c], -R214 ;  /* 0x0000a70002027a23 */ /* 0x000fec00000108d6 */
[----:B------:R-:W-:Y:S01]  /*3810*/  MUFU.EX2 R2, R2 ;  /* 0x0000000200027308 */ /* 0x000fe20000000800 */
[C---:B---3--:R-:W-:Y:S08]  /*3820*/  HMMA.16816.F32.BF16 R8, R76.reuse, R196, R8 ;  /* 0x000000c44c08723c */ /* 0x048ff00000041808 */
        /* <DEDUP_REMOVED lines=8> */
[C---:B------:R-:W-:Y:S01]  /*38b0*/  FSEL R76, R152.reuse, -INF , P3 ;  /* 0xff800000984c7808 */ /* 0x040fe20001800000 */
[-C--:B----4-:R-:W-:Y:S05]  /*38c0*/  HMMA.16816.F32.BF16 R4, R80, R202.reuse, R4 ;  /* 0x000000ca5004723c */ /* 0x090fea0000041804 */
[----:B------:R-:W-:Y:S01]  /*38d0*/  FFMA.FTZ R152, -R152, R152, 1 ;  /* 0x3f80000098987423 */ /* 0x000fe20000010198 */
[C---:B------:R-:W-:Y:S01]  /*38e0*/  FSEL R135, R148.reuse, -INF , P4 ;  /* 0xff80000094877808 */ /* 0x040fe20002000000 */
[----:B------:R-:W-:Y:S01]  /*38f0*/  FFMA.FTZ R148, -R148, R148, 1 ;  /* 0x3f80000094947423 */ /* 0x000fe20000010194 */
[C---:B--2---:R-:W-:Y:S04]  /*3900*/  HMMA.16816.F32.BF16 R8, R136.reuse, R202, R8 ;  /* 0x000000ca8808723c */ /* 0x044fe80000041808 */
[----:B------:R-:W-:Y:S01]  /*3910*/  FFMA.FTZ R135, R135, c[0x0][0x29c], -R208 ;  /* 0x0000a70087877a23 */ /* 0x000fe200000108d0 */
[----:B------:R-:W-:Y:S01]  /*3920*/  FSEL R79, R140, -INF , P6 ;  /* 0xff8000008c4f7808 */ /* 0x000fe20003000000 */
[--C-:B------:R-:W-:Y:S01]  /*3930*/  FFMA.FTZ R76, R76, c[0x0][0x29c], -R214.reuse ;  /* 0x0000a7004c4c7a23 */ /* 0x100fe200000108d6 */
[----:B------:R-:W-:Y:S01]  /*3940*/  FSEL R78, R141, -INF , P5 ;  /* 0xff8000008d4e7808 */ /* 0x000fe20002800000 */
[-C--:B------:R-:W-:Y:S02]  /*3950*/  HMMA.16816.F32.BF16 R12, R136, R204.reuse, R12 ;  /* 0x000000cc880c723c */ /* 0x080fe4000004180c */
[----:B------:R-:W-:Y:S02]  /*3960*/  MUFU.EX2 R135, R135 ;  /* 0x0000008700877308 */ /* 0x000fe40000000800 */
[--C-:B------:R-:W-:Y:S01]  /*3970*/  FFMA.FTZ R79, R79, c[0x0][0x29c], -R214.reuse ;  /* 0x0000a7004f4f7a23 */ /* 0x100fe200000108d6 */
[----:B------:R-:W-:Y:S01]  /*3980*/  FSEL R77, R151, -INF , P4 ;  /* 0xff800000974d7808 */ /* 0x000fe20002000000 */
[----:B------:R-:W-:Y:S01]  /*3990*/  FFMA.FTZ R141, -R141, R141, 1 ;  /* 0x3f8000008d8d7423 */ /* 0x000fe2000001018d */
[----:B------:R-:W-:Y:S01]  /*39a0*/  FSEL R134, R3, -INF , P3 ;  /* 0xff80000003867808 */ /* 0x000fe20001800000 */
[C---:B------:R-:W-:Y:S04]  /*39b0*/  HMMA.16816.F32.BF16 R16, R80.reuse, R204, R16 ;  /* 0x000000cc5010723c */ /* 0x040fe80000041810 */
[----:B------:R-:W-:Y:S01]  /*39c0*/  MUFU.EX2 R79, R79 ;  /* 0x0000004f004f7308 */ /* 0x000fe20000000800 */
[----:B------:R-:W-:Y:S02]  /*39d0*/  FFMA.FTZ R77, R77, c[0x0][0x29c], -R214 ;  /* 0x0000a7004d4d7a23 */ /* 0x000fe400000108d6 */
[----:B------:R-:W-:Y:S01]  /*39e0*/  FFMA.FTZ R134, R134, c[0x0][0x29c], -R208 ;  /* 0x0000a70086867a23 */ /* 0x000fe200000108d0 */
[-C--:B------:R-:W-:Y:S04]  /*39f0*/  HMMA.16816.F32.BF16 R20, R80, R206.reuse, R20 ;  /* 0x000000ce5014723c */ /* 0x080fe80000041814 */
[----:B------:R-:W-:Y:S02]  /*3a00*/  FFMA.FTZ R3, -R3, R3, 1 ;  /* 0x3f80000003037423 */ /* 0x000fe40000010103 */
        /* <DEDUP_REMOVED lines=9> */
[----:B------:R-:W-:Y:S02]  /*3aa0*/  MUFU.EX2 R76, R76 ;  /* 0x0000004c004c7308 */ /* 0x000fe40000000800 */
        /* <DEDUP_REMOVED lines=8> */
[----:B------:R-:W2:Y:S01]  /*3b30*/  MUFU.EX2 R78, R78 ;  /* 0x0000004e004e7308 */ /* 0x000ea20000000800 */
[----:B------:R-:W-:Y:S01]  /*3b40*/  FFMA.FTZ R213, R133, c[0x0][0x29c], -R213 ;  /* 0x0000a70085d57a23 */ /* 0x000fe200000108d5 */
[----:B------:R-:W-:Y:S01]  /*3b50*/  FSEL R133, R209, -INF , P2 ;  /* 0xff800000d1857808 */ /* 0x000fe20001000000 */
[--C-:B------:R-:W-:Y:S01]  /*3b60*/  FFMA.FTZ R137, R137, c[0x0][0x29c], -R208.reuse ;  /* 0x0000a70089897a23 */ /* 0x100fe200000108d0 */
[----:B------:R-:W-:Y:S01]  /*3b70*/  FSEL R139, R149, -INF , P4 ;  /* 0xff800000958b7808 */ /* 0x000fe20002000000 */
[--C-:B------:R-:W-:Y:S02]  /*3b80*/  FFMA.FTZ R136, R136, c[0x0][0x29c], -R208.reuse ;  /* 0x0000a70088887a23 */ /* 0x100fe400000108d0 */
[--C-:B------:R-:W-:Y:S02]  /*3b90*/  FFMA.FTZ R133, R133, c[0x0][0x29c], -R208.reuse ;  /* 0x0000a70085857a23 */ /* 0x100fe400000108d0 */
[----:B------:R-:W-:Y:S01]  /*3ba0*/  FFMA.FTZ R208, R138, c[0x0][0x29c], -R208 ;  /* 0x0000a7008ad07a23 */ /* 0x000fe200000108d0 */
[----:B------:R-:W3:Y:S01]  /*3bb0*/  MUFU.EX2 R132, R132 ;  /* 0x0000008400847308 */ /* 0x000ee20000000800 */
[----:B------:R-:W4:Y:S01]  /*3bc0*/  LDS R138, [R246.X4+0x12280] ;  /* 0x01228000f68a7984 */ /* 0x000f220000004800 */
[----:B------:R-:W-:Y:S02]  /*3bd0*/  FFMA.FTZ R142, -R142, R142, 1 ;  /* 0x3f8000008e8e7423 */ /* 0x000fe4000001018e */
[----:B------:R-:W-:Y:S02]  /*3be0*/  FFMA.FTZ R140, -R140, R140, 1 ;  /* 0x3f8000008c8c7423 */ /* 0x000fe4000001018c */
[--C-:B------:R-:W-:Y:S02]  /*3bf0*/  FFMA.FTZ R139, R139, c[0x0][0x29c], -R159.reuse ;  /* 0x0000a7008b8b7a23 */ /* 0x100fe4000001089f */
[----:B------:R-:W-:Y:S02]  /*3c00*/  FFMA.FTZ R144, -R144, R144, 1 ;  /* 0x3f80000090907423 */ /* 0x000fe40000010190 */
[----:B------:R-:W5:Y:S01]  /*3c10*/  MUFU.EX2 R83, R83 ;  /* 0x0000005300537308 */ /* 0x000f620000000800 */
        /* <DEDUP_REMOVED lines=8> */
[----:B------:R-:W-:Y:S05]  /*3ca0*/  FFMA.FTZ R210, -R210, R210, 1 ;  /* 0x3f800000d2d27423 */ /* 0x000fea00000101d2 */
[----:B------:R-:W-:Y:S10]  /*3cb0*/  MUFU.EX2 R137, R137 ;  /* 0x0000008900897308 */ /* 0x000ff40000000800 */
[----:B------:R-:W-:Y:S01]  /*3cc0*/  MUFU.EX2 R81, R81 ;  /* 0x0000005100517308 */ /* 0x000fe20000000800 */
[--C-:B----4-:R-:W-:Y:S02]  /*3cd0*/  FADD.FTZ R16, R16, -R138.reuse ;  /* 0x8000008a10107221 */ /* 0x110fe40000010000 */
[--C-:B------:R-:W-:Y:S02]  /*3ce0*/  FADD.FTZ R4, R4, -R138.reuse ;  /* 0x8000008a04047221 */ /* 0x100fe40000010000 */
[----:B-1----:R-:W-:Y:S02]  /*3cf0*/  FMUL.FTZ R16, R77, R16 ;  /* 0x000000104d107220 */ /* 0x002fe40000410000 */
[--C-:B------:R-:W-:Y:S02]  /*3d00*/  FADD.FTZ R21, R21, -R138.reuse ;  /* 0x8000008a15157221 */ /* 0x100fe40000010000 */
[--C-:B------:R-:W-:Y:S01]  /*3d10*/  FADD.FTZ R5, R5, -R138.reuse ;  /* 0x8000008a05057221 */ /* 0x100fe20000010000 */
[----:B------:R-:W1:Y:S01]  /*3d20*/  MUFU.EX2 R82, R82 ;  /* 0x0000005200527308 */ /* 0x000e620000000800 */
[--C-:B------:R-:W-:Y:S02]  /*3d30*/  FADD.FTZ R17, R17, -R138.reuse ;  /* 0x8000008a11117221 */ /* 0x100fe40000010000 */
[----:B------:R-:W-:Y:S02]  /*3d40*/  FADD.FTZ R20, R20, -R138 ;  /* 0x8000008a14147221 */ /* 0x000fe40000010000 */
[----:B------:R-:W-:Y:S01]  /*3d50*/  FFMA.FTZ R138, -R151, R151, 1 ;  /* 0x3f800000978a7423 */ /* 0x000fe20000010197 */
[----:B------:R-:W-:Y:S01]  /*3d60*/  FSEL R151, R211, -INF , P2 ;  /* 0xff800000d3977808 */ /* 0x000fe20001000000 */
[----:B------:R-:W-:Y:S02]  /*3d70*/  FMUL.FTZ R4, R79, R4 ;  /* 0x000000044f047220 */ /* 0x000fe40000410000 */
[----:B------:R-:W-:Y:S01]  /*3d80*/  FMUL.FTZ R138, R16, R138 ;  /* 0x0000008a108a7220 */ /* 0x000fe20000410000 */
[----:B------:R-:W-:Y:S01]  /*3d90*/  MUFU.EX2 R134, R134 ;  /* 0x0000008600867308 */ /* 0x000fe20000000800 */
[----:B------:R-:W4:Y:S01]  /*3da0*/  LDS R16, [R246.X4+0x122a0] ;  /* 0x0122a000f6107984 */ /* 0x000f220000004800 */
[C---:B--2---:R-:W-:Y:S01]  /*3db0*/  FMUL.FTZ R5, R78.reuse, R5 ;  /* 0x000000054e057220 */ /* 0x044fe20000410000 */
[----:B------:R-:W-:Y:S01]  /*3dc0*/  F2FP.BF16.PACK_AB R78, R78, R79 ;  /* 0x0000004f4e4e723e */ /* 0x000fe200000010ff */
[----:B------:R-:W-:Y:S01]  /*3dd0*/  FMUL.FTZ R4, R4, R140 ;  /* 0x0000008c04047220 */ /* 0x000fe20000410000 */
[----:B------:R-:W-:Y:S01]  /*3de0*/  FSEL R140, R150, -INF , P3 ;  /* 0xff800000968c7808 */ /* 0x000fe20001800000 */
[----:B------:R-:W-:Y:S01]  /*3df0*/  FMUL.FTZ R5, R5, R141 ;  /* 0x0000008d05057220 */ /* 0x000fe20000410000 */
[----:B------:R-:W-:Y:S01]  /*3e00*/  FSEL R141, R212, -INF , P1 ;  /* 0xff800000d48d7808 */ /* 0x000fe20000800000 */
[C---:B------:R-:W-:Y:S01]  /*3e10*/  FMUL.FTZ R17, R76.reuse, R17 ;  /* 0x000000114c117220 */ /* 0x040fe20000410000 */
[----:B------:R-:W-:Y:S01]  /*3e20*/  F2FP.BF16.PACK_AB R76, R76, R77 ;  /* 0x0000004d4c4c723e */ /* 0x000fe200000010ff */
[--C-:B------:R-:W-:Y:S01]  /*3e30*/  FFMA.FTZ R140, R140, c[0x0][0x29c], -R159.reuse ;  /* 0x0000a7008c8c7a23 */ /* 0x100fe2000001089f */
[----:B------:R-:W-:Y:S01]  /*3e40*/  F2FP.BF16.PACK_AB R4, R5, R4 ;  /* 0x000000040504723e */ /* 0x000fe200000010ff */
[----:B------:R-:W-:Y:S01]  /*3e50*/  MUFU.EX2 R139, R139 ;  /* 0x0000008b008b7308 */ /* 0x000fe20000000800 */
[----:B------:R-:W2:Y:S01]  /*3e60*/  LDS R5, [R246.X4+0x12320] ;  /* 0x01232000f6057984 */ /* 0x000ea20000004800 */
[----:B------:R-:W-:Y:S01]  /*3e70*/  FMUL.FTZ R20, R2, R20 ;  /* 0x0000001402147220 */ /* 0x000fe20000410000 */
[----:B------:R-:W-:Y:S01]  /*3e80*/  PLOP3.LUT P1, PT, PT, PT, UP0, 0x80, 0x0 ;  /* 0x000000000000781c */ /* 0x000fe20003f2f008 */
[--C-:B------:R-:W-:Y:S02]  /*3e90*/  FFMA.FTZ R151, R151, c[0x0][0x29c], -R159.reuse ;  /* 0x0000a70097977a23 */ /* 0x100fe4000001089f */
[----:B------:R-:W-:Y:S02]  /*3ea0*/  FFMA.FTZ R159, R141, c[0x0][0x29c], -R159 ;  /* 0x0000a7008d9f7a23 */ /* 0x000fe4000001089f */
[----:B------:R-:W-:Y:S02]  /*3eb0*/  FMUL.FTZ R17, R17, R152 ;  /* 0x0000009811117220 */ /* 0x000fe40000410000 */
[----:B------:R-:W-:Y:S01]  /*3ec0*/  MUFU.EX2 R140, R140 ;  /* 0x0000008c008c7308 */ /* 0x000fe20000000800 */
[----:B------:R-:W-:Y:S02]  /*3ed0*/  FFMA.FTZ R150, -R150, R150, 1 ;  /* 0x3f80000096967423 */ /* 0x000fe40000010196 */
[----:B------:R-:W-:Y:S01]  /*3ee0*/  F2FP.BF16.PACK_AB R17, R17, R138 ;  /* 0x0000008a1111723e */ /* 0x000fe200000010ff */
[----:B------:R-:W-:Y:S02]  /*3ef0*/  FMUL.FTZ R20, R20, R155 ;  /* 0x0000009b14147220 */ /* 0x000fe40000410000 */
[----:B------:R-:W-:Y:S02]  /*3f00*/  FFMA.FTZ R211, -R211, R211, 1 ;  /* 0x3f800000d3d37423 */ /* 0x000fe400000101d3 */
[----:B------:R-:W-:Y:S02]  /*3f10*/  FFMA.FTZ R212, -R212, R212, 1 ;  /* 0x3f800000d4d47423 */ /* 0x000fe400000101d4 */
[----:B------:R-:W1:Y:S01]  /*3f20*/  MUFU.EX2 R214, R214 ;  /* 0x000000d600d67308 */ /* 0x000e620000000800 */
[--C-:B----4-:R-:W-:Y:S09]  /*3f30*/  FADD.FTZ R6, R6, -R16.reuse ;  /* 0x8000001006067221 */ /* 0x110ff20000010000 */
[----:B------:R-:W-:Y:S01]  /*3f40*/  MUFU.EX2 R213, R213 ;  /* 0x000000d500d57308 */ /* 0x000fe20000000800 */
[--C-:B------:R-:W-:Y:S02]  /*3f50*/  FADD.FTZ R7, R7, -R16.reuse ;  /* 0x8000001007077221 */ /* 0x100fe40000010000 */
[----:B---3--:R-:W-:Y:S02]  /*3f60*/  FMUL.FTZ R6, R132, R6 ;  /* 0x0000000684067220 */ /* 0x008fe40000410000 */
[C---:B-----5:R-:W-:Y:S01]  /*3f70*/  FMUL.FTZ R7, R83.reuse, R7 ;  /* 0x0000000753077220 */ /* 0x060fe20000410000 */
[----:B------:R-:W-:Y:S01]  /*3f80*/  F2FP.BF16.PACK_AB R83, R83, R132 ;  /* 0x000000845353723e */ /* 0x000fe200000010ff */
[----:B------:R-:W-:Y:S02]  /*3f90*/  FMUL.FTZ R142, R6, R142 ;  /* 0x0000008e068e7220 */ /* 0x000fe40000410000 */
[----:B------:R-:W3:Y:S01]  /*3fa0*/  LDS R6, [R246.X4+0x12300] ;  /* 0x01230000f6067984 */ /* 0x000ee20000004800 */
[--C-:B------:R-:W-:Y:S01]  /*3fb0*/  FADD.FTZ R18, R18, -R16.reuse ;  /* 0x8000001012127221 */ /* 0x100fe20000010000 */
[----:B------:R-:W4:Y:S01]  /*3fc0*/  MUFU.EX2 R80, R80 ;  /* 0x0000005000507308 */ /* 0x000f220000000800 */
[--C-:B------:R-:W-:Y:S01]  /*3fd0*/  FADD.FTZ R22, R22, -R16.reuse ;  /* 0x8000001016167221 */ /* 0x100fe20000010000 */
[----:B------:R-:W-:Y:S01]  /*3fe0*/  STS [R247+0x12480], R78 ;  /* 0x0124804ef7007388 */ /* 0x000fe20000000800 */
[----:B-1----:R-:W-:Y:S01]  /*3ff0*/  FMUL.FTZ R18, R82, R18 ;  /* 0x0000001252127220 */ /* 0x002fe20000410000 */
[----:B------:R-:W-:Y:S01]  /*4000*/  F2FP.BF16.PACK_AB R82, R81, R82 ;  /* 0x000000525152723e */ /* 0x000fe200000010ff */
[----:B------:R-:W-:Y:S01]  /*4010*/  FMUL.FTZ R7, R7, R143 ;  /* 0x0000008f07077220 */ /* 0x000fe20000410000 */
[----:B------:R-:W-:Y:S01]  /*4020*/  STS [R244], R83 ;  /* 0x00000053f4007388 */ /* 0x000fe20000000800 */
[----:B------:R-:W-:Y:S01]  /*4030*/  F2FP.BF16.PACK_AB R2, R214, R2 ;  /* 0x00000002d602723e */ /* 0x000fe200000010ff */
[--C-:B--2---:R-:W-:Y:S02]  /*4040*/  FADD.FTZ R10, R10, -R5.reuse ;  /* 0x800000050a0a7221 */ /* 0x104fe40000010000 */
[----:B------:R-:W-:Y:S01]  /*4050*/  MUFU.EX2 R208, R208 ;  /* 0x000000d000d07308 */ /* 0x000fe20000000800 */
[--C-:B------:R-:W-:Y:S01]  /*4060*/  FADD.FTZ R11, R11, -R5.reuse ;  /* 0x800000050b0b7221 */ /* 0x100fe20000010000 */
[----:B------:R-:W-:Y:S01]  /*4070*/  F2FP.BF16.PACK_AB R7, R7, R142 ;  /* 0x0000008e0707723e */ /* 0x000fe200000010ff */
[----:B------:R-:W-:Y:S02]  /*4080*/  FMUL.FTZ R10, R251, R10 ;  /* 0x0000000afb0a7220 */ /* 0x000fe40000410000 */
[----:B------:R-:W-:Y:S02]  /*4090*/  FMUL.FTZ R11, R215, R11 ;  /* 0x0000000bd70b7220 */ /* 0x000fe40000410000 */
[----:B------:R-:W-:Y:S02]  /*40a0*/  FADD.FTZ R19, R19, -R16 ;  /* 0x8000001013137221 */ /* 0x000fe40000010000 */
[----:B------:R-:W-:Y:S01]  /*40b0*/  FMUL.FTZ R10, R10, R146 ;  /* 0x000000920a0a7220 */ /* 0x000fe20000410000 */
[----:B------:R-:W1:Y:S01]  /*40c0*/  MUFU.EX2 R133, R133 ;  /* 0x0000008500857308 */ /* 0x000e620000000800 */
[----:B------:R-:W-:Y:S02]  /*40d0*/  FMUL.FTZ R11, R11, R147 ;  /* 0x000000930b0b7220 */ /* 0x000fe40000410000 */
[----:B------:R-:W-:Y:S02]  /*40e0*/  FMUL.FTZ R19, R81, R19 ;  /* 0x0000001351137220 */ /* 0x000fe40000410000 */
[----:B----4-:R-:W-:Y:S01]  /*40f0*/  FMUL.FTZ R22, R80, R22 ;  /* 0x0000001650167220 */ /* 0x010fe20000410000 */
[----:B------:R-:W-:Y:S01]  /*4100*/  F2FP.BF16.PACK_AB R80, R213, R80 ;  /* 0x00000050d550723e */ /* 0x000fe200000010ff */
[----:B------:R-:W-:Y:S01]  /*4110*/  FMUL.FTZ R18, R18, R153 ;  /* 0x0000009912127220 */ /* 0x000fe20000410000 */
[----:B------:R-:W-:Y:S01]  /*4120*/  F2FP.BF16.PACK_AB R10, R11, R10 ;  /* 0x0000000a0b0a723e */ /* 0x000fe200000010ff */
[----:B------:R-:W-:Y:S01]  /*4130*/  FMUL.FTZ R19, R19, R154 ;  /* 0x0000009a13137220 */ /* 0x000fe20000410000 */
[----:B------:R-:W2:Y:S01]  /*4140*/  MUFU.EX2 R151, R151 ;  /* 0x0000009700977308 */ /* 0x000ea20000000800 */
[--C-:B------:R-:W-:Y:S02]  /*4150*/  FADD.FTZ R14, R14, -R5.reuse ;  /* 0x800000050e0e7221 */ /* 0x100fe40000010000 */
[--C-:B------:R-:W-:Y:S01]  /*4160*/  FADD.FTZ R15, R15, -R5.reuse ;  /* 0x800000050f0f7221 */ /* 0x100fe20000010000 */
[----:B------:R-:W-:Y:S01]  /*4170*/  F2FP.BF16.PACK_AB R18, R19, R18 ;  /* 0x000000121312723e */ /* 0x000fe200000010ff */
[----:B------:R-:W-:Y:S02]  /*4180*/  FMUL.FTZ R14, R139, R14 ;  /* 0x0000000e8b0e7220 */ /* 0x000fe40000410000 */
[----:B------:R-:W-:Y:S02]  /*4190*/  FMUL.FTZ R15, R140, R15 ;  /* 0x0000000f8c0f7220 */ /* 0x000fe40000410000 */
[--C-:B---3--:R-:W-:Y:S01]  /*41a0*/  FADD.FTZ R8, R8, -R6.reuse ;  /* 0x8000000608087221 */ /* 0x108fe20000010000 */
[----:B------:R-:W3:Y:S01]  /*41b0*/  MUFU.EX2 R159, R159 ;  /* 0x0000009f009f7308 */ /* 0x000ee20000000800 */
[--C-:B------:R-:W-:Y:S02]  /*41c0*/  FADD.FTZ R9, R9, -R6.reuse ;  /* 0x8000000609097221 */ /* 0x100fe40000010000 */
[----:B------:R-:W-:Y:S01]  /*41d0*/  FMUL.FTZ R8, R137, R8 ;  /* 0x0000000889087220 */ /* 0x000fe20000410000 */
[----:B------:R-:W-:Y:S01]  /*41e0*/  F2FP.BF16.PACK_AB R137, R136, R137 ;  /* 0x000000898889723e */ /* 0x000fe200000010ff */
[--C-:B------:R-:W-:Y:S02]  /*41f0*/  FADD.FTZ R12, R12, -R6.reuse ;  /* 0x800000060c0c7221 */ /* 0x100fe40000010000 */
[--C-:B------:R-:W-:Y:S02]  /*4200*/  FADD.FTZ R13, R13, -R6.reuse ;  /* 0x800000060d0d7221 */ /* 0x100fe40000010000 */
[--C-:B------:R-:W-:Y:S01]  /*4210*/  FADD.FTZ R24, R24, -R6.reuse ;  /* 0x8000000618187221 */ /* 0x100fe20000010000 */
[----:B------:R-:W-:Y:S01]  /*4220*/  STS [R247+0x12c80], R137 ;  /* 0x012c8089f7007388 */ /* 0x000fe20000000800 */
[----:B------:R-:W-:Y:S01]  /*4230*/  FADD.FTZ R25, R25, -R6 ;  /* 0x8000000619197221 */ /* 0x000fe20000010000 */
[----:B------:R-:W-:Y:S01]  /*4240*/  F2FP.BF16.PACK_AB R6, R215, R251 ;  /* 0x000000fbd706723e */ /* 0x000fe200000010ff */
[----:B------:R-:W-:Y:S02]  /*4250*/  FMUL.FTZ R9, R136, R9 ;  /* 0x0000000988097220 */ /* 0x000fe40000410000 */
[----:B------:R-:W-:Y:S02]  /*4260*/  FMUL.FTZ R8, R8, R144 ;  /* 0x0000009008087220 */ /* 0x000fe40000410000 */
[----:B------:R-:W-:Y:S01]  /*4270*/  STS [R244+0x800], R6 ;  /* 0x00080006f4007388 */ /* 0x000fe20000000800 */
[----:B------:R-:W-:Y:S02]  /*4280*/  FMUL.FTZ R9, R9, R145 ;  /* 0x0000009109097220 */ /* 0x000fe40000410000 */
[----:B------:R-:W-:Y:S01]  /*4290*/  FMUL.FTZ R12, R135, R12 ;  /* 0x0000000c870c7220 */ /* 0x000fe20000410000 */
[----:B------:R-:W-:Y:S01]  /*42a0*/  STS [R247+0x13480], R76 ;  /* 0x0134804cf7007388 */ /* 0x000fe20000000800 */
[----:B------:R-:W-:Y:S01]  /*42b0*/  F2FP.BF16.PACK_AB R135, R134, R135 ;  /* 0x000000878687723e */ /* 0x000fe200000010ff */
[----:B-1----:R-:W-:Y:S01]  /*42c0*/  FMUL.FTZ R24, R133, R24 ;  /* 0x0000001885187220 */ /* 0x002fe20000410000 */
[----:B------:R-:W-:Y:S01]  /*42d0*/  F2FP.BF16.PACK_AB R8, R9, R8 ;  /* 0x000000080908723e */ /* 0x000fe200000010ff */
        /* <DEDUP_REMOVED lines=9> */
[----:B------:R-:W-:Y:S01]  /*4370*/  FADD.FTZ R23, R23, -R16 ;  /* 0x8000001017177221 */ /* 0x000fe20000010000 */
[----:B------:R3:W-:Y:S01]  /*4380*/  STS [R247+0x14480], R2 ;  /* 0x01448002f7007388 */ /* 0x0007e20000000800 */
[----:B------:R-:W-:Y:S01]  /*4390*/  FMUL.FTZ R14, R14, R149 ;  /* 0x000000950e0e7220 */ /* 0x000fe20000410000 */
[----:B------:R-:W-:Y:S01]  /*43a0*/  F2FP.BF16.PACK_AB R3, R3, R12 ;  /* 0x0000000c0303723e */ /* 0x000fe200000010ff */
[----:B------:R-:W-:Y:S01]  /*43b0*/  FMUL.FTZ R15, R15, R150 ;  /* 0x000000960f0f7220 */ /* 0x000fe20000410000 */
[----:B------:R-:W-:Y:S01]  /*43c0*/  STS [R244+0x2000], R80 ;  /* 0x00200050f4007388 */ /* 0x000fe20000000800 */
[----:B------:R-:W-:Y:S02]  /*43d0*/  FMUL.FTZ R21, R21, R156 ;  /* 0x0000009c15157220 */ /* 0x000fe40000410000 */
[----:B------:R-:W-:Y:S01]  /*43e0*/  FMUL.FTZ R23, R213, R23 ;  /* 0x00000017d5177220 */ /* 0x000fe20000410000 */
[----:B------:R-:W-:Y:S01]  /*43f0*/  STS [R247+0x14c80], R133 ;  /* 0x014c8085f7007388 */ /* 0x000fe20000000800 */
[----:B------:R-:W-:Y:S01]  /*4400*/  F2FP.BF16.PACK_AB R14, R15, R14 ;  /* 0x0000000e0f0e723e */ /* 0x000fe200000010ff */
[----:B------:R-:W-:Y:S01]  /*4410*/  FMUL.FTZ R22, R22, R157 ;  /* 0x0000009d16167220 */ /* 0x000fe20000410000 */
[----:B------:R-:W-:Y:S01]  /*4420*/  F2FP.BF16.PACK_AB R20, R21, R20 ;  /* 0x000000141514723e */ /* 0x000fe200000010ff */
[----:B------:R-:W-:Y:S02]  /*4430*/  FMUL.FTZ R23, R23, R158 ;  /* 0x0000009e17177220 */ /* 0x000fe40000410000 */
[----:B------:R-:W-:Y:S02]  /*4440*/  FMUL.FTZ R25, R208, R25 ;  /* 0x00000019d0197220 */ /* 0x000fe40000410000 */
[--C-:B------:R-:W-:Y:S01]  /*4450*/  FADD.FTZ R26, R26, -R5.reuse ;  /* 0x800000051a1a7221 */ /* 0x100fe20000010000 */
[----:B------:R-:W-:Y:S01]  /*4460*/  F2FP.BF16.PACK_AB R22, R23, R22 ;  /* 0x000000161716723e */ /* 0x000fe200000010ff */
[----:B------:R-:W-:Y:S02]  /*4470*/  FADD.FTZ R27, R27, -R5 ;  /* 0x800000051b1b7221 */ /* 0x000fe40000010000 */
[----:B------:R-:W-:Y:S02]  /*4480*/  FMUL.FTZ R24, R24, R209 ;  /* 0x000000d118187220 */ /* 0x000fe40000410000 */
[----:B------:R-:W-:Y:S02]  /*4490*/  FMUL.FTZ R25, R25, R210 ;  /* 0x000000d219197220 */ /* 0x000fe40000410000 */
[----:B--2---:R-:W-:Y:S01]  /*44a0*/  FMUL.FTZ R26, R151, R26 ;  /* 0x0000001a971a7220 */ /* 0x004fe20000410000 */
[C---:B---3--:R-:W-:Y:S01]  /*44b0*/  F2FP.BF16.PACK_AB R2, R159.reuse, R151 ;  /* 0x000000979f02723e */ /* 0x048fe200000010ff */
[----:B------:R-:W-:Y:S01]  /*44c0*/  FMUL.FTZ R27, R159, R27 ;  /* 0x0000001b9f1b7220 */ /* 0x000fe20000410000 */
[----:B------:R-:W-:Y:S01]  /*44d0*/  F2FP.BF16.PACK_AB R24, R25, R24 ;  /* 0x000000181918723e */ /* 0x000fe200000010ff */
[----:B------:R-:W-:Y:S02]  /*44e0*/  FMUL.FTZ R26, R26, R211 ;  /* 0x000000d31a1a7220 */ /* 0x000fe40000410000 */
[----:B------:R1:W-:Y:S01]  /*44f0*/  STS [R244+0x2800], R2 ;  /* 0x00280002f4007388 */ /* 0x0003e20000000800 */
[----:B------:R-:W-:Y:S03]  /*4500*/  FMUL.FTZ R27, R27, R212 ;  /* 0x000000d41b1b7220 */ /* 0x000fe60000410000 */
[----:B------:R-:W-:Y:S02]  /*4510*/  BAR.SYNC.DEFER_BLOCKING 0x0 ;  /* 0x0000000000007b1d */ /* 0x000fe40000010000 */
[----:B------:R-:W-:Y:S02]  /*4520*/  F2FP.BF16.PACK_AB R26, R27, R26 ;  /* 0x0000001a1b1a723e */ /* 0x000fe400000010ff */
[----:B-1----:R-:W-:Y:S04]  /*4530*/  SHF.L.U32 R2, R230, 0x1, RZ ;  /* 0x00000001e6027819 */ /* 0x002fe800000006ff */
        /* <DEDUP_REMOVED lines=91> */
[----:B------:R-:W-:Y:S01]  /*4af0*/  USHF.R.S32.HI UR16, URZ, 0x1f, UR13 ;  /* 0x0000001f3f107899 */ /* 0x000fe2000801140d */
[----:B------:R-:W-:Y:S01]  /*4b00*/  ISETP.GT.AND P6, PT, R232, 0xf, PT ;  /* 0x0000000fe800780c */ /* 0x000fe20003fc4270 */
[----:B------:R-:W-:Y:S01]  /*4b10*/  ULDC.64 UR6, c[0x0][0x208] ;  /* 0x0000820000067ab9 */ /* 0x000fe20000000a00 */
[----:B------:R-:W-:Y:S01]  /*4b20*/  IMAD.MOV.U32 R7, RZ, RZ, c[0x0][0x208] ;  /* 0x00008200ff077624 */ /* 0x000fe200078e00ff */
[----:B------:R-:W-:Y:S01]  /*4b30*/  UIMAD UR16, UR16, UR6, URZ ;  /* 0x00000006101072a4 */ /* 0x000fe2000f8e023f */
[----:B------:R-:W-:Y:S01]  /*4b40*/  IMAD.MOV.U32 R6, RZ, RZ, 0x6 ;  /* 0x00000006ff067424 */ /* 0x000fe200078e00ff */
[----:B------:R-:W-:Y:S02]  /*4b50*/  UIMAD.WIDE.U32 UR18, UR13, UR6, URZ ;  /* 0x000000060d1272a5 */ /* 0x000fe4000f8e003f */
[----:B------:R-:W-:Y:S02]  /*4b60*/  UIMAD UR16, UR13, UR7, UR16 ;  /* 0x000000070d1072a4 */ /* 0x000fe4000f8e0210 */
[----:B------:R-:W-:Y:S01]  /*4b70*/  USHF.L.U32 UR6, UR13, 0x6, URZ ;  /* 0x000000060d067899 */ /* 0x000fe2000800063f */
[C---:B------:R-:W-:Y:S01]  /*4b80*/  SHF.L.U64.HI R6, R7.reuse, R6, c[0x0][0x20c] ;  /* 0x0000830007067619 */ /* 0x040fe20000010206 */
[----:B------:R-:W-:Y:S01]  /*4b90*/  UIADD3 UR16, UR19, UR16, URZ ;  /* 0x0000001013107290 */ /* 0x000fe2000fffe03f */
[----:B------:R-:W-:Y:S02]  /*4ba0*/  IMAD.U32 R3, RZ, RZ, UR18 ;  /* 0x00000012ff037e24 */ /* 0x000fe4000f8e00ff */
[----:B------:R-:W-:Y:S02]  /*4bb0*/  IMAD.U32 R4, RZ, RZ, UR18 ;  /* 0x00000012ff047e24 */ /* 0x000fe4000f8e00ff */
[----:B------:R-:W-:Y:S01]  /*4bc0*/  IMAD.SHL.U32 R7, R7, 0x40, RZ ;  /* 0x0000004007077824 */ /* 0x000fe200078e00ff */
[----:B------:R-:W-:Y:S01]  /*4bd0*/  LEA R8, P1, R3, R242, 0x7 ;  /* 0x000000f203087211 */ /* 0x000fe200078238ff */
[----:B------:R-:W-:Y:S02]  /*4be0*/  IMAD.U32 R3, RZ, RZ, UR16 ;  /* 0x00000010ff037e24 */ /* 0x000fe4000f8e00ff */
[----:B------:R-:W-:Y:S03]  /*4bf0*/  IMAD.U32 R5, RZ, RZ, UR6 ;  /* 0x00000006ff057e24 */ /* 0x000fe6000f8e00ff */
[----:B------:R-:W-:Y:S01]  /*4c00*/  LEA.HI.X R9, R4, R243, R3, 0x7, P1 ;  /* 0x000000f304097211 */ /* 0x000fe200008f3c03 */
[----:B------:R-:W-:Y:S01]  /*4c10*/  IMAD.U32 R3, RZ, RZ, UR6 ;  /* 0x00000006ff037e24 */ /* 0x000fe2000f8e00ff */
[C---:B------:R-:W-:Y:S01]  /*4c20*/  IADD3 R10, P2, P1, R7.reuse, 0x80, R8 ;  /* 0x00000080070a7810 */ /* 0x040fe2000795e008 */
[----:B------:R-:W-:Y:S01]  /*4c30*/  @!P6 IMAD.SHL.U32 R4, R232, 0x10, RZ ;  /* 0x00000010e804e824 */ /* 0x000fe200078e00ff */
[----:B------:R-:W-:Y:S02]  /*4c40*/  IADD3 R5, -R234, UR12, -R5 ;  /* 0x0000000cea057c10 */ /* 0x000fe4000fffe905 */
[C-C-:B------:R-:W-:Y:S02]  /*4c50*/  IADD3.X R11, R6.reuse, RZ, R9.reuse, P2, P1 ;  /* 0x000000ff060b7210 */ /* 0x140fe400017e2409 */
[----:B------:R-:W-:Y:S02]  /*4c60*/  IADD3 R12, P1, R7, R8, RZ ;  /* 0x00000008070c7210 */ /* 0x000fe40007f3e0ff */
[----:B------:R-:W-:Y:S03]  /*4c70*/  ISETP.LT.OR P2, PT, R5, 0x1, !P3 ;  /* 0x000000010500780c */ /* 0x000fe60005f41670 */
[----:B------:R-:W-:Y:S01]  /*4c80*/  IMAD.X R13, R6, 0x1, R9, P1 ;  /* 0x00000001060d7824 */ /* 0x000fe200008e0609 */
[----:B------:R-:W-:Y:S01]  /*4c90*/  LOP3.LUT P1, RZ, R245, 0x2, RZ, 0xc0, !PT ;  /* 0x00000002f5ff7812 */ /* 0x000fe2000782c0ff */
[----:B------:R-:W-:Y:S03]  /*4ca0*/  @!P6 IMAD.WIDE R6, R3, 0x4, R238 ;  /* 0x000000040306e825 */ /* 0x000fe600078e02ee */
        /* <DEDUP_REMOVED lines=11> */
.L_x_89:
[-C--:B-12-4-:R-:W-:Y:S01]  /*4d60*/  HMMA.16816.F32.BF16 R4, R80, R16.reuse, RZ ;  /* 0x000000105004723c */ /* 0x096fe200000418ff */
[----:B------:R-:W-:Y:S01]  /*4d70*/  LDSM.16.MT88.4 R140, [R2+0x1080] ;  /* 0x00108000028c783b */ /* 0x000fe20000004200 */
[----:B------:R-:W-:Y:S02]  /*4d80*/  USHF.L.U32 UR5, UR5, 0xd, URZ ;  /* 0x0000000d05057899 */ /* 0x000fe4000800063f */
[----:B------:R-:W-:Y:S01]  /*4d90*/  UISETP.GE.AND UP0, UPT, UR13, UR8, UPT ;  /* 0x000000080d00728c */ /* 0x000fe2000bf06270 */
[----:B------:R-:W-:Y:S01]  /*4da0*/  LDSM.16.M88.4 R144, [R227+0x1800] ;  /* 0x00180000e390783b */ /* 0x000fe20000000200 */
[----:B------:R-:W-:Y:S02]  /*4db0*/  UISETP.GE.AND UP1, UPT, UR11, 0x1, UPT ;  /* 0x000000010b00788c */ /* 0x000fe4000bf26270 */
[C---:B------:R-:W-:Y:S01]  /*4dc0*/  HMMA.16816.F32.BF16 R8, R132.reuse, R16, RZ ;  /* 0x000000108408723c */ /* 0x040fe200000418ff */
[----:B------:R-:W-:Y:S01]  /*4dd0*/  LDSM.16.M88.4 R148, [R226+0x1000] ;  /* 0x00100000e294783b */ /* 0x000fe20000000200 */
[----:B------:R-:W-:Y:S02]  /*4de0*/  UIADD3 UR6, UR4, 0x1, URZ ;  /* 0x0000000104067890 */ /* 0x000fe4000fffe03f */
[----:B------:R-:W-:Y:S01]  /*4df0*/  IMAD.U32 R3, RZ, RZ, UR5 ;  /* 0x00000005ff037e24 */ /* 0x000fe2000f8e00ff */
[----:B------:R-:W0:Y:S01]  /*4e00*/  LDGDEPBAR ;  /* 0x00000000000079af */ /* 0x000e220000000000 */
[----:B------:R-:W-:Y:S02]  /*4e10*/  UISETP.GE.AND UP2, UPT, UR4, 0x1, UPT ;  /* 0x000000010400788c */ /* 0x000fe4000bf46270 */
[-C--:B------:R-:W-:Y:S08]  /*4e20*/  HMMA.16816.F32.BF16 R12, R132, R18.reuse, RZ ;  /* 0x00000012840c723c */ /* 0x080ff000000418ff */
        /* <DEDUP_REMOVED lines=18> */
[----:B------:R-:W-:Y:S03]  /*4f50*/  LDSM.16.M88.4 R212, [R227+0x2800] ;  /* 0x00280000e3d4783b */ /* 0x000fe60000000200 */
[-C--:B-1----:R-:W-:Y:S08]  /*4f60*/  HMMA.16816.F32.BF16 R4, R132, R140.reuse, R4 ;  /* 0x0000008c8404723c */ /* 0x082ff00000041804 */
[C---:B------:R-:W-:Y:S08]  /*4f70*/  HMMA.16816.F32.BF16 R8, R144.reuse, R140, R8 ;  /* 0x0000008c9008723c */ /* 0x040ff00000041808 */
[-C--:B------:R-:W-:Y:S08]  /*4f80*/  HMMA.16816.F32.BF16 R12, R144, R142.reuse, R12 ;  /* 0x0000008e900c723c */ /* 0x080ff0000004180c */
[C---:B------:R-:W-:Y:S01]  /*4f90*/  HMMA.16816.F32.BF16 R16, R132.reuse, R142, R16 ;  /* 0x0000008e8410723c */ /* 0x040fe20000041810 */
[----:B------:R-:W-:Y:S07]  /*4fa0*/  LDSM.16.M88.4 R140, [R227+0x2000] ;  /* 0x00200000e38c783b */ /* 0x000fee0000000200 */
[-C--:B--2---:R-:W-:Y:S08]  /*4fb0*/  HMMA.16816.F32.BF16 R20, R132, R136.reuse, R20 ;  /* 0x000000888414723c */ /* 0x084ff00000041814 */
[C---:B------:R-:W-:Y:S08]  /*4fc0*/  HMMA.16816.F32.BF16 R24, R144.reuse, R136, R24 ;  /* 0x000000889018723c */ /* 0x040ff00000041818 */
[-C--:B------:R-:W-:Y:S01]  /*4fd0*/  HMMA.16816.F32.BF16 R76, R144, R138.reuse, R76 ;  /* 0x0000008a904c723c */ /* 0x080fe2000004184c */
[----:B------:R-:W1:Y:S07]  /*4fe0*/  LDSM.16.MT88.4 R144, [R2+0x2080] ;  /* 0x002080000290783b */ /* 0x000e6e0000004200 */
[----:B------:R-:W-:Y:S01]  /*4ff0*/  HMMA.16816.F32.BF16 R80, R132, R138, R80 ;  /* 0x0000008a8450723c */ /* 0x000fe20000041850 */
[----:B------:R-:W2:Y:S04]  /*5000*/  LDSM.16.MT88.4 R132, [R2+0x5080] ;  /* 0x005080000284783b */ /* 0x000ea80000004200 */
[----:B------:R-:W-:Y:S03]  /*5010*/  LDSM.16.M88.4 R136, [R226+0x2000] ;  /* 0x00200000e288783b */ /* 0x000fe60000000200 */
[-C--:B---3--:R-:W-:Y:S08]  /*5020*/  HMMA.16816.F32.BF16 R4, R148, R152.reuse, R4 ;  /* 0x000000989404723c */ /* 0x088ff00000041804 */
[C---:B------:R-:W-:Y:S08]  /*5030*/  HMMA.16816.F32.BF16 R8, R156.reuse, R152, R8 ;  /* 0x000000989c08723c */ /* 0x040ff00000041808 */
[-C--:B------:R-:W-:Y:S08]  /*5040*/  HMMA.16816.F32.BF16 R12, R156, R154.reuse, R12 ;  /* 0x0000009a9c0c723c */ /* 0x080ff0000004180c */
[C---:B------:R-:W-:Y:S01]  /*5050*/  HMMA.16816.F32.BF16 R16, R148.reuse, R154, R16 ;  /* 0x0000009a9410723c */ /* 0x040fe20000041810 */
[----:B------:R-:W3:Y:S07]  /*5060*/  LDSM.16.MT88.4 R152, [R2+0x2880] ;  /* 0x002880000298783b */ /* 0x000eee0000004200 */
[-C--:B------:R-:W-:Y:S08]  /*5070*/  HMMA.16816.F32.BF16 R20, R148, R208.reuse, R20 ;  /* 0x000000d09414723c */ /* 0x080ff00000041814 */
[C---:B------:R-:W-:Y:S01]  /*5080*/  HMMA.16816.F32.BF16 R24, R156.reuse, R208, R24 ;  /* 0x000000d09c18723c */ /* 0x040fe20000041818 */
[----:B------:R-:W4:Y:S07]  /*5090*/  LDL.64 R208, [R1] ;  /* 0x0000000001d07983 */ /* 0x000f2e0000100a00 */
[-C--:B------:R-:W-:Y:S01]  /*50a0*/  HMMA.16816.F32.BF16 R76, R156, R210.reuse, R76 ;  /* 0x000000d29c4c723c */ /* 0x080fe2000004184c */
[----:B------:R-:W5:Y:S07]  /*50b0*/  LDSM.16.M88.4 R156, [R226+0x2800] ;  /* 0x00280000e29c783b */ /* 0x000f6e0000000200 */
        /* <DEDUP_REMOVED lines=11> */
[-C--:B---3--:R-:W-:Y:S08]  /*5170*/  HMMA.16816.F32.BF16 R4, R136, R152.reuse, R4 ;  /* 0x000000988804723c */ /* 0x088ff00000041804 */
[C---:B-----5:R-:W-:Y:S08]  /*5180*/  HMMA.16816.F32.BF16 R8, R156.reuse, R152, R8 ;  /* 0x000000989c08723c */ /* 0x060ff00000041808 */
[-C--:B------:R-:W-:Y:S08]  /*5190*/  HMMA.16816.F32.BF16 R12, R156, R154.reuse, R12 ;  /* 0x0000009a9c0c723c */ /* 0x080ff0000004180c */
[C---:B------:R-:W-:Y:S08]  /*51a0*/  HMMA.16816.F32.BF16 R16, R136.reuse, R154, R16 ;  /* 0x0000009a8810723c */ /* 0x040ff00000041810 */
[-C--:B------:R-:W-:Y:S08]  /*51b0*/  HMMA.16816.F32.BF16 R20, R136, R148.reuse, R20 ;  /* 0x000000948814723c */ /* 0x080ff00000041814 */
[C---:B------:R-:W-:Y:S08]  /*51c0*/  HMMA.16816.F32.BF16 R24, R156.reuse, R148, R24 ;  /* 0x000000949c18723c */ /* 0x040ff00000041818 */
[-C--:B------:R-:W-:Y:S08]  /*51d0*/  HMMA.16816.F32.BF16 R76, R156, R150.reuse, R76 ;  /* 0x000000969c4c723c */ /* 0x080ff0000004184c */
[----:B------:R-:W-:Y:S04]  /*51e0*/  HMMA.16816.F32.BF16 R80, R136, R150, R80 ;  /* 0x000000968850723c */ /* 0x000fe80000041850 */
[----:B----4-:R-:W-:Y:S01]  /*51f0*/  IADD3 R2, P1, R208, UR5, RZ ;  /* 0x00000005d0027c10 */ /* 0x010fe2000ff3e0ff */
[----:B------:R-:W-:Y:S03]  /*5200*/  UIADD3 UR5, UR11, 0x1, URZ ;  /* 0x000000010b057890 */ /* 0x000fe6000fffe03f */
[----:B------:R-:W-:Y:S01]  /*5210*/  LEA.HI.X.SX32 R3, R3, R250, 0x1, P1 ;  /* 0x000000fa03037211 */ /* 0x000fe200008f0eff */
[----:B------:R-:W-:Y:S03]  /*5220*/  USEL UR11, UR5, URZ, !UP1 ;  /* 0x0000003f050b7287 */ /* 0x000fe6000c800000 */
[C---:B------:R-:W-:Y:S01]  /*5230*/  LEA R132, P1, R2.reuse, c[0x0][0x220], 0x2 ;  /* 0x0000880002847a11 */ /* 0x040fe200078210ff */
[----:B------:R-:W-:Y:S03]  /*5240*/  UMOV UR5, UR13 ;  /* 0x0000000d00057c82 */ /* 0x000fe60008000000 */
        /* <DEDUP_REMOVED lines=106> */
[----:B------:R-:W-:Y:S01]  /*58f0*/  FMUL.FTZ R84, R84, c[0x0][0x298] ;  /* 0x0000a60054547a20 */ /* 0x000fe20000410000 */
[----:B------:R-:W-:Y:S01]  /*5900*/  PLOP3.LUT P0, PT, PT, PT, PT, 0x8, 0x0 ;  /* 0x000000000000781c */ /* 0x000fe20003f0e170 */
        /* <DEDUP_REMOVED lines=47> */
.L_x_87:
[----:B------:R-:W-:Y:S05]  /*5c00*/  @P0 BRA `(.L_x_91) ;  /* 0x0000182000000947 */ /* 0x000fea0003800000 */
[----:B------:R-:W-:Y:S01]  /*5c10*/  SHF.R.S32.HI R0, RZ, 0x1f, R232 ;  /* 0x0000001fff007819 */ /* 0x000fe200000114e8 */
[----:B------:R-:W-:Y:S01]  /*5c20*/  BAR.SYNC.DEFER_BLOCKING 0x1, 0x100 ;  /* 0x0044000000007b1d */ /* 0x000fe20000010000 */
[----:B------:R-:W-:Y:S02]  /*5c30*/  F2FP.BF16.PACK_AB R28, R29, R28 ;  /* 0x0000001c1d1c723e */ /* 0x000fe400000010ff */
[----:B------:R-:W-:-:S02]  /*5c40*/  LEA.HI R2, R0, R232, RZ, 0x2 ;  /* 0x000000e800027211 */ /* 0x000fc400078f10ff */
[----:B-----5:R-:W-:Y:S02]  /*5c50*/  LEA.HI R5, R0, R232, RZ, 0x5 ;  /* 0x000000e800057211 */ /* 0x020fe400078f28ff */
[--C-:B------:R-:W-:Y:S02]  /*5c60*/  SHF.R.S32.HI R4, RZ, 0x2, R2.reuse ;  /* 0x00000002ff047819 */ /* 0x100fe40000011402 */
[----:B------:R-:W-:Y:S02]  /*5c70*/  SHF.R.S32.HI R3, RZ, 0x1f, R2 ;  /* 0x0000001fff037819 */ /* 0x000fe40000011402 */
[----:B------:R-:W-:Y:S02]  /*5c80*/  SHF.R.S32.HI R6, RZ, 0x5, R5 ;  /* 0x00000005ff067819 */ /* 0x000fe40000011405 */
[----:B------:R-:W-:Y:S02]  /*5c90*/  LEA.HI R3, R3, R4, RZ, 0x3 ;  /* 0x0000000403037211 */ /* 0x000fe400078f18ff */
[----:B------:R-:W-:-:S02]  /*5ca0*/  LEA.HI R5, R5, R6, RZ, 0x1 ;  /* 0x0000000605057211 */ /* 0x000fc400078f08ff */
[----:B------:R-:W-:Y:S02]  /*5cb0*/  LOP3.LUT R3, R3, 0xfffffff8, RZ, 0xc0, !PT ;  /* 0xfffffff803037812 */ /* 0x000fe400078ec0ff */
[----:B------:R-:W-:Y:S02]  /*5cc0*/  LOP3.LUT R2, R2, 0x3ffffffc, RZ, 0xc0, !PT ;  /* 0x3ffffffc02027812 */ /* 0x000fe400078ec0ff */
[----:B------:R-:W-:Y:S01]  /*5cd0*/  LOP3.LUT R5, R5, 0x1ffffe, RZ, 0xc0, !PT ;  /* 0x001ffffe05057812 */ /* 0x000fe200078ec0ff */
[----:B------:R-:W-:Y:S01]  /*5ce0*/  IMAD.IADD R3, R4, 0x1, -R3 ;  /* 0x0000000104037824 */ /* 0x000fe200078e0a03 */
[----:B------:R-:W-:Y:S01]  /*5cf0*/  LEA.HI R4, R0, R232, RZ, 0x6 ;  /* 0x000000e800047211 */ /* 0x000fe200078f30ff */
[----:B------:R-:W-:Y:S01]  /*5d00*/  IMAD.IADD R2, R232, 0x1, -R2 ;  /* 0x00000001e8027824 */ /* 0x000fe200078e0a02 */
[----:B------:R-:W-:Y:S01]  /*5d10*/  F2FP.BF16.PACK_AB R30, R31, R30 ;  /* 0x0000001e1f1e723e */ /* 0x000fe200000010ff */
[C---:B------:R-:W-:Y:S01]  /*5d20*/  IMAD.SHL.U32 R7, R3.reuse, 0x40, RZ ;  /* 0x0000004003077824 */ /* 0x040fe200078e00ff */
[----:B------:R-:W-:Y:S01]  /*5d30*/  SHF.R.U32.HI R4, RZ, 0x3, R4 ;  /* 0x00000003ff047819 */ /* 0x000fe20000011604 */
[----:B------:R-:W-:Y:S01]  /*5d40*/  IMAD.IADD R5, R6, 0x1, -R5 ;  /* 0x0000000106057824 */ /* 0x000fe200078e0a05 */
[----:B------:R-:W-:-:S02]  /*5d50*/  LOP3.LUT P0, RZ, R3, 0x4, RZ, 0xc0, !PT ;  /* 0x0000000403ff7812 */ /* 0x000fc4000780c0ff */
[----:B------:R-:W-:Y:S01]  /*5d60*/  LOP3.LUT R7, R7, 0x1c0, RZ, 0xc0, !PT ;  /* 0x000001c007077812 */ /* 0x000fe200078ec0ff */
[----:B------:R-:W-:Y:S01]  /*5d70*/  IMAD R2, R5, 0x200, R2 ;  /* 0x0000020005027824 */ /* 0x000fe200078e0202 */
[----:B------:R-:W-:Y:S02]  /*5d80*/  F2FP.BF16.PACK_AB R48, R49, R48 ;  /* 0x000000303130723e */ /* 0x000fe400000010ff */
[----:B------:R-:W-:Y:S02]  /*5d90*/  LOP3.LUT R4, R7, 0x18, R4, 0xf8, !PT ;  /* 0x0000001807047812 */ /* 0x000fe400078ef804 */
[----:B------:R-:W-:Y:S02]  /*5da0*/  SHF.R.U32.HI R7, RZ, 0x3, R7 ;  /* 0x00000003ff077819 */ /* 0x000fe40000011607 */
[----:B------:R-:W-:Y:S02]  /*5db0*/  F2FP.BF16.PACK_AB R50, R51, R50 ;  /* 0x000000323332723e */ /* 0x000fe400000010ff */
[----:B------:R-:W-:-:S02]  /*5dc0*/  LOP3.LUT R4, R4, R7, RZ, 0x3c, !PT ;  /* 0x0000000704047212 */ /* 0x000fc400078e3cff */
[----:B------:R-:W-:Y:S02]  /*5dd0*/  F2FP.BF16.PACK_AB R32, R33, R32 ;  /* 0x000000202120723e */ /* 0x000fe400000010ff */
[----:B------:R-:W-:Y:S01]  /*5de0*/  F2FP.BF16.PACK_AB R34, R35, R34 ;  /* 0x000000222322723e */ /* 0x000fe200000010ff */
[----:B------:R-:W-:Y:S01]  /*5df0*/  IMAD.U32 R2, R2, 0x2, R4 ;  /* 0x0000000202027824 */ /* 0x000fe200078e0004 */
[----:B------:R-:W-:Y:S01]  /*5e00*/  F2FP.BF16.PACK_AB R44, R45, R44 ;  /* 0x0000002c2d2c723e */ /* 0x000fe200000010ff */
[----:B------:R-:W-:Y:S01]  /*5e10*/  IMAD.MOV.U32 R4, RZ, RZ, 0x4 ;  /* 0x00000004ff047424 */ /* 0x000fe200078e00ff */
[----:B------:R-:W-:Y:S01]  /*5e20*/  F2FP.BF16.PACK_AB R46, R47, R46 ;  /* 0x0000002e2f2e723e */ /* 0x000fe200000010ff */
[----:B------:R-:W-:Y:S01]  /*5e30*/  IMAD.SHL.U32 R2, R2, 0x2, RZ ;  /* 0x0000000202027824 */ /* 0x000fe200078e00ff */
[----:B------:R-:W-:Y:S01]  /*5e40*/  F2FP.BF16.PACK_AB R36, R37, R36 ;  /* 0x000000242524723e */ /* 0x000fe200000010ff */
[----:B------:R-:W-:Y:S01]  /*5e50*/  IMAD.WIDE R6, R235, R4, c[0x0][0x358] ;  /* 0x0000d600eb067625 */ /* 0x000fe200078e0204 */
[----:B------:R-:W-:-:S02]  /*5e60*/  F2FP.BF16.PACK_AB R38, R39, R38 ;  /* 0x000000262726723e */ /* 0x000fc400000010ff */
[C---:B------:R-:W-:Y:S01]  /*5e70*/  IADD3 R3, R2.reuse, 0x40, RZ ;  /* 0x0000004002037810 */ /* 0x040fe20007ffe0ff */
[----:B------:R-:W-:Y:S01]  /*5e80*/  STS [R2+0x6080], R28 ;  /* 0x0060801c02007388 */ /* 0x000fe20000000800 */
[----:B------:R-:W-:Y:S02]  /*5e90*/  @P0 IADD3 R3, R2, -0x40, RZ ;  /* 0xffffffc002030810 */ /* 0x000fe40007ffe0ff */
[----:B------:R-:W-:Y:S01]  /*5ea0*/  F2FP.BF16.PACK_AB R40, R41, R40 ;  /* 0x000000282928723e */ /* 0x000fe200000010ff */
[----:B------:R-:W-:Y:S01]  /*5eb0*/  STS [R2+0x6480], R30 ;  /* 0x0064801e02007388 */ /* 0x000fe20000000800 */
[----:B------:R-:W-:Y:S02]  /*5ec0*/  F2FP.BF16.PACK_AB R42, R43, R42 ;  /* 0x0000002a2b2a723e */ /* 0x000fe400000010ff */
[----:B------:R-:W-:Y:S01]  /*5ed0*/  F2FP.BF16.PACK_AB R52, R53, R52 ;  /* 0x000000343534723e */ /* 0x000fe200000010ff */
[----:B------:R-:W-:Y:S01]  /*5ee0*/  STS [R3+0x6080], R48 ;  /* 0x0060803003007388 */ /* 0x000fe20000000800 */
[----:B------:R-:W-:-:S02]  /*5ef0*/  F2FP.BF16.PACK_AB R54, R55, R54 ;  /* 0x000000363736723e */ /* 0x000fc400000010ff */
[----:B------:R-:W-:Y:S01]  /*5f00*/  F2FP.BF16.PACK_AB R72, R73, R72 ;  /* 0x000000484948723e */ /* 0x000fe200000010ff */
[----:B------:R-:W-:Y:S01]  /*5f10*/  STS [R3+0x6480], R50 ;  /* 0x0064803203007388 */ /* 0x000fe20000000800 */
[----:B------:R-:W-:Y:S02]  /*5f20*/  F2FP.BF16.PACK_AB R74, R75, R74 ;  /* 0x0000004a4b4a723e */ /* 0x000fe400000010ff */
        /* <DEDUP_REMOVED lines=25> */
[----:B------:R2:W-:Y:S01]  /*60c0*/  STS [R2+0x9080], R52 ;  /* 0x0090803402007388 */ /* 0x0005e20000000800 */
        /* <DEDUP_REMOVED lines=22> */
[----:B------:R-:W-:Y:S01]  /*6230*/  ISETP.NE.U32.AND P0, PT, RZ, c[0x0][0x358], PT ;  /* 0x0000d600ff007a0c */ /* 0x000fe20003f05070 */
[----:B------:R-:W-:Y:S03]  /*6240*/  STS [R2+0xb080], R60 ;  /* 0x00b0803c02007388 */ /* 0x000fe60000000800 */
[----:B------:R-:W-:Y:S01]  /*6250*/  ISETP.NE.AND.EX P1, PT, RZ, c[0x0][0x35c], PT, P0 ;  /* 0x0000d700ff007a0c */ /* 0x000fe20003f25300 */
[----:B------:R-:W-:Y:S01]  /*6260*/  STS [R2+0xb480], R62 ;  /* 0x00b4803e02007388 */ /* 0x000fe20000000800 */
[----:B------:R-:W-:-:S03]  /*6270*/  ISETP.NE.U32.AND P0, PT, RZ, c[0x0][0x360], PT ;  /* 0x0000d800ff007a0c */ /* 0x000fc60003f05070 */
[----:B------:R-:W-:Y:S01]  /*6280*/  STS [R3+0xb080], R64 ;  /* 0x00b0804003007388 */ /* 0x000fe20000000800 */
[----:B------:R-:W-:-:S03]  /*6290*/  ISETP.NE.AND.EX P0, PT, RZ, c[0x0][0x364], PT, P0 ;  /* 0x0000d900ff007a0c */ /* 0x000fc60003f05300 */
        /* <DEDUP_REMOVED lines=23> */
[----:B------:R4:W-:Y:S04]  /*6410*/  STS [R3+0x5080], R120 ;  /* 0x0050807803007388 */ /* 0x0009e80000000800 */
[----:B------:R4:W-:Y:S04]  /*6420*/  STS [R3+0x5480], R122 ;  /* 0x0054807a03007388 */ /* 0x0009e80000000800 */
[----:B------:R-:W-:Y:S01]  /*6430*/  BAR.SYNC.DEFER_BLOCKING 0x1, 0x100 ;  /* 0x0044000000007b1d */ /* 0x000fe20000010000 */
[----:B--2---:R-:W-:-:S02]  /*6440*/  IMAD.MOV.U32 R52, RZ, RZ, c[0x0][0x2f0] ;  /* 0x0000bc00ff347624 */ /* 0x004fc400078e00ff */
[----:B------:R-:W-:-:S03]  /*6450*/  @P0 IMAD.WIDE R4, R235, R4, c[0x0][0x360] ;  /* 0x0000d800eb040625 */ /* 0x000fc600078e0204 */
[----:B---3--:R-:W2:Y:S04]  /*6460*/  @P1 LDG.E R2, [R6.64] ;  /* 0x0000000e06021981 */ /* 0x008ea8000c1e1900 */
[----:B------:R4:W5:Y:S01]  /*6470*/  @P0 LDG.E R52, [R4.64] ;  /* 0x0000000e04340981 */ /* 0x000962000c1e1900 */
[----:B------:R-:W-:Y:S02]  /*6480*/  CS2R R54, SRZ ;  /* 0x0000000000367805 */ /* 0x000fe4000001ff00 */
[--C-:B--2---:R-:W-:Y:S01]  /*6490*/  @P1 SHF.R.S32.HI R55, RZ, 0x1f, R2.reuse ;  /* 0x0000001fff371819 */ /* 0x104fe20000011402 */
[----:B------:R-:W-:Y:S01]  /*64a0*/  @P1 IMAD.MOV.U32 R54, RZ, RZ, R2 ;  /* 0x000000ffff361224 */ /* 0x000fe200078e0002 */
[----:B------:R-:W-:Y:S05]  /*64b0*/  @P0 BRA `(.L_x_92) ;  /* 0x0000004000000947 */ /* 0x000fea0003800000 */
[----:B----4-:R-:W-:Y:S05]  /*64c0*/  @!P1 BRA `(.L_x_92) ;  /* 0x0000003000009947 */ /* 0x010fea0003800000 */
[----:B-----5:R2:W3:Y:S04]  /*64d0*/  LDG.E R52, [R6.64] ;  /* 0x0000000e06347981 */ /* 0x0204e8000c1e1900 */
[----:B--2---:R-:W3:Y:S02]  /*64e0*/  LDG.E R6, [R6.64+0x4] ;  /* 0x0000040e06067981 */ /* 0x004ee4000c1e1900 */
[----:B---3--:R-:W-:-:S02]  /*64f0*/  IADD3 R52, -R52, R6, RZ ;  /* 0x0000000634347210 */ /* 0x008fc40007ffe1ff */
.L_x_92:
[CC--:B----4-:R-:W-:Y:S01]  /*6500*/  LEA.HI R2, R0.reuse, R232.reuse, RZ, 0x4 ;  /* 0x000000e800027211 */ /* 0x0d0fe200078f20ff */
[----:B------:R-:W2:Y:S01]  /*6510*/  S2R R48, SR_CTAID.X ;  /* 0x0000000000307919 */ /* 0x000ea20000002500 */
[----:B------:R-:W-:Y:S01]  /*6520*/  LEA.HI R0, R0, R232, RZ, 0x7 ;  /* 0x000000e800007211 */ /* 0x000fe200078f38ff */
[----:B------:R-:W-:Y:S01]  /*6530*/  BSSY B0, `(.L_x_93) ;  /* 0x000003c000007945 */ /* 0x000fe20003800000 */
[----:B------:R-:W-:-:S02]  /*6540*/  LOP3.LUT R56, R2, 0xfffffff0, RZ, 0xc0, !PT ;  /* 0xfffffff002387812 */ /* 0x000fc400078ec0ff */
[----:B------:R-:W-:Y:S01]  /*6550*/  SHF.R.S32.HI R2, RZ, 0x4, R2 ;  /* 0x00000004ff027819 */ /* 0x000fe20000011402 */
[----:B------:R-:W-:Y:S01]  /*6560*/  IMAD.SHL.U32 R0, R0, 0x4, RZ ;  /* 0x0000000400007824 */ /* 0x000fe200078e00ff */
[----:B------:R-:W-:Y:S01]  /*6570*/  SHF.R.S32.HI R53, RZ, 0x1f, R235 ;  /* 0x0000001fff357819 */ /* 0x000fe200000114eb */
[----:B------:R-:W-:Y:S01]  /*6580*/  IMAD.IADD R56, R232, 0x1, -R56 ;  /* 0x00000001e8387824 */ /* 0x000fe200078e0a38 */
[C---:B------:R-:W-:Y:S01]  /*6590*/  IADD3 R60, P0, R2.reuse, R54, RZ ;  /* 0x00000036023c7210 */ /* 0x040fe20007f1e0ff */
[----:B------:R-:W-:Y:S01]  /*65a0*/  IMAD.SHL.U32 R3, R2, 0x40, RZ ;  /* 0x0000004002037824 */ /* 0x000fe200078e00ff */
[----:B------:R-:W-:Y:S02]  /*65b0*/  LOP3.LUT R0, R0, 0xfffffe00, RZ, 0xc0, !PT ;  /* 0xfffffe0000007812 */ /* 0x000fe400078ec0ff */
[----:B------:R-:W-:Y:S02]  /*65c0*/  SHF.R.S32.HI R5, RZ, 0x1f, R56 ;  /* 0x0000001fff057819 */ /* 0x000fe40000011438 */
[----:B------:R-:W-:-:S02]  /*65d0*/  LOP3.LUT R3, R3, 0x1c0, RZ, 0xc0, !PT ;  /* 0x000001c003037812 */ /* 0x000fc400078ec0ff */
[----:B------:R-:W-:Y:S01]  /*65e0*/  LEA.HI R5, R5, R56, RZ, 0x3 ;  /* 0x0000003805057211 */ /* 0x000fe200078f18ff */
[----:B------:R-:W-:Y:S01]  /*65f0*/  IMAD.SHL.U32 R56, R56, 0x8, RZ ;  /* 0x0000000838387824 */ /* 0x000fe200078e00ff */
[----:B------:R-:W-:Y:S02]  /*6600*/  LEA.HI.X.SX32 R61, R2, R55, 0x1, P0 ;  /* 0x00000037023d7211 */ /* 0x000fe400000f0eff */
[----:B------:R-:W-:Y:S02]  /*6610*/  SHF.R.S32.HI R5, RZ, 0x3, R5 ;  /* 0x00000003ff057819 */ /* 0x000fe40000011405 */
[----:B------:R-:W-:Y:S01]  /*6620*/  LOP3.LUT R4, R3, 0x38, R56, 0xf8, !PT ;  /* 0x0000003803047812 */ /* 0x000fe200078ef838 */
[C---:B--2--5:R-:W-:Y:S01]  /*6630*/  IMAD R52, R48.reuse, -0x60, R52 ;  /* 0xffffffa030347824 */ /* 0x064fe200078e0234 */
[----:B------:R-:W-:Y:S01]  /*6640*/  SHF.R.U32.HI R3, RZ, 0x3, R3 ;  /* 0x00000003ff037819 */ /* 0x000fe20000011603 */
[----:B------:R-:W-:Y:S01]  /*6650*/  IMAD R0, R5, 0x1800, R0 ;  /* 0x0000180005007824 */ /* 0x000fe200078e0200 */
[----:B------:R-:W-:Y:S01]  /*6660*/  SHF.R.S32.HI R57, RZ, 0x1f, R56 ;  /* 0x0000001fff397819 */ /* 0x000fe20000011438 */
[----:B------:R-:W-:Y:S01]  /*6670*/  IMAD.WIDE R60, R48, 0x60, R60 ;  /* 0x00000060303c7825 */ /* 0x000fe200078e023c */
[----:B------:R-:W-:-:S02]  /*6680*/  LOP3.LUT R4, R4, R3, RZ, 0x3c, !PT ;  /* 0x0000000304047212 */ /* 0x000fc400078e3cff */
[----:B------:R-:W2:Y:S01]  /*6690*/  S2R R3, SR_CTAID.Y ;  /* 0x0000000000037919 */ /* 0x000ea20000002600 */
[----:B------:R-:W-:Y:S02]  /*66a0*/  IMNMX R52, R52, 0x60, PT ;  /* 0x0000006034347817 */ /* 0x000fe40003800200 */
[----:B------:R-:W-:Y:S01]  /*66b0*/  IMAD.IADD R0, R0, 0x1, R4 ;  /* 0x0000000100007824 */ /* 0x000fe200078e0204 */
[----:B------:R-:W-:Y:S02]  /*66c0*/  SEL R53, R53, RZ, !P1 ;  /* 0x000000ff35357207 */ /* 0x000fe40004800000 */
[----:B------:R-:W-:Y:S01]  /*66d0*/  ISETP.GE.AND P6, PT, R2, R52, PT ;  /* 0x000000340200720c */ /* 0x000fe20003fc6270 */
[----:B------:R-:W-:Y:S01]  /*66e0*/  IMAD.SHL.U32 R49, R0, 0x2, RZ ;  /* 0x0000000200317824 */ /* 0x000fe200078e00ff */
[----:B------:R-:W-:Y:S02]  /*66f0*/  SEL R235, R235, RZ, !P1 ;  /* 0x000000ffebeb7207 */ /* 0x000fe40004800000 */
[----:B------:R-:W-:-:S02]  /*6700*/  ISETP.GE.OR P0, PT, R56, c[0x0][0x324], P6 ;  /* 0x0000c90038007a0c */ /* 0x000fc40003706670 */
[----:B------:R3:W4:Y:S04]  /*6710*/  LDS.128 R44, [R49+0x6880] ;  /* 0x00688000312c7984 */ /* 0x0007280000000c00 */
[----:B------:R3:W1:Y:S04]  /*6720*/  LDS.128 R40, [R49+0x7080] ;  /* 0x0070800031287984 */ /* 0x0006680000000c00 */
[----:B------:R3:W1:Y:S04]  /*6730*/  LDS.128 R36, [R49+0x7880] ;  /* 0x0078800031247984 */ /* 0x0006680000000c00 */
[----:B------:R3:W1:Y:S01]  /*6740*/  LDS.128 R32, [R49+0x8080] ;  /* 0x0080800031207984 */ /* 0x0006620000000c00 */
[----:B--2---:R-:W-:Y:S01]  /*6750*/  SHF.R.S32.HI R0, RZ, 0x1f, R3 ;  /* 0x0000001fff007819 */ /* 0x004fe20000011403 */
[----:B------:R-:W-:-:S02]  /*6760*/  IMAD.WIDE.U32 R58, R3, c[0x0][0x338], R56 ;  /* 0x0000ce00033a7a25 */ /* 0x000fc400078e0038 */
[----:B------:R3:W2:Y:S02]  /*6770*/  LDS.128 R28, [R49+0x8880] ;  /* 0x00888000311c7984 */ /* 0x0006a40000000c00 */
[----:B------:R-:W-:Y:S02]  /*6780*/  IMAD R50, R0, c[0x0][0x338], RZ ;  /* 0x0000ce0000327a24 */ /* 0x000fe400078e02ff */
[----:B------:R3:W1:Y:S02]  /*6790*/  LDS.128 R24, [R49+0x80] ;  /* 0x0000800031187984 */ /* 0x0006640000000c00 */
[----:B------:R-:W-:Y:S02]  /*67a0*/  IMAD R50, R3, c[0x0][0x33c], R50 ;  /* 0x0000cf0003327a24 */ /* 0x000fe400078e0232 */
[----:B------:R3:W1:Y:S02]  /*67b0*/  LDS.128 R20, [R49+0x880] ;  /* 0x0008800031147984 */ /* 0x0006640000000c00 */
[----:B------:R-:W-:-:S02]  /*67c0*/  IMAD.IADD R59, R59, 0x1, R50 ;  /* 0x000000013b3b7824 */ /* 0x000fc400078e0232 */
[----:B------:R3:W1:Y:S01]  /*67d0*/  LDS.128 R16, [R49+0x1080] ;  /* 0x0010800031107984 */ /* 0x0006620000000c00 */
[----:B------:R-:W-:Y:S02]  /*67e0*/  IMAD R50, R53, c[0x0][0x340], RZ ;  /* 0x0000d00035327a24 */ /* 0x000fe400078e02ff */
[C---:B------:R-:W-:Y:S01]  /*67f0*/  IMAD.WIDE.U32 R58, R235.reuse, c[0x0][0x340], R58 ;  /* 0x0000d000eb3a7a25 */ /* 0x040fe200078e003a */
[----:B------:R3:W1:Y:S03]  /*6800*/  LDS.128 R12, [R49+0x1880] ;  /* 0x00188000310c7984 */ /* 0x0006660000000c00 */
[----:B------:R-:W-:Y:S01]  /*6810*/  IMAD R50, R235, c[0x0][0x344], R50 ;  /* 0x0000d100eb327a24 */ /* 0x000fe200078e0232 */
[----:B-1----:R3:W1:Y:S03]  /*6820*/  LDS.128 R8, [R49+0x2080] ;  /* 0x0020800031087984 */ /* 0x0026660000000c00 */
[----:B------:R-:W-:Y:S01]  /*6830*/  IMAD.IADD R63, R59, 0x1, R50 ;  /* 0x000000013b3f7824 */ /* 0x000fe200078e0232 */
[----:B------:R3:W1:Y:S01]  /*6840*/  LDS.128 R4, [R49+0x2880] ;  /* 0x0028800031047984 */ /* 0x0006620000000c00 */
[----:B------:R-:W-:Y:S05]  /*6850*/  @P0 BRA `(.L_x_94) ;  /* 0x0000009000000947 */ /* 0x000fea0003800000 */
[----:B---34-:R-:W3:Y:S01]  /*6860*/  LDS.128 R48, [R49+0x6080] ;  /* 0x0060800031307984 */ /* 0x018ee20000000c00 */
[----:B------:R-:W-:Y:S01]  /*6870*/  MOV R62, R58 ;  /* 0x0000003a003e7202 */ /* 0x000fe20000000f00 */
[----:B------:R-:W-:-:S04]  /*6880*/  IMAD R54, R61, c[0x0][0x330], RZ ;  /* 0x0000cc003d367a24 */ /* 0x000fc800078e02ff */
[----:B------:R-:W-:-:S04]  /*6890*/  IMAD.WIDE.U32 R64, R60, c[0x0][0x330], R62 ;  /* 0x0000cc003c407a25 */ /* 0x000fc800078e003e */
[----:B------:R-:W-:Y:S01]  /*68a0*/  IMAD R54, R60, c[0x0][0x334], R54 ;  /* 0x0000cd003c367a24 */ /* 0x000fe200078e0236 */
[----:B------:R-:W-:-:S04]  /*68b0*/  LEA R66, P0, R64, c[0x0][0x318], 0x1 ;  /* 0x0000c60040427a11 */ /* 0x000fc800078008ff */
[----:B------:R-:W-:-:S04]  /*68c0*/  IADD3 R54, R65, R54, RZ ;  /* 0x0000003641367210 */ /* 0x000fc80007ffe0ff */
[----:B------:R-:W-:-:S05]  /*68d0*/  LEA.HI.X R67, R64, c[0x0][0x31c], R54, 0x1, P0 ;  /* 0x0000c70040437a11 */ /* 0x000fca00000f0c36 */
[----:B---3--:R3:W-:Y:S02]  /*68e0*/  STG.E.128 [R66.64], R48 ;  /* 0x0000003042007986 */ /* 0x0087e4000c101d0e */
.L_x_94:
[----:B----4-:R-:W-:Y:S05]  /*68f0*/  BSYNC B0 ;  /* 0x0000000000007941 */ /* 0x010fea0003800000 */
.L_x_93:
[----:B---3--:R-:W-:Y:S01]  /*6900*/  IADD3 R48, R2, 0x10, RZ ;  /* 0x0000001002307810 */ /* 0x008fe20007ffe0ff */
        /* <DEDUP_REMOVED lines=15> */
.L_x_96:
[----:B------:R-:W-:Y:S05]  /*6a00*/  BSYNC B0 ;  /* 0x0000000000007941 */ /* 0x000fea0003800000 */
.L_x_95:
        /* <DEDUP_REMOVED lines=16> */
.L_x_98:
[----:B------:R-:W-:Y:S05]  /*6b10*/  BSYNC B0 ;  /* 0x0000000000007941 */ /* 0x000fea0003800000 */
.L_x_97:
        /* <DEDUP_REMOVED lines=16> */
.L_x_100:
[----:B------:R-:W-:Y:S05]  /*6c20*/  BSYNC B0 ;  /* 0x0000000000007941 */ /* 0x000fea0003800000 */
.L_x_99:
        /* <DEDUP_REMOVED lines=16> */
.L_x_102:
[----:B------:R-:W-:Y:S05]  /*6d30*/  BSYNC B0 ;  /* 0x0000000000007941 */ /* 0x000fea0003800000 */
.L_x_101:
[----:B------:R-:W-:Y:S01]  /*6d40*/  IADD3 R2, R2, 0x50, RZ ;  /* 0x0000005002027810 */ /* 0x000fe20007ffe0ff */
[----:B------:R-:W-:Y:S03]  /*6d50*/  BSSY B0, `(.L_x_103) ;  /* 0x000000f000007945 */ /* 0x000fe60003800000 */
[----:B------:R-:W-:-:S04]  /*6d60*/  ISETP.GE.AND P1, PT, R2, R52, PT ;  /* 0x000000340200720c */ /* 0x000fc80003f26270 */
[----:B------:R-:W-:-:S13]  /*6d70*/  ISETP.GE.OR P0, PT, R56, c[0x0][0x324], P1 ;  /* 0x0000c90038007a0c */ /* 0x000fda0000f06670 */
[----:B------:R-:W-:Y:S05]  /*6d80*/  @P0 BRA `(.L_x_104) ;  /* 0x000000b000000947 */ /* 0x000fea0003800000 */
[----:B---3--:R-:W-:Y:S01]  /*6d90*/  IADD3 R32, P0, R60, 0x50, RZ ;  /* 0x000000503c207810 */ /* 0x008fe20007f1e0ff */
        /* <DEDUP_REMOVED lines=10> */
.L_x_104:
[----:B------:R-:W-:Y:S05]  /*6e40*/  BSYNC B0 ;  /* 0x0000000000007941 */ /* 0x000fea0003800000 */
.L_x_103:
[----:B------:R-:W-:Y:S01]  /*6e50*/  IMAD R0, R0, c[0x0][0x308], RZ ;  /* 0x0000c20000007a24 */ /* 0x000fe200078e02ff */
[----:B------:R-:W-:Y:S01]  /*6e60*/  ISETP.GE.OR P0, PT, R56, c[0x0][0x2f4], P6 ;  /* 0x0000bd0038007a0c */ /* 0x000fe20003706670 */
[C---:B--2---:R-:W-:Y:S01]  /*6e70*/  IMAD.WIDE.U32 R28, R3.reuse, c[0x0][0x308], R56 ;  /* 0x0000c200031c7a25 */ /* 0x044fe200078e0038 */
[----:B------:R-:W-:Y:S03]  /*6e80*/  BSSY B0, `(.L_x_105) ;  /* 0x0000010000007945 */ /* 0x000fe60003800000 */
[----:B------:R-:W-:Y:S02]  /*6e90*/  IMAD R0, R3, c[0x0][0x30c], R0 ;  /* 0x0000c30003007a24 */ /* 0x000fe400078e0200 */
[----:B------:R-:W-:-:S03]  /*6ea0*/  IMAD R53, R53, c[0x0][0x310], RZ ;  /* 0x0000c40035357a24 */ /* 0x000fc600078e02ff */
[----:B------:R-:W-:Y:S01]  /*6eb0*/  IADD3 R29, R29, R0, RZ ;  /* 0x000000001d1d7210 */ /* 0x000fe20007ffe0ff */
[----:B------:R-:W-:-:S04]  /*6ec0*/  IMAD R53, R235, c[0x0][0x314], R53 ;  /* 0x0000c500eb357a24 */ /* 0x000fc800078e0235 */
[----:B------:R-:W-:-:S05]  /*6ed0*/  IMAD.WIDE.U32 R28, R235, c[0x0][0x310], R28 ;  /* 0x0000c400eb1c7a25 */ /* 0x000fca00078e001c */
[----:B------:R-:W-:Y:S01]  /*6ee0*/  IADD3 R31, R29, R53, RZ ;  /* 0x000000351d1f7210 */ /* 0x000fe20007ffe0ff */
[----:B------:R-:W-:Y:S05]  /*6ef0*/  @P0 BRA `(.L_x_106) ;  /* 0x0000008000000947 */ /* 0x000fea0003800000 */
[----:B------:R-:W-:Y:S01]  /*6f00*/  MOV R30, R28 ;  /* 0x0000001c001e7202 */ /* 0x000fe20000000f00 */
[----:B------:R-:W-:-:S04]  /*6f10*/  IMAD R0, R61, c[0x0][0x300], RZ ;  /* 0x0000c0003d007a24 */ /* 0x000fc800078e02ff */
[----:B------:R-:W-:-:S04]  /*6f20*/  IMAD.WIDE.U32 R2, R60, c[0x0][0x300], R30 ;  /* 0x0000c0003c027a25 */ /* 0x000fc800078e001e */
[----:B------:R-:W-:Y:S01]  /*6f30*/  IMAD R0, R60, c[0x0][0x304], R0 ;  /* 0x0000c1003c007a24 */ /* 0x000fe200078e0200 */
[----:B---3--:R-:W-:-:S04]  /*6f40*/  LEA R32, P0, R2, c[0x0][0x2e8], 0x1 ;  /* 0x0000ba0002207a11 */ /* 0x008fc800078008ff */
[----:B------:R-:W-:-:S04]  /*6f50*/  IADD3 R0, R3, R0, RZ ;  /* 0x0000000003007210 */ /* 0x000fc80007ffe0ff */
[----:B------:R-:W-:-:S05]  /*6f60*/  LEA.HI.X R33, R2, c[0x0][0x2ec], R0, 0x1, P0 ;  /* 0x0000bb0002217a11 */ /* 0x000fca00000f0c00 */
[----:B------:R2:W-:Y:S02]  /*6f70*/  STG.E.128 [R32.64], R24 ;  /* 0x0000001820007986 */ /* 0x0005e4000c101d0e */
.L_x_106:
[----:B------:R-:W-:Y:S05]  /*6f80*/  BSYNC B0 ;  /* 0x0000000000007941 */ /* 0x000fea0003800000 */
.L_x_105:
[----:B------:R-:W-:Y:S01]  /*6f90*/  ISETP.GE.OR P0, PT, R56, c[0x0][0x2f4], P5 ;  /* 0x0000bd0038007a0c */ /* 0x000fe20002f06670 */
[----:B------:R-:W-:-:S12]  /*6fa0*/  BSSY B0, `(.L_x_107) ;  /* 0x000000d000007945 */ /* 0x000fd80003800000 */
[----:B------:R-:W-:Y:S05]  /*6fb0*/  @P0 BRA `(.L_x_108) ;  /* 0x000000b000000947 */ /* 0x000fea0003800000 */
[----:B------:R-:W-:Y:S01]  /*6fc0*/  IADD3 R2, P0, R60, 0x10, RZ ;  /* 0x000000103c027810 */ /* 0x000fe20007f1e0ff */
[----:B--2---:R-:W-:Y:S01]  /*6fd0*/  IMAD.MOV.U32 R24, RZ, RZ, R28 ;  /* 0x000000ffff187224 */ /* 0x004fe200078e001c */
        /* <DEDUP_REMOVED lines=9> */
.L_x_108:
[----:B------:R-:W-:Y:S05]  /*7070*/  BSYNC B0 ;  /* 0x0000000000007941 */ /* 0x000fea0003800000 */
.L_x_107:
[----:B------:R-:W-:Y:S01]  /*7080*/  ISETP.GE.OR P0, PT, R56, c[0x0][0x2f4], P4 ;  /* 0x0000bd0038007a0c */ /* 0x000fe20002706670 */
[----:B------:R-:W-:-:S12]  /*7090*/  BSSY B0, `(.L_x_109) ;  /* 0x000000d000007945 */ /* 0x000fd80003800000 */
[----:B------:R-:W-:Y:S05]  /*70a0*/  @P0 BRA `(.L_x_110) ;  /* 0x000000b000000947 */ /* 0x000fea0003800000 */
[----:B--2---:R-:W-:Y:S01]  /*70b0*/  IADD3 R2, P0, R60, 0x20, RZ ;  /* 0x000000203c027810 */ /* 0x004fe20007f1e0ff */
        /* <DEDUP_REMOVED lines=10> */
.L_x_110:
[----:B------:R-:W-:Y:S05]  /*7160*/  BSYNC B0 ;  /* 0x0000000000007941 */ /* 0x000fea0003800000 */
.L_x_109:
        /* <DEDUP_REMOVED lines=14> */
.L_x_112:
[----:B------:R-:W-:Y:S05]  /*7250*/  BSYNC B0 ;  /* 0x0000000000007941 */ /* 0x000fea0003800000 */
.L_x_111:
        /* <DEDUP_REMOVED lines=13> */
[----:B-1----:R1:W-:Y:S02]  /*7330*/  STG.E.128 [R2.64], R8 ;  /* 0x0000000802007986 */ /* 0x0023e4000c101d0e */
.L_x_114:
[----:B------:R-:W-:Y:S05]  /*7340*/  BSYNC B0 ;  /* 0x0000000000007941 */ /* 0x000fea0003800000 */
.L_x_113:
[----:B------:R-:W-:-:S13]  /*7350*/  ISETP.GE.OR P0, PT, R56, c[0x0][0x2f4], P1 ;  /* 0x0000bd0038007a0c */ /* 0x000fda0000f06670 */
[----:B------:R-:W-:Y:S05]  /*7360*/  @P0 EXIT ;  /* 0x000000000000094d */ /* 0x000fea0003800000 */
[----:B------:R-:W-:Y:S01]  /*7370*/  IADD3 R0, P0, R60, 0x50, RZ ;  /* 0x000000503c007810 */ /* 0x000fe20007f1e0ff */
[----:B-12---:R-:W-:Y:S01]  /*7380*/  IMAD.MOV.U32 R2, RZ, RZ, R28 ;  /* 0x000000ffff027224 */ /* 0x006fe200078e001c */
        /* <DEDUP_REMOVED lines=10> */
.L_x_91:
[----:B------:R-:W-:Y:S01]  /*7430*/  ISETP.NE.U32.AND P0, PT, RZ, c[0x0][0x358], PT ;  /* 0x0000d600ff007a0c */ /* 0x000fe20003f05070 */
[----:B-----5:R-:W-:-:S03]  /*7440*/  IMAD.MOV.U32 R4, RZ, RZ, 0x4 ;  /* 0x00000004ff047424 */ /* 0x020fc600078e00ff */
[----:B------:R-:W-:Y:S01]  /*7450*/  ISETP.NE.AND.EX P1, PT, RZ, c[0x0][0x35c], PT, P0 ;  /* 0x0000d700ff007a0c */ /* 0x000fe20003f25300 */
[----:B------:R-:W-:Y:S01]  /*7460*/  IMAD.WIDE R2, R235, R4, c[0x0][0x358] ;  /* 0x0000d600eb027625 */ /* 0x000fe200078e0204 */
[----:B------:R-:W-:-:S04]  /*7470*/  ISETP.NE.U32.AND P0, PT, RZ, c[0x0][0x360], PT ;  /* 0x0000d800ff007a0c */ /* 0x000fc80003f05070 */
[----:B------:R-:W-:Y:S01]  /*7480*/  ISETP.NE.AND.EX P0, PT, RZ, c[0x0][0x364], PT, P0 ;  /* 0x0000d900ff007a0c */ /* 0x000fe20003f05300 */
[----:B------:R-:W-:-:S06]  /*7490*/  IMAD.MOV.U32 R5, RZ, RZ, c[0x0][0x2f0] ;  /* 0x0000bc00ff057624 */ /* 0x000fcc00078e00ff */
[----:B------:R-:W2:Y:S06]  /*74a0*/  @P1 LDG.E R0, [R2.64] ;  /* 0x0000000e02001981 */ /* 0x000eac000c1e1900 */
[----:B------:R-:W-:-:S05]  /*74b0*/  @P0 IMAD.WIDE R6, R235, R4, c[0x0][0x360] ;  /* 0x0000d800eb060625 */ /* 0x000fca00078e0204 */
[----:B------:R3:W5:Y:S01]  /*74c0*/  @P0 LDG.E R5, [R6.64] ;  /* 0x0000000e06050981 */ /* 0x000762000c1e1900 */
[----:B------:R-:W-:Y:S02]  /*74d0*/  CS2R R14, SRZ ;  /* 0x00000000000e7805 */ /* 0x000fe4000001ff00 */
[--C-:B--2---:R-:W-:Y:S01]  /*74e0*/  @P1 SHF.R.S32.HI R15, RZ, 0x1f, R0.reuse ;  /* 0x0000001fff0f1819 */ /* 0x104fe20000011400 */
[----:B------:R-:W-:Y:S01]  /*74f0*/  @P1 IMAD.MOV.U32 R14, RZ, RZ, R0 ;  /* 0x000000ffff0e1224 */ /* 0x000fe200078e0000 */
[----:B------:R-:W-:Y:S05]  /*7500*/  @P0 BRA `(.L_x_115) ;  /* 0x0000004000000947 */ /* 0x000fea0003800000 */
[----:B---3--:R-:W-:Y:S05]  /*7510*/  @!P1 BRA `(.L_x_115) ;  /* 0x0000003000009947 */ /* 0x008fea0003800000 */
[----:B-----5:R2:W3:Y:S04]  /*7520*/  LDG.E R5, [R2.64] ;  /* 0x0000000e02057981 */ /* 0x0204e8000c1e1900 */
[----:B--2---:R-:W3:Y:S02]  /*7530*/  LDG.E R2, [R2.64+0x4] ;  /* 0x0000040e02027981 */ /* 0x004ee4000c1e1900 */
[----:B---3--:R-:W-:-:S02]  /*7540*/  IADD3 R5, -R5, R2, RZ ;  /* 0x0000000205057210 */ /* 0x008fc40007ffe1ff */
.L_x_115:
[----:B---3--:R-:W2:Y:S01]  /*7550*/  S2R R0, SR_CTAID.Y ;  /* 0x0000000000007919 */ /* 0x008ea20000002600 */
[----:B------:R-:W-:Y:S01]  /*7560*/  SHF.R.S32.HI R3, RZ, 0x1f, R232 ;  /* 0x0000001fff037819 */ /* 0x000fe200000114e8 */
[----:B------:R-:W-:Y:S01]  /*7570*/  BSSY B0, `(.L_x_116) ;  /* 0x0000023000007945 */ /* 0x000fe20003800000 */
[----:B------:R-:W-:Y:S01]  /*7580*/  SHF.R.S32.HI R4, RZ, 0x1f, R235 ;  /* 0x0000001fff047819 */ /* 0x000fe200000114eb */
[----:B------:R-:W3:Y:S01]  /*7590*/  S2R R12, SR_CTAID.X ;  /* 0x00000000000c7919 */ /* 0x000ee20000002500 */
[----:B------:R-:W-:-:S02]  /*75a0*/  LEA.HI R3, R3, R232, RZ, 0x4 ;  /* 0x000000e803037211 */ /* 0x000fc400078f20ff */
[----:B------:R-:W-:Y:S02]  /*75b0*/  SEL R4, R4, RZ, !P1 ;  /* 0x000000ff04047207 */ /* 0x000fe40004800000 */
[----:B-1----:R-:W-:Y:S02]  /*75c0*/  LOP3.LUT R8, R3, 0x1ffffff0, RZ, 0xc0, !PT ;  /* 0x1ffffff003087812 */ /* 0x002fe400078ec0ff */
[----:B------:R-:W-:Y:S02]  /*75d0*/  SHF.R.S32.HI R3, RZ, 0x4, R3 ;  /* 0x00000004ff037819 */ /* 0x000fe40000011403 */
[----:B------:R-:W-:Y:S01]  /*75e0*/  SEL R235, R235, RZ, !P1 ;  /* 0x000000ffebeb7207 */ /* 0x000fe20004800000 */
[----:B------:R-:W-:Y:S01]  /*75f0*/  IMAD.IADD R8, R232, 0x1, -R8 ;  /* 0x00000001e8087824 */ /* 0x000fe200078e0a08 */
[----:B------:R-:W-:Y:S01]  /*7600*/  IADD3 R6, P0, R3, R14, RZ ;  /* 0x0000000e03067210 */ /* 0x000fe20007f1e0ff */
[----:B------:R-:W-:Y:S02]  /*7610*/  IMAD R14, R4, c[0x0][0x310], RZ ;  /* 0x0000c400040e7a24 */ /* 0x000fe400078e02ff */
[----:B------:R-:W-:-:S02]  /*7620*/  IMAD.SHL.U32 R8, R8, 0x8, RZ ;  /* 0x0000000808087824 */ /* 0x000fc400078e00ff */
[----:B------:R-:W-:-:S03]  /*7630*/  IMAD R14, R235, c[0x0][0x314], R14 ;  /* 0x0000c500eb0e7a24 */ /* 0x000fc600078e020e */
[----:B------:R-:W-:Y:S02]  /*7640*/  SHF.R.S32.HI R9, RZ, 0x1f, R8 ;  /* 0x0000001fff097819 */ /* 0x000fe40000011408 */
[----:B--2---:R-:W-:Y:S01]  /*7650*/  SHF.R.S32.HI R2, RZ, 0x1f, R0 ;  /* 0x0000001fff027819 */ /* 0x004fe20000011400 */
[----:B---3-5:R-:W-:-:S04]  /*7660*/  IMAD R5, R12, -0x60, R5 ;  /* 0xffffffa00c057824 */ /* 0x028fc800078e0205 */
[----:B------:R-:W-:Y:S02]  /*7670*/  IMAD R7, R2, c[0x0][0x308], RZ ;  /* 0x0000c20002077a24 */ /* 0x000fe400078e02ff */
[----:B------:R-:W-:Y:S01]  /*7680*/  IMAD.WIDE.U32 R10, R0, c[0x0][0x308], R8 ;  /* 0x0000c200000a7a25 */ /* 0x000fe200078e0008 */
[----:B------:R-:W-:-:S03]  /*7690*/  ISETP.GE.AND P6, PT, R3, R5, PT ;  /* 0x000000050300720c */ /* 0x000fc60003fc6270 */
[----:B------:R-:W-:-:S04]  /*76a0*/  IMAD R7, R0, c[0x0][0x30c], R7 ;  /* 0x0000c30000077a24 */ /* 0x000fc800078e0207 */
[----:B------:R-:W-:Y:S01]  /*76b0*/  IMAD.IADD R11, R7, 0x1, R11 ;  /* 0x00000001070b7824 */ /* 0x000fe200078e020b */
[----:B------:R-:W-:Y:S02]  /*76c0*/  LEA.HI.X.SX32 R7, R3, R15, 0x1, P0 ;  /* 0x0000000f03077211 */ /* 0x000fe400000f0eff */
[----:B------:R-:W-:Y:S01]  /*76d0*/  ISETP.GE.OR P0, PT, R8, c[0x0][0x2f4], P6 ;  /* 0x0000bd0008007a0c */ /* 0x000fe20003706670 */
[----:B------:R-:W-:-:S04]  /*76e0*/  IMAD.WIDE.U32 R10, R235, c[0x0][0x310], R10 ;  /* 0x0000c400eb0a7a25 */ /* 0x000fc800078e000a */
[----:B------:R-:W-:-:S04]  /*76f0*/  IMAD.WIDE R12, R12, 0x60, R6 ;  /* 0x000000600c0c7825 */ /* 0x000fc800078e0206 */
[----:B------:R-:W-:-:S04]  /*7700*/  IMAD.IADD R15, R11, 0x1, R14 ;  /* 0x000000010b0f7824 */ /* 0x000fc800078e020e */
        /* <DEDUP_REMOVED lines=8> */
[----:B------:R1:W-:Y:S02]  /*7790*/  STG.E.128 [R18.64], RZ ;  /* 0x000000ff12007986 */ /* 0x0003e4000c101d0e */
.L_x_117:
[----:B------:R-:W-:Y:S05]  /*77a0*/  BSYNC B0 ;  /* 0x0000000000007941 */ /* 0x000fea0003800000 */
.L_x_116:
        /* <DEDUP_REMOVED lines=11> */
[----:B-1----:R-:W-:-:S03]  /*7860*/  LEA R18, P0, R16, c[0x0][0x2e8], 0x1 ;  /* 0x0000ba0010127a11 */ /* 0x002fc600078008ff */
[----:B------:R-:W-:-:S05]  /*7870*/  IMAD R6, R7, c[0x0][0x304], R6 ;  /* 0x0000c10007067a24 */ /* 0x000fca00078e0206 */
[----:B------:R-:W-:-:S04]  /*7880*/  IADD3 R6, R17, R6, RZ ;  /* 0x0000000611067210 */ /* 0x000fc80007ffe0ff */
[----:B------:R-:W-:-:S05]  /*7890*/  LEA.HI.X R19, R16, c[0x0][0x2ec], R6, 0x1, P0 ;  /* 0x0000bb0010137a11 */ /* 0x000fca00000f0c06 */
[----:B------:R1:W-:Y:S02]  /*78a0*/  STG.E.128 [R18.64], RZ ;  /* 0x000000ff12007986 */ /* 0x0003e4000c101d0e */
.L_x_119:
[----:B------:R-:W-:Y:S05]  /*78b0*/  BSYNC B0 ;  /* 0x0000000000007941 */ /* 0x000fea0003800000 */
.L_x_118:
        /* <DEDUP_REMOVED lines=16> */
.L_x_121:
[----:B------:R-:W-:Y:S05]  /*79c0*/  BSYNC B0 ;  /* 0x0000000000007941 */ /* 0x000fea0003800000 */
.L_x_120:
        /* <DEDUP_REMOVED lines=16> */
.L_x_123:
[----:B------:R-:W-:Y:S05]  /*7ad0*/  BSYNC B0 ;  /* 0x0000000000007941 */ /* 0x000fea0003800000 */
.L_x_122:
        /* <DEDUP_REMOVED lines=16> */
.L_x_125:
[----:B------:R-:W-:Y:S05]  /*7be0*/  BSYNC B0 ;  /* 0x0000000000007941 */ /* 0x000fea0003800000 */
.L_x_124:
        /* <DEDUP_REMOVED lines=15> */
[----:B------:R2:W-:Y:S02]  /*7ce0*/  STG.E.128 [R10.64], RZ ;  /* 0x000000ff0a007986 */ /* 0x0005e4000c101d0e */
.L_x_127:
[----:B------:R-:W-:Y:S05]  /*7cf0*/  BSYNC B0 ;  /* 0x0000000000007941 */ /* 0x000fea0003800000 */
.L_x_126:
[----:B------:R-:W-:Y:S01]  /*7d00*/  IMAD R2, R2, c[0x0][0x338], RZ ;  /* 0x0000ce0002027a24 */ /* 0x000fe200078e02ff */
[----:B------:R-:W-:Y:S01]  /*7d10*/  ISETP.GE.OR P0, PT, R8, c[0x0][0x324], P6 ;  /* 0x0000c90008007a0c */ /* 0x000fe20003706670 */
[C---:B--2---:R-:W-:Y:S01]  /*7d20*/  IMAD.WIDE.U32 R10, R0.reuse, c[0x0][0x338], R8 ;  /* 0x0000ce00000a7a25 */ /* 0x044fe200078e0008 */
[----:B------:R-:W-:Y:S03]  /*7d30*/  BSSY B0, `(.L_x_128) ;  /* 0x0000011000007945 */ /* 0x000fe60003800000 */
[----:B------:R-:W-:Y:S02]  /*7d40*/  IMAD R2, R0, c[0x0][0x33c], R2 ;  /* 0x0000cf0000027a24 */ /* 0x000fe400078e0202 */
[----:B------:R-:W-:-:S03]  /*7d50*/  IMAD R6, R4, c[0x0][0x340], RZ ;  /* 0x0000d00004067a24 */ /* 0x000fc600078e02ff */
[----:B------:R-:W-:Y:S01]  /*7d60*/  IADD3 R3, R2, R11, RZ ;  /* 0x0000000b02037210 */ /* 0x000fe20007ffe0ff */
[----:B------:R-:W-:Y:S01]  /*7d70*/  IMAD R6, R235, c[0x0][0x344], R6 ;  /* 0x0000d100eb067a24 */ /* 0x000fe200078e0206 */
[----:B------:R-:W-:-:S05]  /*7d80*/  MOV R2, R10 ;  /* 0x0000000a00027202 */ /* 0x000fca0000000f00 */
[----:B------:R-:W-:-:S05]  /*7d90*/  IMAD.WIDE.U32 R4, R235, c[0x0][0x340], R2 ;  /* 0x0000d000eb047a25 */ /* 0x000fca00078e0002 */
[----:B------:R-:W-:Y:S01]  /*7da0*/  IADD3 R7, R5, R6, RZ ;  /* 0x0000000605077210 */ /* 0x000fe20007ffe0ff */
        /* <DEDUP_REMOVED lines=9> */
.L_x_129:
[----:B------:R-:W-:Y:S05]  /*7e40*/  BSYNC B0 ;  /* 0x0000000000007941 */ /* 0x000fea0003800000 */
.L_x_128:
        /* <DEDUP_REMOVED lines=13> */
[----:B------:R2:W-:Y:S02]  /*7f20*/  STG.E.128 [R2.64], RZ ;  /* 0x000000ff02007986 */ /* 0x0005e4000c101d0e */
.L_x_131:
[----:B------:R-:W-:Y:S05]  /*7f30*/  BSYNC B0 ;  /* 0x0000000000007941 */ /* 0x000fea0003800000 */
.L_x_130:
        /* <DEDUP_REMOVED lines=14> */
.L_x_133:
[----:B------:R-:W-:Y:S05]  /*8020*/  BSYNC B0 ;  /* 0x0000000000007941 */ /* 0x000fea0003800000 */
.L_x_132:
        /* <DEDUP_REMOVED lines=14> */
.L_x_135:
[----:B------:R-:W-:Y:S05]  /*8110*/  BSYNC B0 ;  /* 0x0000000000007941 */ /* 0x000fea0003800000 */
.L_x_134:
        /* <DEDUP_REMOVED lines=14> */
.L_x_137:
[----:B------:R-:W-:Y:S05]  /*8200*/  BSYNC B0 ;  /* 0x0000000000007941 */ /* 0x000fea0003800000 */
.L_x_136:
[----:B------:R-:W-:-:S13]  /*8210*/  ISETP.GE.OR P0, PT, R8, c[0x0][0x324], P1 ;  /* 0x0000c90008007a0c */ /* 0x000fda0000f06670 */
[----:B------:R-:W-:Y:S05]  /*8220*/  @P0 EXIT ;  /* 0x000000000000094d */ /* 0x000fea0003800000 */
[----:B------:R-:W-:Y:S01]  /*8230*/  IADD3 R0, P0, R12, 0x50, RZ ;  /* 0x000000500c007810 */ /* 0x000fe20007f1e0ff */
[----:B--2---:R-:W-:Y:S01]  /*8240*/  IMAD.MOV.U32 R2, RZ, RZ, R4 ;  /* 0x000000ffff027224 */ /* 0x004fe200078e0004 */
        /* <DEDUP_REMOVED lines=8> */
[----:B------:R-:W-:Y:S01]  /*82d0*/  STG.E.128 [R4.64], RZ ;  /* 0x000000ff04007986 */ /* 0x000fe2000c101d0e */
[----:B------:R-:W-:Y:S05]  /*82e0*/  EXIT ;  /* 0x000000000000794d */ /* 0x000fea0003800000 */
.L_x_138:
        /* <DEDUP_REMOVED lines=9> */
.L_x_2290:


//--------------------- .text._ZN7cutlass13device_kernelIN5flash19enable_sm80_to_sm89INS1_16FlashAttnBwdSm80INS1_25CollectiveMainloopBwdSm80ILi2ELi1EN4cute5tupleIJNS5_1CILi64EEENS7_ILi96EEENS7_ILi128EEEEEENS_10bfloat16_tEfNS_4arch4Sm80ELb0ELb0ELb1ELb1ELb1ELb0ELb0ELb0ELi2ELi2ELi2ELi2ELb1EEENS1_21CollectiveEpilogueBwdISB_SC_SE_Li256ELb1ELb0ELi4EEENS1_19SingleTileSchedulerILb1ELb0ELb0ELi96EEEEEEEEEvNT_6ParamsE --------------------------
	.section	.text._ZN7cutlass13device_kernelIN5flash19enable_sm80_to_sm89INS1_16FlashAttnBwdSm80INS1_25CollectiveMainloopBwdSm80ILi2ELi1EN4cute5tupleIJNS5_1CILi64EEENS7_ILi96EEENS7_ILi128EEEEEENS_10bfloat16_tEfNS_4arch4Sm80ELb0ELb0ELb1ELb1ELb1ELb0ELb0ELb0ELi2ELi2ELi2ELi2ELb1EEENS1_21CollectiveEpilogueBwdISB_SC_SE_Li256ELb1ELb0ELi4EEENS1_19SingleTileSchedulerILb1ELb0ELb0ELi96EEEEEEEEEvNT_6ParamsE,"ax",@progbits
	.sectioninfo	@"SHI_REGISTERS=254"
	.align	128
.text._ZN7cutlass13device_kernelIN5flash19enable_sm80_to_sm89INS1_16FlashAttnBwdSm80INS1_25CollectiveMainloopBwdSm80ILi2ELi1EN4cute5tupleIJNS5_1CILi64EEENS7_ILi96EEENS7_ILi128EEEEEENS_10bfloat16_tEfNS_4arch4Sm80ELb0ELb0ELb1ELb1ELb1ELb0ELb0ELb0ELi2ELi2ELi2ELi2ELb1EEENS1_21CollectiveEpilogueBwdISB_SC_SE_Li256ELb1ELb0ELi4EEENS1_19SingleTileSchedulerILb1ELb0ELb0ELi96EEEEEEEEEvNT_6ParamsE:
        .type           _ZN7cutlass13device_kernelIN5flash19enable_sm80_to_sm89INS1_16FlashAttnBwdSm80INS1_25CollectiveMainloopBwdSm80ILi2ELi1EN4cute5tupleIJNS5_1CILi64EEENS7_ILi96EEENS7_ILi128EEEEEENS_10bfloat16_tEfNS_4arch4Sm80ELb0ELb0ELb1ELb1ELb1ELb0ELb0ELb0ELi2ELi2ELi2ELi2ELb1EEENS1_21CollectiveEpilogueBwdISB_SC_SE_Li256ELb1ELb0ELi4EEENS1_19SingleTileSchedulerILb1ELb0ELb0ELi96EEEEEEEEEvNT_6ParamsE,@function
        .size           _ZN7cutlass13device_kernelIN5flash19enable_sm80_to_sm89INS1_16FlashAttnBwdSm80INS1_25CollectiveMainloopBwdSm80ILi2ELi1EN4cute5tupleIJNS5_1CILi64EEENS7_ILi96EEENS7_ILi128EEEEEENS_10bfloat16_tEfNS_4arch4Sm80ELb0ELb0ELb1ELb1ELb1ELb0ELb0ELb0ELi2ELi2ELi2ELi2ELb1EEENS1_21CollectiveEpilogueBwdISB_SC_SE_Li256ELb1ELb0ELi4EEENS1_19SingleTileSchedulerILb1ELb0ELb0ELi96EEEEEEEEEvNT_6ParamsE,(.L_x_2291 - _ZN7cutlass13device_kernelIN5flash19enable_sm80_to_sm89INS1_16FlashAttnBwdSm80INS1_25CollectiveMainloopBwdSm80ILi2ELi1EN4cute5tupleIJNS5_1CILi64EEENS7_ILi96EEENS7_ILi128EEEEEENS_10bfloat16_tEfNS_4arch4Sm80ELb0ELb0ELb1ELb1ELb1ELb0ELb0ELb0ELi2ELi2ELi2ELi2ELb1EEENS1_21CollectiveEpilogueBwdISB_SC_SE_Li256ELb1ELb0ELi4EEENS1_19SingleTileSchedulerILb1ELb0ELb0ELi96EEEEEEEEEvNT_6ParamsE)
        .other          _ZN7cutlass13device_kernelIN5flash19enable_sm80_to_sm89INS1_16FlashAttnBwdSm80INS1_25CollectiveMainloopBwdSm80ILi2ELi1EN4cute5tupleIJNS5_1CILi64EEENS7_ILi96EEENS7_ILi128EEEEEENS_10bfloat16_tEfNS_4arch4Sm80ELb0ELb0ELb1ELb1ELb1ELb0ELb0ELb0ELi2ELi2ELi2ELi2ELb1EEENS1_21CollectiveEpilogueBwdISB_SC_SE_Li256ELb1ELb0ELi4EEENS1_19SingleTileSchedulerILb1ELb0ELb0ELi96EEEEEEEEEvNT_6ParamsE,@"STO_CUDA_ENTRY STV_DEFAULT"
_ZN7cutlass13device_kernelIN5flash19enable_sm80_to_sm89INS1_16FlashAttnBwdSm80INS1_25CollectiveMainloopBwdSm80ILi2ELi1EN4cute5tupleIJNS5_1CILi64EEENS7_ILi96EEENS7_ILi128EEEEEENS_10bfloat16_tEfNS_4arch4Sm80ELb0ELb0ELb1ELb1ELb1ELb0ELb0ELb0ELi2ELi2ELi2ELi2ELb1EEENS1_21CollectiveEpilogueBwdISB_SC_SE_Li256ELb1ELb0ELi4EEENS1_19SingleTileSchedulerILb1ELb0ELb0ELi96EEEEEEEEEvNT_6ParamsE:
        /* <DEDUP_REMOVED lines=18> */
.L_x_140:
        /* <DEDUP_REMOVED lines=8> */
.L_x_142:
[----:B------:R-:W-:Y:S02]  /*01a0*/  MOV R4, c[0x0][0x3a4] ;  /* 0x0000e90000047a02 */ /* 0x000fe40000000f00 */
.L_x_141:
[----:B------:R-:W-:-:S05]  /*01b0*/  IMAD R3, R2, 0x60, RZ ;  /* 0x0000006002037824 */ /* 0x000fca00078e02ff */
[----:B-----5:R-:W-:-:S04]  /*01c0*/  ISETP.GE.AND P0, PT, R3, R4, PT ;  /* 0x000000040300720c */ /* 0x020fc80003f06270 */
[----:B------:R-:W-:Y:S01]  /*01d0*/  SEL R235, R235, 0xffffffff, !P0 ;  /* 0xffffffffebeb7807 */ /* 0x000fe20004000000 */
[----:B------:R-:W-:Y:S05]  /*01e0*/  BRA `(.L_x_143) ;  /* 0x0000011000007947 */ /* 0x000fea0003800000 */
.L_x_139:
[----:B---34-:R-:W-:-:S04]  /*01f0*/  ISETP.NE.U32.AND P0, PT, RZ, c[0x0][0x3c0], PT ;  /* 0x0000f000ff007a0c */ /* 0x018fc80003f05070 */
[----:B------:R-:W-:-:S13]  /*0200*/  ISETP.NE.AND.EX P0, PT, RZ, c[0x0][0x3c4], PT, P0 ;  /* 0x0000f100ff007a0c */ /* 0x000fda0003f05300 */
[----:B------:R-:W-:Y:S05]  /*0210*/  @!P0 BRA `(.L_x_144) ;  /* 0x0000002000008947 */ /* 0x000fea0003800000 */
[----:B------:R1:W5:Y:S01]  /*0220*/  LDG.E R4, [R4.64] ;  /* 0x0000000e04047981 */ /* 0x000362000c1e1900 */
[----:B------:R-:W-:Y:S05]  /*0230*/  BRA `(.L_x_145) ;  /* 0x0000009000007947 */ /* 0x000fea0003800000 */
.L_x_144:
        /* <DEDUP_REMOVED lines=8> */
.L_x_146:
[----:B------:R-:W-:Y:S02]  /*02c0*/  MOV R4, c[0x0][0x3a4] ;  /* 0x0000e90000047a02 */ /* 0x000fe40000000f00 */
.L_x_145:
[----:B------:R-:W-:-:S05]  /*02d0*/  IMAD R3, R2, 0x60, RZ ;  /* 0x0000006002037824 */ /* 0x000fca00078e02ff */
[----:B-----5:R-:W-:-:S04]  /*02e0*/  ISETP.GE.AND P0, PT, R3, R4, PT ;  /* 0x000000040300720c */ /* 0x020fc80003f06270 */
[----:B------:R-:W-:-:S04]  /*02f0*/  SEL R235, R235, 0xffffffff, !P0 ;  /* 0xffffffffebeb7807 */ /* 0x000fc80004000000 */
.L_x_143:
        /* <DEDUP_REMOVED lines=32> */
.L_x_147:
[----:B-1----:R-:W-:-:S04]  /*0500*/  ISETP.NE.U32.AND P0, PT, RZ, c[0x0][0x2e0], PT ;  /* 0x0000b800ff007a0c */ /* 0x002fc80003f05070 */
[----:B------:R-:W-:-:S13]  /*0510*/  ISETP.NE.AND.EX P0, PT, RZ, c[0x0][0x2e4], PT, P0 ;  /* 0x0000b900ff007a0c */ /* 0x000fda0003f05300 */
[----:B------:R-:W-:Y:S05]  /*0520*/  @!P0 BRA `(.L_x_148) ;  /* 0x0000003000008947 */ /* 0x000fea0003800000 */
[----:B------:R-:W-:-:S05]  /*0530*/  IMAD.WIDE R8, R235, R9, c[0x0][0x2e0] ;  /* 0x0000b800eb087625 */ /* 0x000fca00078e0209 */
[----:B------:R1:W5:Y:S01]  /*0540*/  LDG.E R5, [R8.64] ;  /* 0x0000000e08057981 */ /* 0x000362000c1e1900 */
[----:B------:R-:W-:Y:S05]  /*0550*/  BRA `(.L_x_149) ;  /* 0x0000004000007947 */ /* 0x000fea0003800000 */
.L_x_148:
[----:B------:R-:W-:Y:S05]  /*0560*/  @!P3 BRA `(.L_x_149) ;  /* 0x000000300000b947 */ /* 0x000fea0003800000 */
[----:B------:R1:W2:Y:S04]  /*0570*/  LDG.E R5, [R10.64] ;  /* 0x0000000e0a057981 */ /* 0x0002a8000c1e1900 */
[----:B-1----:R-:W2:Y:S02]  /*0580*/  LDG.E R10, [R10.64+0x4] ;  /* 0x0000040e0a0a7981 */ /* 0x002ea4000c1e1900 */
[----:B--2---:R-:W-:Y:S02]  /*0590*/  IADD3 R5, -R5, R10, RZ ;  /* 0x0000000a05057210 */ /* 0x004fe40007ffe1ff */
.L_x_149:
        /* <DEDUP_REMOVED lines=512> */
.L_x_153:
        /* <DEDUP_REMOVED lines=223> */
.L_x_151:
        /* <DEDUP_REMOVED lines=413> */
.L_x_152:
        /* <DEDUP_REMOVED lines=234> */
.L_x_150:
        /* <DEDUP_REMOVED lines=144> */
.L_x_155:
        /* <DEDUP_REMOVED lines=63> */
.L_x_157:
[----:B----4-:R-:W-:Y:S05]  /*68f0*/  BSYNC B0 ;  /* 0x0000000000007941 */ /* 0x010fea0003800000 */
.L_x_156:
        /* <DEDUP_REMOVED lines=16> */
.L_x_159:
[----:B------:R-:W-:Y:S05]  /*6a00*/  BSYNC B0 ;  /* 0x0000000000007941 */ /* 0x000fea0003800000 */
.L_x_158:
        /* <DEDUP_REMOVED lines=16> */
.L_x_161:
[----:B------:R-:W-:Y:S05]  /*6b10*/  BSYNC B0 ;  /* 0x0000000000007941 */ /* 0x000fea0003800000 */
.L_x_160:
        /* <DEDUP_REMOVED lines=16> */
.L_x_163:
[----:B------:R-:W-:Y:S05]  /*6c20*/  BSYNC B0 ;  /* 0x0000000000007941 */ /* 0x000fea0003800000 */
.L_x_162:
        /* <DEDUP_REMOVED lines=16> */
.L_x_165:
[----:B------:R-:W-:Y:S05]  /*6d30*/  BSYNC B0 ;  /* 0x0000000000007941 */ /* 0x000fea0003800000 */
.L_x_164:
        /* <DEDUP_REMOVED lines=16> */
.L_x_167:
[----:B------:R-:W-:Y:S05]  /*6e40*/  BSYNC B0 ;  /* 0x0000000000007941 */ /* 0x000fea0003800000 */
.L_x_166:
        /* <DEDUP_REMOVED lines=19> */
.L_x_169:
[----:B------:R-:W-:Y:S05]  /*6f80*/  BSYNC B0 ;  /* 0x0000000000007941 */ /* 0x000fea0003800000 */
.L_x_168:
        /* <DEDUP_REMOVED lines=14> */
.L_x_171:
[----:B------:R-:W-:Y:S05]  /*7070*/  BSYNC B0 ;  /* 0x0000000000007941 */ /* 0x000fea0003800000 */
.L_x_170:
        /* <DEDUP_REMOVED lines=14> */
.L_x_173:
[----:B------:R-:W-:Y:S05]  /*7160*/  BSYNC B0 ;  /* 0x0000000000007941 */ /* 0x000fea0003800000 */
.L_x_172:
        /* <DEDUP_REMOVED lines=14> */
.L_x_175:
[----:B------:R-:W-:Y:S05]  /*7250*/  BSYNC B0 ;  /* 0x0000000000007941 */ /* 0x000fea0003800000 */
.L_x_174:
        /* <DEDUP_REMOVED lines=14> */
.L_x_177:
[----:B------:R-:W-:Y:S05]  /*7340*/  BSYNC B0 ;  /* 0x0000000000007941 */ /* 0x000fea0003800000 */
.L_x_176:
        /* <DEDUP_REMOVED lines=14> */
.L_x_154:
        /* <DEDUP_REMOVED lines=18> */
.L_x_178:
        /* <DEDUP_REMOVED lines=37> */
.L_x_180:
[----:B------:R-:W-:Y:S05]  /*77a0*/  BSYNC B0 ;  /* 0x0000000000007941 */ /* 0x000fea0003800000 */
.L_x_179:
        /* <DEDUP_REMOVED lines=16> */
.L_x_182:
[----:B------:R-:W-:Y:S05]  /*78b0*/  BSYNC B0 ;  /* 0x0000000000007941 */ /* 0x000fea0003800000 */
.L_x_181:
        /* <DEDUP_REMOVED lines=16> */
.L_x_184:
[----:B------:R-:W-:Y:S05]  /*79c0*/  BSYNC B0 ;  /* 0x0000000000007941 */ /* 0x000fea0003800000 */
.L_x_183:
        /* <DEDUP_REMOVED lines=16> */
.L_x_186:
[----:B------:R-:W-:Y:S05]  /*7ad0*/  BSYNC B0 ;  /* 0x0000000000007941 */ /* 0x000fea0003800000 */
.L_x_185:
        /* <DEDUP_REMOVED lines=16> */
.L_x_188:
[----:B------:R-:W-:Y:S05]  /*7be0*/  BSYNC B0 ;  /* 0x0000000000007941 */ /* 0x000fea0003800000 */
.L_x_187:
        /* <DEDUP_REMOVED lines=16> */
.L_x_190:
[----:B------:R-:W-:Y:S05]  /*7cf0*/  BSYNC B0 ;  /* 0x0000000000007941 */ /* 0x000fea0003800000 */
.L_x_189:
        /* <DEDUP_REMOVED lines=20> */
.L_x_192:
[----:B------:R-:W-:Y:S05]  /*7e40*/  BSYNC B0 ;  /* 0x0000000000007941 */ /* 0x000fea0003800000 */
.L_x_191:
        /* <DEDUP_REMOVED lines=14> */
.L_x_194:
[----:B------:R-:W-:Y:S05]  /*7f30*/  BSYNC B0 ;  /* 0x0000000000007941 */ /* 0x000fea0003800000 */
.L_x_193:
        /* <DEDUP_REMOVED lines=14> */
.L_x_196:
[----:B------:R-:W-:Y:S05]  /*8020*/  BSYNC B0 ;  /* 0x0000000000007941 */ /* 0x000fea0003800000 */
.L_x_195:
        /* <DEDUP_REMOVED lines=14> */
.L_x_198:
[----:B------:R-:W-:Y:S05]  /*8110*/  BSYNC B0 ;  /* 0x0000000000007941 */ /* 0x000fea0003800000 */
.L_x_197:
        /* <DEDUP_REMOVED lines=14> */
.L_x_200:
[----:B------:R-:W-:Y:S05]  /*8200*/  BSYNC B0 ;  /* 0x0000000000007941 */ /* 0x000fea0003800000 */
.L_x_199:
        /* <DEDUP_REMOVED lines=14> */
.L_x_201:
        /* <DEDUP_REMOVED lines=9> */
.L_x_2291:


//--------------------- .text._ZN7cutlass13device_kernelIN5flash19enable_sm80_to_sm89INS1_16FlashAttnBwdSm80INS1_25CollectiveMainloopBwdSm80ILi2ELi1EN4cute5tupleIJNS5_1CILi64EEENS7_ILi96EEENS7_ILi128EEEEEENS_10bfloat16_tEfNS_4arch4Sm80ELb0ELb0ELb1ELb1ELb0ELb0ELb0ELb0ELi2ELi2ELi2ELi2ELb1EEENS1_24CollectiveEpilogueBwdGQAISB_fSE_Li256ELb1ELb0EEENS1_19SingleTileSchedulerILb1ELb0ELb0ELi96EEEEEEEEEvNT_6ParamsE --------------------------
	.section	.text._ZN7cutlass13device_kernelIN5flash19enable_sm80_to_sm89INS1_16FlashAttnBwdSm80INS1_25CollectiveMainloopBwdSm80ILi2ELi1EN4cute5tupleIJNS5_1CILi64EEENS7_ILi96EEENS7_ILi128EEEEEENS_10bfloat16_tEfNS_4arch4Sm80ELb0ELb0ELb1ELb1ELb0ELb0ELb0ELb0ELi2ELi2ELi2ELi2ELb1EEENS1_24CollectiveEpilogueBwdGQAISB_fSE_Li256ELb1ELb0EEENS1_19SingleTileSchedulerILb1ELb0ELb0ELi96EEEEEEEEEvNT_6ParamsE,"ax",@progbits
	.sectioninfo	@"SHI_REGISTERS=254"
	.align	128
.text._ZN7cutlass13device_kernelIN5flash19enable_sm80_to_sm89INS1_16FlashAttnBwdSm80INS1_25CollectiveMainloopBwdSm80ILi2ELi1EN4cute5tupleIJNS5_1CILi64EEENS7_ILi96EEENS7_ILi128EEEEEENS_10bfloat16_tEfNS_4arch4Sm80ELb0ELb0ELb1ELb1ELb0ELb0ELb0ELb0ELi2ELi2ELi2ELi2ELb1EEENS1_24CollectiveEpilogueBwdGQAISB_fSE_Li256ELb1ELb0EEENS1_19SingleTileSchedulerILb1ELb0ELb0ELi96EEEEEEEEEvNT_6ParamsE:
        .type           _ZN7cutlass13device_kernelIN5flash19enable_sm80_to_sm89INS1_16FlashAttnBwdSm80INS1_25CollectiveMainloopBwdSm80ILi2ELi1EN4cute5tupleIJNS5_1CILi64EEENS7_ILi96EEENS7_ILi128EEEEEENS_10bfloat16_tEfNS_4arch4Sm80ELb0ELb0ELb1ELb1ELb0ELb0ELb0ELb0ELi2ELi2ELi2ELi2ELb1EEENS1_24CollectiveEpilogueBwdGQAISB_fSE_Li256ELb1ELb0EEENS1_19SingleTileSchedulerILb1ELb0ELb0ELi96EEEEEEEEEvNT_6ParamsE,@function
        .size           _ZN7cutlass13device_kernelIN5flash19enable_sm80_to_sm89INS1_16FlashAttnBwdSm80INS1_25CollectiveMainloopBwdSm80ILi2ELi1EN4cute5tupleIJNS5_1CILi64EEENS7_ILi96EEENS7_ILi128EEEEEENS_10bfloat16_tEfNS_4arch4Sm80ELb0ELb0ELb1ELb1ELb0ELb0ELb0ELb0ELi2ELi2ELi2ELi2ELb1EEENS1_24CollectiveEpilogueBwdGQAISB_fSE_Li256ELb1ELb0EEENS1_19SingleTileSchedulerILb1ELb0ELb0ELi96EEEEEEEEEvNT_6ParamsE,(.L_x_2292 - _ZN7cutlass13device_kernelIN5flash19enable_sm80_to_sm89INS1_16FlashAttnBwdSm80INS1_25CollectiveMainloopBwdSm80ILi2ELi1EN4cute5tupleIJNS5_1CILi64EEENS7_ILi96EEENS7_ILi128EEEEEENS_10bfloat16_tEfNS_4arch4Sm80ELb0ELb0ELb1ELb1ELb0ELb0ELb0ELb0ELi2ELi2ELi2ELi2ELb1EEENS1_24CollectiveEpilogueBwdGQAISB_fSE_Li256ELb1ELb0EEENS1_19SingleTileSchedulerILb1ELb0ELb0ELi96EEEEEEEEEvNT_6ParamsE)
        .other          _ZN7cutlass13device_kernelIN5flash19enable_sm80_to_sm89INS1_16FlashAttnBwdSm80INS1_25CollectiveMainloopBwdSm80ILi2ELi1EN4cute5tupleIJNS5_1CILi64EEENS7_ILi96EEENS7_ILi128EEEEEENS_10bfloat16_tEfNS_4arch4Sm80ELb0ELb0ELb1ELb1ELb0ELb0ELb0ELb0ELi2ELi2ELi2ELi2ELb1EEENS1_24CollectiveEpilogueBwdGQAISB_fSE_Li256ELb1ELb0EEENS1_19SingleTileSchedulerILb1ELb0ELb0ELi96EEEEEEEEEvNT_6ParamsE,@"STO_CUDA_ENTRY STV_DEFAULT"
_ZN7cutlass13device_kernelIN5flash19enable_sm80_to_sm89INS1_16FlashAttnBwdSm80INS1_25CollectiveMainloopBwdSm80ILi2ELi1EN4cute5tupleIJNS5_1CILi64EEENS7_ILi96EEENS7_ILi128EEEEEENS_10bfloat16_tEfNS_4arch4Sm80ELb0ELb0ELb1ELb1ELb0ELb0ELb0ELb0ELi2ELi2ELi2ELi2ELb1EEENS1_24CollectiveEpilogueBwdGQAISB_fSE_Li256ELb1ELb0EEENS1_19SingleTileSchedulerILb1ELb0ELb0ELi96EEEEEEEEEvNT_6ParamsE:
        /* <DEDUP_REMOVED lines=18> */
.L_x_203:
        /* <DEDUP_REMOVED lines=8> */
.L_x_205:
[----:B------:R-:W-:Y:S02]  /*01a0*/  MOV R4, c[0x0][0x3ac] ;  /* 0x0000eb0000047a02 */ /* 0x000fe40000000f00 */
.L_x_204:
[----:B------:R-:W-:-:S05]  /*01b0*/  IMAD R3, R2, 0x60, RZ ;  /* 0x0000006002037824 */ /* 0x000fca00078e02ff */
[----:B-----5:R-:W-:-:S04]  /*01c0*/  ISETP.GE.AND P0, PT, R3, R4, PT ;  /* 0x000000040300720c */ /* 0x020fc80003f06270 */
[----:B------:R-:W-:Y:S01]  /*01d0*/  SEL R235, R235, 0xffffffff, !P0 ;  /* 0xffffffffebeb7807 */ /* 0x000fe20004000000 */
[----:B------:R-:W-:Y:S05]  /*01e0*/  BRA `(.L_x_206) ;  /* 0x0000011000007947 */ /* 0x000fea0003800000 */
.L_x_202:
[----:B---34-:R-:W-:-:S04]  /*01f0*/  ISETP.NE.U32.AND P0, PT, RZ, c[0x0][0x3c8], PT ;  /* 0x0000f200ff007a0c */ /* 0x018fc80003f05070 */
[----:B------:R-:W-:-:S13]  /*0200*/  ISETP.NE.AND.EX P0, PT, RZ, c[0x0][0x3cc], PT, P0 ;  /* 0x0000f300ff007a0c */ /* 0x000fda0003f05300 */
[----:B------:R-:W-:Y:S05]  /*0210*/  @!P0 BRA `(.L_x_207) ;  /* 0x0000002000008947 */ /* 0x000fea0003800000 */
[----:B------:R1:W5:Y:S01]  /*0220*/  LDG.E R4, [R4.64] ;  /* 0x0000000e04047981 */ /* 0x000362000c1e1900 */
[----:B------:R-:W-:Y:S05]  /*0230*/  BRA `(.L_x_208) ;  /* 0x0000009000007947 */ /* 0x000fea0003800000 */
.L_x_207:
        /* <DEDUP_REMOVED lines=8> */
.L_x_209:
[----:B------:R-:W-:Y:S02]  /*02c0*/  MOV R4, c[0x0][0x3ac] ;  /* 0x0000eb0000047a02 */ /* 0x000fe40000000f00 */
.L_x_208:
[----:B------:R-:W-:-:S05]  /*02d0*/  IMAD R3, R2, 0x60, RZ ;  /* 0x0000006002037824 */ /* 0x000fca00078e02ff */
[----:B-----5:R-:W-:-:S04]  /*02e0*/  ISETP.GE.AND P0, PT, R3, R4, PT ;  /* 0x000000040300720c */ /* 0x020fc80003f06270 */
[----:B------:R-:W-:-:S04]  /*02f0*/  SEL R235, R235, 0xffffffff, !P0 ;  /* 0xffffffffebeb7807 */ /* 0x000fc80004000000 */
.L_x_206:
        /* <DEDUP_REMOVED lines=8> */
[CC--:B-1----:R-:W-:Y:S01]  /*0380*/  @P0 IMAD.WIDE R4, R235.reuse, R11.reuse, c[0x0][0x2d8] ;  /* 0x0000b600eb040625 */ /* 0x0c2fe200078e020b */
[----:B------:R-:W-:Y:S01]  /*0390*/  ISETP.NE.AND.EX P3, PT, RZ, c[0x0][0x2d4], PT, P3 ;  /* 0x0000b500ff007a0c */ /* 0x000fe20003f65330 */
[----:B------:R-:W2:Y:S04]  /*03a0*/  @P2 LDG.E R3, [R14.64] ;  /* 0x0000000e0e032981 */ /* 0x000ea8000c1e1900 */
[----:B------:R1:W3:Y:S01]  /*03b0*/  @P0 LDG.E R4, [R4.64] ;  /* 0x0000000e04040981 */ /* 0x0002e2000c1e1900 */
[----:B------:R-:W-:-:S03]  /*03c0*/  IMAD.WIDE R12, R235, R11, c[0x0][0x2d0] ;  /* 0x0000b400eb0c7625 */ /* 0x000fc600078e020b */
[----:B------:R-:W4:Y:S04]  /*03d0*/  @P2 LDG.E R10, [R14.64] ;  /* 0x0000000e0e0a2981 */ /* 0x000f28000c1e1900 */
[----:B-1----:R-:W5:Y:S01]  /*03e0*/  @P3 LDG.E R5, [R12.64] ;  /* 0x0000000e0c053981 */ /* 0x002f62000c1e1900 */
[----:B------:R-:W-:Y:S01]  /*03f0*/  ULDC UR12, c[0x0][0x168] ;  /* 0x00005a00000c7ab9 */ /* 0x000fe20000000800 */
[----:B------:R-:W-:Y:S01]  /*0400*/  CS2R R6, SRZ ;  /* 0x0000000000067805 */ /* 0x000fe2000001ff00 */
[----:B------:R-:W-:Y:S02]  /*0410*/  CS2R R8, SRZ ;  /* 0x0000000000087805 */ /* 0x000fe4000001ff00 */
[----:B---3--:R2:W1:Y:S01]  /*0420*/  @P0 R2UR UR12, R4 ;  /* 0x00000000040c03c2 */ /* 0x00846200000e0000 */
[--C-:B----4-:R-:W-:Y:S01]  /*0430*/  @P2 SHF.R.S32.HI R7, RZ, 0x1f, R10.reuse ;  /* 0x0000001fff072819 */ /* 0x110fe2000001140a */
[----:B------:R-:W-:-:S02]  /*0440*/  @P2 IMAD.MOV.U32 R6, RZ, RZ, R10 ;  /* 0x000000ffff062224 */ /* 0x000fc400078e000a */
[----:B--2---:R-:W-:-:S05]  /*0450*/  @P2 IMAD R4, R235, 0x40, R3 ;  /* 0x00000040eb042824 */ /* 0x004fca00078e0203 */
[----:B------:R-:W-:-:S04]  /*0460*/  @P2 SHF.R.S32.HI R3, RZ, 0x1f, R4 ;  /* 0x0000001fff032819 */ /* 0x000fc80000011404 */
[----:B------:R-:W-:Y:S01]  /*0470*/  @P2 LEA.HI R3, R3, R4, RZ, 0x6 ;  /* 0x0000000403032211 */ /* 0x000fe200078f30ff */
[----:B------:R-:W-:Y:S01]  /*0480*/  IMAD.MOV.U32 R4, RZ, RZ, RZ ;  /* 0x000000ffff047224 */ /* 0x000fe200078e00ff */
[--C-:B-----5:R-:W-:Y:S01]  /*0490*/  @P3 SHF.R.S32.HI R9, RZ, 0x1f, R5.reuse ;  /* 0x0000001fff093819 */ /* 0x120fe20000011405 */
[----:B------:R-:W-:Y:S01]  /*04a0*/  @P3 IMAD.MOV.U32 R8, RZ, RZ, R5 ;  /* 0x000000ffff083224 */ /* 0x000fe200078e0005 */
[----:B------:R-:W-:Y:S01]  /*04b0*/  @P2 LOP3.LUT R4, R3, 0xffffffc0, RZ, 0xc0, !PT ;  /* 0xffffffc003042812 */ /* 0x000fe200078ec0ff */
[----:B------:R-:W-:Y:S01]  /*04c0*/  IMAD.MOV.U32 R3, RZ, RZ, c[0x0][0x198] ;  /* 0x00006600ff037624 */ /* 0x000fe200078e00ff */
[----:B-1----:R-:W-:Y:S05]  /*04d0*/  @P0 BRA `(.L_x_210) ;  /* 0x0000006000000947 */ /* 0x002fea0003800000 */
[----:B------:R-:W-:Y:S05]  /*04e0*/  @!P2 BRA `(.L_x_210) ;  /* 0x000000500000a947 */ /* 0x000fea0003800000 */
[----:B------:R-:W2:Y:S04]  /*04f0*/  LDG.E R10, [R14.64] ;  /* 0x0000000e0e0a7981 */ /* 0x000ea8000c1e1900 */
[----:B------:R-:W3:Y:S01]  /*0500*/  LDG.E R5, [R14.64+0x4] ;  /* 0x0000040e0e057981 */ /* 0x000ee2000c1e1900 */
[----:B--2---:R-:W1:Y:S08]  /*0510*/  R2UR UR12, R10 ;  /* 0x000000000a0c73c2 */ /* 0x004e7000000e0000 */
[----:B---3--:R-:W1:Y:S02]  /*0520*/  R2UR UR4, R5 ;  /* 0x00000000050473c2 */ /* 0x008e6400000e0000 */
[----:B-1----:R-:W-:-:S06]  /*0530*/  UIADD3 UR12, -UR12, UR4, URZ ;  /* 0x000000040c0c7290 */ /* 0x002fcc000fffe13f */
.L_x_210:
[----:B------:R-:W-:-:S04]  /*0540*/  ISETP.NE.U32.AND P0, PT, RZ, c[0x0][0x2e0], PT ;  /* 0x0000b800ff007a0c */ /* 0x000fc80003f05070 */
[----:B------:R-:W-:-:S13]  /*0550*/  ISETP.NE.AND.EX P0, PT, RZ, c[0x0][0x2e4], PT, P0 ;  /* 0x0000b900ff007a0c */ /* 0x000fda0003f05300 */
[----:B------:R-:W-:Y:S05]  /*0560*/  @!P0 BRA `(.L_x_211) ;  /* 0x0000003000008947 */ /* 0x000fea0003800000 */
[----:B------:R-:W-:-:S05]  /*0570*/  IMAD.WIDE R10, R235, R11, c[0x0][0x2e0] ;  /* 0x0000b800eb0a7625 */ /* 0x000fca00078e020b */
[----:B------:R1:W5:Y:S01]  /*0580*/  LDG.E R3, [R10.64] ;  /* 0x0000000e0a037981 */ /* 0x000362000c1e1900 */
[----:B------:R-:W-:Y:S05]  /*0590*/  BRA `(.L_x_212) ;  /* 0x0000004000007947 */ /* 0x000fea0003800000 */
.L_x_211:
[----:B------:R-:W-:Y:S05]  /*05a0*/  @!P3 BRA `(.L_x_212) ;  /* 0x000000300000b947 */ /* 0x000fea0003800000 */
[----:B------:R1:W2:Y:S04]  /*05b0*/  LDG.E R3, [R12.64] ;  /* 0x0000000e0c037981 */ /* 0x0002a8000c1e1900 */
[----:B-1----:R-:W2:Y:S02]  /*05c0*/  LDG.E R12, [R12.64+0x4] ;  /* 0x0000040e0c0c7981 */ /* 0x002ea4000c1e1900 */
[----:B--2---:R-:W-:Y:S02]  /*05d0*/  IADD3 R3, -R3, R12, RZ ;  /* 0x0000000c03037210 */ /* 0x004fe40007ffe1ff */
.L_x_212:
        /* <DEDUP_REMOVED lines=53> */
[--C-:B-1----:R-:W-:Y:S01]  /*0930*/  SHF.R.S32.HI R11, RZ, 0x1f, R232.reuse ;  /* 0x0000001fff0b7819 */ /* 0x102fe200000114e8 */
[----:B------:R-:W-:Y:S01]  /*0940*/  IMAD.SHL.U32 R10, R232, 0x4, RZ ;  /* 0x00000004e80a7824 */ /* 0x000fe200078e00ff */
[----:B------:R-:W-:Y:S01]  /*0950*/  SHF.R.S32.HI R13, RZ, 0x1f, R232 ;  /* 0x0000001fff0d7819 */ /* 0x000fe200000114e8 */
[----:B------:R-:W-:Y:S01]  /*0960*/  IMAD.SHL.U32 R16, R4, 0x80, RZ ;  /* 0x0000008004107824 */ /* 0x000fe200078e00ff */
[----:B------:R-:W-:Y:S01]  /*0970*/  ISETP.NE.AND P1, PT, R5, 0x1, PT ;  /* 0x000000010500780c */ /* 0x000fe20003f25270 */
[----:B------:R-:W-:Y:S01]  /*0980*/  IMAD.MOV.U32 R12, RZ, RZ, R0 ;  /* 0x000000ffff0c7224 */ /* 0x000fe200078e0000 */
[----:B------:R-:W-:Y:S01]  /*0990*/  SHF.R.S32.HI R5, RZ, 0x1f, R4 ;  /* 0x0000001fff057819 */ /* 0x000fe20000011404 */
[----:B-----5:R-:W-:Y:S01]  /*09a0*/  IMAD R237, R2, -0x60, R3 ;  /* 0xffffffa002ed7824 */ /* 0x020fe200078e0203 */
[C---:B------:R-:W-:Y:S01]  /*09b0*/  IADD3 R14, P0, R10.reuse, R4, RZ ;  /* 0x000000040a0e7210 */ /* 0x040fe20007f1e0ff */
[----:B------:R-:W-:Y:S01]  /*09c0*/  ULDC.64 UR4, c[0x0][0x1d8] ;  /* 0x0000760000047ab9 */ /* 0x000fe20000000a00 */
[-C--:B------:R-:W-:Y:S01]  /*09d0*/  LEA.HI R4, R11, R232.reuse, RZ, 0x3 ;  /* 0x000000e80b047211 */ /* 0x080fe200078f18ff */
[----:B------:R-:W-:Y:S01]  /*09e0*/  USHF.L.U32 UR7, UR4, 0x6, URZ ;  /* 0x0000000604077899 */ /* 0x000fe2000800063f */
[----:B------:R-:W-:Y:S01]  /*09f0*/  LEA.HI.X.SX32 R15, R10, R5, 0x1, P0 ;  /* 0x000000050a0f7211 */ /* 0x000fe200000f0eff */
[----:B------:R-:W-:Y:S01]  /*0a00*/  UMOV UR6, 0x6 ;  /* 0x0000000600067882 */ /* 0x000fe20000000000 */
[----:B------:R-:W-:Y:S01]  /*0a10*/  IADD3 R18, P0, R16, R232, RZ ;  /* 0x000000e810127210 */ /* 0x000fe20007f1e0ff */
[----:B------:R-:W-:Y:S01]  /*0a20*/  USHF.L.U64.HI UR5, UR4, UR6, UR5 ;  /* 0x0000000604057299 */ /* 0x000fe20008010205 */
[----:B------:R-:W-:Y:S01]  /*0a30*/  SHF.R.S32.HI R234, RZ, 0x3, R4 ;  /* 0x00000003ffea7819 */ /* 0x000fe20000011404 */
[----:B------:R-:W-:Y:S01]  /*0a40*/  @P1 IMAD.HI.U32 R5, R0, c[0x0][0x24c], RZ ;  /* 0x0000930000051a27 */ /* 0x000fe200078e00ff */
[----:B------:R-:W-:Y:S01]  /*0a50*/  LEA.HI.X.SX32 R19, R16, R13, 0x1, P0 ;  /* 0x0000000d10137211 */ /* 0x000fe200000f0eff */
[----:B------:R-:W-:Y:S01]  /*0a60*/  ULDC.64 UR8, c[0x0][0x178] ;  /* 0x00005e0000087ab9 */ /* 0x000fe20000000a00 */
[----:B------:R-:W-:Y:S01]  /*0a70*/  SHF.R.S32.HI R13, RZ, 0x1f, R234 ;  /* 0x0000001fff0d7819 */ /* 0x000fe200000114ea */
[----:B------:R-:W-:Y:S01]  /*0a80*/  IMAD.WIDE.U32 R16, R0, c[0x0][0x270], R14 ;  /* 0x00009c0000107a25 */ /* 0x000fe200078e000e */
[----:B------:R-:W-:Y:S01]  /*0a90*/  @P1 SHF.R.U32.HI R12, RZ, c[0x0][0x250], R5 ;  /* 0x00009400ff0c1a19 */ /* 0x000fe20000011605 */
[----:B------:R-:W-:Y:S01]  /*0aa0*/  USHF.L.U32 UR10, UR8, 0x6, URZ ;  /* 0x00000006080a7899 */ /* 0x000fe2000800063f */
[----:B------:R-:W-:Y:S01]  /*0ab0*/  IADD3 R6, P0, R234, R6, RZ ;  /* 0x00000006ea067210 */ /* 0x000fe20007f1e0ff */
[----:B------:R-:W-:Y:S01]  /*0ac0*/  IMAD.WIDE.U32 R14, R0, c[0x0][0x288], R14 ;  /* 0x0000a200000e7a25 */ /* 0x000fe200078e000e */
[----:B------:R-:W-:Y:S01]  /*0ad0*/  LOP3.LUT R5, R4, 0xfffffff8, RZ, 0xc0, !PT ;  /* 0xfffffff804057812 */ /* 0x000fe200078ec0ff */
[----:B------:R-:W-:Y:S01]  /*0ae0*/  USHF.L.U64.HI UR9, UR8, UR6, UR9 ;  /* 0x0000000608097299 */ /* 0x000fe20008010209 */
[----:B------:R-:W-:Y:S01]  /*0af0*/  SHF.R.S32.HI R10, RZ, 0x1f, R0 ;  /* 0x0000001fff0a7819 */ /* 0x000fe20000011400 */
[----:B------:R-:W-:Y:S01]  /*0b00*/  IMAD.X R7, R13, 0x1, R7, P0 ;  /* 0x000000010d077824 */ /* 0x000fe200000e0607 */
[----:B------:R-:W-:Y:S01]  /*0b10*/  IADD3 R30, P0, R234, R8, RZ ;  /* 0x00000008ea1e7210 */ /* 0x000fe20007f1e0ff */
[----:B------:R-:W-:Y:S01]  /*0b20*/  IMAD.IADD R5, R232, 0x1, -R5 ;  /* 0x00000001e8057824 */ /* 0x000fe200078e0a05 */
[----:B------:R-:W-:Y:S01]  /*0b30*/  SHF.R.S32.HI R8, RZ, 0x1f, R12 ;  /* 0x0000001fff087819 */ /* 0x000fe2000001140c */
[----:B------:R-:W-:Y:S01]  /*0b40*/  IMAD R36, R10, c[0x0][0x288], RZ ;  /* 0x0000a2000a247a24 */ /* 0x000fe200078e02ff */
[----:B------:R-:W-:Y:S01]  /*0b50*/  LOP3.LUT R236, R236, 0xfffffffe, RZ, 0xc0, !PT ;  /* 0xfffffffeecec7812 */ /* 0x000fe200078ec0ff */
[----:B------:R-:W-:Y:S01]  /*0b60*/  IMAD R40, R10, c[0x0][0x270], RZ ;  /* 0x00009c000a287a24 */ /* 0x000fe200078e02ff */
[----:B------:R-:W-:Y:S01]  /*0b70*/  CS2R R130, SRZ ;  /* 0x0000000000827805 */ /* 0x000fe2000001ff00 */
[----:B------:R-:W-:Y:S01]  /*0b80*/  IMAD.SHL.U32 R20, R5, 0x8, RZ ;  /* 0x0000000805147824 */ /* 0x000fe200078e00ff */
[----:B------:R-:W-:Y:S01]  /*0b90*/  CS2R R128, SRZ ;  /* 0x0000000000807805 */ /* 0x000fe2000001ff00 */
[----:B------:R-:W-:Y:S01]  /*0ba0*/  IMAD R36, R0, c[0x0][0x28c], R36 ;  /* 0x0000a30000247a24 */ /* 0x000fe200078e0224 */
[----:B------:R-:W-:Y:S01]  /*0bb0*/  CS2R R126, SRZ ;  /* 0x00000000007e7805 */ /* 0x000fe2000001ff00 */
[----:B------:R-:W-:Y:S01]  /*0bc0*/  IMAD.X R31, R13, 0x1, R9, P0 ;  /* 0x000000010d1f7824 */ /* 0x000fe200000e0609 */
[----:B------:R-:W-:Y:S01]  /*0bd0*/  SHF.R.S32.HI R21, RZ, 0x1f, R20 ;  /* 0x0000001fff157819 */ /* 0x000fe20000011414 */
[----:B------:R-:W-:Y:S01]  /*0be0*/  IMAD.IADD R9, R3, 0x1, -R234 ;  /* 0x0000000103097824 */ /* 0x000fe200078e0aea */
[----:B------:R-:W-:Y:S01]  /*0bf0*/  ISETP.GE.AND P4, PT, R20, c[0x0][0x1cc], PT ;  /* 0x0000730014007a0c */ /* 0x000fe20003f86270 */
[----:B------:R-:W-:Y:S01]  /*0c00*/  IMAD R40, R0, c[0x0][0x274], R40 ;  /* 0x00009d0000287a24 */ /* 0x000fe200078e0228 */
[----:B------:R-:W-:Y:S01]  /*0c10*/  SEL R13, R235, RZ, !P2 ;  /* 0x000000ffeb0d7207 */ /* 0x000fe20005000000 */
[----:B------:R-:W-:Y:S01]  /*0c20*/  IMAD.IADD R37, R15, 0x1, R36 ;  /* 0x000000010f257824 */ /* 0x000fe200078e0224 */
[----:B------:R-:W-:Y:S01]  /*0c30*/  CS2R R124, SRZ ;  /* 0x00000000007c7805 */ /* 0x000fe2000001ff00 */
[----:B------:R-:W-:Y:S01]  /*0c40*/  IMAD R24, R8, c[0x0][0x1e0], RZ ;  /* 0x0000780008187a24 */ /* 0x000fe200078e02ff */
[----:B------:R-:W-:Y:S01]  /*0c50*/  CS2R R122, SRZ ;  /* 0x00000000007a7805 */ /* 0x000fe2000001ff00 */
[----:B------:R-:W-:Y:S01]  /*0c60*/  IMAD.MOV.U32 R36, RZ, RZ, R14 ;  /* 0x000000ffff247224 */ /* 0x000fe200078e000e */
[----:B------:R-:W-:Y:S01]  /*0c70*/  SHF.R.S32.HI R14, RZ, 0x1f, R235 ;  /* 0x0000001fff0e7819 */ /* 0x000fe200000114eb */
[----:B------:R-:W-:Y:S01]  /*0c80*/  IMAD R3, R2, -0x60, R9 ;  /* 0xffffffa002037824 */ /* 0x000fe200078e0209 */
[----:B------:R-:W-:Y:S01]  /*0c90*/  LEA.HI R9, R11, R232, RZ, 0x6 ;  /* 0x000000e80b097211 */ /* 0x000fe200078f30ff */
[----:B------:R-:W-:Y:S01]  /*0ca0*/  IMAD.IADD R41, R17, 0x1, R40 ;  /* 0x0000000111297824 */ /* 0x000fe200078e0228 */
[----:B------:R-:W-:Y:S01]  /*0cb0*/  SEL R15, R14, RZ, !P3 ;  /* 0x000000ff0e0f7207 */ /* 0x000fe20005800000 */
[----:B------:R-:W-:Y:S01]  /*0cc0*/  IMAD.SHL.U32 R233, R234, 0x40, RZ ;  /* 0x00000040eae97824 */ /* 0x000fe200078e00ff */
[----:B------:R-:W-:Y:S01]  /*0cd0*/  SHF.R.S32.HI R9, RZ, 0x6, R9 ;  /* 0x00000006ff097819 */ /* 0x000fe20000011409 */
[----:B------:R-:W-:Y:S01]  /*0ce0*/  IMAD.MOV.U32 R40, RZ, RZ, R16 ;  /* 0x000000ffff287224 */ /* 0x000fe200078e0010 */
[----:B------:R-:W-:Y:S01]  /*0cf0*/  SEL R14, R14, RZ, !P2 ;  /* 0x000000ff0e0e7207 */ /* 0x000fe20005000000 */
[C---:B------:R-:W-:Y:S01]  /*0d00*/  IMAD R24, R12.reuse, c[0x0][0x1e4], R24 ;  /* 0x000079000c187a24 */ /* 0x040fe200078e0218 */
[----:B------:R-:W-:Y:S01]  /*0d10*/  LOP3.LUT R233, R233, 0x1c0, RZ, 0xc0, !PT ;  /* 0x000001c0e9e97812 */ /* 0x000fe200078ec0ff */
[----:B------:R-:W-:Y:S01]  /*0d20*/  IMAD.WIDE.U32 R16, R12, c[0x0][0x1e0], R20 ;  /* 0x000078000c107a25 */ /* 0x000fe200078e0014 */
[----:B------:R-:W-:Y:S01]  /*0d30*/  CS2R R120, SRZ ;  /* 0x0000000000787805 */ /* 0x000fe2000001ff00 */
[----:B------:R-:W-:Y:S01]  /*0d40*/  CS2R R118, SRZ ;  /* 0x0000000000767805 */ /* 0x000fe2000001ff00 */
[----:B------:R-:W-:Y:S01]  /*0d50*/  CS2R R116, SRZ ;  /* 0x0000000000747805 */ /* 0x000fe2000001ff00 */
[----:B------:R-:W-:Y:S01]  /*0d60*/  IMAD.IADD R25, R17, 0x1, R24 ;  /* 0x0000000111197824 */ /* 0x000fe200078e0218 */
[----:B------:R-:W-:Y:S01]  /*0d70*/  SEL R17, R235, RZ, !P3 ;  /* 0x000000ffeb117207 */ /* 0x000fe20005800000 */
[----:B------:R-:W-:Y:S01]  /*0d80*/  IMAD.SHL.U32 R229, R5, 0x40, RZ ;  /* 0x0000004005e57824 */ /* 0x000fe200078e00ff */
[----:B------:R-:W-:Y:S01]  /*0d90*/  ISETP.LT.OR P3, PT, R3, 0x1, P4 ;  /* 0x000000010300780c */ /* 0x000fe20002761670 */
[----:B------:R-:W-:Y:S01]  /*0da0*/  IMAD.WIDE R30, R2, 0x60, R30 ;  /* 0x00000060021e7825 */ /* 0x000fe200078e021e */
[----:B------:R-:W-:Y:S01]  /*0db0*/  LOP3.LUT R2, R233, 0x38, R20, 0xf8, !PT ;  /* 0x00000038e9027812 */ /* 0x000fe200078ef814 */
[----:B------:R-:W-:Y:S01]  /*0dc0*/  CS2R R114, SRZ ;  /* 0x0000000000727805 */ /* 0x000fe2000001ff00 */
[----:B------:R-:W-:Y:S01]  /*0dd0*/  SHF.R.U32.HI R233, RZ, 0x3, R233 ;  /* 0x00000003ffe97819 */ /* 0x000fe200000116e9 */
[----:B------:R-:W-:Y:S01]  /*0de0*/  IMAD.MOV.U32 R24, RZ, RZ, R16 ;  /* 0x000000ffff187224 */ /* 0x000fe200078e0010 */
[----:B------:R-:W-:Y:S01]  /*0df0*/  LOP3.LUT R229, R229, 0x1c0, RZ, 0xc0, !PT ;  /* 0x000001c0e5e57812 */ /* 0x000fe200078ec0ff */
[----:B------:R-:W-:Y:S01]  /*0e00*/  IMAD R38, R15, c[0x0][0x1e8], RZ ;  /* 0x00007a000f267a24 */ /* 0x000fe200078e02ff */
[----:B------:R-:W-:Y:S01]  /*0e10*/  CS2R R112, SRZ ;  /* 0x0000000000707805 */ /* 0x000fe2000001ff00 */
[----:B------:R-:W-:Y:S01]  /*0e20*/  IMAD.SHL.U32 R16, R9, 0x200, RZ ;  /* 0x0000020009107824 */ /* 0x000fe200078e00ff */
[----:B------:R-:W-:Y:S01]  /*0e30*/  CS2R R110, SRZ ;  /* 0x00000000006e7805 */ /* 0x000fe2000001ff00 */
[C---:B------:R-:W-:Y:S01]  /*0e40*/  IMAD R38, R17.reuse, c[0x0][0x1ec], R38 ;  /* 0x00007b0011267a24 */ /* 0x040fe200078e0226 */
[----:B------:R-:W-:Y:S01]  /*0e50*/  CS2R R108, SRZ ;  /* 0x00000000006c7805 */ /* 0x000fe2000001ff00 */
[----:B------:R-:W-:Y:S01]  /*0e60*/  IMAD.WIDE.U32 R24, R17, c[0x0][0x1e8], R24 ;  /* 0x00007a0011187a25 */ /* 0x000fe200078e0018 */
[C---:B------:R-:W-:Y:S01]  /*0e70*/  LOP3.LUT R233, R16.reuse, R2, R233, 0xf6, !PT ;  /* 0x0000000210e97212 */ /* 0x040fe200078ef6e9 */
[----:B------:R-:W-:Y:S01]  /*0e80*/  CS2R R106, SRZ ;  /* 0x00000000006a7805 */ /* 0x000fe2000001ff00 */
[----:B------:R-:W-:Y:S01]  /*0e90*/  LOP3.LUT R2, R229, 0x8, R4, 0xf8, !PT ;  /* 0x00000008e5027812 */ /* 0x000fe200078ef804 */
[----:B------:R-:W-:Y:S01]  /*0ea0*/  IMAD.IADD R39, R25, 0x1, R38 ;  /* 0x0000000119277824 */ /* 0x000fe200078e0226 */
[----:B------:R-:W-:Y:S01]  /*0eb0*/  SHF.R.U32.HI R229, RZ, 0x3, R229 ;  /* 0x00000003ffe57819 */ /* 0x000fe200000116e5 */
[----:B------:R-:W-:Y:S01]  /*0ec0*/  IMAD.MOV.U32 R38, RZ, RZ, R24 ;  /* 0x000000ffff267224 */ /* 0x000fe200078e0018 */
[----:B------:R-:W-:Y:S01]  /*0ed0*/  CS2R R104, SRZ ;  /* 0x0000000000687805 */ /* 0x000fe2000001ff00 */
[----:B------:R-:W-:Y:S01]  /*0ee0*/  IMAD R24, R7, c[0x0][0x178], RZ ;  /* 0x00005e0007187a24 */ /* 0x000fe200078e02ff */
[----:B------:R-:W-:Y:S01]  /*0ef0*/  LOP3.LUT R229, R16, R2, R229, 0xf6, !PT ;  /* 0x0000000210e57212 */ /* 0x000fe200078ef6e5 */
[----:B------:R-:W-:Y:S01]  /*0f00*/  IMAD R2, R8, c[0x0][0x1b0], RZ ;  /* 0x00006c0008027a24 */ /* 0x000fe200078e02ff */
[----:B------:R-:W-:Y:S01]  /*0f10*/  IADD3 R16, R20, 0x40, RZ ;  /* 0x0000004014107810 */ /* 0x000fe20007ffe0ff */
[----:B------:R-:W-:Y:S01]  /*0f20*/  IMAD R8, R6, c[0x0][0x17c], R24 ;  /* 0x00005f0006087a24 */ /* 0x000fe200078e0218 */
[----:B------:R-:W-:Y:S01]  /*0f30*/  CS2R R102, SRZ ;  /* 0x0000000000667805 */ /* 0x000fe2000001ff00 */
[----:B------:R-:W-:Y:S01]  /*0f40*/  IMAD R24, R31, c[0x0][0x1d8], RZ ;  /* 0x000076001f187a24 */ /* 0x000fe200078e02ff */
[----:B------:R-:W-:Y:S01]  /*0f50*/  ISETP.GE.AND P5, PT, R16, c[0x0][0x1cc], PT ;  /* 0x0000730010007a0c */ /* 0x000fe20003fa6270 */
[C---:B------:R-:W-:Y:S01]  /*0f60*/  IMAD.WIDE.U32 R38, R30.reuse, c[0x0][0x1d8], R38 ;  /* 0x000076001e267a25 */ /* 0x040fe200078e0026 */
[----:B------:R-:W-:Y:S01]  /*0f70*/  CS2R R100, SRZ ;  /* 0x0000000000647805 */ /* 0x000fe2000001ff00 */
[----:B------:R-:W-:Y:S01]  /*0f80*/  CS2R R98, SRZ ;  /* 0x0000000000627805 */ /* 0x000fe2000001ff00 */
[C---:B------:R-:W-:Y:S01]  /*0f90*/  ISETP.LT.OR P2, PT, R3.reuse, 0x1, P5 ;  /* 0x000000010300780c */ /* 0x040fe20002f41670 */
[----:B------:R-:W-:Y:S01]  /*0fa0*/  IMAD R24, R30, c[0x0][0x1dc], R24 ;  /* 0x000077001e187a24 */ /* 0x000fe200078e0218 */
[----:B------:R-:W-:Y:S01]  /*0fb0*/  LEA R26, P0, R38, c[0x0][0x1c0], 0x1 ;  /* 0x00007000261a7a11 */ /* 0x000fe200078008ff */
[C---:B------:R-:W-:Y:S01]  /*0fc0*/  IMAD R22, R14.reuse, c[0x0][0x290], RZ ;  /* 0x0000a4000e167a24 */ /* 0x040fe200078e02ff */
[----:B------:R-:W-:Y:S01]  /*0fd0*/  ISETP.LT.OR P6, PT, R3, 0x21, P5 ;  /* 0x000000210300780c */ /* 0x000fe20002fc1670 */
[----:B------:R-:W-:Y:S01]  /*0fe0*/  IMAD.IADD R24, R39, 0x1, R24 ;  /* 0x0000000127187824 */ /* 0x000fe200078e0218 */
[----:B------:R-:W-:Y:S01]  /*0ff0*/  CS2R R96, SRZ ;  /* 0x0000000000607805 */ /* 0x000fe2000001ff00 */
        /* <DEDUP_REMOVED lines=21> */
[----:B------:R-:W-:Y:S01]  /*1150*/  IMAD R7, R7, c[0x0][0x208], RZ ;  /* 0x0000820007077a24 */ /* 0x000fe200078e02ff */
[----:B------:R1:W-:Y:S01]  /*1160*/  LDGSTS.E.BYPASS.LTC128B.128 [R233+0x9080], [R26.64+0x80], !P2 ;  /* 0x090800801ae97fae */ /* 0x0003e2000d101d4e */
[----:B------:R-:W-:Y:S01]  /*1170*/  IMAD.IADD R23, R41, 0x1, R23 ;  /* 0x0000000129177824 */ /* 0x000fe200078e0217 */
        /* <DEDUP_REMOVED lines=38> */
[----:B------:R-:W-:Y:S01]  /*13e0*/  IMAD R7, R10, c[0x0][0x180], RZ ;  /* 0x000060000a077a24 */ /* 0x000fe200078e02ff */
[----:B--2---:R-:W-:Y:S01]  /*13f0*/  IADD3 R22, P2, R22, UR7, RZ ;  /* 0x0000000716167c10 */ /* 0x004fe2000ff5e0ff */
[C---:B------:R-:W-:Y:S01]  /*1400*/  IMAD R6, R10.reuse, c[0x0][0x210], RZ ;  /* 0x000084000a067a24 */ /* 0x040fe200078e02ff */
[----:B------:R-:W-:Y:S01]  /*1410*/  P2R R12, PR, RZ, 0x40 ;  /* 0x00000040ff0c7803 */ /* 0x000fe20000000000 */
[----:B------:R-:W-:Y:S01]  /*1420*/  IMAD.IADD R29, R29, 0x1, R8 ;  /* 0x000000011d1d7824 */ /* 0x000fe200078e0208 */
        /* <DEDUP_REMOVED lines=30> */
[----:B------:R-:W-:Y:S01]  /*1610*/  CS2R R42, SRZ ;  /* 0x00000000002a7805 */ /* 0x000fe2000001ff00 */
[----:B------:R-:W-:Y:S01]  /*1620*/  CS2R R40, SRZ ;  /* 0x0000000000287805 */ /* 0x000fe2000001ff00 */
[----:B------:R-:W-:Y:S01]  /*1630*/  LOP3.LUT R236, R236, 0xfffffffd, RZ, 0xc0, !PT ;  /* 0xfffffffdecec7812 */ /* 0x000fe200078ec0ff */
[----:B------:R-:W-:Y:S01]  /*1640*/  IMAD.WIDE.U32 R32, R0, c[0x0][0x210], R32 ;  /* 0x0000840000207a25 */ /* 0x000fe200078e0020 */
[----:B------:R-:W-:Y:S01]  /*1650*/  CS2R R38, SRZ ;  /* 0x0000000000267805 */ /* 0x000fe2000001ff00 */
[----:B------:R-:W-:Y:S01]  /*1660*/  CS2R R36, SRZ ;  /* 0x0000000000247805 */ /* 0x000fe2000001ff00 */
[----:B------:R-:W-:Y:S01]  /*1670*/  CS2R R34, SRZ ;  /* 0x0000000000227805 */ /* 0x000fe2000001ff00 */
[----:B------:R-:W-:Y:S01]  /*1680*/  IMAD.U32 R0, RZ, RZ, UR7 ;  /* 0x00000007ff007e24 */ /* 0x000fe2000f8e00ff */
[----:B------:R-:W-:Y:S01]  /*1690*/  UMOV UR4, URZ ;  /* 0x0000003f00047c82 */ /* 0x000fe20008000000 */
[----:B------:R-:W-:Y:S01]  /*16a0*/  IMAD.IADD R29, R29, 0x1, R7 ;  /* 0x000000011d1d7824 */ /* 0x000fe200078e0207 */
[----:B------:R-:W-:Y:S01]  /*16b0*/  UMOV UR11, 0x1 ;  /* 0x00000001000b7882 */ /* 0x000fe20000000000 */
[----:B------:R-:W-:Y:S01]  /*16c0*/  IMAD.IADD R33, R33, 0x1, R8 ;  /* 0x0000000121217824 */ /* 0x000fe200078e0208 */
[----:B------:R-:W-:Y:S01]  /*16d0*/  IADD3 R8, -R234, UR12, RZ ;  /* 0x0000000cea087c10 */ /* 0x000fe2000fffe1ff */
[----:B------:R-:W-:Y:S01]  /*16e0*/  IMAD.WIDE.U32 R28, R13, c[0x0][0x188], R28 ;  /* 0x000062000d1c7a25 */ /* 0x000fe200078e001c */
[----:B--2---:R-:W-:-:S03]  /*16f0*/  LEA R22, P0, R30, c[0x0][0x190], 0x1 ;  /* 0x000064001e167a11 */ /* 0x004fc600078008ff */
[----:B------:R-:W-:Y:S01]  /*1700*/  IMAD R7, R14, c[0x0][0x218], RZ ;  /* 0x000086000e077a24 */ /* 0x000fe200078e02ff */
        /* <DEDUP_REMOVED lines=15> */
[----:B------:R-:W-:-:S02]  /*1800*/  CS2R R30, SRZ ;  /* 0x00000000001e7805 */ /* 0x000fc4000001ff00 */
[----:B------:R-:W-:Y:S01]  /*1810*/  IMAD.IADD R7, R33, 0x1, R7 ;  /* 0x0000000121077824 */ /* 0x000fe200078e0207 */
[----:B------:R-:W-:Y:S01]  /*1820*/  LEA R242, P1, R32, c[0x0][0x1f0], 0x1 ;  /* 0x00007c0020f27a11 */ /* 0x000fe200078208ff */
[----:B------:R-:W-:Y:S02]  /*1830*/  IMAD.IADD R0, R2, 0x1, R0 ;  /* 0x0000000102007824 */ /* 0x000fe400078e0200 */
        /* <DEDUP_REMOVED lines=218> */
.L_x_216:
        /* <DEDUP_REMOVED lines=223> */
.L_x_214:
        /* <DEDUP_REMOVED lines=413> */
.L_x_215:
        /* <DEDUP_REMOVED lines=234> */
.L_x_213:
[----:B------:R-:W-:Y:S05]  /*5c40*/  @P0 EXIT ;  /* 0x000000000000094d */ /* 0x000fea0003800000 */
[----:B------:R-:W-:-:S04]  /*5c50*/  ISETP.NE.U32.AND P0, PT, RZ, c[0x0][0x360], PT ;  /* 0x0000d800ff007a0c */ /* 0x000fc80003f05070 */
[----:B------:R-:W-:-:S13]  /*5c60*/  ISETP.NE.AND.EX P0, PT, RZ, c[0x0][0x364], PT, P0 ;  /* 0x0000d900ff007a0c */ /* 0x000fda0003f05300 */
[----:B------:R-:W-:-:S04]  /*5c70*/  @P0 IMAD.MOV.U32 R0, RZ, RZ, 0x4 ;  /* 0x00000004ff000424 */ /* 0x000fc800078e00ff */
[----:B-----5:R-:W-:-:S06]  /*5c80*/  @P0 IMAD.WIDE R2, R235, R0, c[0x0][0x360] ;  /* 0x0000d800eb020625 */ /* 0x020fcc00078e0200 */
[----:B------:R-:W2:Y:S01]  /*5c90*/  @P0 LDG.E R2, [R2.64] ;  /* 0x0000000e02020981 */ /* 0x000ea2000c1e1900 */
[----:B------:R-:W3:Y:S01]  /*5ca0*/  S2UR UR5, SR_CTAID.X ;  /* 0x00000000000579c3 */ /* 0x000ee20000002500 */
[----:B------:R-:W-:Y:S02]  /*5cb0*/  IMAD.MOV.U32 R0, RZ, RZ, c[0x0][0x338] ;  /* 0x0000ce00ff007624 */ /* 0x000fe400078e00ff */
[----:B------:R-:W4:Y:S04]  /*5cc0*/  S2R R4, SR_CTAID.Y ;  /* 0x0000000000047919 */ /* 0x000f280000002600 */
[----:B------:R-:W-:Y:S01]  /*5cd0*/  BAR.SYNC.DEFER_BLOCKING 0x1, 0x100 ;  /* 0x0044000000007b1d */ /* 0x000fe20000010000 */
[----:B------:R-:W-:Y:S01]  /*5ce0*/  ISETP.NE.AND P1, PT, R0, 0x1, PT ;  /* 0x000000010000780c */ /* 0x000fe20003f25270 */
[----:B---3--:R-:W-:-:S04]  /*5cf0*/  UIMAD UR5, UR5, 0x3000, URZ ;  /* 0x00003000050578a4 */ /* 0x008fc8000f8e023f */
[----:B------:R-:W-:Y:S01]  /*5d00*/  USHF.R.S32.HI UR4, URZ, 0x1f, UR5 ;  /* 0x0000001f3f047899 */ /* 0x000fe20008011405 */
[----:B--2---:R-:W-:-:S04]  /*5d10*/  @P0 IMAD R2, R235, 0x60, R2 ;  /* 0x00000060eb020824 */ /* 0x004fc800078e0202 */
[----:B------:R-:W-:-:S05]  /*5d20*/  @P0 IMAD.HI R2, R2, 0x2aaaaaab, RZ ;  /* 0x2aaaaaab02020827 */ /* 0x000fca00078e02ff */
[----:B------:R-:W-:-:S04]  /*5d30*/  @P0 SHF.R.U32.HI R0, RZ, 0x1f, R2 ;  /* 0x0000001fff000819 */ /* 0x000fc80000011602 */
[----:B------:R-:W-:-:S05]  /*5d40*/  @P0 LEA.HI.SX32 R0, R2, R0, 0x1c ;  /* 0x0000000002000211 */ /* 0x000fca00078fe2ff */
[----:B------:R-:W-:Y:S02]  /*5d50*/  @P0 IMAD R6, R0, 0x3000, RZ ;  /* 0x0000300000060824 */ /* 0x000fe400078e02ff */
[----:B----4-:R-:W-:-:S03]  /*5d60*/  @P1 IMAD.HI.U32 R0, R4, c[0x0][0x33c], RZ ;  /* 0x0000cf0004001a27 */ /* 0x010fc600078e00ff */
[----:B------:R-:W-:Y:S02]  /*5d70*/  @P0 SHF.R.S32.HI R7, RZ, 0x1f, R6 ;  /* 0x0000001fff070819 */ /* 0x000fe40000011406 */
[----:B------:R-:W-:Y:S01]  /*5d80*/  @!P0 CS2R R6, SRZ ;  /* 0x0000000000068805 */ /* 0x000fe2000001ff00 */
[----:B------:R-:W-:Y:S02]  /*5d90*/  @P1 SHF.R.U32.HI R4, RZ, c[0x0][0x340], R0 ;  /* 0x0000d000ff041a19 */ /* 0x000fe40000011600 */
[----:B------:R-:W-:Y:S02]  /*5da0*/  SHF.R.S32.HI R0, RZ, 0x1f, R232 ;  /* 0x0000001fff007819 */ /* 0x000fe400000114e8 */
[----:B------:R-:W-:Y:S02]  /*5db0*/  SHF.R.S32.HI R2, RZ, 0x1f, R4 ;  /* 0x0000001fff027819 */ /* 0x000fe40000011404 */
[----:B------:R-:W-:-:S03]  /*5dc0*/  IADD3 R232, P2, P1, R6, UR5, R232 ;  /* 0x0000000506e87c10 */ /* 0x000fc6000f95e0e8 */
[C---:B------:R-:W-:Y:S01]  /*5dd0*/  IMAD R3, R2.reuse, c[0x0][0x328], RZ ;  /* 0x0000ca0002037a24 */ /* 0x040fe200078e02ff */
[----:B------:R-:W-:Y:S01]  /*5de0*/  IADD3.X R233, R7, UR4, R0, P2, P1 ;  /* 0x0000000407e97c10 */ /* 0x000fe200097e2400 */
[----:B------:R-:W-:Y:S01]  /*5df0*/  IMAD R2, R2, c[0x0][0x300], RZ ;  /* 0x0000c00002027a24 */ /* 0x000fe200078e02ff */
[----:B------:R-:W-:Y:S01]  /*5e00*/  SHF.R.S32.HI R0, RZ, 0x1f, R235 ;  /* 0x0000001fff007819 */ /* 0x000fe200000114eb */
[C---:B------:R-:W-:Y:S01]  /*5e10*/  IMAD R3, R4.reuse, c[0x0][0x32c], R3 ;  /* 0x0000cb0004037a24 */ /* 0x040fe200078e0203 */
[----:B------:R-:W-:Y:S01]  /*5e20*/  SEL R235, R235, RZ, !P0 ;  /* 0x000000ffebeb7207 */ /* 0x000fe20004000000 */
[----:B------:R-:W-:Y:S01]  /*5e30*/  IMAD R2, R4, c[0x0][0x304], R2 ;  /* 0x0000c10004027a24 */ /* 0x000fe200078e0202 */
[----:B------:R-:W-:Y:S01]  /*5e40*/  SEL R0, R0, RZ, !P0 ;  /* 0x000000ff00007207 */ /* 0x000fe20004000000 */
[----:B------:R-:W-:-:S04]  /*5e50*/  IMAD.WIDE.U32 R6, R4, c[0x0][0x328], R232 ;  /* 0x0000ca0004067a25 */ /* 0x000fc800078e00e8 */
[----:B------:R-:W-:Y:S01]  /*5e60*/  IMAD.WIDE.U32 R4, R4, c[0x0][0x300], R232 ;  /* 0x0000c00004047a25 */ /* 0x000fe200078e00e8 */
[----:B------:R-:W-:-:S03]  /*5e70*/  IADD3 R7, R7, R3, RZ ;  /* 0x0000000307077210 */ /* 0x000fc60007ffe0ff */
[----:B------:R-:W-:Y:S02]  /*5e80*/  IMAD.IADD R5, R5, 0x1, R2 ;  /* 0x0000000105057824 */ /* 0x000fe400078e0202 */
[----:B------:R-:W-:Y:S02]  /*5e90*/  IMAD R2, R0, c[0x0][0x330], RZ ;  /* 0x0000cc0000027a24 */ /* 0x000fe400078e02ff */
[----:B------:R-:W-:-:S04]  /*5ea0*/  IMAD.WIDE.U32 R6, R235, c[0x0][0x330], R6 ;  /* 0x0000cc00eb067a25 */ /* 0x000fc800078e0006 */
[C---:B------:R-:W-:Y:S01]  /*5eb0*/  IMAD R2, R235.reuse, c[0x0][0x334], R2 ;  /* 0x0000cd00eb027a24 */ /* 0x040fe200078e0202 */
[----:B-1----:R-:W-:Y:S01]  /*5ec0*/  LEA R10, P1, R6, c[0x0][0x310], 0x2 ;  /* 0x0000c400060a7a11 */ /* 0x002fe200078210ff */
[----:B------:R-:W-:Y:S02]  /*5ed0*/  IMAD R0, R0, c[0x0][0x308], RZ ;  /* 0x0000c20000007a24 */ /* 0x000fe400078e02ff */
[----:B------:R-:W-:Y:S01]  /*5ee0*/  IMAD.WIDE.U32 R4, R235, c[0x0][0x308], R4 ;  /* 0x0000c200eb047a25 */ /* 0x000fe200078e0004 */
[----:B------:R-:W-:-:S03]  /*5ef0*/  IADD3 R2, R7, R2, RZ ;  /* 0x0000000207027210 */ /* 0x000fc60007ffe0ff */
[----:B------:R-:W-:Y:S01]  /*5f00*/  IMAD R0, R235, c[0x0][0x30c], R0 ;  /* 0x0000c300eb007a24 */ /* 0x000fe200078e0200 */
[----:B------:R-:W-:Y:S02]  /*5f10*/  LEA.HI.X R11, R6, c[0x0][0x314], R2, 0x2, P1 ;  /* 0x0000c500060b7a11 */ /* 0x000fe400008f1402 */
[C---:B------:R-:W-:Y:S02]  /*5f20*/  LEA R8, P0, R4.reuse, c[0x0][0x2e8], 0x2 ;  /* 0x0000ba0004087a11 */ /* 0x040fe400078010ff */
[----:B------:R-:W-:Y:S01]  /*5f30*/  IADD3 R0, R5, R0, RZ ;  /* 0x0000000005007210 */ /* 0x000fe20007ffe0ff */
[----:B------:R-:W-:Y:S03]  /*5f40*/  RED.E.ADD.F32.FTZ.RN.STRONG.GPU [R10.64], R28 ;  /* 0x0000001c0a00798e */ /* 0x000fe6000c10e78e */
[----:B------:R-:W-:Y:S01]  /*5f50*/  LEA.HI.X R9, R4, c[0x0][0x2ec], R0, 0x2, P0 ;  /* 0x0000bb0004097a11 */ /* 0x000fe200000f1400 */
        /* <DEDUP_REMOVED lines=47> */
[----:B------:R-:W-:Y:S04]  /*6250*/  RED.E.ADD.F32.FTZ.RN.STRONG.GPU [R8.64], R84 ;  /* 0x000000540800798e */ /* 0x000fe8000c10e78e */
        /* <DEDUP_REMOVED lines=48> */
.L_x_217:
        /* <DEDUP_REMOVED lines=10> */
.L_x_2292:


//--------------------- .text._ZN7cutlass13device_kernelIN5flash19enable_sm80_to_sm89INS1_16FlashAttnBwdSm80INS1_25CollectiveMainloopBwdSm80ILi2ELi1EN4cute5tupleIJNS5_1CILi64EEENS7_ILi96EEENS7_ILi128EEEEEENS_10bfloat16_tEfNS_4arch4Sm80ELb0ELb0ELb1ELb1ELb1ELb0ELb0ELb0ELi2ELi2ELi2ELi2ELb1EEENS1_24CollectiveEpilogueBwdGQAISB_fSE_Li256ELb1ELb1EEENS1_19SingleTileSchedulerILb1ELb0ELb0ELi96EEEEEEEEEvNT_6ParamsE --------------------------
	.section	.text._ZN7cutlass13device_kernelIN5flash19enable_sm80_to_sm89INS1_16FlashAttnBwdSm80INS1_25CollectiveMainloopBwdSm80ILi2ELi1EN4cute5tupleIJNS5_1CILi64EEENS7_ILi96EEENS7_ILi128EEEEEENS_10bfloat16_tEfNS_4arch4Sm80ELb0ELb0ELb1ELb1ELb1ELb0ELb0ELb0ELi2ELi2ELi2ELi2ELb1EEENS1_24CollectiveEpilogueBwdGQAISB_fSE_Li256ELb1ELb1EEENS1_19SingleTileSchedulerILb1ELb0ELb0ELi96EEEEEEEEEvNT_6ParamsE,"ax",@progbits
	.sectioninfo	@"SHI_REGISTERS=254"
	.align	128
.text._ZN7cutlass13device_kernelIN5flash19enable_sm80_to_sm89INS1_16FlashAttnBwdSm80INS1_25CollectiveMainloopBwdSm80ILi2ELi1EN4cute5tupleIJNS5_1CILi64EEENS7_ILi96EEENS7_ILi128EEEEEENS_10bfloat16_tEfNS_4arch4Sm80ELb0ELb0ELb1ELb1ELb1ELb0ELb0ELb0ELi2ELi2ELi2ELi2ELb1EEENS1_24CollectiveEpilogueBwdGQAISB_fSE_Li256ELb1ELb1EEENS1_19SingleTileSchedulerILb1ELb0ELb0ELi96EEEEEEEEEvNT_6ParamsE:
        .type           _ZN7cutlass13device_kernelIN5flash19enable_sm80_to_sm89INS1_16FlashAttnBwdSm80INS1_25CollectiveMainloopBwdSm80ILi2ELi1EN4cute5tupleIJNS5_1CILi64EEENS7_ILi96EEENS7_ILi128EEEEEENS_10bfloat16_tEfNS_4arch4Sm80ELb0ELb0ELb1ELb1ELb1ELb0ELb0ELb0ELi2ELi2ELi2ELi2ELb1EEENS1_24CollectiveEpilogueBwdGQAISB_fSE_Li256ELb1ELb1EEENS1_19SingleTileSchedulerILb1ELb0ELb0ELi96EEEEEEEEEvNT_6ParamsE,@function
        .size           _ZN7cutlass13device_kernelIN5flash19enable_sm80_to_sm89INS1_16FlashAttnBwdSm80INS1_25CollectiveMainloopBwdSm80ILi2ELi1EN4cute5tupleIJNS5_1CILi64EEENS7_ILi96EEENS7_ILi128EEEEEENS_10bfloat16_tEfNS_4arch4Sm80ELb0ELb0ELb1ELb1ELb1ELb0ELb0ELb0ELi2ELi2ELi2ELi2ELb1EEENS1_24CollectiveEpilogueBwdGQAISB_fSE_Li256ELb1ELb1EEENS1_19SingleTileSchedulerILb1ELb0ELb0ELi96EEEEEEEEEvNT_6ParamsE,(.L_x_2293 - _ZN7cutlass13device_kernelIN5flash19enable_sm80_to_sm89INS1_16FlashAttnBwdSm80INS1_25CollectiveMainloopBwdSm80ILi2ELi1EN4cute5tupleIJNS5_1CILi64EEENS7_ILi96EEENS7_ILi128EEEEEENS_10bfloat16_tEfNS_4arch4Sm80ELb0ELb0ELb1ELb1ELb1ELb0ELb0ELb0ELi2ELi2ELi2ELi2ELb1EEENS1_24CollectiveEpilogueBwdGQAISB_fSE_Li256ELb1ELb1EEENS1_19SingleTileSchedulerILb1ELb0ELb0ELi96EEEEEEEEEvNT_6ParamsE)
        .other          _ZN7cutlass13device_kernelIN5flash19enable_sm80_to_sm89INS1_16FlashAttnBwdSm80INS1_25CollectiveMainloopBwdSm80ILi2ELi1EN4cute5tupleIJNS5_1CILi64EEENS7_ILi96EEENS7_ILi128EEEEEENS_10bfloat16_tEfNS_4arch4Sm80ELb0ELb0ELb1ELb1ELb1ELb0ELb0ELb0ELi2ELi2ELi2ELi2ELb1EEENS1_24CollectiveEpilogueBwdGQAISB_fSE_Li256ELb1ELb1EEENS1_19SingleTileSchedulerILb1ELb0ELb0ELi96EEEEEEEEEvNT_6ParamsE,@"STO_CUDA_ENTRY STV_DEFAULT"
_ZN7cutlass13device_kernelIN5flash19enable_sm80_to_sm89INS1_16FlashAttnBwdSm80INS1_25CollectiveMainloopBwdSm80ILi2ELi1EN4cute5tupleIJNS5_1CILi64EEENS7_ILi96EEENS7_ILi128EEEEEENS_10bfloat16_tEfNS_4arch4Sm80ELb0ELb0ELb1ELb1ELb1ELb0ELb0ELb0ELi2ELi2ELi2ELi2ELb1EEENS1_24CollectiveEpilogueBwdGQAISB_fSE_Li256ELb1ELb1EEENS1_19SingleTileSchedulerILb1ELb0ELb0ELi96EEEEEEEEEvNT_6ParamsE:
        /* <DEDUP_REMOVED lines=18> */
.L_x_219:
        /* <DEDUP_REMOVED lines=8> */
.L_x_221:
[----:B------:R-:W-:Y:S02]  /*01a0*/  MOV R4, c[0x0][0x3ac] ;  /* 0x0000eb0000047a02 */ /* 0x000fe40000000f00 */
.L_x_220:
[----:B------:R-:W-:-:S05]  /*01b0*/  IMAD R3, R2, 0x60, RZ ;  /* 0x0000006002037824 */ /* 0x000fca00078e02ff */
[----:B-----5:R-:W-:-:S04]  /*01c0*/  ISETP.GE.AND P0, PT, R3, R4, PT ;  /* 0x000000040300720c */ /* 0x020fc80003f06270 */
[----:B------:R-:W-:Y:S01]  /*01d0*/  SEL R235, R235, 0xffffffff, !P0 ;  /* 0xffffffffebeb7807 */ /* 0x000fe20004000000 */
[----:B------:R-:W-:Y:S05]  /*01e0*/  BRA `(.L_x_222) ;  /* 0x0000011000007947 */ /* 0x000fea0003800000 */
.L_x_218:
[----:B---34-:R-:W-:-:S04]  /*01f0*/  ISETP.NE.U32.AND P0, PT, RZ, c[0x0][0x3c8], PT ;  /* 0x0000f200ff007a0c */ /* 0x018fc80003f05070 */
[----:B------:R-:W-:-:S13]  /*0200*/  ISETP.NE.AND.EX P0, PT, RZ, c[0x0][0x3cc], PT, P0 ;  /* 0x0000f300ff007a0c */ /* 0x000fda0003f05300 */
[----:B------:R-:W-:Y:S05]  /*0210*/  @!P0 BRA `(.L_x_223) ;  /* 0x0000002000008947 */ /* 0x000fea0003800000 */
[----:B------:R1:W5:Y:S01]  /*0220*/  LDG.E R4, [R4.64] ;  /* 0x0000000e04047981 */ /* 0x000362000c1e1900 */
[----:B------:R-:W-:Y:S05]  /*0230*/  BRA `(.L_x_224) ;  /* 0x0000009000007947 */ /* 0x000fea0003800000 */
.L_x_223:
        /* <DEDUP_REMOVED lines=8> */
.L_x_225:
[----:B------:R-:W-:Y:S02]  /*02c0*/  MOV R4, c[0x0][0x3ac] ;  /* 0x0000eb0000047a02 */ /* 0x000fe40000000f00 */
.L_x_224:
[----:B------:R-:W-:-:S05]  /*02d0*/  IMAD R3, R2, 0x60, RZ ;  /* 0x0000006002037824 */ /* 0x000fca00078e02ff */
[----:B-----5:R-:W-:-:S04]  /*02e0*/  ISETP.GE.AND P0, PT, R3, R4, PT ;  /* 0x000000040300720c */ /* 0x020fc80003f06270 */
[----:B------:R-:W-:-:S04]  /*02f0*/  SEL R235, R235, 0xffffffff, !P0 ;  /* 0xffffffffebeb7807 */ /* 0x000fc80004000000 */
.L_x_222:
        /* <DEDUP_REMOVED lines=36> */
.L_x_226:
[----:B------:R-:W-:-:S04]  /*0540*/  ISETP.NE.U32.AND P0, PT, RZ, c[0x0][0x2e0], PT ;  /* 0x0000b800ff007a0c */ /* 0x000fc80003f05070 */
[----:B------:R-:W-:-:S13]  /*0550*/  ISETP.NE.AND.EX P0, PT, RZ, c[0x0][0x2e4], PT, P0 ;  /* 0x0000b900ff007a0c */ /* 0x000fda0003f05300 */
[----:B------:R-:W-:Y:S05]  /*0560*/  @!P0 BRA `(.L_x_227) ;  /* 0x0000003000008947 */ /* 0x000fea0003800000 */
[----:B------:R-:W-:-:S05]  /*0570*/  IMAD.WIDE R10, R235, R11, c[0x0][0x2e0] ;  /* 0x0000b800eb0a7625 */ /* 0x000fca00078e020b */
[----:B------:R1:W5:Y:S01]  /*0580*/  LDG.E R3, [R10.64] ;  /* 0x0000000e0a037981 */ /* 0x000362000c1e1900 */
[----:B------:R-:W-:Y:S05]  /*0590*/  BRA `(.L_x_228) ;  /* 0x0000004000007947 */ /* 0x000fea0003800000 */
.L_x_227:
[----:B------:R-:W-:Y:S05]  /*05a0*/  @!P3 BRA `(.L_x_228) ;  /* 0x000000300000b947 */ /* 0x000fea0003800000 */
[----:B------:R1:W2:Y:S04]  /*05b0*/  LDG.E R3, [R12.64] ;  /* 0x0000000e0c037981 */ /* 0x0002a8000c1e1900 */
[----:B-1----:R-:W2:Y:S02]  /*05c0*/  LDG.E R12, [R12.64+0x4] ;  /* 0x0000040e0c0c7981 */ /* 0x002ea4000c1e1900 */
[----:B--2---:R-:W-:Y:S02]  /*05d0*/  IADD3 R3, -R3, R12, RZ ;  /* 0x0000000c03037210 */ /* 0x004fe40007ffe1ff */
.L_x_228:
        /* <DEDUP_REMOVED lines=512> */
.L_x_232:
        /* <DEDUP_REMOVED lines=223> */
.L_x_230:
        /* <DEDUP_REMOVED lines=413> */
.L_x_231:
        /* <DEDUP_REMOVED lines=234> */
.L_x_229:
[----:B------:R-:W-:Y:S05]  /*5c40*/  @P0 EXIT ;  /* 0x000000000000094d */ /* 0x000fea0003800000 */
[----:B------:R-:W-:-:S04]  /*5c50*/  ISETP.NE.U32.AND P0, PT, RZ, c[0x0][0x360], PT ;  /* 0x0000d800ff007a0c */ /* 0x000fc80003f05070 */
[----:B------:R-:W-:-:S13]  /*5c60*/  ISETP.NE.AND.EX P0, PT, RZ, c[0x0][0x364], PT, P0 ;  /* 0x0000d900ff007a0c */ /* 0x000fda0003f05300 */
[----:B------:R-:W-:-:S04]  /*5c70*/  @P0 IMAD.MOV.U32 R0, RZ, RZ, 0x4 ;  /* 0x00000004ff000424 */ /* 0x000fc800078e00ff */
[----:B-----5:R-:W-:-:S05]  /*5c80*/  @P0 IMAD.WIDE R2, R235, R0, c[0x0][0x360] ;  /* 0x0000d800eb020625 */ /* 0x020fca00078e0200 */
[----:B------:R2:W3:Y:S01]  /*5c90*/  @P0 LDG.E R0, [R2.64] ;  /* 0x0000000e02000981 */ /* 0x0004e2000c1e1900 */
[----:B------:R-:W4:Y:S01]  /*5ca0*/  S2UR UR6, SR_CTAID.X ;  /* 0x00000000000679c3 */ /* 0x000f220000002500 */
[----:B------:R-:W-:Y:S01]  /*5cb0*/  ULDC UR5, c[0x0][0x358] ;  /* 0x0000d60000057ab9 */ /* 0x000fe20000000800 */
[----:B------:R-:W-:Y:S01]  /*5cc0*/  BSSY B0, `(.L_x_233) ;  /* 0x0000029000007945 */ /* 0x000fe20003800000 */
[----:B------:R-:W-:Y:S01]  /*5cd0*/  ULDC UR4, c[0x0][0x2f4] ;  /* 0x0000bd0000047ab9 */ /* 0x000fe20000000800 */
[----:B--2---:R-:W2:Y:S01]  /*5ce0*/  S2R R2, SR_CTAID.Y ;  /* 0x0000000000027919 */ /* 0x004ea20000002600 */
[----:B------:R-:W-:Y:S01]  /*5cf0*/  IMAD.MOV.U32 R3, RZ, RZ, c[0x0][0x338] ;  /* 0x0000ce00ff037624 */ /* 0x000fe200078e00ff */
[----:B----4-:R-:W-:Y:S02]  /*5d00*/  UIMAD UR5, UR6, UR5, URZ ;  /* 0x00000005060572a4 */ /* 0x010fe4000f8e023f */
[----:B------:R-:W-:Y:S02]  /*5d10*/  BAR.SYNC.DEFER_BLOCKING 0x1, 0x100 ;  /* 0x0044000000007b1d */ /* 0x000fe40000010000 */
[----:B------:R-:W-:Y:S01]  /*5d20*/  ISETP.NE.AND P1, PT, R3, 0x1, PT ;  /* 0x000000010300780c */ /* 0x000fe20003f25270 */
[----:B------:R-:W-:Y:S01]  /*5d30*/  IMAD R3, R235, c[0x0][0x2f4], RZ ;  /* 0x0000bd00eb037a24 */ /* 0x000fe200078e02ff */
[----:B------:R-:W-:-:S04]  /*5d40*/  UIMAD UR5, UR5, UR4, URZ ;  /* 0x00000004050572a4 */ /* 0x000fc8000f8e023f */
[----:B------:R-:W-:-:S07]  /*5d50*/  USHF.R.S32.HI UR4, URZ, 0x1f, UR5 ;  /* 0x0000001f3f047899 */ /* 0x000fce0008011405 */
[----:B--2---:R-:W-:-:S04]  /*5d60*/  @P1 IMAD.HI.U32 R4, R2, c[0x0][0x33c], RZ ;  /* 0x0000cf0002041a27 */ /* 0x004fc800078e00ff */
[----:B------:R-:W-:Y:S01]  /*5d70*/  IMAD.MOV.U32 R8, RZ, RZ, R2 ;  /* 0x000000ffff087224 */ /* 0x000fe200078e0002 */
[----:B------:R-:W-:Y:S02]  /*5d80*/  @P1 SHF.R.U32.HI R8, RZ, c[0x0][0x340], R4 ;  /* 0x0000d000ff081a19 */ /* 0x000fe40000011604 */
[----:B------:R-:W-:Y:S02]  /*5d90*/  SHF.R.S32.HI R4, RZ, 0x1f, R3 ;  /* 0x0000001fff047819 */ /* 0x000fe40000011403 */
[--C-:B------:R-:W-:Y:S01]  /*5da0*/  IADD3 R3, P2, P1, R3, UR5, R8.reuse ;  /* 0x0000000503037c10 */ /* 0x100fe2000f95e008 */
[--C-:B------:R-:W-:Y:S01]  /*5db0*/  IMAD.MOV R6, RZ, RZ, -R8.reuse ;  /* 0x000000ffff067224 */ /* 0x100fe200078e0a08 */
[----:B------:R-:W-:-:S03]  /*5dc0*/  SHF.R.S32.HI R5, RZ, 0x1f, R8 ;  /* 0x0000001fff057819 */ /* 0x000fc60000011408 */
[----:B------:R-:W-:Y:S01]  /*5dd0*/  IMAD R6, R6, c[0x0][0x338], R2 ;  /* 0x0000ce0006067a24 */ /* 0x000fe200078e0202 */
[----:B------:R-:W-:Y:S02]  /*5de0*/  IADD3.X R4, R4, UR4, R5, P2, P1 ;  /* 0x0000000404047c10 */ /* 0x000fe400097e2405 */
[----:B------:R-:W-:Y:S02]  /*5df0*/  ISETP.NE.AND P2, PT, R232, RZ, PT ;  /* 0x000000ffe800720c */ /* 0x000fe40003f45270 */
[C---:B------:R-:W-:Y:S01]  /*5e00*/  SHF.L.U64.HI R4, R3.reuse, 0x2, R4 ;  /* 0x0000000203047819 */ /* 0x040fe20000010204 */
[----:B------:R-:W-:-:S05]  /*5e10*/  IMAD.SHL.U32 R3, R3, 0x4, RZ ;  /* 0x0000000403037824 */ /* 0x000fca00078e00ff */
[----:B-1----:R-:W-:-:S04]  /*5e20*/  IADD3 R10, P1, R3, c[0x0][0x350], RZ ;  /* 0x0000d400030a7a10 */ /* 0x002fc80007f3e0ff */
[----:B------:R-:W-:Y:S01]  /*5e30*/  IADD3.X R11, R4, c[0x0][0x354], RZ, P1, !PT ;  /* 0x0000d500040b7a10 */ /* 0x000fe20000ffe4ff */
[----:B---3--:R-:W-:-:S04]  /*5e40*/  @P0 IMAD R0, R235, 0x60, R0 ;  /* 0x00000060eb000824 */ /* 0x008fc800078e0200 */
[----:B------:R-:W-:-:S05]  /*5e50*/  @P0 IMAD.HI R0, R0, 0x2aaaaaab, RZ ;  /* 0x2aaaaaab00000827 */ /* 0x000fca00078e02ff */
[----:B------:R-:W-:-:S04]  /*5e60*/  @P0 SHF.R.U32.HI R7, RZ, 0x1f, R0 ;  /* 0x0000001fff070819 */ /* 0x000fc80000011600 */
[----:B------:R-:W-:Y:S02]  /*5e70*/  @P0 LEA.HI.SX32 R7, R0, R7, 0x1c ;  /* 0x0000000700070211 */ /* 0x000fe400078fe2ff */
[----:B------:R-:W-:Y:S02]  /*5e80*/  SHF.R.S32.HI R0, RZ, 0x1f, R235 ;  /* 0x0000001fff007819 */ /* 0x000fe400000114eb */
[----:B------:R-:W-:Y:S01]  /*5e90*/  SEL R235, R235, RZ, !P0 ;  /* 0x000000ffebeb7207 */ /* 0x000fe20004000000 */
[----:B------:R-:W-:Y:S01]  /*5ea0*/  @P0 IMAD R7, R7, 0x3000, RZ ;  /* 0x0000300007070824 */ /* 0x000fe200078e02ff */
[----:B------:R-:W-:-:S03]  /*5eb0*/  SEL R0, R0, RZ, !P0 ;  /* 0x000000ff00007207 */ /* 0x000fc60004000000 */
[--C-:B------:R-:W-:Y:S01]  /*5ec0*/  @P0 IMAD.MOV.U32 R12, RZ, RZ, R7.reuse ;  /* 0x000000ffff0c0224 */ /* 0x100fe200078e0007 */
[----:B------:R-:W-:Y:S01]  /*5ed0*/  @P0 SHF.R.S32.HI R13, RZ, 0x1f, R7 ;  /* 0x0000001fff0d0819 */ /* 0x000fe20000011407 */
[----:B------:R-:W-:Y:S01]  /*5ee0*/  @!P0 CS2R R12, SRZ ;  /* 0x00000000000c8805 */ /* 0x000fe2000001ff00 */
[----:B------:R-:W-:Y:S05]  /*5ef0*/  @P2 BRA `(.L_x_234) ;  /* 0x0000005000002947 */ /* 0x000fea0003800000 */
.L_x_235:
[----:B------:R-:W2:Y:S01]  /*5f00*/  LDG.E.STRONG.GPU R2, [R10.64] ;  /* 0x0000000e0a027981 */ /* 0x000ea2000c1ef900 */
[----:B------:R-:W-:Y:S01]  /*5f10*/  YIELD ;  /* 0x0000000000007946 */ /* 0x000fe20003800000 */
[----:B--2---:R-:W-:Y:S01]  /*5f20*/  ISETP.NE.AND P0, PT, R2, R6, PT ;  /* 0x000000060200720c */ /* 0x004fe20003f05270 */
[----:B------:R-:W-:-:S12]  /*5f30*/  CCTL.IVALL ;  /* 0x00000000ff00798f */ /* 0x000fd80002000000 */
[----:B------:R-:W-:Y:S05]  /*5f40*/  @P0 BRA `(.L_x_235) ;  /* 0xffffffb000000947 */ /* 0x000fea000383ffff */
.L_x_234:
[----:B------:R-:W-:Y:S05]  /*5f50*/  BSYNC B0 ;  /* 0x0000000000007941 */ /* 0x000fea0003800000 */
.L_x_233:
[----:B------:R-:W-:Y:S01]  /*5f60*/  MOV R7, 0xffffffff ;  /* 0xffffffff00077802 */ /* 0x000fe20000000f00 */
[----:B------:R-:W-:Y:S05]  /*5f70*/  BRA.CONV ~URZ, `(.L_x_236) ;  /* 0x000000237f007947 */ /* 0x000fea000b800000 */
[----:B------:R-:W-:Y:S02]  /*5f80*/  MOV R2, 0x5fa0 ;  /* 0x00005fa000027802 */ /* 0x000fe40000000f00 */
[----:B------:R-:W-:Y:S05]  /*5f90*/  CALL.REL.NOINC `($__internal_1_$__cuda_sm70_warpsync) ;  /* 0x00000a9000007944 */ /* 0x000fea0003c00000 */
.L_x_236:
[----:B------:R-:W-:Y:S01]  /*5fa0*/  UIMAD UR5, UR6, 0x3000, URZ ;  /* 0x00003000060578a4 */ /* 0x000fe2000f8e023f */
[----:B------:R-:W-:Y:S01]  /*5fb0*/  SHF.R.S32.HI R2, RZ, 0x1f, R232 ;  /* 0x0000001fff027819 */ /* 0x000fe200000114e8 */
[----:B------:R-:W-:Y:S01]  /*5fc0*/  IMAD R9, R5, c[0x0][0x328], RZ ;  /* 0x0000ca0005097a24 */ /* 0x000fe200078e02ff */
[----:B------:R-:W-:-:S06]  /*5fd0*/  NOP ;  /* 0x0000000000007918 */ /* 0x000fcc0000000000 */
[----:B------:R-:W-:Y:S01]  /*5fe0*/  USHF.R.S32.HI UR4, URZ, 0x1f, UR5 ;  /* 0x0000001f3f047899 */ /* 0x000fe20008011405 */
[----:B------:R-:W-:Y:S01]  /*5ff0*/  IADD3 R232, P1, P0, R12, UR5, R232 ;  /* 0x000000050ce87c10 */ /* 0x000fe2000f83e0e8 */
[----:B------:R-:W-:-:S04]  /*6000*/  IMAD R9, R8, c[0x0][0x32c], R9 ;  /* 0x0000cb0008097a24 */ /* 0x000fc800078e0209 */
[----:B------:R-:W-:Y:S01]  /*6010*/  IADD3.X R233, R13, UR4, R2, P1, P0 ;  /* 0x000000040de97c10 */ /* 0x000fe20008fe0402 */
[----:B------:R-:W-:-:S04]  /*6020*/  IMAD R2, R0, c[0x0][0x330], RZ ;  /* 0x0000cc0000027a24 */ /* 0x000fc800078e02ff */
[----:B------:R-:W-:-:S04]  /*6030*/  IMAD.WIDE.U32 R12, R8, c[0x0][0x328], R232 ;  /* 0x0000ca00080c7a25 */ /* 0x000fc800078e00e8 */
[----:B------:R-:W-:Y:S01]  /*6040*/  IMAD R2, R235, c[0x0][0x334], R2 ;  /* 0x0000cd00eb027a24 */ /* 0x000fe200078e0202 */
[----:B------:R-:W-:-:S05]  /*6050*/  IADD3 R13, R13, R9, RZ ;  /* 0x000000090d0d7210 */ /* 0x000fca0007ffe0ff */
[----:B------:R-:W-:-:S05]  /*6060*/  IMAD.WIDE.U32 R12, R235, c[0x0][0x330], R12 ;  /* 0x0000cc00eb0c7a25 */ /* 0x000fca00078e000c */
[----:B------:R-:W-:Y:S02]  /*6070*/  IADD3 R2, R13, R2, RZ ;  /* 0x000000020d027210 */ /* 0x000fe40007ffe0ff */
        /* <DEDUP_REMOVED lines=52> */
[----:B-1----:R-:W-:Y:S05]  /*63c0*/  CALL.REL.NOINC `($__internal_1_$__cuda_sm70_warpsync) ;  /* 0x0000066000007944 */ /* 0x002fea0003c00000 */
.L_x_237:
        /* <DEDUP_REMOVED lines=12> */
.L_x_239:
[----:B------:R-:W-:Y:S05]  /*6490*/  BSYNC B0 ;  /* 0x0000000000007941 */ /* 0x000fea0003800000 */
.L_x_238:
[----:B--2---:R-:W-:Y:S01]  /*64a0*/  IADD3 R10, P0, R3, c[0x0][0x348], RZ ;  /* 0x0000d200030a7a10 */ /* 0x004fe20007f1e0ff */
[----:B------:R-:W-:Y:S03]  /*64b0*/  BSSY B0, `(.L_x_240) ;  /* 0x0000008000007945 */ /* 0x000fe60003800000 */
[----:B------:R-:W-:Y:S01]  /*64c0*/  IADD3.X R11, R4, c[0x0][0x34c], RZ, P0, !PT ;  /* 0x0000d300040b7a10 */ /* 0x000fe200007fe4ff */
[----:B------:R-:W-:Y:S05]  /*64d0*/  @P2 BRA `(.L_x_241) ;  /* 0x0000005000002947 */ /* 0x000fea0003800000 */
.L_x_242:
[----:B------:R-:W2:Y:S01]  /*64e0*/  LDG.E.STRONG.GPU R2, [R10.64] ;  /* 0x0000000e0a027981 */ /* 0x000ea2000c1ef900 */
[----:B------:R-:W-:Y:S01]  /*64f0*/  YIELD ;  /* 0x0000000000007946 */ /* 0x000fe20003800000 */
[----:B--2---:R-:W-:Y:S01]  /*6500*/  ISETP.NE.AND P0, PT, R2, R6, PT ;  /* 0x000000060200720c */ /* 0x004fe20003f05270 */
[----:B------:R-:W-:-:S12]  /*6510*/  CCTL.IVALL ;  /* 0x00000000ff00798f */ /* 0x000fd80002000000 */
[----:B------:R-:W-:Y:S05]  /*6520*/  @P0 BRA `(.L_x_242) ;  /* 0xffffffb000000947 */ /* 0x000fea000383ffff */
.L_x_241:
[----:B------:R-:W-:Y:S05]  /*6530*/  BSYNC B0 ;  /* 0x0000000000007941 */ /* 0x000fea0003800000 */
.L_x_240:
[----:B------:R-:W-:Y:S05]  /*6540*/  BRA.CONV ~URZ, `(.L_x_243) ;  /* 0x000000237f007947 */ /* 0x000fea000b800000 */
[----:B------:R-:W-:Y:S02]  /*6550*/  MOV R2, 0x6570 ;  /* 0x0000657000027802 */ /* 0x000fe40000000f00 */
[----:B-1----:R-:W-:Y:S05]  /*6560*/  CALL.REL.NOINC `($__internal_1_$__cuda_sm70_warpsync) ;  /* 0x000004c000007944 */ /* 0x002fea0003c00000 */
.L_x_243:
[----:B------:R-:W-:Y:S01]  /*6570*/  MOV R2, R232 ;  /* 0x000000e800027202 */ /* 0x000fe20000000f00 */
[----:B------:R-:W-:Y:S01]  /*6580*/  IMAD R5, R5, c[0x0][0x300], RZ ;  /* 0x0000c00005057a24 */ /* 0x000fe200078e02ff */
[----:B------:R-:W-:Y:S01]  /*6590*/  MOV R3, R233 ;  /* 0x000000e900037202 */ /* 0x000fe20000000f00 */
[----:B------:R-:W-:Y:S01]  /*65a0*/  IMAD R0, R0, c[0x0][0x308], RZ ;  /* 0x0000c20000007a24 */ /* 0x000fe200078e02ff */
[----:B------:R-:W-:-:S06]  /*65b0*/  NOP ;  /* 0x0000000000007918 */ /* 0x000fcc0000000000 */
[----:B------:R-:W-:-:S04]  /*65c0*/  IMAD.WIDE.U32 R2, R8, c[0x0][0x300], R2 ;  /* 0x0000c00008027a25 */ /* 0x000fc800078e0002 */
[----:B------:R-:W-:Y:S02]  /*65d0*/  IMAD R5, R8, c[0x0][0x304], R5 ;  /* 0x0000c10008057a24 */ /* 0x000fe400078e0205 */
[----:B------:R-:W-:-:S03]  /*65e0*/  IMAD R0, R235, c[0x0][0x30c], R0 ;  /* 0x0000c300eb007a24 */ /* 0x000fc600078e0200 */
        /* <DEDUP_REMOVED lines=55> */
[----:B-12---:R-:W-:Y:S05]  /*6960*/  CALL.REL.NOINC `($__internal_1_$__cuda_sm70_warpsync) ;  /* 0x000000c000007944 */ /* 0x006fea0003c00000 */
.L_x_244:
        /* <DEDUP_REMOVED lines=12> */
        .weak           $__internal_1_$__cuda_sm70_warpsync
        .type           $__internal_1_$__cuda_sm70_warpsync,@function
        .size           $__internal_1_$__cuda_sm70_warpsync,(.L_x_2293 - $__internal_1_$__cuda_sm70_warpsync)
$__internal_1_$__cuda_sm70_warpsync:
[----:B------:R-:W-:Y:S01]  /*6a30*/  MOV R14, R2 ;  /* 0x00000002000e7202 */ /* 0x000fe20000000f00 */
[----:B------:R-:W-:Y:S04]  /*6a40*/  WARPSYNC R7 ;  /* 0x0000000700007348 */ /* 0x000fe80003800000 */
[----:B------:R-:W-:-:S04]  /*6a50*/  MOV R15, 0x0 ;  /* 0x00000000000f7802 */ /* 0x000fc80000000f00 */
[----:B------:R-:W-:Y:S05]  /*6a60*/  RET.REL.NODEC R14 `(_ZN7cutlass13device_kernelIN5flash19enable_sm80_to_sm89INS1_16FlashAttnBwdSm80INS1_25CollectiveMainloopBwdSm80ILi2ELi1EN4cute5tupleIJNS5_1CILi64EEENS7_ILi96EEENS7_ILi128EEEEEENS_10bfloat16_tEfNS_4arch4Sm80ELb0ELb0ELb1ELb1ELb1ELb0ELb0ELb0ELi2ELi2ELi2ELi2ELb1EEENS1_24CollectiveEpilogueBwdGQAISB_fSE_Li256ELb1ELb1EEENS1_19SingleTileSchedulerILb1ELb0ELb0ELi96EEEEEEEEEvNT_6ParamsE) ;  /* 0xffff95900e007950 */ /* 0x000fea0003c3ffff */
.L_x_245:
        /* <DEDUP_REMOVED lines=9> */
.L_x_2293:


//--------------------- .text._ZN7cutlass13device_kernelIN5flash19enable_sm80_to_sm89INS1_16FlashAttnBwdSm80INS1_25CollectiveMainloopBwdSm80ILi2ELi1EN4cute5tupleIJNS5_1CILi64EEENS7_ILi96EEENS7_ILi128EEEEEENS_10bfloat16_tEfNS_4arch4Sm80ELb0ELb1ELb1ELb0ELb0ELb0ELb0ELb0ELi2ELi2ELi2ELi2ELb1EEENS1_21CollectiveEpilogueBwdISB_SC_SE_Li256ELb0ELb0ELi4EEENS1_19SingleTileSchedulerILb0ELb0ELb0ELi96EEEEEEEEEvNT_6ParamsE --------------------------
	.section	.text._ZN7cutlass13device_kernelIN5flash19enable_sm80_to_sm89INS1_16FlashAttnBwdSm80INS1_25CollectiveMainloopBwdSm80ILi2ELi1EN4cute5tupleIJNS5_1CILi64EEENS7_ILi96EEENS7_ILi128EEEEEENS_10bfloat16_tEfNS_4arch4Sm80ELb0ELb1ELb1ELb0ELb0ELb0ELb0ELb0ELi2ELi2ELi2ELi2ELb1EEENS1_21CollectiveEpilogueBwdISB_SC_SE_Li256ELb0ELb0ELi4EEENS1_19SingleTileSchedulerILb0ELb0ELb0ELi96EEEEEEEEEvNT_6ParamsE,"ax",@progbits
	.sectioninfo	@"SHI_REGISTERS=255"
	.align	128
.text._ZN7cutlass13device_kernelIN5flash19enable_sm80_to_sm89INS1_16FlashAttnBwdSm80INS1_25CollectiveMainloopBwdSm80ILi2ELi1EN4cute5tupleIJNS5_1CILi64EEENS7_ILi96EEENS7_ILi128EEEEEENS_10bfloat16_tEfNS_4arch4Sm80ELb0ELb1ELb1ELb0ELb0ELb0ELb0ELb0ELi2ELi2ELi2ELi2ELb1EEENS1_21CollectiveEpilogueBwdISB_SC_SE_Li256ELb0ELb0ELi4EEENS1_19SingleTileSchedulerILb0ELb0ELb0ELi96EEEEEEEEEvNT_6ParamsE:
        .type           _ZN7cutlass13device_kernelIN5flash19enable_sm80_to_sm89INS1_16FlashAttnBwdSm80INS1_25CollectiveMainloopBwdSm80ILi2ELi1EN4cute5tupleIJNS5_1CILi64EEENS7_ILi96EEENS7_ILi128EEEEEENS_10bfloat16_tEfNS_4arch4Sm80ELb0ELb1ELb1ELb0ELb0ELb0ELb0ELb0ELi2ELi2ELi2ELi2ELb1EEENS1_21CollectiveEpilogueBwdISB_SC_SE_Li256ELb0ELb0ELi4EEENS1_19SingleTileSchedulerILb0ELb0ELb0ELi96EEEEEEEEEvNT_6ParamsE,@function
        .size           _ZN7cutlass13device_kernelIN5flash19enable_sm80_to_sm89INS1_16FlashAttnBwdSm80INS1_25CollectiveMainloopBwdSm80ILi2ELi1EN4cute5tupleIJNS5_1CILi64EEENS7_ILi96EEENS7_ILi128EEEEEENS_10bfloat16_tEfNS_4arch4Sm80ELb0ELb1ELb1ELb0ELb0ELb0ELb0ELb0ELi2ELi2ELi2ELi2ELb1EEENS1_21CollectiveEpilogueBwdISB_SC_SE_Li256ELb0ELb0ELi4EEENS1_19SingleTileSchedulerILb0ELb0ELb0ELi96EEEEEEEEEvNT_6ParamsE,(.L_x_2295 - _ZN7cutlass13device_kernelIN5flash19enable_sm80_to_sm89INS1_16FlashAttnBwdSm80INS1_25CollectiveMainloopBwdSm80ILi2ELi1EN4cute5tupleIJNS5_1CILi64EEENS7_ILi96EEENS7_ILi128EEEEEENS_10bfloat16_tEfNS_4arch4Sm80ELb0ELb1ELb1ELb0ELb0ELb0ELb0ELb0ELi2ELi2ELi2ELi2ELb1EEENS1_21CollectiveEpilogueBwdISB_SC_SE_Li256ELb0ELb0ELi4EEENS1_19SingleTileSchedulerILb0ELb0ELb0ELi96EEEEEEEEEvNT_6ParamsE)
        .other          _ZN7cutlass13device_kernelIN5flash19enable_sm80_to_sm89INS1_16FlashAttnBwdSm80INS1_25CollectiveMainloopBwdSm80ILi2ELi1EN4cute5tupleIJNS5_1CILi64EEENS7_ILi96EEENS7_ILi128EEEEEENS_10bfloat16_tEfNS_4arch4Sm80ELb0ELb1ELb1ELb0ELb0ELb0ELb0ELb0ELi2ELi2ELi2ELi2ELb1EEENS1_21CollectiveEpilogueBwdISB_SC_SE_Li256ELb0ELb0ELi4EEENS1_19SingleTileSchedulerILb0ELb0ELb0ELi96EEEEEEEEEvNT_6ParamsE,@"STO_CUDA_ENTRY STV_DEFAULT"
_ZN7cutlass13device_kernelIN5flash19enable_sm80_to_sm89INS1_16FlashAttnBwdSm80INS1_25CollectiveMainloopBwdSm80ILi2ELi1EN4cute5tupleIJNS5_1CILi64EEENS7_ILi96EEENS7_ILi128EEEEEENS_10bfloat16_tEfNS_4arch4Sm80ELb0ELb1ELb1ELb0ELb0ELb0ELb0ELb0ELi2ELi2ELi2ELi2ELb1EEENS1_21CollectiveEpilogueBwdISB_SC_SE_Li256ELb0ELb0ELi4EEENS1_19SingleTileSchedulerILb0ELb0ELb0ELi96EEEEEEEEEvNT_6ParamsE:
[----:B------:R-:W-:-:S03]  /*0000*/  MOV R1, c[0x0][0x28] ;  /* 0x00000a0000017a02 */ /* 0x000fc60000000f00 */
[----:B------:R-:W1:Y:S01]  /*0010*/  S2UR UR12, SR_CTAID.Z ;  /* 0x00000000000c79c3 */ /* 0x000e620000002700 */
[----:B------:R-:W-:Y:S02]  /*0020*/  IADD3 R1, R1, -0x58, RZ ;  /* 0xffffffa801017810 */ /* 0x000fe40007ffe0ff */
[----:B-1----:R-:W-:-:S13]  /*0030*/  ISETP.LE.AND P0, PT, RZ, UR12, PT ;  /* 0x0000000cff007c0c */ /* 0x002fda000bf03270 */
[----:B------:R-:W-:Y:S05]  /*0040*/  @!P0 EXIT ;  /* 0x000000000000894d */ /* 0x000fea0003800000 */
[----:B------:R-:W1:Y:S01]  /*0050*/  S2R R2, SR_TID.X ;  /* 0x0000000000027919 */ /* 0x000e620000002100 */
[----:B------:R-:W2:Y:S01]  /*0060*/  S2UR UR21, SR_CTAID.X ;  /* 0x00000000001579c3 */ /* 0x000ea20000002500 */
[----:B------:R-:W-:Y:S02]  /*0070*/  ULDC UR6, c[0x0][0x168] ;  /* 0x00005a0000067ab9 */ /* 0x000fe40000000800 */
[----:B------:R-:W3:Y:S01]  /*0080*/  S2R R76, SR_CTAID.Y ;  /* 0x00000000004c7919 */ /* 0x000ee20000002600 */
[----:B------:R-:W-:-:S04]  /*0090*/  UIADD3 UR5, UR6, 0x3f, URZ ;  /* 0x0000003f06057890 */ /* 0x000fc8000fffe03f */
[----:B------:R-:W-:-:S04]  /*00a0*/  USHF.R.S32.HI UR4, URZ, 0x1f, UR5 ;  /* 0x0000001f3f047899 */ /* 0x000fc80008011405 */
[----:B------:R-:W-:-:S04]  /*00b0*/  ULEA.HI UR4, UR4, UR5, URZ, 0x6 ;  /* 0x0000000504047291 */ /* 0x000fc8000f8f303f */
[----:B------:R-:W-:Y:S01]  /*00c0*/  USHF.R.S32.HI UR14, URZ, 0x6, UR4 ;  /* 0x000000063f0e7899 */ /* 0x000fe20008011404 */
[----:B-1----:R1:W-:Y:S01]  /*00d0*/  STL [R1+0x20], R2 ;  /* 0x0000200201007387 */ /* 0x0023e20000100800 */
[----:B--2---:R-:W-:-:S13]  /*00e0*/  ISETP.LE.AND P0, PT, RZ, UR21, PT ;  /* 0x00000015ff007c0c */ /* 0x004fda000bf03270 */
[----:B------:R-:W-:Y:S05]  /*00f0*/  @!P0 BRA `(.L_x_246) ;  /* 0x000000b000008947 */ /* 0x000fea0003800000 */
[----:B---3--:R-:W-:Y:S02]  /*0100*/  UIMAD UR5, UR21, 0x60, UR6 ;  /* 0x00000060150578a4 */ /* 0x008fe4000f8e0206 */
[----:B------:R-:W-:Y:S02]  /*0110*/  ULDC UR4, c[0x0][0x198] ;  /* 0x0000660000047ab9 */ /* 0x000fe40000000800 */
[----:B------:R-:W-:-:S04]  /*0120*/  UIADD3 UR5, UR5, 0x9f, URZ ;  /* 0x0000009f05057890 */ /* 0x000fc8000fffe03f */
[----:B------:R-:W-:-:S03]  /*0130*/  UIADD3 UR4, UR5, -UR4, URZ ;  /* 0x8000000405047290 */ /* 0x000fc6000fffe03f */
[----:B------:R-:W-:Y:S02]  /*0140*/  ULDC UR5, c[0x0][0x2a0] ;  /* 0x0000a80000057ab9 */ /* 0x000fe40000000800 */
[----:B------:R-:W-:-:S04]  /*0150*/  UIADD3 UR5, UR4, UR5, URZ ;  /* 0x0000000504057290 */ /* 0x000fc8000fffe03f */
[----:B------:R-:W-:-:S04]  /*0160*/  USHF.R.S32.HI UR4, URZ, 0x1f, UR5 ;  /* 0x0000001f3f047899 */ /* 0x000fc80008011405 */
[----:B------:R-:W-:-:S04]  /*0170*/  ULEA.HI UR4, UR4, UR5, URZ, 0x6 ;  /* 0x0000000504047291 */ /* 0x000fc8000f8f303f */
[----:B------:R-:W-:-:S04]  /*0180*/  USHF.R.S32.HI UR4, URZ, 0x6, UR4 ;  /* 0x000000063f047899 */ /* 0x000fc80008011404 */
[----:B------:R-:W-:-:S04]  /*0190*/  UISETP.LT.AND UP0, UPT, UR14, UR4, UPT ;  /* 0x000000040e00728c */ /* 0x000fc8000bf01270 */
[----:B------:R-:W-:Y:S02]  /*01a0*/  USEL UR14, UR14, UR4, UP0 ;  /* 0x000000040e0e7287 */ /* 0x000fe40008000000 */
.L_x_246:
[----:B---3--:R-:W-:Y:S01]  /*01b0*/  UIMAD UR6, UR21, 0x60, UR6 ;  /* 0x00000060150678a4 */ /* 0x008fe2000f8e0206 */
[----:B------:R-:W-:Y:S01]  /*01c0*/  PLOP3.LUT P0, PT, PT, PT, PT, 0x80, 0x0 ;  /* 0x000000000000781c */ /* 0x000fe20003f0f070 */
[----:B------:R-:W-:Y:S01]  /*01d0*/  ULDC UR5, c[0x0][0x198] ;  /* 0x0000660000057ab9 */ /* 0x000fe20000000800 */
[----:B------:R-:W-:Y:S01]  /*01e0*/  CS2R R122, SRZ ;  /* 0x00000000007a7805 */ /* 0x000fe2000001ff00 */
[----:B------:R-:W-:Y:S01]  /*01f0*/  UIADD3 UR5, UR6, -UR5, URZ ;  /* 0x8000000506057290 */ /* 0x000fe2000fffe03f */
[----:B------:R-:W-:Y:S01]  /*0200*/  CS2R R120, SRZ ;  /* 0x0000000000787805 */ /* 0x000fe2000001ff00 */
[----:B------:R-:W-:Y:S01]  /*0210*/  ULDC UR4, c[0x0][0x2a4] ;  /* 0x0000a90000047ab9 */ /* 0x000fe20000000800 */
[----:B------:R-:W-:Y:S01]  /*0220*/  CS2R R126, SRZ ;  /* 0x00000000007e7805 */ /* 0x000fe2000001ff00 */
[----:B------:R-:W-:Y:S01]  /*0230*/  UIADD3 UR5, UR5, -UR4, URZ ;  /* 0x8000000405057290 */ /* 0x000fe2000fffe03f */
[----:B------:R-:W-:Y:S01]  /*0240*/  IMAD.MOV.U32 R9, RZ, RZ, RZ ;  /* 0x000000ffff097224 */ /* 0x000fe200078e00ff */
[----:B------:R-:W-:Y:S01]  /*0250*/  ULDC.64 UR18, c[0x0][0x118] ;  /* 0x0000460000127ab9 */ /* 0x000fe20000000a00 */
[----:B------:R-:W-:Y:S01]  /*0260*/  IMAD.MOV.U32 R124, RZ, RZ, RZ ;  /* 0x000000ffff7c7224 */ /* 0x000fe200078e00ff */
[----:B------:R-:W-:Y:S01]  /*0270*/  USHF.R.S32.HI UR4, URZ, 0x1f, UR5 ;  /* 0x0000001f3f047899 */ /* 0x000fe20008011405 */
[----:B------:R-:W-:Y:S01]  /*0280*/  MOV R11, RZ ;  /* 0x000000ff000b7202 */ /* 0x000fe20000000f00 */
[----:B------:R-:W-:Y:S01]  /*0290*/  IMAD.MOV.U32 R130, RZ, RZ, RZ ;  /* 0x000000ffff827224 */ /* 0x000fe200078e00ff */
[----:B------:R-:W-:Y:S01]  /*02a0*/  CS2R R12, SRZ ;  /* 0x00000000000c7805 */ /* 0x000fe2000001ff00 */
[----:B------:R-:W-:Y:S01]  /*02b0*/  ULEA.HI UR4, UR4, UR5, URZ, 0x6 ;  /* 0x0000000504047291 */ /* 0x000fe2000f8f303f */
[----:B------:R-:W-:Y:S01]  /*02c0*/  MOV R128, RZ ;  /* 0x000000ff00807202 */ /* 0x000fe20000000f00 */
[----:B------:R-:W-:Y:S01]  /*02d0*/  IMAD.MOV.U32 R118, RZ, RZ, RZ ;  /* 0x000000ffff767224 */ /* 0x000fe200078e00ff */
[----:B------:R-:W-:Y:S01]  /*02e0*/  CS2R R14, SRZ ;  /* 0x00000000000e7805 */ /* 0x000fe2000001ff00 */
[----:B------:R-:W-:Y:S01]  /*02f0*/  USHF.R.S32.HI UR13, URZ, 0x6, UR4 ;  /* 0x000000063f0d7899 */ /* 0x000fe20008011404 */
[----:B------:R-:W-:Y:S01]  /*0300*/  MOV R116, RZ ;  /* 0x000000ff00747202 */ /* 0x000fe20000000f00 */
[----:B------:R-:W-:Y:S01]  /*0310*/  IMAD.MOV.U32 R114, RZ, RZ, RZ ;  /* 0x000000ffff727224 */ /* 0x000fe200078e00ff */
[----:B------:R-:W-:Y:S01]  /*0320*/  CS2R R16, SRZ ;  /* 0x0000000000107805 */ /* 0x000fe2000001ff00 */
[----:B------:R-:W-:Y:S01]  /*0330*/  UISETP.LT.AND UP0, UPT, URZ, UR13, UPT ;  /* 0x0000000d3f00728c */ /* 0x000fe2000bf01270 */
[----:B------:R-:W-:Y:S01]  /*0340*/  MOV R112, RZ ;  /* 0x000000ff00707202 */ /* 0x000fe20000000f00 */
[----:B------:R-:W-:Y:S01]  /*0350*/  IMAD.MOV.U32 R110, RZ, RZ, RZ ;  /* 0x000000ffff6e7224 */ /* 0x000fe200078e00ff */
[----:B------:R-:W-:Y:S01]  /*0360*/  CS2R R18, SRZ ;  /* 0x0000000000127805 */ /* 0x000fe2000001ff00 */
[----:B------:R-:W-:Y:S01]  /*0370*/  USEL UR13, URZ, UR13, !UP0 ;  /* 0x0000000d3f0d7287 */ /* 0x000fe2000c000000 */
[----:B------:R-:W-:Y:S01]  /*0380*/  MOV R108, RZ ;  /* 0x000000ff006c7202 */ /* 0x000fe20000000f00 */
[----:B------:R-:W-:Y:S01]  /*0390*/  IMAD.MOV.U32 R98, RZ, RZ, RZ ;  /* 0x000000ffff627224 */ /* 0x000fe200078e00ff */
[----:B------:R-:W-:Y:S01]  /*03a0*/  CS2R R20, SRZ ;  /* 0x0000000000147805 */ /* 0x000fe2000001ff00 */
[----:B------:R-:W-:Y:S01]  /*03b0*/  UISETP.GT.AND UP0, UPT, UR14, UR13, UPT ;  /* 0x0000000d0e00728c */ /* 0x000fe2000bf04270 */
[----:B------:R-:W-:Y:S01]  /*03c0*/  MOV R96, RZ ;  /* 0x000000ff00607202 */ /* 0x000fe20000000f00 */
[----:B------:R-:W-:Y:S01]  /*03d0*/  IMAD.MOV.U32 R102, RZ, RZ, RZ ;  /* 0x000000ffff667224 */ /* 0x000fe200078e00ff */
[----:B------:R-:W-:Y:S01]  /*03e0*/  CS2R R22, SRZ ;  /* 0x0000000000167805 */ /* 0x000fe2000001ff00 */
[----:B------:R-:W-:Y:S01]  /*03f0*/  MOV R100, RZ ;  /* 0x000000ff00647202 */ /* 0x000fe20000000f00 */
[----:B------:R-:W-:Y:S01]  /*0400*/  IMAD.MOV.U32 R106, RZ, RZ, RZ ;  /* 0x000000ffff6a7224 */ /* 0x000fe200078e00ff */
[----:B------:R-:W-:Y:S01]  /*0410*/  PLOP3.LUT P1, PT, PT, PT, UP0, 0x80, 0x0 ;  /* 0x000000000000781c */ /* 0x000fe20003f2f008 */
[----:B------:R-:W-:Y:S01]  /*0420*/  CS2R R24, SRZ ;  /* 0x0000000000187805 */ /* 0x000fe2000001ff00 */
[----:B------:R-:W-:Y:S01]  /*0430*/  MOV R104, RZ ;  /* 0x000000ff00687202 */ /* 0x000fe20000000f00 */
[----:B------:R-:W-:Y:S01]  /*0440*/  IMAD.MOV.U32 R94, RZ, RZ, RZ ;  /* 0x000000ffff5e7224 */ /* 0x000fe200078e00ff */
[----:B------:R-:W-:Y:S01]  /*0450*/  CS2R R26, SRZ ;  /* 0x00000000001a7805 */ /* 0x000fe2000001ff00 */
[----:B------:R-:W-:Y:S01]  /*0460*/  MOV R92, RZ ;  /* 0x000000ff005c7202 */ /* 0x000fe20000000f00 */
[----:B------:R-:W-:Y:S01]  /*0470*/  IMAD.MOV.U32 R90, RZ, RZ, RZ ;  /* 0x000000ffff5a7224 */ /* 0x000fe200078e00ff */
        /* <DEDUP_REMOVED lines=30> */
[--C-:B------:R-:W-:Y:S01]  /*0660*/  IMAD.MOV.U32 R78, RZ, RZ, R2.reuse ;  /* 0x000000ffff4e7224 */ /* 0x100fe200078e0002 */
[----:B------:R-:W-:Y:S01]  /*0670*/  ULDC.64 UR4, c[0x0][0x290] ;  /* 0x0000a40000047ab9 */ /* 0x000fe20000000a00 */
[----:B------:R-:W-:Y:S01]  /*0680*/  IMAD.MOV.U32 R78, RZ, RZ, R2 ;  /* 0x000000ffff4e7224 */ /* 0x000fe200078e0002 */
[----:B------:R-:W-:Y:S01]  /*0690*/  ISETP.NE.AND P0, PT, R0, 0x1, PT ;  /* 0x000000010000780c */ /* 0x000fe20003f05270 */
[----:B------:R-:W-:Y:S01]  /*06a0*/  IMAD R0, R21, c[0x0][0x288], RZ ;  /* 0x0000a20015007a24 */ /* 0x000fe200078e02ff */
[----:B------:R-:W-:Y:S01]  /*06b0*/  UIMAD.WIDE.U32 UR8, UR12, UR4, URZ ;  /* 0x000000040c0872a5 */ /* 0x000fe2000f8e003f */
[----:B------:R-:W-:Y:S01]  /*06c0*/  IMAD.SHL.U32 R22, R78, 0x4, RZ ;  /* 0x000000044e167824 */ /* 0x000fe200078e00ff */
[----:B------:R-:W-:Y:S01]  /*06d0*/  USHF.L.U32 UR20, UR13, 0x6, URZ ;  /* 0x000000060d147899 */ /* 0x000fe2000800063f */
[----:B------:R-:W-:Y:S01]  /*06e0*/  IMAD.MOV.U32 R79, RZ, RZ, R3 ;  /* 0x000000ffff4f7224 */ /* 0x000fe200078e0003 */
[----:B------:R-:W-:Y:S01]  /*06f0*/  SHF.R.S32.HI R18, RZ, 0x1f, R78 ;  /* 0x0000001fff127819 */ /* 0x000fe2000001144e */
[----:B------:R-:W-:Y:S01]  /*0700*/  IMAD R0, R76, c[0x0][0x28c], R0 ;  /* 0x0000a3004c007a24 */ /* 0x000fe200078e0200 */
[----:B------:R-:W-:Y:S01]  /*0710*/  SHF.R.S32.HI R23, RZ, 0x1f, R22 ;  /* 0x0000001fff177819 */ /* 0x000fe20000011416 */
[----:B------:R-:W-:Y:S01]  /*0720*/  IMAD.U32 R4, RZ, RZ, UR8 ;  /* 0x00000008ff047e24 */ /* 0x000fe2000f8e00ff */
[-C--:B------:R-:W-:Y:S01]  /*0730*/  LEA.HI R11, R18, R78.reuse, RZ, 0x2 ;  /* 0x0000004e120b7211 */ /* 0x080fe200078f10ff */
[----:B------:R-:W-:Y:S01]  /*0740*/  IMAD.MOV.U32 R8, RZ, RZ, R76 ;  /* 0x000000ffff087224 */ /* 0x000fe200078e004c */
[----:B------:R-:W-:Y:S01]  /*0750*/  ISETP.GT.AND P5, PT, R78, 0xf, PT ;  /* 0x0000000f4e00780c */ /* 0x000fe20003fa4270 */
[----:B-1----:R-:W-:Y:S01]  /*0760*/  IMAD.WIDE.U32 R2, R76, c[0x0][0x288], R22 ;  /* 0x0000a2004c027a25 */ /* 0x002fe200078e0016 */
[CC--:B------:R-:W-:Y:S01]  /*0770*/  LEA.HI R24, R18.reuse, R78.reuse, RZ, 0x5 ;  /* 0x0000004e12187211 */ /* 0x0c0fe200078f28ff */
[----:B------:R-:W-:Y:S01]  /*0780*/  ULDC.64 UR6, c[0x0][0x278] ;  /* 0x00009e0000067ab9 */ /* 0x000fe20000000a00 */
[----:B------:R-:W-:Y:S01]  /*0790*/  LEA.HI R216, R18, R78, RZ, 0x3 ;  /* 0x0000004e12d87211 */ /* 0x000fe200078f18ff */
[----:B------:R-:W-:Y:S01]  /*07a0*/  @P0 IMAD.HI.U32 R6, R76, c[0x0][0x24c], RZ ;  /* 0x000093004c060a27 */ /* 0x000fe200078e00ff */
[----:B------:R-:W-:Y:S01]  /*07b0*/  UIMAD.WIDE.U32 UR16, UR12, UR6, URZ ;  /* 0x000000060c1072a5 */ /* 0x000fe2000f8e003f */
[----:B------:R1:W-:Y:S01]  /*07c0*/  STL.64 [R1+0x10], R22 ;  /* 0x0000101601007387 */ /* 0x0003e20000100a00 */
[----:B------:R-:W-:Y:S01]  /*07d0*/  USHF.R.S32.HI UR15, URZ, 0x1f, UR12 ;  /* 0x0000001f3f0f7899 */ /* 0x000fe2000801140c */
[----:B------:R-:W-:Y:S01]  /*07e0*/  IMAD.IADD R12, R3, 0x1, R0 ;  /* 0x00000001030c7824 */ /* 0x000fe200078e0200 */
[----:B------:R-:W-:Y:S01]  /*07f0*/  @P0 SHF.R.U32.HI R8, RZ, c[0x0][0x250], R6 ;  /* 0x00009400ff080a19 */ /* 0x000fe20000011606 */
[----:B------:R-:W-:Y:S01]  /*0800*/  IMAD R0, R21, c[0x0][0x270], RZ ;  /* 0x00009c0015007a24 */ /* 0x000fe200078e02ff */
[----:B------:R-:W-:Y:S01]  /*0810*/  IADD3 R30, P1, P0, R2, UR20, R4 ;  /* 0x00000014021e7c10 */ /* 0x000fe2000f83e004 */
[----:B------:R-:W-:Y:S01]  /*0820*/  IMAD.U32 R5, RZ, RZ, UR9 ;  /* 0x00000009ff057e24 */ /* 0x000fe2000f8e00ff */
[--C-:B------:R-:W-:Y:S01]  /*0830*/  SHF.R.S32.HI R5, RZ, 0x2, R11.reuse ;  /* 0x00000002ff057819 */ /* 0x100fe2000001140b */
[C---:B------:R-:W-:Y:S01]  /*0840*/  IMAD R0, R76.reuse, c[0x0][0x274], R0 ;  /* 0x00009d004c007a24 */ /* 0x040fe200078e0200 */
[----:B------:R-:W-:Y:S01]  /*0850*/  SHF.R.S32.HI R4, RZ, 0x1f, R11 ;  /* 0x0000001fff047819 */ /* 0x000fe2000001140b */
[----:B------:R-:W-:Y:S01]  /*0860*/  IMAD.WIDE.U32 R2, R76, c[0x0][0x270], R22 ;  /* 0x00009c004c027a25 */ /* 0x000fe200078e0016 */
[----:B------:R-:W-:Y:S01]  /*0870*/  SHF.R.S32.HI R6, RZ, 0x5, R24 ;  /* 0x00000005ff067819 */ /* 0x000fe20000011418 */
[----:B------:R-:W-:Y:S01]  /*0880*/  UIMAD UR4, UR15, UR4, URZ ;  /* 0x000000040f0472a4 */ /* 0x000fe2000f8e023f */
[----:B------:R-:W-:Y:S01]  /*0890*/  SHF.R.S32.HI R34, RZ, 0x3, R216 ;  /* 0x00000003ff227819 */ /* 0x000fe200000114d8 */
[----:B------:R-:W-:Y:S01]  /*08a0*/  IMAD.IADD R10, R3, 0x1, R0 ;  /* 0x00000001030a7824 */ /* 0x000fe200078e0200 */
[----:B------:R-:W-:Y:S01]  /*08b0*/  LEA.HI R0, R4, R5, RZ, 0x3 ;  /* 0x0000000504007211 */ /* 0x000fe200078f18ff */
[----:B------:R-:W-:Y:S01]  /*08c0*/  IMAD.U32 R9, RZ, RZ, UR20 ;  /* 0x00000014ff097e24 */ /* 0x000fe2000f8e00ff */
[----:B------:R-:W-:Y:S01]  /*08d0*/  LEA.HI R7, R24, R6, RZ, 0x1 ;  /* 0x0000000618077211 */ /* 0x000fe200078f08ff */
[----:B------:R-:W-:Y:S01]  /*08e0*/  UIMAD UR6, UR15, UR6, URZ ;  /* 0x000000060f0672a4 */ /* 0x000fe2000f8e023f */
[----:B------:R-:W-:Y:S01]  /*08f0*/  LOP3.LUT R0, R0, 0xfffffff8, RZ, 0xc0, !PT ;  /* 0xfffffff800007812 */ /* 0x000fe200078ec0ff */
[----:B------:R-:W-:Y:S01]  /*0900*/  UIMAD UR5, UR12, UR5, UR4 ;  /* 0x000000050c0572a4 */ /* 0x000fe2000f8e0204 */
[----:B------:R-:W-:Y:S01]  /*0910*/  @!P5 IADD3 R27, P3, P2, R9, UR16, R2 ;  /* 0x00000010091bdc10 */ /* 0x000fe2000fa7e002 */
[----:B------:R-:W-:Y:S01]  /*0920*/  USHF.R.S32.HI UR4, URZ, 0x1f, UR20 ;  /* 0x0000001f3f047899 */ /* 0x000fe20008011414 */
[----:B------:R-:W-:Y:S01]  /*0930*/  LOP3.LUT R2, R7, 0xfffffffe, RZ, 0xc0, !PT ;  /* 0xfffffffe07027812 */ /* 0x000fe200078ec0ff */
[----:B------:R-:W-:Y:S01]  /*0940*/  IMAD.IADD R7, R5, 0x1, -R0 ;  /* 0x0000000105077824 */ /* 0x000fe200078e0a00 */
[----:B------:R-:W-:Y:S01]  /*0950*/  LOP3.LUT R0, R216, 0xfffffff8, RZ, 0xc0, !PT ;  /* 0xfffffff8d8007812 */ /* 0x000fe200078ec0ff */
[----:B------:R-:W-:Y:S01]  /*0960*/  UIMAD UR6, UR12, UR7, UR6 ;  /* 0x000000070c0672a4 */ /* 0x000fe2000f8e0206 */
[----:B------:R-:W-:Y:S01]  /*0970*/  SHF.R.S32.HI R35, RZ, 0x1f, R34 ;  /* 0x0000001fff237819 */ /* 0x000fe20000011422 */
[----:B------:R-:W-:Y:S01]  /*0980*/  IMAD.IADD R26, R6, 0x1, -R2 ;  /* 0x00000001061a7824 */ /* 0x000fe200078e0a02 */
[----:B------:R-:W-:Y:S01]  /*0990*/  LEA.HI R2, R18, R78, RZ, 0x6 ;  /* 0x0000004e12027211 */ /* 0x000fe200078f30ff */
[----:B-1----:R-:W-:Y:S01]  /*09a0*/  IMAD.IADD R22, R78, 0x1, -R0 ;  /* 0x000000014e167824 */ /* 0x002fe200078e0a00 */
[----:B------:R-:W-:Y:S01]  /*09b0*/  UIADD3 UR10, UR17, UR6, URZ ;  /* 0x00000006110a7290 */ /* 0x000fe2000fffe03f */
[----:B------:R-:W-:Y:S01]  /*09c0*/  IMAD.SHL.U32 R0, R34, 0x40, RZ ;  /* 0x0000004022007824 */ /* 0x000fe200078e00ff */
[----:B------:R-:W-:Y:S01]  /*09d0*/  SHF.R.S32.HI R19, RZ, 0x6, R2 ;  /* 0x00000006ff137819 */ /* 0x000fe20000011402 */
[----:B------:R-:W-:Y:S01]  /*09e0*/  UIADD3 UR11, UR9, UR5, URZ ;  /* 0x00000005090b7290 */ /* 0x000fe2000fffe03f */
[----:B------:R-:W-:Y:S01]  /*09f0*/  IMAD.SHL.U32 R14, R22, 0x8, RZ ;  /* 0x00000008160e7824 */ /* 0x000fe200078e00ff */
[----:B------:R-:W1:Y:S01]  /*0a00*/  S2R R16, SR_CTAID.X ;  /* 0x0000000000107919 */ /* 0x000e620000002500 */
[----:B------:R-:W-:Y:S01]  /*0a10*/  LOP3.LUT R0, R0, 0x1c0, RZ, 0xc0, !PT ;  /* 0x000001c000007812 */ /* 0x000fe200078ec0ff */
[----:B------:R-:W-:Y:S01]  /*0a20*/  IMAD.U32 R3, RZ, RZ, UR4 ;  /* 0x00000004ff037e24 */ /* 0x000fe2000f8e00ff */
[----:B------:R-:W-:Y:S01]  /*0a30*/  LOP3.LUT R11, R11, 0x3ffffffc, RZ, 0xc0, !PT ;  /* 0x3ffffffc0b0b7812 */ /* 0x000fe200078ec0ff */
[C---:B------:R-:W-:Y:S01]  /*0a40*/  IMAD.SHL.U32 R4, R19.reuse, 0x8, RZ ;  /* 0x0000000813047824 */ /* 0x040fe200078e00ff */
[----:B------:R-:W-:Y:S01]  /*0a50*/  LOP3.LUT R5, R0, 0x38, R14, 0xf8, !PT ;  /* 0x0000003800057812 */ /* 0x000fe200078ef80e */
[----:B------:R-:W-:Y:S01]  /*0a60*/  IMAD.SHL.U32 R23, R19, 0x200, RZ ;  /* 0x0000020013177824 */ /* 0x000fe200078e00ff */
[----:B------:R-:W-:Y:S01]  /*0a70*/  SHF.R.U32.HI R2, RZ, 0x3, R0 ;  /* 0x00000003ff027819 */ /* 0x000fe20000011600 */
[----:B------:R-:W-:Y:S01]  /*0a80*/  IMAD.SHL.U32 R6, R7, 0x4, RZ ;  /* 0x0000000407067824 */ /* 0x000fe200078e00ff */
[----:B------:R-:W-:Y:S01]  /*0a90*/  SHF.R.S32.HI R0, RZ, 0x1f, R8 ;  /* 0x0000001fff007819 */ /* 0x000fe20000011408 */
[----:B------:R-:W-:Y:S01]  /*0aa0*/  IMAD.SHL.U32 R29, R26, 0x200, RZ ;  /* 0x000002001a1d7824 */ /* 0x000fe200078e00ff */
[C---:B------:R-:W-:Y:S01]  /*0ab0*/  @!P5 IADD3.X R31, R3.reuse, UR10, R10, P3, P2 ;  /* 0x0000000a031fdc10 */ /* 0x040fe20009fe440a */
[----:B------:R-:W-:Y:S01]  /*0ac0*/  ULDC.64 UR4, c[0x0][0x1e8] ;  /* 0x00007a0000047ab9 */ /* 0x000fe20000000a00 */
[----:B------:R-:W-:Y:S01]  /*0ad0*/  IADD3.X R32, R3, UR11, R12, P1, P0 ;  /* 0x0000000b03207c10 */ /* 0x000fe20008fe040c */
[----:B------:R-:W-:Y:S01]  /*0ae0*/  IMAD.SHL.U32 R3, R7, 0x20, RZ ;  /* 0x0000002007037824 */ /* 0x000fe200078e00ff */
[----:B------:R-:W-:Y:S01]  /*0af0*/  LOP3.LUT R28, R4, 0x18, RZ, 0xc0, !PT ;  /* 0x00000018041c7812 */ /* 0x000fe200078ec0ff */
[C---:B------:R-:W-:Y:S01]  /*0b00*/  IMAD R9, R0.reuse, c[0x0][0x1b0], RZ ;  /* 0x00006c0000097a24 */ /* 0x040fe200078e02ff */
[----:B------:R-:W-:Y:S01]  /*0b10*/  LOP3.LUT R20, R23, R5, R2, 0xf6, !PT ;  /* 0x0000000517147212 */ /* 0x000fe200078ef602 */
[----:B------:R-:W-:Y:S01]  /*0b20*/  IMAD R2, R0, c[0x0][0x1e0], RZ ;  /* 0x0000780000027a24 */ /* 0x000fe200078e02ff */
[----:B------:R-:W-:Y:S01]  /*0b30*/  SHF.R.S32.HI R15, RZ, 0x1f, R14 ;  /* 0x0000001fff0f7819 */ /* 0x000fe2000001140e */
[----:B------:R-:W-:Y:S01]  /*0b40*/  IMAD R10, R8, c[0x0][0x1b4], R9 ;  /* 0x00006d00080a7a24 */ /* 0x000fe200078e0209 */
[----:B------:R-:W-:Y:S01]  /*0b50*/  LOP3.LUT R0, R28, 0xe0, R3, 0xf8, !PT ;  /* 0x000000e01c007812 */ /* 0x000fe200078ef803 */
[C---:B------:R-:W-:Y:S01]  /*0b60*/  IMAD R2, R8.reuse, c[0x0][0x1e4], R2 ;  /* 0x0000790008027a24 */ /* 0x040fe200078e0202 */
[----:B------:R-:W-:Y:S01]  /*0b70*/  LOP3.LUT P0, RZ, R7, 0x1, RZ, 0xc0, !PT ;  /* 0x0000000107ff7812 */ /* 0x000fe2000780c0ff */
[----:B------:R-:W-:Y:S01]  /*0b80*/  IMAD.WIDE.U32 R4, R8, c[0x0][0x1e0], R14 ;  /* 0x0000780008047a25 */ /* 0x000fe200078e000e */
[----:B------:R-:W-:Y:S01]  /*0b90*/  LOP3.LUT R232, R0, 0x18, R6, 0x78, !PT ;  /* 0x0000001800e87812 */ /* 0x000fe200078e7806 */
[----:B------:R-:W-:Y:S01]  /*0ba0*/  UIMAD UR4, UR15, UR4, URZ ;  /* 0x000000040f0472a4 */ /* 0x000fe2000f8e023f */
[----:B------:R-:W-:Y:S01]  /*0bb0*/  IADD3 R25, R14, 0x40, RZ ;  /* 0x000000400e197810 */ /* 0x000fe20007ffe0ff */
[----:B------:R-:W-:Y:S01]  /*0bc0*/  IMAD R0, R35, c[0x0][0x178], RZ ;  /* 0x00005e0023007a24 */ /* 0x000fe200078e02ff */
[----:B------:R-:W-:Y:S01]  /*0bd0*/  UIMAD UR21, UR21, -0x60, URZ ;  /* 0xffffffa0151578a4 */ /* 0x000fe2000f8e023f */
[----:B------:R-:W-:Y:S01]  /*0be0*/  IMAD.IADD R7, R5, 0x1, R2 ;  /* 0x0000000105077824 */ /* 0x000fe200078e0202 */
[----:B------:R-:W-:Y:S01]  /*0bf0*/  UIMAD UR6, UR12, UR5, UR4 ;  /* 0x000000050c0672a4 */ /* 0x000fe2000f8e0204 */
[----:B------:R-:W-:Y:S01]  /*0c00*/  IMAD.WIDE.U32 R2, R8, c[0x0][0x1b0], R14 ;  /* 0x00006c0008027a25 */ /* 0x000fe200078e000e */
[----:B------:R-:W-:Y:S01]  /*0c10*/  UMOV UR25, 0x6 ;  /* 0x0000000600197882 */ /* 0x000fe20000000000 */
[----:B------:R-:W-:Y:S01]  /*0c20*/  ISETP.GE.AND P4, PT, R14, c[0x0][0x1cc], PT ;  /* 0x000073000e007a0c */ /* 0x000fe20003f86270 */
[----:B------:R-:W-:Y:S01]  /*0c30*/  ULDC.64 UR4, c[0x0][0x1b8] ;  /* 0x00006e0000047ab9 */ /* 0x000fe20000000a00 */
[C---:B------:R-:W-:Y:S01]  /*0c40*/  IMAD R0, R34.reuse, c[0x0][0x17c], R0 ;  /* 0x00005f0022007a24 */ /* 0x040fe200078e0200 */
[----:B------:R-:W-:Y:S01]  /*0c50*/  UIMAD UR4, UR15, UR4, URZ ;  /* 0x000000040f0472a4 */ /* 0x000fe2000f8e023f */
[----:B------:R-:W-:Y:S01]  /*0c60*/  IMAD.WIDE.U32 R8, R34, c[0x0][0x178], R14 ;  /* 0x00005e0022087a25 */ /* 0x000fe200078e000e */
[----:B------:R-:W-:Y:S01]  /*0c70*/  ULDC.64 UR8, c[0x0][0x208] ;  /* 0x0000820000087ab9 */ /* 0x000fe20000000a00 */
[----:B------:R-:W-:Y:S01]  /*0c80*/  ISETP.GE.AND P3, PT, R25, c[0x0][0x1cc], PT ;  /* 0x0000730019007a0c */ /* 0x000fe20003f66270 */
[----:B------:R-:W-:Y:S01]  /*0c90*/  UIMAD UR4, UR12, UR5, UR4 ;  /* 0x000000050c0472a4 */ /* 0x000fe2000f8e0204 */
[----:B------:R-:W-:Y:S01]  /*0ca0*/  IMAD R5, R35, c[0x0][0x208], RZ ;  /* 0x0000820023057a24 */ /* 0x000fe200078e02ff */
[----:B------:R-:W-:Y:S01]  /*0cb0*/  USHF.R.S32.HI UR22, URZ, 0x1f, UR13 ;  /* 0x0000001f3f167899 */ /* 0x000fe2000801140d */
[----:B------:R-:W-:Y:S01]  /*0cc0*/  IMAD.IADD R9, R9, 0x1, R0 ;  /* 0x0000000109097824 */ /* 0x000fe200078e0200 */
[----:B------:R-:W-:Y:S01]  /*0cd0*/  STL.64 [R1+0x18], R34 ;  /* 0x0000182201007387 */ /* 0x000fe20000100a00 */
[----:B------:R-:W-:Y:S01]  /*0ce0*/  IMAD.IADD R0, R78, 0x1, -R11 ;  /* 0x000000014e007824 */ /* 0x000fe200078e0a0b */
[----:B------:R-:W-:Y:S01]  /*0cf0*/  SHF.R.S32.HI R79, RZ, 0x1f, R78 ;  /* 0x0000001fff4f7819 */ /* 0x000fe2000001144e */
[----:B------:R-:W-:Y:S01]  /*0d00*/  IMAD.IADD R3, R3, 0x1, R10 ;  /* 0x0000000103037824 */ /* 0x000fe200078e020a */
[----:B------:R-:W-:Y:S01]  /*0d10*/  CS2R R130, SRZ ;  /* 0x0000000000827805 */ /* 0x000fe2000001ff00 */
[----:B------:R-:W-:Y:S01]  /*0d20*/  IMAD.MOV.U32 R6, RZ, RZ, R4 ;  /* 0x000000ffff067224 */ /* 0x000fe200078e0004 */
[----:B------:R-:W-:Y:S01]  /*0d30*/  CS2R R128, SRZ ;  /* 0x0000000000807805 */ /* 0x000fe2000001ff00 */
[C---:B------:R-:W-:Y:S01]  /*0d40*/  IMAD R10, R34.reuse, c[0x0][0x20c], R5 ;  /* 0x00008300220a7a24 */ /* 0x040fe200078e0205 */
[----:B------:R-:W-:Y:S01]  /*0d50*/  CS2R R126, SRZ ;  /* 0x00000000007e7805 */ /* 0x000fe2000001ff00 */
[----:B------:R-:W-:Y:S01]  /*0d60*/  IMAD.WIDE.U32 R4, R34, c[0x0][0x208], R14 ;  /* 0x0000820022047a25 */ /* 0x000fe200078e000e */
[----:B------:R-:W-:Y:S01]  /*0d70*/  CS2R R124, SRZ ;  /* 0x00000000007c7805 */ /* 0x000fe2000001ff00 */
[----:B------:R-:W-:Y:S01]  /*0d80*/  CS2R R122, SRZ ;  /* 0x00000000007a7805 */ /* 0x000fe2000001ff00 */
[----:B------:R-:W-:Y:S01]  /*0d90*/  CS2R R120, SRZ ;  /* 0x0000000000787805 */ /* 0x000fe2000001ff00 */
[----:B------:R-:W-:Y:S01]  /*0da0*/  IMAD R0, R0, 0x2, R29 ;  /* 0x0000000200007824 */ /* 0x000fe200078e021d */
[----:B------:R-:W-:Y:S01]  /*0db0*/  CS2R R118, SRZ ;  /* 0x0000000000767805 */ /* 0x000fe2000001ff00 */
[----:B------:R-:W-:Y:S01]  /*0dc0*/  IMAD.IADD R5, R5, 0x1, R10 ;  /* 0x0000000105057824 */ /* 0x000fe200078e020a */
[----:B------:R-:W-:Y:S01]  /*0dd0*/  CS2R R116, SRZ ;  /* 0x0000000000747805 */ /* 0x000fe2000001ff00 */
[----:B------:R-:W-:Y:S01]  /*0de0*/  IMAD.U32 R12, RZ, RZ, UR12 ;  /* 0x0000000cff0c7e24 */ /* 0x000fe2000f8e00ff */
[----:B------:R-:W-:Y:S01]  /*0df0*/  CS2R R114, SRZ ;  /* 0x0000000000727805 */ /* 0x000fe2000001ff00 */
[----:B------:R-:W-:Y:S01]  /*0e00*/  IMAD.IADD R232, R0, 0x1, R232 ;  /* 0x0000000100e87824 */ /* 0x000fe200078e02e8 */
[----:B------:R-:W-:Y:S01]  /*0e10*/  CS2R R112, SRZ ;  /* 0x0000000000707805 */ /* 0x000fe2000001ff00 */
[----:B------:R-:W-:Y:S01]  /*0e20*/  IMAD.U32 R10, RZ, RZ, UR12 ;  /* 0x0000000cff0a7e24 */ /* 0x000fe2000f8e00ff */
[----:B------:R-:W-:Y:S01]  /*0e30*/  CS2R R110, SRZ ;  /* 0x00000000006e7805 */ /* 0x000fe2000001ff00 */
[C---:B------:R-:W-:Y:S01]  /*0e40*/  IMAD R0, R21.reuse, c[0x0][0x210], RZ ;  /* 0x0000840015007a24 */ /* 0x040fe200078e02ff */
[----:B------:R-:W-:Y:S01]  /*0e50*/  CS2R R108, SRZ ;  /* 0x00000000006c7805 */ /* 0x000fe2000001ff00 */
[----:B------:R-:W-:Y:S01]  /*0e60*/  IMAD.WIDE.U32 R12, R12, c[0x0][0x1e8], R6 ;  /* 0x00007a000c0c7a25 */ /* 0x000fe200078e0006 */
[----:B------:R-:W-:Y:S01]  /*0e70*/  CS2R R106, SRZ ;  /* 0x00000000006a7805 */ /* 0x000fe2000001ff00 */
[----:B------:R-:W-:Y:S01]  /*0e80*/  CS2R R104, SRZ ;  /* 0x0000000000687805 */ /* 0x000fe2000001ff00 */
[----:B------:R-:W-:Y:S01]  /*0e90*/  CS2R R102, SRZ ;  /* 0x0000000000667805 */ /* 0x000fe2000001ff00 */
[----:B------:R-:W-:Y:S01]  /*0ea0*/  IMAD.WIDE.U32 R10, R10, c[0x0][0x1b8], R2 ;  /* 0x00006e000a0a7a25 */ /* 0x000fe200078e0002 */
[----:B------:R-:W-:Y:S01]  /*0eb0*/  CS2R R100, SRZ ;  /* 0x0000000000647805 */ /* 0x000fe2000001ff00 */
[----:B------:R-:W-:Y:S01]  /*0ec0*/  CS2R R98, SRZ ;  /* 0x0000000000627805 */ /* 0x000fe2000001ff00 */
[----:B------:R-:W-:Y:S01]  /*0ed0*/  CS2R R96, SRZ ;  /* 0x0000000000607805 */ /* 0x000fe2000001ff00 */
[----:B------:R-:W-:Y:S01]  /*0ee0*/  IMAD R6, R21, c[0x0][0x180], RZ ;  /* 0x0000600015067a24 */ /* 0x000fe200078e02ff */
[----:B------:R-:W-:Y:S01]  /*0ef0*/  CS2R R94, SRZ ;  /* 0x00000000005e7805 */ /* 0x000fe2000001ff00 */
[C---:B------:R-:W-:Y:S01]  /*0f00*/  IMAD R0, R76.reuse, c[0x0][0x214], R0 ;  /* 0x000085004c007a24 */ /* 0x040fe200078e0200 */
[----:B------:R-:W-:Y:S01]  /*0f10*/  CS2R R92, SRZ ;  /* 0x00000000005c7805 */ /* 0x000fe2000001ff00 */
[----:B------:R-:W-:Y:S01]  /*0f20*/  IMAD.WIDE.U32 R2, R76, c[0x0][0x210], R4 ;  /* 0x000084004c027a25 */ /* 0x000fe200078e0004 */
[----:B------:R-:W-:Y:S01]  /*0f30*/  IADD3 R5, R13, UR6, RZ ;  /* 0x000000060d057c10 */ /* 0x000fe2000fffe0ff */
[----:B------:R-:W-:Y:S01]  /*0f40*/  USHF.L.U32 UR6, UR8, 0x6, URZ ;  /* 0x0000000608067899 */ /* 0x000fe2000800063f */
[----:B------:R-:W-:Y:S01]  /*0f50*/  CS2R R90, SRZ ;  /* 0x00000000005a7805 */ /* 0x000fe2000001ff00 */
[----:B------:R-:W-:Y:S01]  /*0f60*/  IMAD.SHL.U32 R232, R232, 0x2, RZ ;  /* 0x00000002e8e87824 */ /* 0x000fe200078e00ff */
[----:B------:R-:W-:Y:S01]  /*0f70*/  CS2R R88, SRZ ;  /* 0x0000000000587805 */ /* 0x000fe2000001ff00 */
[----:B------:R-:W-:Y:S01]  /*0f80*/  IMAD R4, R76, c[0x0][0x184], R6 ;  /* 0x000061004c047a24 */ /* 0x000fe200078e0206 */
[----:B------:R-:W-:Y:S01]  /*0f90*/  CS2R R86, SRZ ;  /* 0x0000000000567805 */ /* 0x000fe2000001ff00 */
[----:B------:R-:W-:Y:S01]  /*0fa0*/  IMAD.IADD R3, R3, 0x1, R0 ;  /* 0x0000000103037824 */ /* 0x000fe200078e0200 */
[----:B------:R-:W-:Y:S01]  /*0fb0*/  IADD3 R0, R232, 0x12480, RZ ;  /* 0x00012480e8007810 */ /* 0x000fe20007ffe0ff */
[----:B------:R-:W-:Y:S01]  /*0fc0*/  IMAD.WIDE.U32 R6, R76, c[0x0][0x180], R8 ;  /* 0x000060004c067a25 */ /* 0x000fe200078e0008 */
[----:B------:R-:W-:Y:S01]  /*0fd0*/  IADD3 R233, R232, 0x126c0, RZ ;  /* 0x000126c0e8e97810 */ /* 0x000fe20007ffe0ff */
[----:B------:R-:W-:Y:S01]  /*0fe0*/  CS2R R84, SRZ ;  /* 0x0000000000547805 */ /* 0x000fe2000001ff00 */
[----:B------:R-:W-:Y:S01]  /*0ff0*/  @P0 IADD3 R233, R0, 0x1c0, RZ ;  /* 0x000001c000e90810 */ /* 0x000fe20007ffe0ff */
[----:B-1----:R-:W-:Y:S01]  /*1000*/  IMAD.WIDE R16, R16, 0x60, R34 ;  /* 0x0000006010107825 */ /* 0x002fe200078e0222 */
[----:B------:R-:W-:Y:S01]  /*1010*/  IADD3 R9, R11, UR4, RZ ;  /* 0x000000040b097c10 */ /* 0x000fe2000fffe0ff */
[----:B------:R-:W-:Y:S01]  /*1020*/  ULDC.64 UR4, c[0x0][0x218] ;  /* 0x0000860000047ab9 */ /* 0x000fe20000000a00 */
[----:B------:R-:W-:Y:S01]  /*1030*/  CS2R R74, SRZ ;  /* 0x00000000004a7805 */ /* 0x000fe2000001ff00 */
[----:B------:R-:W-:Y:S01]  /*1040*/  IMAD.IADD R7, R7, 0x1, R4 ;  /* 0x0000000107077824 */ /* 0x000fe200078e0204 */
[----:B------:R-:W-:Y:S01]  /*1050*/  UIMAD UR4, UR15, UR4, URZ ;  /* 0x000000040f0472a4 */ /* 0x000fe2000f8e023f */
[----:B------:R-:W-:Y:S01]  /*1060*/  IMAD.MOV.U32 R4, RZ, RZ, R12 ;  /* 0x000000ffff047224 */ /* 0x000fe200078e000c */
[----:B------:R-:W-:Y:S01]  /*1070*/  CS2R R72, SRZ ;  /* 0x0000000000487805 */ /* 0x000fe2000001ff00 */
[----:B------:R-:W-:Y:S01]  /*1080*/  IMAD R0, R17, c[0x0][0x1d8], RZ ;  /* 0x0000760011007a24 */ /* 0x000fe200078e02ff */
[----:B------:R-:W-:Y:S01]  /*1090*/  UIMAD UR5, UR12, UR5, UR4 ;  /* 0x000000050c0572a4 */ /* 0x000fe2000f8e0204 */
[----:B------:R-:W-:Y:S01]  /*10a0*/  IMAD.U32 R12, RZ, RZ, UR12 ;  /* 0x0000000cff0c7e24 */ /* 0x000fe2000f8e00ff */
[----:B------:R-:W-:Y:S01]  /*10b0*/  USHF.L.U64.HI UR4, UR8, UR25, UR9 ;  /* 0x0000001908047299 */ /* 0x000fe20008010209 */
[C---:B------:R-:W-:Y:S01]  /*10c0*/  IMAD R0, R16.reuse, c[0x0][0x1dc], R0 ;  /* 0x0000770010007a24 */ /* 0x040fe200078e0200 */
[----:B------:R-:W-:Y:S01]  /*10d0*/  CS2R R70, SRZ ;  /* 0x0000000000467805 */ /* 0x000fe2000001ff00 */
[----:B------:R-:W-:Y:S01]  /*10e0*/  IMAD.WIDE.U32 R4, R16, c[0x0][0x1d8], R4 ;  /* 0x0000760010047a25 */ /* 0x000fe200078e0004 */
[----:B------:R-:W-:Y:S01]  /*10f0*/  UIMAD UR4, UR4, UR13, URZ ;  /* 0x0000000d040472a4 */ /* 0x000fe2000f8e023f */
[----:B------:R-:W-:Y:S01]  /*1100*/  CS2R R68, SRZ ;  /* 0x0000000000447805 */ /* 0x000fe2000001ff00 */
[----:B------:R-:W-:Y:S01]  /*1110*/  CS2R R66, SRZ ;  /* 0x0000000000427805 */ /* 0x000fe2000001ff00 */
[----:B------:R-:W-:Y:S01]  /*1120*/  IMAD.WIDE.U32 R40, R12, c[0x0][0x218], R2 ;  /* 0x000086000c287a25 */ /* 0x000fe200078e0002 */
[C---:B------:R-:W-:Y:S01]  /*1130*/  LEA R2, P0, R4.reuse, c[0x0][0x1c0], 0x1 ;  /* 0x0000700004027a11 */ /* 0x040fe200078008ff */
[----:B------:R-:W-:Y:S01]  /*1140*/  CS2R R64, SRZ ;  /* 0x0000000000407805 */ /* 0x000fe2000001ff00 */
[----:B------:R-:W-:Y:S01]  /*1150*/  CS2R R62, SRZ ;  /* 0x00000000003e7805 */ /* 0x000fe2000001ff00 */
[----:B------:R-:W-:Y:S01]  /*1160*/  IMAD.U32 R3, RZ, RZ, UR12 ;  /* 0x0000000cff037e24 */ /* 0x000fe2000f8e00ff */
[----:B------:R-:W-:Y:S01]  /*1170*/  IADD3 R39, R41, UR5, RZ ;  /* 0x0000000529277c10 */ /* 0x000fe2000fffe0ff */
[----:B------:R-:W-:Y:S01]  /*1180*/  IMAD.IADD R0, R5, 0x1, R0 ;  /* 0x0000000105007824 */ /* 0x000fe200078e0200 */
[----:B------:R1:W-:Y:S01]  /*1190*/  STL.64 [R1+0x38], R40 ;  /* 0x0000382801007387 */ /* 0x0003e20000100a00 */
[----:B------:R-:W-:Y:S01]  /*11a0*/  IMAD.WIDE.U32 R36, R3, c[0x0][0x188], R6 ;  /* 0x0000620003247a25 */ /* 0x000fe200078e0006 */
[----:B------:R-:W-:Y:S01]  /*11b0*/  CS2R R60, SRZ ;  /* 0x00000000003c7805 */ /* 0x000fe2000001ff00 */
[----:B------:R-:W-:Y:S01]  /*11c0*/  CS2R R58, SRZ ;  /* 0x00000000003a7805 */ /* 0x000fe2000001ff00 */
[----:B------:R-:W-:Y:S01]  /*11d0*/  LEA.HI.X R3, R4, c[0x0][0x1c4], R0, 0x1, P0 ;  /* 0x0000710004037a11 */ /* 0x000fe200000f0c00 */
[----:B------:R-:W-:Y:S01]  /*11e0*/  IMAD.MOV.U32 R8, RZ, RZ, R10 ;  /* 0x000000ffff087224 */ /* 0x000fe200078e000a */
[----:B------:R-:W-:Y:S01]  /*11f0*/  STL.64 [R1+0x30], R36 ;  /* 0x0000302401007387 */ /* 0x000fe20000100a00 */
[----:B------:R-:W-:Y:S01]  /*1200*/  IMAD R10, R17, c[0x0][0x1a8], RZ ;  /* 0x00006a00110a7a24 */ /* 0x000fe200078e02ff */
[----:B------:R-:W-:Y:S01]  /*1210*/  CS2R R56, SRZ ;  /* 0x0000000000387805 */ /* 0x000fe2000001ff00 */
[----:B------:R-:W-:Y:S01]  /*1220*/  IMAD.U32 R0, RZ, RZ, UR21 ;  /* 0x00000015ff007e24 */ /* 0x000fe2000f8e00ff */
[----:B------:R-:W-:Y:S01]  /*1230*/  CS2R R54, SRZ ;  /* 0x0000000000367805 */ /* 0x000fe2000001ff00 */
[C---:B------:R-:W-:Y:S01]  /*1240*/  IMAD R11, R16.reuse, c[0x0][0x1ac], R10 ;  /* 0x00006b00100b7a24 */ /* 0x040fe200078e020a */
[----:B------:R-:W-:Y:S01]  /*1250*/  CS2R R52, SRZ ;  /* 0x0000000000347805 */ /* 0x000fe2000001ff00 */
[----:B------:R-:W-:Y:S01]  /*1260*/  IMAD.WIDE.U32 R8, R16, c[0x0][0x1a8], R8 ;  /* 0x00006a0010087a25 */ /* 0x000fe200078e0008 */
[----:B------:R-:W-:Y:S01]  /*1270*/  IADD3 R10, R0, c[0x0][0x198], -R34 ;  /* 0x00006600000a7a10 */ /* 0x000fe20007ffe822 */
[----:B------:R-:W-:Y:S01]  /*1280*/  CS2R R50, SRZ ;  /* 0x0000000000327805 */ /* 0x000fe2000001ff00 */
[----:B------:R-:W-:Y:S01]  /*1290*/  CS2R R48, SRZ ;  /* 0x0000000000307805 */ /* 0x000fe2000001ff00 */
[----:B------:R-:W-:Y:S01]  /*12a0*/  IMAD.U32 R6, RZ, RZ, UR6 ;  /* 0x00000006ff067e24 */ /* 0x000fe2000f8e00ff */
[C---:B------:R-:W-:Y:S01]  /*12b0*/  ISETP.LT.OR P1, PT, R10.reuse, 0x1, P4 ;  /* 0x000000010a00780c */ /* 0x040fe20002721670 */
[----:B------:R-:W-:Y:S01]  /*12c0*/  IMAD.MOV.U32 R38, RZ, RZ, R40 ;  /* 0x000000ffff267224 */ /* 0x000fe200078e0028 */
[----:B------:R-:W-:Y:S01]  /*12d0*/  ISETP.LT.OR P2, PT, R10, 0x1, P3 ;  /* 0x000000010a00780c */ /* 0x000fe20001f41670 */
[----:B------:R-:W-:Y:S01]  /*12e0*/  UIMAD UR6, UR22, UR6, UR4 ;  /* 0x00000006160672a4 */ /* 0x000fe2000f8e0204 */
[----:B------:R-:W-:Y:S01]  /*12f0*/  IMAD.IADD R0, R9, 0x1, R11 ;  /* 0x0000000109007824 */ /* 0x000fe200078e020b */
[----:B------:R-:W-:Y:S01]  /*1300*/  LEA R4, P0, R8, c[0x0][0x190], 0x1 ;  /* 0x0000640008047a11 */ /* 0x000fe200078008ff */
[----:B------:R-:W-:Y:S01]  /*1310*/  ULDC.64 UR4, c[0x0][0x1d8] ;  /* 0x0000760000047ab9 */ /* 0x000fe20000000a00 */
[----:B------:R-:W-:Y:S01]  /*1320*/  IMAD.SHL.U32 R77, R20, 0x2, RZ ;  /* 0x00000002144d7824 */ /* 0x000fe200078e00ff */
[----:B------:R-:W-:Y:S01]  /*1330*/  USHF.L.U32 UR23, UR4, 0x6, URZ ;  /* 0x0000000604177899 */ /* 0x000fe2000800063f */
[----:B------:R-:W-:Y:S01]  /*1340*/  IMAD.WIDE.U32 R6, R6, UR13, R38 ;  /* 0x0000000d06067c25 */ /* 0x000fe2000f8e0026 */
[----:B------:R-:W-:Y:S01]  /*1350*/  LEA.HI.X R5, R8, c[0x0][0x194], R0, 0x1, P0 ;  /* 0x0000650008057a11 */ /* 0x000fe200000f0c00 */
[----:B------:R-:W-:Y:S01]  /*1360*/  USHF.L.U64.HI UR24, UR4, UR25, UR5 ;  /* 0x0000001904187299 */ /* 0x000fe20008010205 */
[----:B------:R-:W-:Y:S01]  /*1370*/  ISETP.LT.OR P6, PT, R10, 0x21, P3 ;  /* 0x000000210a00780c */ /* 0x000fe20001fc1670 */
[----:B------:R-:W-:Y:S01]  /*1380*/  @!PT LDS RZ, [RZ] ;  /* 0x00000000fffff984 */ /* 0x000fe20000000800 */
[----:B------:R-:W-:Y:S01]  /*1390*/  @!PT LDS RZ, [RZ] ;  /* 0x00000000fffff984 */ /* 0x000fe20000000800 */
[----:B------:R-:W-:Y:S01]  /*13a0*/  @!PT LDS RZ, [RZ] ;  /* 0x00000000fffff984 */ /* 0x000fe20000000800 */
[----:B------:R2:W-:Y:S01]  /*13b0*/  LDGSTS.E.BYPASS.LTC128B.128 [R77+0x6080], [R2.64], !P1 ;  /* 0x06080000024d7fae */ /* 0x0005e2000c901d52 */
[----:B------:R-:W-:Y:S01]  /*13c0*/  IADD3 R0, R7, UR6, RZ ;  /* 0x0000000607007c10 */ /* 0x000fe2000fffe0ff */
[----:B------:R-:W-:Y:S01]  /*13d0*/  IMAD.U32 R8, RZ, RZ, UR23 ;  /* 0x00000017ff087e24 */ /* 0x000fe2000f8e00ff */
[----:B------:R-:W-:Y:S01]  /*13e0*/  LEA R16, P0, R6, c[0x0][0x1f0], 0x1 ;  /* 0x00007c0006107a11 */ /* 0x000fe200078008ff */
[----:B------:R2:W-:Y:S01]  /*13f0*/  LDGSTS.E.BYPASS.LTC128B.128 [R77+0x9080], [R2.64+0x80], !P2 ;  /* 0x09080080024d7fae */ /* 0x0005e2000d101d52 */
[----:B------:R-:W-:Y:S01]  /*1400*/  ISETP.LT.OR P2, PT, R10, 0x21, P4 ;  /* 0x000000210a00780c */ /* 0x000fe20002741670 */
[----:B------:R-:W-:Y:S01]  /*1410*/  ULDC.64 UR4, c[0x0][0x1a8] ;  /* 0x00006a0000047ab9 */ /* 0x000fe20000000a00 */
[----:B------:R-:W-:Y:S01]  /*1420*/  LEA.HI.X R17, R6, c[0x0][0x1f4], R0, 0x1, P0 ;  /* 0x00007d0006117a11 */ /* 0x000fe200000f0c00 */
[----:B------:R-:W-:Y:S01]  /*1430*/  USHF.L.U64.HI UR25, UR4, UR25, UR5 ;  /* 0x0000001904197299 */ /* 0x000fe20008010205 */
[----:B------:R-:W-:Y:S01]  /*1440*/  P2R R0, PR, RZ, 0x4 ;  /* 0x00000004ff007803 */ /* 0x000fe20000000000 */
[----:B------:R-:W-:Y:S01]  /*1450*/  USHF.L.U32 UR26, UR4, 0x6, URZ ;  /* 0x00000006041a7899 */ /* 0x000fe2000800063f */
[----:B------:R-:W-:Y:S01]  /*1460*/  IADD3 R8, P1, P0, R8, 0x80, R2 ;  /* 0x0000008008087810 */ /* 0x000fe2000783e002 */
[----:B------:R-:W-:Y:S01]  /*1470*/  ULDC.64 UR6, c[0x0][0x188] ;  /* 0x0000620000067ab9 */ /* 0x000fe20000000a00 */
[----:B------:R-:W-:Y:S01]  /*1480*/  ISETP.LT.OR P2, PT, R10, 0x41, P4 ;  /* 0x000000410a00780c */ /* 0x000fe20002741670 */
[----:B------:R-:W-:Y:S01]  /*1490*/  ULDC.64 UR4, c[0x0][0x178] ;  /* 0x00005e0000047ab9 */ /* 0x000fe20000000a00 */
[----:B------:R-:W-:Y:S01]  /*14a0*/  ISETP.NE.AND P4, PT, R0, RZ, PT ;  /* 0x000000ff0000720c */ /* 0x000fe20003f85270 */
[----:B------:R-:W-:Y:S01]  /*14b0*/  UIMAD UR22, UR22, UR4, URZ ;  /* 0x00000004161672a4 */ /* 0x000fe2000f8e023f */
[----:B------:R-:W-:Y:S01]  /*14c0*/  IADD3.X R9, RZ, UR24, R3, P1, P0 ;  /* 0x00000018ff097c10 */ /* 0x000fe20008fe0403 */
[----:B------:R-:W-:Y:S01]  /*14d0*/  UIMAD.WIDE.U32 UR28, UR13, UR4, URZ ;  /* 0x000000040d1c72a5 */ /* 0x000fe2000f8e003f */
[----:B------:R-:W-:Y:S01]  /*14e0*/  ISETP.LT.OR P1, PT, R10, 0x41, P3 ;  /* 0x000000410a00780c */ /* 0x000fe20001f21670 */
[----:B------:R-:W-:Y:S01]  /*14f0*/  UIMAD UR22, UR13, UR5, UR22 ;  /* 0x000000050d1672a4 */ /* 0x000fe2000f8e0216 */
[----:B------:R-:W-:Y:S01]  /*1500*/  ISETP.GE.AND P3, PT, R25, c[0x0][0x19c], PT ;  /* 0x0000670019007a0c */ /* 0x000fe20003f66270 */
[----:B------:R-:W-:Y:S01]  /*1510*/  UIMAD UR6, UR15, UR6, URZ ;  /* 0x000000060f0672a4 */ /* 0x000fe2000f8e023f */
[----:B------:R3:W-:Y:S01]  /*1520*/  STL.64 [R1+0x28], R38 ;  /* 0x0000282601007387 */ /* 0x0007e20000100a00 */
[----:B------:R-:W-:Y:S01]  /*1530*/  UIADD3 UR22, UR29, UR22, URZ ;  /* 0x000000161d167290 */ /* 0x000fe2000fffe03f */
[----:B------:R-:W-:Y:S01]  /*1540*/  IMAD.MOV.U32 R222, RZ, RZ, 0x40 ;  /* 0x00000040ffde7424 */ /* 0x000fe200078e00ff */
[----:B------:R-:W-:Y:S01]  /*1550*/  UIMAD UR6, UR12, UR7, UR6 ;  /* 0x000000070c0672a4 */ /* 0x000fe2000f8e0206 */
[----:B------:R-:W-:Y:S01]  /*1560*/  STL [R1], R77 ;  /* 0x0000004d01007387 */ /* 0x000fe20000100800 */
[----:B------:R-:W-:Y:S01]  /*1570*/  IMAD R15, R21, c[0x0][0x238], RZ ;  /* 0x00008e00150f7a24 */ /* 0x000fe200078e02ff */
[----:B------:R-:W-:Y:S01]  /*1580*/  CS2R R46, SRZ ;  /* 0x00000000002e7805 */ /* 0x000fe2000001ff00 */
[----:B------:R-:W-:Y:S01]  /*1590*/  IMAD.U32 R0, RZ, RZ, UR22 ;  /* 0x00000016ff007e24 */ /* 0x000fe2000f8e00ff */
[----:B--2---:R-:W-:Y:S01]  /*15a0*/  IADD3 R2, P0, R2, UR23, RZ ;  /* 0x0000001702027c10 */ /* 0x004fe2000ff1e0ff */
[----:B------:R-:W-:Y:S01]  /*15b0*/  STL [R1+0x24], R79 ;  /* 0x0000244f01007387 */ /* 0x000fe20000100800 */
[----:B------:R-:W-:Y:S01]  /*15c0*/  IADD3 R12, R37, UR6, RZ ;  /* 0x00000006250c7c10 */ /* 0x000fe2000fffe0ff */
[----:B------:R-:W-:Y:S01]  /*15d0*/  UMOV UR6, 0x5 ;  /* 0x0000000500067882 */ /* 0x000fe20000000000 */
[----:B------:R-:W-:Y:S01]  /*15e0*/  IADD3.X R3, R3, UR24, RZ, P0, !PT ;  /* 0x0000001803037c10 */ /* 0x000fe200087fe4ff */
[----:B------:R-:W-:Y:S01]  /*15f0*/  IMAD.WIDE.U32 R20, R76, c[0x0][0x238], R78 ;  /* 0x00008e004c147a25 */ /* 0x000fe200078e004e */
[----:B------:R-:W-:Y:S01]  /*1600*/  IADD3 R6, P0, R2, UR23, RZ ;  /* 0x0000001702067c10 */ /* 0x000fe2000ff1e0ff */
[----:B------:R2:W-:Y:S01]  /*1610*/  STL [R1+0x40], R12 ;  /* 0x0000400c01007387 */ /* 0x0005e20000100800 */
[----:B------:R-:W-:Y:S01]  /*1620*/  CS2R R44, SRZ ;  /* 0x00000000002c7805 */ /* 0x000fe2000001ff00 */
[----:B------:R-:W-:Y:S01]  /*1630*/  IMAD R15, R76, c[0x0][0x23c], R15 ;  /* 0x00008f004c0f7a24 */ /* 0x000fe200078e020f */
[----:B------:R-:W-:Y:S01]  /*1640*/  IADD3.X R7, R3, UR24, RZ, P0, !PT ;  /* 0x0000001803077c10 */ /* 0x000fe200087fe4ff */
[----:B------:R4:W-:Y:S01]  /*1650*/  LDGSTS.E.BYPASS.LTC128B.128 [R77+0x7080], [R2.64], !P4 ;  /* 0x07080000024d7fae */ /* 0x0009e2000e101d52 */
[----:B------:R-:W-:Y:S01]  /*1660*/  ISETP.GE.AND P4, PT, R14, c[0x0][0x19c], PT ;  /* 0x000067000e007a0c */ /* 0x000fe20003f86270 */
[----:B------:R-:W-:Y:S01]  /*1670*/  ULDC UR24, c[0x0][0x198] ;  /* 0x0000660000187ab9 */ /* 0x000fe20000000800 */
[----:B------:R-:W-:Y:S01]  /*1680*/  IMAD.MOV.U32 R223, RZ, RZ, 0x10 ;  /* 0x00000010ffdf7424 */ /* 0x000fe200078e00ff */
[----:B------:R5:W-:Y:S01]  /*1690*/  LDGSTS.E.BYPASS.LTC128B.128 [R77+0xa080], [R8.64], !P6 ;  /* 0x0a080000084d7fae */ /* 0x000be2000f101d52 */
[C---:B------:R-:W-:Y:S01]  /*16a0*/  ISETP.LT.OR P6, PT, R10.reuse, 0x21, P4 ;  /* 0x000000210a00780c */ /* 0x040fe200027c1670 */
[----:B------:R-:W-:Y:S01]  /*16b0*/  UIADD3 UR24, UR21, UR24, URZ ;  /* 0x0000001815187290 */ /* 0x000fe2000fffe03f */
[----:B------:R-:W-:Y:S01]  /*16c0*/  IMAD.MOV.U32 R231, RZ, RZ, 0x20 ;  /* 0x00000020ffe77424 */ /* 0x000fe200078e00ff */
[----:B------:R2:W-:Y:S01]  /*16d0*/  LDGSTS.E.BYPASS.LTC128B.128 [R77+0x8080], [R6.64], !P2 ;  /* 0x08080000064d7fae */ /* 0x0005e2000d101d52 */
[C---:B------:R-:W-:Y:S01]  /*16e0*/  ISETP.LT.OR P2, PT, R10.reuse, 0x1, P4 ;  /* 0x000000010a00780c */ /* 0x040fe20002741670 */
[----:B------:R-:W-:Y:S01]  /*16f0*/  IMAD.MOV.U32 R226, RZ, RZ, 0x10 ;  /* 0x00000010ffe27424 */ /* 0x000fe200078e00ff */
[----:B------:R-:W-:Y:S01]  /*1700*/  CS2R R42, SRZ ;  /* 0x00000000002a7805 */ /* 0x000fe2000001ff00 */
[----:B------:R2:W-:Y:S01]  /*1710*/  LDGSTS.E.BYPASS.LTC128B.128 [R77+0xb080], [R6.64+0x80], !P1 ;  /* 0x0b080080064d7fae */ /* 0x0005e2000c901d52 */
[----:B------:R-:W-:Y:S01]  /*1720*/  ISETP.LT.OR P1, PT, R10, 0x1, P3 ;  /* 0x000000010a00780c */ /* 0x000fe20001f21670 */
[----:B-1----:R-:W-:Y:S01]  /*1730*/  CS2R R40, SRZ ;  /* 0x0000000000287805 */ /* 0x002fe2000001ff00 */
[----:B---3--:R-:W-:Y:S01]  /*1740*/  CS2R R38, SRZ ;  /* 0x0000000000267805 */ /* 0x008fe2000001ff00 */
[----:B------:R-:W0:Y:S01]  /*1750*/  LDGDEPBAR ;  /* 0x00000000000079af */ /* 0x000e220000000000 */
[----:B------:R-:W-:-:S02]  /*1760*/  ULDC UR22, c[0x0][0x2a0] ;  /* 0x0000a80000167ab9 */ /* 0x000fc40000000800 */
[----:B------:R-:W-:Y:S02]  /*1770*/  UISETP.GE.AND UP6, UPT, UR21, 0x1, UPT ;  /* 0x000000011500788c */ /* 0x000fe4000bfc6270 */
[----:B------:R-:W-:Y:S01]  /*1780*/  UISETP.GE.AND UP5, UPT, UR21, 0x2, UPT ;  /* 0x000000021500788c */ /* 0x000fe2000bfa6270 */
[----:B------:R1:W-:Y:S01]  /*1790*/  LDGSTS.E.BYPASS.LTC128B.128 [R77+0x80], [R4.64], !P2 ;  /* 0x00080000044d7fae */ /* 0x0003e2000d101d52 */
[----:B------:R-:W-:Y:S01]  /*17a0*/  ISETP.LT.OR P2, PT, R10, 0x41, P4 ;  /* 0x000000410a00780c */ /* 0x000fe20002741670 */
[----:B------:R-:W-:Y:S01]  /*17b0*/  UISETP.GE.AND UP4, UPT, UR21, 0x21, UPT ;  /* 0x000000211500788c */ /* 0x000fe2000bf86270 */
[----:B------:R-:W-:Y:S01]  /*17c0*/  ISETP.GE.AND P4, PT, R25, c[0x0][0x16c], PT ;  /* 0x00005b0019007a0c */ /* 0x000fe20003f86270 */
[----:B------:R1:W-:Y:S01]  /*17d0*/  LDGSTS.E.BYPASS.LTC128B.128 [R77+0x3080], [R4.64+0x80], !P1 ;  /* 0x03080080044d7fae */ /* 0x0003e2000c901d52 */
[----:B----4-:R-:W-:Y:S01]  /*17e0*/  IADD3 R2, P0, R4, UR26, RZ ;  /* 0x0000001a04027c10 */ /* 0x010fe2000ff1e0ff */
[----:B------:R-:W-:Y:S01]  /*17f0*/  UISETP.GE.AND UP3, UPT, UR21, 0x22, UPT ;  /* 0x000000221500788c */ /* 0x000fe2000bf66270 */
[----:B------:R-:W-:Y:S01]  /*1800*/  P2R R33, PR, RZ, 0x10 ;  /* 0x00000010ff217803 */ /* 0x000fe20000000000 */
[----:B------:R-:W-:Y:S01]  /*1810*/  UISETP.GE.AND UP2, UPT, UR21, 0x41, UPT ;  /* 0x000000411500788c */ /* 0x000fe2000bf46270 */
[----:B------:R-:W-:Y:S01]  /*1820*/  IADD3.X R3, R5, UR25, RZ, P0, !PT ;  /* 0x0000001905037c10 */ /* 0x000fe200087fe4ff */
[----:B------:R-:W-:-:S02]  /*1830*/  UISETP.GE.AND UP1, UPT, UR21, 0x42, UPT ;  /* 0x000000421500788c */ /* 0x000fc4000bf26270 */
[----:B------:R-:W-:Y:S01]  /*1840*/  STL [R1+0x54], R33 ;  /* 0x0000542101007387 */ /* 0x000fe20000100800 */
[----:B------:R-:W-:-:S03]  /*1850*/  ULOP3.LUT UR22, URZ, UR22, URZ, 0x33, !UPT ;  /* 0x000000163f167292 */ /* 0x000fc6000f8e333f */
[----:B------:R3:W-:Y:S01]  /*1860*/  LDGSTS.E.BYPASS.LTC128B.128 [R77+0x1080], [R2.64], !P6 ;  /* 0x01080000024d7fae */ /* 0x0007e2000f101d52 */
[----:B--2---:R-:W-:Y:S01]  /*1870*/  IMAD.U32 R6, RZ, RZ, UR28 ;  /* 0x0000001cff067e24 */ /* 0x004fe2000f8e00ff */
[----:B------:R-:W-:Y:S01]  /*1880*/  ISETP.GE.AND P6, PT, R14, c[0x0][0x16c], PT ;  /* 0x00005b000e007a0c */ /* 0x000fe20003fc6270 */
[----:B------:R-:W-:-:S03]  /*1890*/  IMAD.U32 R7, RZ, RZ, UR29 ;  /* 0x0000001dff077e24 */ /* 0x000fc6000f8e00ff */
[C---:B-----5:R-:W-:Y:S02]  /*18a0*/  LEA R9, P0, R6.reuse, R36, 0x6 ;  /* 0x0000002406097211 */ /* 0x060fe400078030ff */
[----:B------:R-:W-:Y:S02]  /*18b0*/  CS2R R36, SRZ ;  /* 0x0000000000247805 */ /* 0x000fe4000001ff00 */
[----:B------:R-:W-:Y:S01]  /*18c0*/  LEA.HI.X R11, R6, R12, R0, 0x6, P0 ;  /* 0x0000000c060b7211 */ /* 0x000fe200000f3400 */
[----:B------:R-:W-:Y:S02]  /*18d0*/  IMAD.U32 R6, RZ, RZ, UR26 ;  /* 0x0000001aff067e24 */ /* 0x000fe4000f8e00ff */
[----:B------:R-:W-:-:S03]  /*18e0*/  IMAD.SHL.U32 R0, R22, 0x40, RZ ;  /* 0x0000004016007824 */ /* 0x000fc600078e00ff */
[----:B------:R-:W-:Y:S02]  /*18f0*/  IADD3 R6, P1, P0, R6, 0x80, R4 ;  /* 0x0000008006067810 */ /* 0x000fe4000783e004 */
[----:B------:R-:W-:Y:S02]  /*1900*/  LOP3.LUT R0, R0, 0x1c0, RZ, 0xc0, !PT ;  /* 0x000001c000007812 */ /* 0x000fe400078ec0ff */
[----:B------:R-:W-:Y:S02]  /*1910*/  IADD3.X R7, RZ, UR25, R5, P1, P0 ;  /* 0x00000019ff077c10 */ /* 0x000fe40008fe0405 */
[----:B-1----:R-:W-:Y:S02]  /*1920*/  IADD3 R4, P0, R2, UR26, RZ ;  /* 0x0000001a02047c10 */ /* 0x002fe4000ff1e0ff */
[----:B------:R-:W-:Y:S02]  /*1930*/  ISETP.LT.OR P1, PT, R10, 0x21, P3 ;  /* 0x000000210a00780c */ /* 0x000fe40001f21670 */
[----:B------:R-:W-:Y:S01]  /*1940*/  IADD3.X R5, R3, UR25, RZ, P0, !PT ;  /* 0x0000001903057c10 */ /* 0x000fe200087fe4ff */
[----:B------:R-:W-:Y:S01]  /*1950*/  ULDC UR25, c[0x0][0x290] ;  /* 0x0000a40000197ab9 */ /* 0x000fe20000000800 */
[----:B---3--:R-:W-:-:S02]  /*1960*/  SEL R3, RZ, 0x2, P4 ;  /* 0x00000002ff037807 */ /* 0x008fc40002000000 */
[----:B------:R-:W-:Y:S02]  /*1970*/  ISETP.LT.OR P4, PT, R10, 0x41, P3 ;  /* 0x000000410a00780c */ /* 0x000fe40001f81670 */
[----:B------:R-:W-:Y:S02]  /*1980*/  LOP3.LUT R8, R0, 0x8, R216, 0xf8, !PT ;  /* 0x0000000800087812 */ /* 0x000fe400078ef8d8 */
[----:B------:R-:W-:Y:S02]  /*1990*/  SHF.R.U32.HI R2, RZ, 0x3, R0 ;  /* 0x00000003ff027819 */ /* 0x000fe40000011600 */
[----:B------:R-:W-:Y:S01]  /*19a0*/  SEL R0, RZ, 0x1, P6 ;  /* 0x00000001ff007807 */ /* 0x000fe20003000000 */
[----:B------:R1:W-:Y:S01]  /*19b0*/  LDGSTS.E.BYPASS.LTC128B.128 [R77+0x4080], [R6.64], !P1 ;  /* 0x04080000064d7fae */ /* 0x0003e2000c901d52 */
[----:B------:R-:W-:Y:S01]  /*19c0*/  LOP3.LUT R2, R23, R8, R2, 0xf6, !PT ;  /* 0x0000000817027212 */ /* 0x000fe200078ef602 */
[----:B------:R-:W-:Y:S01]  /*19d0*/  IMAD.U32 R8, RZ, RZ, UR4 ;  /* 0x00000004ff087e24 */ /* 0x000fe2000f8e00ff */
[----:B------:R-:W-:Y:S01]  /*19e0*/  LEA R12, P0, R9, c[0x0][0x160], 0x1 ;  /* 0x00005800090c7a11 */ /* 0x000fe200078008ff */
[----:B------:R2:W-:Y:S01]  /*19f0*/  LDGSTS.E.BYPASS.LTC128B.128 [R77+0x2080], [R4.64], !P2 ;  /* 0x02080000044d7fae */ /* 0x0005e2000d101d52 */
[----:B------:R-:W-:Y:S01]  /*1a00*/  IMAD.IADD R0, R3, 0x1, R0 ;  /* 0x0000000103007824 */ /* 0x000fe200078e0200 */
[----:B------:R-:W-:Y:S01]  /*1a10*/  LOP3.LUT P1, RZ, R22, 0x2, RZ, 0xc0, !PT ;  /* 0x0000000216ff7812 */ /* 0x000fe2000782c0ff */
[----:B------:R-:W-:Y:S01]  /*1a20*/  IMAD.U32 R3, RZ, RZ, UR5 ;  /* 0x00000005ff037e24 */ /* 0x000fe2000f8e00ff */
[----:B------:R2:W-:Y:S01]  /*1a30*/  LDGSTS.E.BYPASS.LTC128B.128 [R77+0x5080], [R4.64+0x80], !P4 ;  /* 0x05080080044d7fae */ /* 0x0005e2000e101d52 */
[----:B------:R-:W-:Y:S01]  /*1a40*/  LEA.HI.X R13, R9, c[0x0][0x164], R11, 0x1, P0 ;  /* 0x00005900090d7a11 */ /* 0x000fe200000f0c0b */
[----:B------:R-:W-:Y:S01]  /*1a50*/  IMAD.SHL.U32 R217, R2, 0x2, RZ ;  /* 0x0000000202d97824 */ /* 0x000fe200078e00ff */
[C---:B------:R-:W-:Y:S01]  /*1a60*/  LOP3.LUT P2, RZ, R0.reuse, 0x1, RZ, 0xc0, !PT ;  /* 0x0000000100ff7812 */ /* 0x040fe2000784c0ff */
[----:B------:R-:W0:Y:S01]  /*1a70*/  LDGDEPBAR ;  /* 0x00000000000079af */ /* 0x000e220000000000 */
[----:B------:R-:W-:Y:S01]  /*1a80*/  LOP3.LUT P3, RZ, R0, 0x2, RZ, 0xc0, !PT ;  /* 0x0000000200ff7812 */ /* 0x000fe2000786c0ff */
[----:B------:R-:W-:Y:S01]  /*1a90*/  IMAD.MOV.U32 R0, RZ, RZ, 0x20 ;  /* 0x00000020ff007424 */ /* 0x000fe200078e00ff */
[----:B------:R-:W-:Y:S01]  /*1aa0*/  LEA.HI R10, R18, R78, RZ, 0x4 ;  /* 0x0000004e120a7211 */ /* 0x000fe200078f20ff */
[----:B------:R-:W-:Y:S01]  /*1ab0*/  IMAD.U32 R23, RZ, RZ, UR20 ;  /* 0x00000014ff177e24 */ /* 0x000fe2000f8e00ff */
[----:B------:R-:W-:-:S02]  /*1ac0*/  USHF.L.U32 UR20, UR8, 0x5, URZ ;  /* 0x0000000508147899 */ /* 0x000fc4000800063f */
[----:B------:R-:W-:Y:S01]  /*1ad0*/  SEL R0, R0, 0xffffffe0, !P1 ;  /* 0xffffffe000007807 */ /* 0x000fe20004800000 */
[----:B------:R-:W-:Y:S02]  /*1ae0*/  USHF.L.U64.HI UR8, UR8, UR6, UR9 ;  /* 0x0000000608087299 */ /* 0x000fe40008010209 */
[----:B------:R-:W-:Y:S01]  /*1af0*/  USHF.L.U64.HI UR5, UR4, 0x5, UR5 ;  /* 0x0000000504057899 */ /* 0x000fe20008010205 */
[----:B------:R-:W-:Y:S01]  /*1b00*/  IMAD.U32 R11, RZ, RZ, UR20 ;  /* 0x00000014ff0b7e24 */ /* 0x000fe2000f8e00ff */
[----:B------:R-:W-:Y:S01]  /*1b10*/  ULDC.64 UR6, c[0x0][0x240] ;  /* 0x0000900000067ab9 */ /* 0x000fe20000000a00 */
[----:B------:R-:W-:Y:S01]  /*1b20*/  IMAD.IADD R219, R217, 0x1, R0 ;  /* 0x00000001d9db7824 */ /* 0x000fe200078e0200 */
[----:B------:R-:W-:Y:S01]  /*1b30*/  UIMAD UR6, UR15, UR6, URZ ;  /* 0x000000060f0672a4 */ /* 0x000fe2000f8e023f */
[----:B-1----:R-:W-:Y:S01]  /*1b40*/  LEA R6, P0, R8, R12, 0x6 ;  /* 0x0000000c08067211 */ /* 0x002fe200078030ff */
[----:B------:R-:W-:Y:S01]  /*1b50*/  IMAD.U32 R9, RZ, RZ, UR8 ;  /* 0x00000008ff097e24 */ /* 0x000fe2000f8e00ff */
[----:B------:R-:W-:-:S02]  /*1b60*/  USHF.L.U32 UR9, UR4, 0x5, URZ ;  /* 0x0000000504097899 */ /* 0x000fc4000800063f */
[----:B------:R-:W-:Y:S01]  /*1b70*/  LEA.HI.X R7, R8, R13, R3, 0x6, P0 ;  /* 0x0000000d08077211 */ /* 0x000fe200000f3403 */
[----:B------:R-:W-:Y:S01]  /*1b80*/  IMAD.U32 R8, RZ, RZ, UR20 ;  /* 0x00000014ff087e24 */ /* 0x000fe2000f8e00ff */
[C---:B------:R-:W-:Y:S01]  /*1b90*/  LOP3.LUT P0, RZ, R22.reuse, 0x4, RZ, 0xc0, !PT ;  /* 0x0000000416ff7812 */ /* 0x040fe2000780c0ff */
[----:B------:R-:W-:Y:S01]  /*1ba0*/  IMAD.SHL.U32 R22, R22, 0x20, RZ ;  /* 0x0000002016167824 */ /* 0x000fe200078e00ff */
[----:B------:R-:W-:Y:S01]  /*1bb0*/  IADD3 R3, -R34, c[0x0][0x168], -R23 ;  /* 0x00005a0022037a10 */ /* 0x000fe20007ffe917 */
[----:B------:R-:W-:-:S04]  /*1bc0*/  DEPBAR.LE SB0, 0x1 ;  /* 0x000080400000791a */ /* 0x000fc80000000000 */
[----:B------:R-:W-:Y:S01]  /*1bd0*/  BAR.SYNC.DEFER_BLOCKING 0x0 ;  /* 0x0000000000007b1d */ /* 0x000fe20000010000 */
[----:B------:R-:W-:Y:S01]  /*1be0*/  SEL R222, R222, 0xffffffc0, !P0 ;  /* 0xffffffc0dede7807 */ /* 0x000fe20004000000 */
[----:B--2---:R-:W-:Y:S01]  /*1bf0*/  IMAD.IADD R5, R21, 0x1, R15 ;  /* 0x0000000115057824 */ /* 0x004fe200078e020f */
[C---:B------:R-:W-:Y:S01]  /*1c00*/  ISETP.LT.OR P0, PT, R3.reuse, 0x1, !P2 ;  /* 0x000000010300780c */ /* 0x040fe20005701670 */
[----:B------:R-:W-:Y:S01]  /*1c10*/  IMAD.MOV.U32 R4, RZ, RZ, R20 ;  /* 0x000000ffff047224 */ /* 0x000fe200078e0014 */
[----:B------:R-:W-:Y:S01]  /*1c20*/  ISETP.LT.OR P1, PT, R3, 0x1, !P3 ;  /* 0x000000010300780c */ /* 0x000fe20005f21670 */
[----:B------:R-:W-:Y:S01]  /*1c30*/  IMAD.IADD R218, R217, 0x1, R222 ;  /* 0x00000001d9da7824 */ /* 0x000fe200078e02de */
[C---:B------:R-:W-:Y:S01]  /*1c40*/  ISETP.LT.OR P2, PT, R3.reuse, 0x21, !P2 ;  /* 0x000000210300780c */ /* 0x040fe20005741670 */
[----:B------:R-:W-:Y:S01]  /*1c50*/  UIMAD UR23, UR12, UR7, UR6 ;  /* 0x000000070c1772a4 */ /* 0x000fe2000f8e0206 */
[----:B------:R-:W-:Y:S01]  /*1c60*/  ISETP.LT.OR P4, PT, R3, 0x21, !P3 ;  /* 0x000000210300780c */ /* 0x000fe20005f81670 */
[----:B------:R-:W-:Y:S01]  /*1c70*/  IMAD.IADD R0, R0, 0x1, R218 ;  /* 0x0000000100007824 */ /* 0x000fe200078e02da */
[----:B------:R-:W-:Y:S01]  /*1c80*/  SHF.R.S32.HI R3, RZ, 0x4, R10 ;  /* 0x00000004ff037819 */ /* 0x000fe2000001140a */
[----:B------:R-:W-:Y:S01]  /*1c90*/  UMOV UR7, 0x1 ;  /* 0x0000000100077882 */ /* 0x000fe20000000000 */
[----:B------:R-:W-:Y:S01]  /*1ca0*/  ISETP.GE.AND P3, PT, R14, c[0x0][0x1fc], PT ;  /* 0x00007f000e007a0c */ /* 0x000fe20003f66270 */
[----:B------:R-:W-:Y:S01]  /*1cb0*/  ULDC UR6, c[0x0][0x168] ;  /* 0x00005a0000067ab9 */ /* 0x000fe20000000800 */
[----:B------:R-:W-:Y:S01]  /*1cc0*/  LEA.HI R2, R10, R3, RZ, 0x1 ;  /* 0x000000030a027211 */ /* 0x000fe200078f08ff */
[----:B------:R-:W-:Y:S01]  /*1cd0*/  UIADD3 UR6, UR24, -UR6, UR7 ;  /* 0x8000000618067290 */ /* 0x000fe2000fffe007 */
[----:B------:R-:W-:Y:S01]  /*1ce0*/  IMAD.IADD R222, R222, 0x1, R219 ;  /* 0x00000001dede7824 */ /* 0x000fe200078e02db */
[----:B------:R-:W-:Y:S01]  /*1cf0*/  UMOV UR4, URZ ;  /* 0x0000003f00047c82 */ /* 0x000fe20008000000 */
[----:B------:R-:W-:Y:S01]  /*1d00*/  LOP3.LUT R2, R2, 0xfffffffe, RZ, 0xc0, !PT ;  /* 0xfffffffe02027812 */ /* 0x000fe200078ec0ff */
[----:B------:R-:W-:Y:S01]  /*1d10*/  UMOV UR15, 0x1 ;  /* 0x00000001000f7882 */ /* 0x000fe20000000000 */
[----:B------:R-:W1:Y:S03]  /*1d20*/  LDSM.16.M88.2 R178, [R0+0x6080] ;  /* 0x0060800000b2783b */ /* 0x000e660000000100 */
[----:B------:R-:W-:Y:S01]  /*1d30*/  IMAD.IADD R3, R3, 0x1, -R2 ;  /* 0x0000000103037824 */ /* 0x000fe200078e0a02 */
[----:B------:R-:W-:Y:S01]  /*1d40*/  IADD3 R2, -R23, c[0x0][0x168], -R34 ;  /* 0x00005a0017027a10 */ /* 0x000fe20007ffe922 */
[----:B------:R-:W2:Y:S02]  /*1d50*/  LDSM.16.M88.2 R180, [R0+0x7080] ;  /* 0x0070800000b4783b */ /* 0x000ea40000000100 */
[----:B------:R-:W-:Y:S01]  /*1d60*/  IMAD.SHL.U32 R220, R3, 0x8, RZ ;  /* 0x0000000803dc7824 */ /* 0x000fe200078e00ff */
[----:B------:R-:W-:Y:S01]  /*1d70*/  CS2R R34, SRZ ;  /* 0x0000000000227805 */ /* 0x000fe2000001ff00 */
[----:B------:R-:W3:Y:S03]  /*1d80*/  LDSM.16.M88.2 R182, [R0+0x8080] ;  /* 0x0080800000b6783b */ /* 0x000ee60000000100 */
[----:B------:R-:W-:Y:S01]  /*1d90*/  LOP3.LUT R220, R220, 0x8, RZ, 0xc0, !PT ;  /* 0x00000008dcdc7812 */ /* 0x000fe200078ec0ff */
[----:B------:R-:W4:Y:S04]  /*1da0*/  LDSM.16.M88.2 R202, [R0+0x9080] ;  /* 0x0090800000ca783b */ /* 0x000f280000000100 */
[----:B------:R-:W1:Y:S04]  /*1db0*/  LDSM.16.M88.2 R204, [R0+0xa080] ;  /* 0x00a0800000cc783b */ /* 0x000e680000000100 */
[----:B------:R5:W1:Y:S04]  /*1dc0*/  LDSM.16.M88.2 R206, [R0+0xb080] ;  /* 0x00b0800000ce783b */ /* 0x000a680000000100 */
[----:B------:R-:W1:Y:S04]  /*1dd0*/  LDSM.16.M88.2 R160, [R217+0x6080] ;  /* 0x00608000d9a0783b */ /* 0x000e680000000100 */
[----:B------:R-:W1:Y:S04]  /*1de0*/  LDSM.16.M88.2 R162, [R217+0x7080] ;  /* 0x00708000d9a2783b */ /* 0x000e680000000100 */
[----:B------:R-:W1:Y:S04]  /*1df0*/  LDSM.16.M88.2 R164, [R217+0x8080] ;  /* 0x00808000d9a4783b */ /* 0x000e680000000100 */
[----:B------:R-:W1:Y:S04]  /*1e00*/  LDSM.16.M88.2 R166, [R219+0x6080] ;  /* 0x00608000dba6783b */ /* 0x000e680000000100 */
[----:B------:R-:W1:Y:S01]  /*1e10*/  LDSM.16.M88.2 R168, [R219+0x7080] ;  /* 0x00708000dba8783b */ /* 0x000e620000000100 */
[----:B-----5:R-:W-:-:S03]  /*1e20*/  SHF.R.S32.HI R0, RZ, 0x1f, R19 ;  /* 0x0000001fff007819 */ /* 0x020fc60000011413 */
[----:B------:R-:W1:Y:S01]  /*1e30*/  LDSM.16.M88.2 R170, [R219+0x8080] ;  /* 0x00808000dbaa783b */ /* 0x000e620000000100 */
[----:B------:R-:W-:-:S03]  /*1e40*/  LEA.HI R0, R0, R19, RZ, 0x2 ;  /* 0x0000001300007211 */ /* 0x000fc600078f10ff */
        /* <DEDUP_REMOVED lines=17> */
[----:B------:R-:W-:-:S03]  /*1f60*/  LEA R8, P0, R8, R16, 0x1 ;  /* 0x0000001008087211 */ /* 0x000fc600078008ff */
[----:B------:R5:W-:Y:S01]  /*1f70*/  LDGSTS.E.BYPASS.LTC128B.128 [R77+0x8080], [R12.64+0x80], !P1 ;  /* 0x080800800c4d7fae */ /* 0x000be2000c901d52 */
[----:B------:R-:W-:Y:S01]  /*1f80*/  LEA.HI.X R9, R11, R17, R9, 0x1, P0 ;  /* 0x000000110b097211 */ /* 0x000fe200000f0c09 */
[----:B------:R-:W-:Y:S01]  /*1f90*/  IMAD.U32 R11, RZ, RZ, UR12 ;  /* 0x0000000cff0b7e24 */ /* 0x000fe2000f8e00ff */
[----:B------:R-:W-:Y:S01]  /*1fa0*/  ISETP.GE.AND P1, PT, R25, c[0x0][0x1fc], PT ;  /* 0x00007f0019007a0c */ /* 0x000fe20003f26270 */
[----:B------:R1:W-:Y:S01]  /*1fb0*/  LDGSTS.E.BYPASS.LTC128B.128 [R77+0x7080], [R6.64], !P2 ;  /* 0x07080000064d7fae */ /* 0x0003e2000d101d52 */
[----:B------:R-:W-:Y:S01]  /*1fc0*/  ISETP.GE.AND P2, PT, R14, c[0x0][0x1fc], PT ;  /* 0x00007f000e007a0c */ /* 0x000fe20003f46270 */
[----:B------:R-:W-:Y:S01]  /*1fd0*/  IMAD.WIDE.U32 R20, R11, c[0x0][0x240], R4 ;  /* 0x000090000b147a25 */ /* 0x000fe200078e0004 */
[----:B------:R-:W-:Y:S01]  /*1fe0*/  UIMAD UR12, UR12, UR25, URZ ;  /* 0x000000190c0c72a4 */ /* 0x000fe2000f8e023f */
[----:B------:R1:W-:Y:S01]  /*1ff0*/  LDGSTS.E.BYPASS.LTC128B.128 [R77+0x9080], [R6.64+0x80], !P4 ;  /* 0x09080080064d7fae */ /* 0x0003e2000e101d52 */
[C---:B------:R-:W-:Y:S02]  /*2000*/  ISETP.LT.OR P4, PT, R2.reuse, 0x1, P3 ;  /* 0x000000010200780c */ /* 0x040fe40001f81670 */
[----:B------:R-:W-:Y:S01]  /*2010*/  SEL R14, RZ, 0x1, P2 ;  /* 0x00000001ff0e7807 */ /* 0x000fe20001000000 */
[----:B------:R-:W-:Y:S01]  /*2020*/  STL.64 [R1+0x48], R20 ;  /* 0x0000481401007387 */ /* 0x000fe20000100a00 */
[----:B------:R-:W-:-:S02]  /*2030*/  ISETP.LT.OR P2, PT, R2, 0x21, P1 ;  /* 0x000000210200780c */ /* 0x000fc40000f41670 */
[----:B-----5:R-:W-:-:S04]  /*2040*/  @!P5 LEA R12, P0, R27, c[0x0][0x258], 0x2 ;  /* 0x000096001b0cda11 */ /* 0x020fc800078010ff */
[----:B------:R-:W-:Y:S02]  /*2050*/  @!P5 LEA.HI.X R13, R27, c[0x0][0x25c], R31, 0x2, P0 ;  /* 0x000097001b0dda11 */ /* 0x000fe400000f141f */
[----:B------:R-:W-:Y:S02]  /*2060*/  ISETP.LT.OR P0, PT, R2, 0x1, P1 ;  /* 0x000000010200780c */ /* 0x000fe40000f01670 */
[----:B-1----:R-:W-:Y:S02]  /*2070*/  LOP3.LUT R7, R24, 0xffffffe0, RZ, 0xc0, !PT ;  /* 0xffffffe018077812 */ /* 0x002fe400078ec0ff */
[----:B------:R-:W-:Y:S01]  /*2080*/  LOP3.LUT R6, R0, 0x1ffffffc, RZ, 0xc0, !PT ;  /* 0x1ffffffc00067812 */ /* 0x000fe200078ec0ff */
[C---:B------:R-:W-:Y:S02]  /*2090*/  @!P5 IMAD.SHL.U32 R0, R78.reuse, 0x10, RZ ;  /* 0x000000104e00d824 */ /* 0x040fe400078e00ff */
[----:B------:R-:W-:Y:S02]  /*20a0*/  IMAD.IADD R4, R78, 0x1, -R7 ;  /* 0x000000014e047824 */ /* 0x000fe400078e0a07 */
[----:B------:R-:W-:Y:S01]  /*20b0*/  IMAD.IADD R19, R19, 0x1, -R6 ;  /* 0x0000000113137824 */ /* 0x000fe200078e0a06 */
[----:B------:R1:W-:Y:S02]  /*20c0*/  @!P5 LDGSTS.E.BYPASS.LTC128B.128 [R0+0x12080], [R12.64] ;  /* 0x120800000c00dfae */ /* 0x0003e4000b901d52 */
[----:B------:R-:W-:-:S02]  /*20d0*/  SHF.R.S32.HI R252, RZ, 0x1f, R4 ;  /* 0x0000001ffffc7819 */ /* 0x000fc40000011404 */
[----:B------:R-:W0:Y:S02]  /*20e0*/  LDGDEPBAR ;  /* 0x00000000000079af */ /* 0x000e240000000000 */
[----:B------:R-:W-:Y:S02]  /*20f0*/  LEA.HI R252, R252, R4, RZ, 0x2 ;  /* 0x00000004fcfc7211 */ /* 0x000fe400078f10ff */
[----:B------:R2:W-:Y:S01]  /*2100*/  LDGSTS.E.BYPASS.LTC128B.128 [R77+0xe080], [R16.64], !P4 ;  /* 0x0e080000104d7fae */ /* 0x0005e2000e101d52 */
[----:B------:R-:W-:Y:S02]  /*2110*/  ISETP.GE.AND P4, PT, R25, c[0x0][0x1fc], PT ;  /* 0x00007f0019007a0c */ /* 0x000fe40003f86270 */
[----:B------:R-:W-:Y:S01]  /*2120*/  LOP3.LUT R5, R252, 0x7ffffffc, RZ, 0xc0, !PT ;  /* 0x7ffffffcfc057812 */ /* 0x000fe200078ec0ff */
[----:B------:R2:W-:Y:S01]  /*2130*/  LDGSTS.E.BYPASS.LTC128B.128 [R77+0x10080], [R16.64+0x80], !P0 ;  /* 0x10080080104d7fae */ /* 0x0005e2000c101d52 */
[----:B------:R-:W-:-:S03]  /*2140*/  LEA R6, P0, R30, c[0x0][0x280], 0x2 ;  /* 0x0000a0001e067a11 */ /* 0x000fc600078010ff */
[----:B------:R-:W-:Y:S01]  /*2150*/  IMAD.IADD R11, R4, 0x1, -R5 ;  /* 0x00000001040b7824 */ /* 0x000fe200078e0a05 */
[----:B------:R-:W-:Y:S01]  /*2160*/  LEA.HI.X R7, R30, c[0x0][0x284], R32, 0x2, P0 ;  /* 0x0000a1001e077a11 */ /* 0x000fe200000f1420 */
[----:B------:R-:W-:Y:S01]  /*2170*/  IMAD.SHL.U32 R4, R26, 0x10, RZ ;  /* 0x000000101a047824 */ /* 0x000fe200078e00ff */
[----:B------:R-:W-:Y:S01]  /*2180*/  ISETP.LT.OR P0, PT, R2, 0x21, P3 ;  /* 0x000000210200780c */ /* 0x000fe20001f01670 */
[----:B------:R-:W-:Y:S01]  /*2190*/  IMAD R19, R19, 0x4, R11 ;  /* 0x0000000413137824 */ /* 0x000fe200078e020b */
[----:B------:R-:W-:Y:S01]  /*21a0*/  CS2R R32, SRZ ;  /* 0x0000000000207805 */ /* 0x000fe2000001ff00 */
[----:B------:R-:W-:Y:S01]  /*21b0*/  CS2R R30, SRZ ;  /* 0x00000000001e7805 */ /* 0x000fe2000001ff00 */
[----:B------:R-:W-:Y:S02]  /*21c0*/  LEA.HI.SX32 R252, R252, R4, 0x1e ;  /* 0x00000004fcfc7211 */ /* 0x000fe400078ff2ff */
[----:B------:R-:W-:Y:S02]  /*21d0*/  LOP3.LUT R4, R4, 0x10, RZ, 0xc0, !PT ;  /* 0x0000001004047812 */ /* 0x000fe400078ec0ff */
[----:B-1----:R-:W-:Y:S01]  /*21e0*/  LOP3.LUT R0, R10, 0xfffffff0, RZ, 0xc0, !PT ;  /* 0xfffffff00a007812 */ /* 0x002fe200078ec0ff */
[----:B------:R-:W-:Y:S01]  /*21f0*/  IMAD.SHL.U32 R10, R3, 0x20, RZ ;  /* 0x00000020030a7824 */ /* 0x000fe200078e00ff */
[----:B------:R-:W-:-:S02]  /*2200*/  LOP3.LUT R22, R4, 0xe0, R22, 0xf8, !PT ;  /* 0x000000e004167812 */ /* 0x000fc400078ef816 */
[----:B------:R-:W-:Y:S01]  /*2210*/  SEL R13, RZ, 0xffffffff, P4 ;  /* 0xffffffffff0d7807 */ /* 0x000fe20002000000 */
[----:B------:R-:W-:Y:S01]  /*2220*/  IMAD.IADD R0, R78, 0x1, -R0 ;  /* 0x000000014e007824 */ /* 0x000fe200078e0a00 */
[----:B------:R-:W-:Y:S01]  /*2230*/  LOP3.LUT R12, R28, 0x20, R10, 0xf8, !PT ;  /* 0x000000201c0c7812 */ /* 0x000fe200078ef80a */
[----:B------:R1:W-:Y:S01]  /*2240*/  LDGSTS.E.BYPASS.LTC128B.128 [R77+0xf080], [R8.64], !P0 ;  /* 0x0f080000084d7fae */ /* 0x0003e2000c101d52 */
[----:B------:R-:W-:Y:S01]  /*2250*/  ISETP.GE.AND P0, PT, R78, 0x10, PT ;  /* 0x000000104e00780c */ /* 0x000fe20003f06270 */
[C---:B------:R-:W-:Y:S01]  /*2260*/  IMAD.SHL.U32 R10, R0.reuse, 0x20, RZ ;  /* 0x00000020000a7824 */ /* 0x040fe200078e00ff */
[----:B------:R-:W-:Y:S01]  /*2270*/  SHF.R.S32.HI R5, RZ, 0x1f, R0 ;  /* 0x0000001fff057819 */ /* 0x000fe20000011400 */
[C---:B------:R-:W-:Y:S01]  /*2280*/  IMAD.SHL.U32 R221, R0.reuse, 0x4, RZ ;  /* 0x0000000400dd7824 */ /* 0x040fe200078e00ff */
[----:B------:R-:W-:Y:S01]  /*2290*/  LOP3.LUT P1, RZ, R0, 0x4, RZ, 0xc0, !PT ;  /* 0x0000000400ff7812 */ /* 0x000fe2000782c0ff */
[----:B------:R1:W-:Y:S01]  /*22a0*/  LDGSTS.E.BYPASS.LTC128B.128 [R77+0x11080], [R8.64+0x80], !P2 ;  /* 0x11080080084d7fae */ /* 0x0003e2000d101d52 */
[----:B------:R-:W-:-:S02]  /*22b0*/  LEA.HI R5, R5, R0, RZ, 0x3 ;  /* 0x0000000005057211 */ /* 0x000fc400078f18ff */
[----:B------:R-:W-:Y:S02]  /*22c0*/  SEL R223, R223, 0xfffffff0, !P1 ;  /* 0xfffffff0dfdf7807 */ /* 0x000fe40004800000 */
[----:B------:R-:W-:-:S05]  /*22d0*/  LOP3.LUT R2, R5, 0xfffffff8, RZ, 0xc0, !PT ;  /* 0xfffffff805027812 */ /* 0x000fca00078ec0ff */
[----:B------:R-:W-:Y:S01]  /*22e0*/  IMAD.IADD R4, R0, 0x1, -R2 ;  /* 0x0000000100047824 */ /* 0x000fe200078e0a02 */
[----:B------:R-:W-:Y:S01]  /*22f0*/  LOP3.LUT R0, R220, 0x1e0, R10, 0xf8, !PT ;  /* 0x000001e0dc007812 */ /* 0x000fe200078ef80a */
[----:B------:R-:W-:Y:S02]  /*2300*/  IMAD.SHL.U32 R2, R3, 0x100, RZ ;  /* 0x0000010003027824 */ /* 0x000fe400078e00ff */
[----:B------:R-:W-:Y:S01]  /*2310*/  IMAD.SHL.U32 R11, R4, 0x40, RZ ;  /* 0x00000040040b7824 */ /* 0x000fe200078e00ff */
[----:B------:R-:W-:Y:S01]  /*2320*/  LOP3.LUT R221, R0, 0x38, R221, 0x78, !PT ;  /* 0x0000003800dd7812 */ /* 0x000fe200078e78dd */
[----:B------:R-:W-:Y:S01]  /*2330*/  IMAD.SHL.U32 R10, R13, 0x2, RZ ;  /* 0x000000020d0a7824 */ /* 0x000fe200078e00ff */
[----:B------:R-:W-:Y:S02]  /*2340*/  LOP3.LUT R2, R22, 0x100, R2, 0xf8, !PT ;  /* 0x0000010016027812 */ /* 0x000fe400078ef802 */
[----:B------:R-:W-:Y:S02]  /*2350*/  LOP3.LUT R3, R11, 0x1c0, RZ, 0xc0, !PT ;  /* 0x000001c00b037812 */ /* 0x000fe400078ec0ff */
[----:B------:R-:W-:-:S02]  /*2360*/  LOP3.LUT R216, R2, 0x8, R216, 0xf8, !PT ;  /* 0x0000000802d87812 */ /* 0x000fc400078ef8d8 */
[--C-:B------:R-:W-:Y:S02]  /*2370*/  SHF.R.U32.HI R0, RZ, 0x3, R3.reuse ;  /* 0x00000003ff007819 */ /* 0x100fe40000011603 */
[----:B------:R-:W-:Y:S02]  /*2380*/  LOP3.LUT R10, R10, 0x2, R14, 0xe2, !PT ;  /* 0x000000020a0a7812 */ /* 0x000fe400078ee20e */
[C---:B------:R-:W-:Y:S02]  /*2390*/  LOP3.LUT R220, R0.reuse, R3, R220, 0x1e, !PT ;  /* 0x0000000300dc7212 */ /* 0x040fe400078e1edc */
[----:B------:R-:W-:Y:S01]  /*23a0*/  LOP3.LUT R3, R0, R12, R3, 0x1e, !PT ;  /* 0x0000000c00037212 */ /* 0x000fe200078e1e03 */
[----:B------:R-:W-:Y:S01]  /*23b0*/  IMAD.SHL.U32 R0, R5, 0x40, RZ ;  /* 0x0000004005007824 */ /* 0x000fe200078e00ff */
[----:B------:R-:W-:Y:S01]  /*23c0*/  LOP3.LUT R5, R2, 0x1c0, RZ, 0xc0, !PT ;  /* 0x000001c002057812 */ /* 0x000fe200078ec0ff */
[----:B------:R-:W-:Y:S01]  /*23d0*/  STL [R1+0xc], R10 ;  /* 0x00000c0a01007387 */ /* 0x000fe20000100800 */
[----:B------:R-:W-:-:S02]  /*23e0*/  LOP3.LUT P1, RZ, R4, 0x4, RZ, 0xc0, !PT ;  /* 0x0000000404ff7812 */ /* 0x000fc4000782c0ff */
[----:B------:R-:W-:Y:S02]  /*23f0*/  LOP3.LUT R0, R0, 0xfffffe00, RZ, 0xc0, !PT ;  /* 0xfffffe0000007812 */ /* 0x000fe400078ec0ff */
[----:B------:R-:W-:Y:S02]  /*2400*/  SHF.R.U32.HI R5, RZ, 0x3, R5 ;  /* 0x00000003ff057819 */ /* 0x000fe40000011605 */
[----:B------:R-:W-:Y:S01]  /*2410*/  LOP3.LUT R225, R3, R0, RZ, 0xfc, !PT ;  /* 0x0000000003e17212 */ /* 0x000fe200078efcff */
[----:B------:R-:W-:Y:S01]  /*2420*/  IMAD R2, R26, 0x400, R0 ;  /* 0x000004001a027824 */ /* 0x000fe200078e0200 */
[----:B------:R-:W-:Y:S01]  /*2430*/  LOP3.LUT R216, R5, R216, RZ, 0x3c, !PT ;  /* 0x000000d805d87212 */ /* 0x000fe200078e3cff */
[----:B------:R-:W-:Y:S01]  /*2440*/  @!P0 IMAD.SHL.U32 R0, R78, 0x10, RZ ;  /* 0x000000104e008824 */ /* 0x000fe200078e00ff */
[----:B------:R-:W-:Y:S01]  /*2450*/  IADD3 R5, R21, UR23, RZ ;  /* 0x0000001715057c10 */ /* 0x000fe2000fffe0ff */
[----:B------:R-:W-:Y:S01]  /*2460*/  IMAD.IADD R220, R2, 0x1, R220 ;  /* 0x0000000102dc7824 */ /* 0x000fe200078e02dc */
[----:B------:R-:W-:Y:S01]  /*2470*/  IADD3 R3, R77, 0x6080, RZ ;  /* 0x000060804d037810 */ /* 0x000fe20007ffe0ff */
[----:B------:R-:W-:Y:S01]  /*2480*/  IMAD.SHL.U32 R216, R216, 0x2, RZ ;  /* 0x00000002d8d87824 */ /* 0x000fe200078e00ff */
[----:B------:R5:W-:Y:S01]  /*2490*/  @!P0 LDGSTS.E.BYPASS.LTC128B.128 [R0+0x12280], [R6.64] ;  /* 0x1228000006008fae */ /* 0x000be2000b901d52 */
[----:B------:R-:W-:-:S02]  /*24a0*/  LOP3.LUT R221, R221, R29, RZ, 0xfc, !PT ;  /* 0x0000001ddddd7212 */ /* 0x000fc400078efcff */
[----:B------:R-:W-:Y:S01]  /*24b0*/  LOP3.LUT P0, RZ, R4, 0x2, RZ, 0xc0, !PT ;  /* 0x0000000204ff7812 */ /* 0x000fe2000780c0ff */
[----:B------:R-:W0:Y:S01]  /*24c0*/  LDGDEPBAR ;  /* 0x00000000000079af */ /* 0x000e220000000000 */
[----:B------:R-:W-:Y:S01]  /*24d0*/  SEL R224, R231, 0xffffffe0, !P1 ;  /* 0xffffffe0e7e07807 */ /* 0x000fe20004800000 */
[----:B------:R-:W-:Y:S01]  /*24e0*/  CS2R R28, SRZ ;  /* 0x00000000001c7805 */ /* 0x000fe2000001ff00 */
[----:B------:R-:W-:Y:S01]  /*24f0*/  LEA R221, R221, 0x15480, 0x1 ;  /* 0x00015480dddd7811 */ /* 0x000fe200078e08ff */
[----:B------:R-:W0:Y:S01]  /*2500*/  LDGDEPBAR ;  /* 0x00000000000079af */ /* 0x000e220000000000 */
[----:B------:R-:W-:Y:S01]  /*2510*/  SEL R226, R226, 0xfffffff0, !P0 ;  /* 0xfffffff0e2e27807 */ /* 0x000fe20004000000 */
[----:B------:R-:W-:Y:S02]  /*2520*/  IMAD.IADD R227, R220, 0x1, R224 ;  /* 0x00000001dce37824 */ /* 0x000fe400078e02e0 */
[----:B------:R-:W-:Y:S01]  /*2530*/  STL [R1+0x44], R5 ;  /* 0x0000440501007387 */ /* 0x000fe20000100800 */
[----:B------:R-:W-:-:S02]  /*2540*/  IMAD R223, R223, 0x2, R221 ;  /* 0x00000002dfdf7824 */ /* 0x000fc400078e02dd */
[----:B------:R-:W-:Y:S01]  /*2550*/  IMAD.IADD R230, R226, 0x1, R224 ;  /* 0x00000001e2e67824 */ /* 0x000fe200078e02e0 */
[----:B------:R-:W-:Y:S01]  /*2560*/  STL [R1+0x50], R3 ;  /* 0x0000500301007387 */ /* 0x000fe20000100800 */
[----:B------:R-:W-:Y:S02]  /*2570*/  IMAD.IADD R229, R220, 0x1, R226 ;  /* 0x00000001dce57824 */ /* 0x000fe400078e02e2 */
[----:B------:R-:W-:Y:S02]  /*2580*/  IMAD.IADD R228, R226, 0x1, R227 ;  /* 0x00000001e2e47824 */ /* 0x000fe400078e02e3 */
[----:B-----5:R-:W-:-:S05]  /*2590*/  IMAD.SHL.U32 R0, R19, 0x2, RZ ;  /* 0x0000000213007824 */ /* 0x020fca00078e00ff */
[C---:B------:R-:W-:Y:S02]  /*25a0*/  IADD3 R2, -R0.reuse, UR24, RZ ;  /* 0x0000001800027c10 */ /* 0x040fe4000fffe1ff */
[C---:B------:R-:W-:Y:S02]  /*25b0*/  IADD3 R234, -R0.reuse, UR6, RZ ;  /* 0x0000000600ea7c10 */ /* 0x040fe4000fffe1ff */
[----:B------:R-:W-:Y:S01]  /*25c0*/  IADD3 R0, -R0, UR21, RZ ;  /* 0x0000001500007c10 */ /* 0x000fe2000fffe1ff */
[----:B------:R-:W-:Y:S01]  /*25d0*/  STL [R1+0x4], R2 ;  /* 0x0000040201007387 */ /* 0x000fe20000100800 */
[----:B------:R-:W-:-:S03]  /*25e0*/  ULDC UR21, c[0x0][0x168] ;  /* 0x00005a0000157ab9 */ /* 0x000fc60000000800 */
[----:B------:R5:W-:Y:S02]  /*25f0*/  STL [R1+0x8], R0 ;  /* 0x0000080001007387 */ /* 0x000be40000100800 */
[----:B-----5:R-:W-:-:S05]  /*2600*/  IMAD.MOV.U32 R0, RZ, RZ, 0x1 ;  /* 0x00000001ff007424 */ /* 0x020fca00078e00ff */
[----:B-1234-:R-:W-:Y:S02]  /*2610*/  ISETP.LE.AND P2, PT, R0, c[0x0][0x2a8], PT ;  /* 0x0000aa0000007a0c */ /* 0x01efe40003f43270 */
.L_x_266:
[----:B------:R-:W-:Y:S04]  /*2620*/  DEPBAR.LE SB0, 0x1 ;  /* 0x000080400000791a */ /* 0x000fe80000000000 */
[----:B------:R-:W-:Y:S01]  /*2630*/  BAR.SYNC.DEFER_BLOCKING 0x0 ;  /* 0x0000000000007b1d */ /* 0x000fe20000010000 */
[----:B------:R-:W-:Y:S02]  /*2640*/  MOV R0, UR4 ;  /* 0x0000000400007c02 */ /* 0x000fe40008000f00 */
[----:B------:R-:W-:Y:S02]  /*2650*/  MOV R148, UR4 ;  /* 0x0000000400947c02 */ /* 0x000fe40008000f00 */
[----:B------:R-:W-:Y:S02]  /*2660*/  LEA R0, R0, R220, 0xd ;  /* 0x000000dc00007211 */ /* 0x000fe400078e68ff */
[----:B------:R-:W-:Y:S02]  /*2670*/  LEA R148, R148, R230, 0xd ;  /* 0x000000e694947211 */ /* 0x000fe400078e68ff */
[----:B------:R-:W-:Y:S02]  /*2680*/  SHF.L.U32 R156, R0, 0x1, RZ ;  /* 0x00000001009c7819 */ /* 0x000fe400000006ff */
[----:B------:R-:W-:Y:S02]  /*2690*/  MOV R0, UR4 ;  /* 0x0000000400007c02 */ /* 0x000fe40008000f00 */
[----:B------:R-:W-:Y:S02]  /*26a0*/  MOV R238, 0x1 ;  /* 0x0000000100ee7802 */ /* 0x000fe40000000f00 */
[----:B------:R-:W-:Y:S02]  /*26b0*/  LEA R0, R0, R226, 0xd ;  /* 0x000000e200007211 */ /* 0x000fe400078e68ff */
[----:B------:R-:W-:Y:S03]  /*26c0*/  ISETP.LE.AND P3, PT, R238, c[0x0][0x2a8], PT ;  /* 0x0000aa00ee007a0c */ /* 0x000fe60003f63270 */
[----:B------:R-:W-:Y:S01]  /*26d0*/  IMAD.IADD R4, R220, 0x1, R0 ;  /* 0x00000001dc047824 */ /* 0x000fe200078e0200 */
[----:B------:R-:W-:Y:S04]  /*26e0*/  LDSM.16.M88.2 R2, [R217+0x80] ;  /* 0x00008000d902783b */ /* 0x000fe80000000100 */
[----:B------:R-:W-:Y:S02]  /*26f0*/  SHF.L.U32 R154, R4, 0x1, RZ ;  /* 0x00000001049a7819 */ /* 0x000fe400000006ff */
[----:B------:R-:W1:Y:S08]  /*2700*/  LDSM.16.M88.4 R20, [R156+0x6080] ;  /* 0x006080009c14783b */ /* 0x000e700000000200 */
[----:B------:R-:W2:Y:S08]  /*2710*/  LDSM.16.M88.4 R24, [R156+0x7080] ;  /* 0x007080009c18783b */ /* 0x000eb00000000200 */
[----:B------:R-:W3:Y:S06]  /*2720*/  LDSM.16.M88.2 R16, [R217+0x1080] ;  /* 0x00108000d910783b */ /* 0x000eec0000000100 */
[----:B------:R-:W4:Y:S06]  /*2730*/  LDSM.16.M88.2 R76, [R217+0x2080] ;  /* 0x00208000d94c783b */ /* 0x000f2c0000000100 */
[----:B------:R-:W5:Y:S04]  /*2740*/  LDL R241, [R1+0x4] ;  /* 0x0000040001f17983 */ /* 0x000f680000100800 */
[----:B------:R-:W-:Y:S06]  /*2750*/  LDSM.16.M88.2 R78, [R219+0x80] ;  /* 0x00008000db4e783b */ /* 0x000fec0000000100 */
[----:B------:R-:W4:Y:S01]  /*2760*/  LDSM.16.M88.4 R80, [R154+0x6080] ;  /* 0x006080009a50783b */ /* 0x000f220000000200 */
[-C--:B-1----:R-:W-:Y:S07]  /*2770*/  HMMA.16816.F32.BF16 R4, R20, R2.reuse, RZ ;  /* 0x000000021404723c */ /* 0x082fee00000418ff */
[----:B------:R-:W1:Y:S01]  /*2780*/  LDSM.16.M88.4 R132, [R154+0x7080] ;  /* 0x007080009a84783b */ /* 0x000e620000000200 */
[C---:B--2---:R-:W-:Y:S07]  /*2790*/  HMMA.16816.F32.BF16 R8, R24.reuse, R2, RZ ;  /* 0x000000021808723c */ /* 0x044fee00000418ff */
[----:B------:R-:W2:Y:S01]  /*27a0*/  LDSM.16.M88.2 R136, [R219+0x1080] ;  /* 0x00108000db88783b */ /* 0x000ea20000000100 */
[-C--:B---3--:R-:W-:Y:S05]  /*27b0*/  HMMA.16816.F32.BF16 R12, R24, R16.reuse, RZ ;  /* 0x00000010180c723c */ /* 0x088fea00000418ff */
[----:B------:R-:W3:Y:S03]  /*27c0*/  LDSM.16.M88.2 R2, [R219+0x2080] ;  /* 0x00208000db02783b */ /* 0x000ee60000000100 */
[C---:B------:R-:W-:Y:S03]  /*27d0*/  HMMA.16816.F32.BF16 R16, R20.reuse, R16, RZ ;  /* 0x000000101410723c */ /* 0x040fe600000418ff */
[----:B------:R-:W-:Y:S05]  /*27e0*/  LDSM.16.M88.2 R138, [R218+0x80] ;  /* 0x00008000da8a783b */ /* 0x000fea0000000100 */
[-C--:B----4-:R-:W-:Y:S01]  /*27f0*/  HMMA.16816.F32.BF16 R20, R20, R76.reuse, RZ ;  /* 0x0000004c1414723c */ /* 0x090fe200000418ff */
[----:B------:R-:W-:Y:S06]  /*2800*/  LDSM.16.M88.2 R144, [R218+0x1080] ;  /* 0x00108000da90783b */ /* 0x000fec0000000100 */
[----:B------:R-:W-:Y:S01]  /*2810*/  LDSM.16.M88.2 R146, [R218+0x2080] ;  /* 0x00208000da92783b */ /* 0x000fe20000000100 */
[----:B------:R-:W-:Y:S05]  /*2820*/  HMMA.16816.F32.BF16 R24, R24, R76, RZ ;  /* 0x0000004c1818723c */ /* 0x000fea00000418ff */
[----:B------:R-:W-:Y:S02]  /*2830*/  LDSM.16.M88.2 R152, [R222+0x1080] ;  /* 0x00108000de98783b */ /* 0x000fe40000000100 */
[----:B------:R-:W-:Y:S01]  /*2840*/  MOV R76, UR4 ;  /* 0x00000004004c7c02 */ /* 0x000fe20008000f00 */
[-C--:B------:R-:W-:Y:S05]  /*2850*/  HMMA.16816.F32.BF16 R4, R80, R78.reuse, R4 ;  /* 0x0000004e5004723c */ /* 0x080fea0000041804 */
[----:B------:R-:W-:Y:S03]  /*2860*/  LEA R76, R76, R224, 0xd ;  /* 0x000000e04c4c7211 */ /* 0x000fe600078e68ff */
[C---:B-1----:R-:W-:Y:S04]  /*2870*/  HMMA.16816.F32.BF16 R8, R132.reuse, R78, R8 ;  /* 0x0000004e8408723c */ /* 0x042fe80000041808 */
[----:B------:R-:W-:Y:S04]  /*2880*/  IADD3 R76, R220, R76, RZ ;  /* 0x0000004cdc4c7210 */ /* 0x000fe80007ffe0ff */
[-C--:B--2---:R-:W-:Y:S04]  /*2890*/  HMMA.16816.F32.BF16 R12, R132, R136.reuse, R12 ;  /* 0x00000088840c723c */ /* 0x084fe8000004180c */
[----:B------:R-:W-:Y:S04]  /*28a0*/  IMAD.SHL.U32 R155, R76, 0x2, RZ ;  /* 0x000000024c9b7824 */ /* 0x000fe800078e00ff */
[C---:B------:R-:W-:Y:S01]  /*28b0*/  HMMA.16816.F32.BF16 R16, R80.reuse, R136, R16 ;  /* 0x000000885010723c */ /* 0x040fe20000041810 */
[----:B------:R-:W1:Y:S06]  /*28c0*/  LDSM.16.M88.4 R76, [R155+0x6080] ;  /* 0x006080009b4c783b */ /* 0x000e6c0000000200 */
[C---:B------:R-:W-:Y:S01]  /*28d0*/  IADD3 R136, R220.reuse, R0, R224 ;  /* 0x00000000dc887210 */ /* 0x040fe20007ffe0e0 */
[-C--:B---3--:R-:W-:Y:S01]  /*28e0*/  HMMA.16816.F32.BF16 R20, R80, R2.reuse, R20 ;  /* 0x000000025014723c */ /* 0x088fe20000041814 */
[----:B------:R-:W2:Y:S03]  /*28f0*/  LDSM.16.M88.4 R140, [R155+0x7080] ;  /* 0x007080009b8c783b */ /* 0x000ea60000000200 */
[----:B------:R-:W-:Y:S02]  /*2900*/  IADD3 R0, R220, R148, RZ ;  /* 0x00000094dc007210 */ /* 0x000fe40007ffe0ff */
[----:B------:R-:W-:Y:S02]  /*2910*/  SHF.L.U32 R148, R136, 0x1, RZ ;  /* 0x0000000188947819 */ /* 0x000fe400000006ff */
[----:B------:R-:W-:Y:S01]  /*2920*/  HMMA.16816.F32.BF16 R24, R132, R2, R24 ;  /* 0x000000028418723c */ /* 0x000fe20000041818 */
[----:B------:R-:W-:Y:S03]  /*2930*/  LDSM.16.M88.2 R136, [R222+0x80] ;  /* 0x00008000de88783b */ /* 0x000fe60000000100 */
[----:B------:R-:W-:Y:S01]  /*2940*/  IMAD.SHL.U32 R208, R0, 0x2, RZ ;  /* 0x0000000200d07824 */ /* 0x000fe200078e00ff */
[----:B------:R-:W-:Y:S02]  /*2950*/  MOV R0, UR4 ;  /* 0x0000000400007c02 */ /* 0x000fe40008000f00 */
[----:B------:R-:W3:Y:S02]  /*2960*/  LDSM.16.M88.4 R80, [R148+0x6080] ;  /* 0x006080009450783b */ /* 0x000ee40000000200 */
[----:B------:R-:W-:Y:S04]  /*2970*/  LEA R0, R0, R229, 0xd ;  /* 0x000000e500007211 */ /* 0x000fe800078e68ff */
[----:B------:R-:W-:Y:S02]  /*2980*/  SHF.L.U32 R0, R0, 0x1, RZ ;  /* 0x0000000100007819 */ /* 0x000fe400000006ff */
[----:B------:R-:W4:Y:S08]  /*2990*/  LDSM.16.M88.4 R148, [R208+0x7080] ;  /* 0x00708000d094783b */ /* 0x000f300000000200 */
[----:B------:R-:W3:Y:S01]  /*29a0*/  LDSM.16.M88.2 R2, [R222+0x2080] ;  /* 0x00208000de02783b */ /* 0x000ee20000000100 */
[-C--:B-1----:R-:W-:Y:S05]  /*29b0*/  HMMA.16816.F32.BF16 R4, R76, R138.reuse, R4 ;  /* 0x0000008a4c04723c */ /* 0x082fea0000041804 */
[----:B------:R-:W-:Y:S03]  /*29c0*/  LDSM.16.M88.2 R132, [R217+0x3080] ;  /* 0x00308000d984783b */ /* 0x000fe60000000100 */
[C---:B--2---:R-:W-:Y:S03]  /*29d0*/  HMMA.16816.F32.BF16 R8, R140.reuse, R138, R8 ;  /* 0x0000008a8c08723c */ /* 0x044fe60000041808 */
[----:B------:R-:W-:Y:S05]  /*29e0*/  LDSM.16.M88.2 R134, [R217+0x4080] ;  /* 0x00408000d986783b */ /* 0x000fea0000000100 */
[-C--:B------:R-:W-:Y:S08]  /*29f0*/  HMMA.16816.F32.BF16 R12, R140, R144.reuse, R12 ;  /* 0x000000908c0c723c */ /* 0x080ff0000004180c */
[C---:B------:R-:W-:Y:S08]  /*2a00*/  HMMA.16816.F32.BF16 R16, R76.reuse, R144, R16 ;  /* 0x000000904c10723c */ /* 0x040ff00000041810 */
[-C--:B------:R-:W-:Y:S01]  /*2a10*/  HMMA.16816.F32.BF16 R20, R76, R146.reuse, R20 ;  /* 0x000000924c14723c */ /* 0x080fe20000041814 */
[----:B------:R-:W1:Y:S07]  /*2a20*/  LDSM.16.M88.4 R76, [R156+0x8080] ;  /* 0x008080009c4c783b */ /* 0x000e6e0000000200 */
[----:B------:R-:W-:Y:S01]  /*2a30*/  HMMA.16816.F32.BF16 R24, R140, R146, R24 ;  /* 0x000000928c18723c */ /* 0x000fe20000041818 */
[----:B------:R-:W2:Y:S07]  /*2a40*/  LDSM.16.M88.4 R156, [R156+0x9080] ;  /* 0x009080009c9c783b */ /* 0x000eae0000000200 */
[-C--:B---3--:R-:W-:Y:S01]  /*2a50*/  HMMA.16816.F32.BF16 R4, R80, R136.reuse, R4 ;  /* 0x000000885004723c */ /* 0x088fe20000041804 */
[----:B------:R-:W-:Y:S07]  /*2a60*/  LDSM.16.M88.4 R140, [R154+0x9080] ;  /* 0x009080009a8c783b */ /* 0x000fee0000000200 */
[C---:B----4-:R-:W-:Y:S01]  /*2a70*/  HMMA.16816.F32.BF16 R8, R148.reuse, R136, R8 ;  /* 0x000000889408723c */ /* 0x050fe20000041808 */
[----:B------:R3:W-:Y:S07]  /*2a80*/  LDSM.16.M88.4 R136, [R0+0x8080] ;  /* 0x008080000088783b */ /* 0x0007ee0000000200 */
[-C--:B------:R-:W-:Y:S08]  /*2a90*/  HMMA.16816.F32.BF16 R12, R148, R152.reuse, R12 ;  /* 0x00000098940c723c */ /* 0x080ff0000004180c */
[C---:B------:R-:W-:Y:S08]  /*2aa0*/  HMMA.16816.F32.BF16 R16, R80.reuse, R152, R16 ;  /* 0x000000985010723c */ /* 0x040ff00000041810 */
[-C--:B------:R-:W-:Y:S01]  /*2ab0*/  HMMA.16816.F32.BF16 R20, R80, R2.reuse, R20 ;  /* 0x000000025014723c */ /* 0x080fe20000041814 */
[----:B------:R-:W4:Y:S03]  /*2ac0*/  LDSM.16.M88.2 R80, [R217+0x5080] ;  /* 0x00508000d950783b */ /* 0x000f260000000100 */
[----:B---3--:R-:W-:Y:S03]  /*2ad0*/  MOV R0, UR4 ;  /* 0x0000000400007c02 */ /* 0x008fe60008000f00 */
[----:B------:R-:W-:Y:S01]  /*2ae0*/  LDSM.16.M88.2 R82, [R219+0x4080] ;  /* 0x00408000db52783b */ /* 0x000fe20000000100 */
[----:B------:R-:W-:Y:S04]  /*2af0*/  HMMA.16816.F32.BF16 R24, R148, R2, R24 ;  /* 0x000000029418723c */ /* 0x000fe80000041818 */
[----:B------:R-:W-:Y:S01]  /*2b00*/  IMAD R0, R0, 0x2000, R227 ;  /* 0x0000200000007824 */ /* 0x000fe200078e02e3 */
[----:B------:R-:W3:Y:S03]  /*2b10*/  LDSM.16.M88.2 R2, [R219+0x3080] ;  /* 0x00308000db02783b */ /* 0x000ee60000000100 */
[-C--:B-1----:R-:W-:Y:S03]  /*2b20*/  HMMA.16816.F32.BF16 R4, R76, R132.reuse, R4 ;  /* 0x000000844c04723c */ /* 0x082fe60000041804 */
[----:B------:R-:W-:Y:S02]  /*2b30*/  LDSM.16.M88.2 R148, [R218+0x5080] ;  /* 0x00508000da94783b */ /* 0x000fe40000000100 */
[----:B------:R-:W-:Y:S03]  /*2b40*/  SHF.L.U32 R0, R0, 0x1, RZ ;  /* 0x0000000100007819 */ /* 0x000fe600000006ff */
[C---:B--2---:R-:W-:Y:S01]  /*2b50*/  HMMA.16816.F32.BF16 R8, R156.reuse, R132, R8 ;  /* 0x000000849c08723c */ /* 0x044fe20000041808 */
[----:B------:R-:W1:Y:S06]  /*2b60*/  LDSM.16.M88.2 R132, [R219+0x5080] ;  /* 0x00508000db84783b */ /* 0x000e6c0000000100 */
[----:B------:R2:W-:Y:S01]  /*2b70*/  LDSM.16.M88.4 R144, [R0+0x8080] ;  /* 0x008080000090783b */ /* 0x0005e20000000200 */
[-C--:B------:R-:W-:Y:S07]  /*2b80*/  HMMA.16816.F32.BF16 R12, R156, R134.reuse, R12 ;  /* 0x000000869c0c723c */ /* 0x080fee000004180c */
[----:B------:R-:W-:Y:S01]  /*2b90*/  LDSM.16.M88.2 R150, [R222+0x3080] ;  /* 0x00308000de96783b */ /* 0x000fe20000000100 */
[C---:B------:R-:W-:Y:S05]  /*2ba0*/  HMMA.16816.F32.BF16 R16, R76.reuse, R134, R16 ;  /* 0x000000864c10723c */ /* 0x040fea0000041810 */
[----:B------:R-:W1:Y:S03]  /*2bb0*/  LDSM.16.M88.2 R134, [R218+0x3080] ;  /* 0x00308000da86783b */ /* 0x000e660000000100 */
[-C--:B----4-:R-:W-:Y:S03]  /*2bc0*/  HMMA.16816.F32.BF16 R20, R76, R80.reuse, R20 ;  /* 0x000000504c14723c */ /* 0x090fe60000041814 */
[----:B------:R-:W4:Y:S01]  /*2bd0*/  LDSM.16.M88.4 R76, [R155+0x9080] ;  /* 0x009080009b4c783b */ /* 0x000f220000000200 */
[----:B--2---:R-:W-:Y:S04]  /*2be0*/  MOV R0, UR4 ;  /* 0x0000000400007c02 */ /* 0x004fe80008000f00 */
[----:B------:R-:W-:Y:S03]  /*2bf0*/  HMMA.16816.F32.BF16 R24, R156, R80, R24 ;  /* 0x000000509c18723c */ /* 0x000fe60000041818 */
[----:B------:R-:W2:Y:S01]  /*2c00*/  LDSM.16.M88.2 R80, [R218+0x4080] ;  /* 0x00408000da50783b */ /* 0x000ea20000000100 */
[----:B------:R-:W-:Y:S04]  /*2c10*/  LEA R0, R0, R228, 0xd ;  /* 0x000000e400007211 */ /* 0x000fe800078e68ff */
[-C--:B---3--:R-:W-:Y:S05]  /*2c20*/  HMMA.16816.F32.BF16 R4, R136, R2.reuse, R4 ;  /* 0x000000028804723c */ /* 0x088fea0000041804 */
[----:B------:R-:W-:Y:S03]  /*2c30*/  SHF.L.U32 R0, R0, 0x1, RZ ;  /* 0x0000000100007819 */ /* 0x000fe600000006ff */
[C---:B------:R-:W-:Y:S01]  /*2c40*/  HMMA.16816.F32.BF16 R8, R140.reuse, R2, R8 ;  /* 0x000000028c08723c */ /* 0x040fe20000041808 */
[----:B------:R-:W-:Y:S06]  /*2c50*/  LDSM.16.M88.2 R2, [R222+0x4080] ;  /* 0x00408000de02783b */ /* 0x000fec0000000100 */
[----:B------:R3:W2:Y:S01]  /*2c60*/  LDSM.16.M88.4 R152, [R0+0x8080] ;  /* 0x008080000098783b */ /* 0x0006a20000000200 */
[-C--:B------:R-:W-:Y:S08]  /*2c70*/  HMMA.16816.F32.BF16 R12, R140, R82.reuse, R12 ;  /* 0x000000528c0c723c */ /* 0x080ff0000004180c */
[C---:B------:R-:W-:Y:S08]  /*2c80*/  HMMA.16816.F32.BF16 R16, R136.reuse, R82, R16 ;  /* 0x000000528810723c */ /* 0x040ff00000041810 */
[-C--:B-1----:R-:W-:Y:S01]  /*2c90*/  HMMA.16816.F32.BF16 R20, R136, R132.reuse, R20 ;  /* 0x000000848814723c */ /* 0x082fe20000041814 */
[----:B------:R-:W1:Y:S03]  /*2ca0*/  LDSM.16.M88.4 R136, [R208+0x9080] ;  /* 0x00908000d088783b */ /* 0x000e660000000200 */
[----:B---3--:R-:W-:Y:S04]  /*2cb0*/  MOV R0, UR13 ;  /* 0x0000000d00007c02 */ /* 0x008fe80008000f00 */
[----:B------:R-:W-:Y:S04]  /*2cc0*/  HMMA.16816.F32.BF16 R24, R140, R132, R24 ;  /* 0x000000848c18723c */ /* 0x000fe80000041818 */
[----:B------:R-:W-:Y:S04]  /*2cd0*/  LEA R0, R0, R252, 0x6 ;  /* 0x000000fc00007211 */ /* 0x000fe800078e30ff */
[-C--:B------:R-:W-:Y:S05]  /*2ce0*/  HMMA.16816.F32.BF16 R4, R144, R134.reuse, R4 ;  /* 0x000000869004723c */ /* 0x080fea0000041804 */
[C-C-:B------:R-:W-:Y:S03]  /*2cf0*/  IADD3 R133, R0.reuse, UR22, R234.reuse ;  /* 0x0000001600857c10 */ /* 0x140fe6000fffe0ea */
[C---:B----4-:R-:W-:Y:S07]  /*2d00*/  HMMA.16816.F32.BF16 R8, R76.reuse, R134, R8 ;  /* 0x000000864c08723c */ /* 0x050fee0000041808 */
[----:B------:R-:W-:Y:S01]  /*2d10*/  IADD3 R134, R0, c[0x0][0x2a4], R234 ;  /* 0x0000a90000867a10 */ /* 0x000fe20007ffe0ea */
[-C--:B--2---:R-:W-:Y:S04]  /*2d20*/  HMMA.16816.F32.BF16 R12, R76, R80.reuse, R12 ;  /* 0x000000504c0c723c */ /* 0x084fe8000004180c */
[----:B-----5:R-:W-:Y:S04]  /*2d30*/  IMNMX R134, R241, R134, PT ;  /* 0x00000086f1867217 */ /* 0x020fe80003800200 */
[C---:B------:R-:W-:Y:S08]  /*2d40*/  HMMA.16816.F32.BF16 R16, R144.reuse, R80, R16 ;  /* 0x000000509010723c */ /* 0x040ff00000041810 */
[-C--:B------:R-:W-:Y:S08]  /*2d50*/  HMMA.16816.F32.BF16 R20, R144, R148.reuse, R20 ;  /* 0x000000949014723c */ /* 0x080ff00000041814 */
[----:B------:R-:W-:Y:S08]  /*2d60*/  HMMA.16816.F32.BF16 R24, R76, R148, R24 ;  /* 0x000000944c18723c */ /* 0x000ff00000041818 */
[-C--:B------:R-:W-:Y:S08]  /*2d70*/  HMMA.16816.F32.BF16 R4, R152, R150.reuse, R4 ;  /* 0x000000969804723c */ /* 0x080ff00000041804 */
[C---:B-1----:R-:W-:Y:S08]  /*2d80*/  HMMA.16816.F32.BF16 R8, R136.reuse, R150, R8 ;  /* 0x000000968808723c */ /* 0x042ff00000041808 */
        /* <DEDUP_REMOVED lines=20> */
[----:B------:R5:W1:Y:S01]  /*2ed0*/  MUFU.TANH R247, R16 ;  /* 0x0000001000f77308 */ /* 0x000a620000002400 */
[----:B------:R-:W-:Y:S01]  /*2ee0*/  FMUL.FTZ R19, R19, c[0x0][0x2b4] ;  /* 0x0000ad0013137a20 */ /* 0x000fe20000410000 */
[----:B--2---:R-:W2:Y:S08]  /*2ef0*/  LDSM.16.M88.2 R4, [R222+0x5080] ;  /* 0x00508000de04783b */ /* 0x004eb00000000100 */
[----:B------:R-:W1:Y:S10]  /*2f00*/  MUFU.TANH R209, R7 ;  /* 0x0000000700d17308 */ /* 0x000e740000002400 */
[----:B------:R1:W1:Y:S01]  /*2f10*/  MUFU.TANH R213, R12 ;  /* 0x0000000c00d57308 */ /* 0x0002620000002400 */
[----:B-----5:R-:W-:Y:S05]  /*2f20*/  IMAD.U32 R16, RZ, RZ, UR4 ;  /* 0x00000004ff107e24 */ /* 0x020fea000f8e00ff */
[----:B------:R-:W-:Y:S04]  /*2f30*/  LEA R16, R16, R252, 0x6 ;  /* 0x000000fc10107211 */ /* 0x000fe800078e30ff */
[----:B------:R-:W3:Y:S01]  /*2f40*/  MUFU.TANH R215, R8 ;  /* 0x0000000800d77308 */ /* 0x000ee20000002400 */
[----:B------:R3:W3:Y:S09]  /*2f50*/  LDS R135, [R16.X4+0x12080] ;  /* 0x0120800010877984 */ /* 0x0006f20000004800 */
[----:B------:R5:W3:Y:S01]  /*2f60*/  MUFU.TANH R212, R13 ;  /* 0x0000000d00d47308 */ /* 0x000ae20000002400 */
[----:B-1----:R1:W1:Y:S01]  /*2f70*/  LDS R12, [R16.X4+0x12100] ;  /* 0x01210000100c7984 */ /* 0x0022620000004800 */
[-C--:B--2---:R-:W-:Y:S08]  /*2f80*/  HMMA.16816.F32.BF16 R20, R152, R4.reuse, R20 ;  /* 0x000000049814723c */ /* 0x084ff00000041814 */
[----:B------:R2:W1:Y:S01]  /*2f90*/  MUFU.TANH R214, R9 ;  /* 0x0000000900d67308 */ /* 0x0004620000002400 */
[----:B------:R-:W-:Y:S09]  /*2fa0*/  HMMA.16816.F32.BF16 R24, R136, R4, R24 ;  /* 0x000000048818723c */ /* 0x000ff20000041818 */
[----:B------:R2:W1:Y:S01]  /*2fb0*/  MUFU.TANH R237, R10 ;  /* 0x0000000a00ed7308 */ /* 0x0004620000002400 */
[----:B-----5:R2:W1:Y:S04]  /*2fc0*/  LDS R13, [R16.X4+0x120a0] ;  /* 0x0120a000100d7984 */ /* 0x0204680000004800 */
[----:B------:R-:W1:Y:S01]  /*2fd0*/  LDS R16, [R16.X4+0x12120] ;  /* 0x0121200010107984 */ /* 0x000e620000004800 */
[----:B------:R-:W-:Y:S04]  /*2fe0*/  FMUL.FTZ R20, R20, c[0x0][0x2b4] ;  /* 0x0000ad0014147a20 */ /* 0x000fe80000410000 */
[----:B------:R2:W1:Y:S01]  /*2ff0*/  MUFU.TANH R240, R11 ;  /* 0x0000000b00f07308 */ /* 0x0004620000002400 */
[----:B------:R-:W-:Y:S02]  /*3000*/  FMUL.FTZ R21, R21, c[0x0][0x2b4] ;  /* 0x0000ad0015157a20 */ /* 0x000fe40000410000 */
[----:B------:R-:W-:Y:S02]  /*3010*/  FMUL.FTZ R22, R22, c[0x0][0x2b4] ;  /* 0x0000ad0016167a20 */ /* 0x000fe40000410000 */
[----:B------:R-:W-:Y:S02]  /*3020*/  FMUL.FTZ R23, R23, c[0x0][0x2b4] ;  /* 0x0000ad0017177a20 */ /* 0x000fe40000410000 */
[----:B------:R-:W-:Y:S02]  /*3030*/  FMUL.FTZ R24, R24, c[0x0][0x2b4] ;  /* 0x0000ad0018187a20 */ /* 0x000fe40000410000 */
[----:B------:R-:W-:Y:S01]  /*3040*/  FMUL.FTZ R25, R25, c[0x0][0x2b4] ;  /* 0x0000ad0019197a20 */ /* 0x000fe20000410000 */
[----:B------:R2:W1:Y:S01]  /*3050*/  MUFU.TANH R236, R14 ;  /* 0x0000000e00ec7308 */ /* 0x0004620000002400 */
[----:B------:R-:W-:Y:S02]  /*3060*/  FMUL.FTZ R26, R26, c[0x0][0x2b4] ;  /* 0x0000ad001a1a7a20 */ /* 0x000fe40000410000 */
[----:B------:R-:W-:Y:S07]  /*3070*/  FMUL.FTZ R27, R27, c[0x0][0x2b4] ;  /* 0x0000ad001b1b7a20 */ /* 0x000fee0000410000 */
[----:B------:R2:W1:Y:S10]  /*3080*/  MUFU.TANH R235, R15 ;  /* 0x0000000f00eb7308 */ /* 0x0004740000002400 */
        /* <DEDUP_REMOVED lines=10> */
[----:B------:R2:W1:Y:S01]  /*3130*/  MUFU.TANH R210, R27 ;  /* 0x0000001b00d27308 */ /* 0x0004620000002400 */
[----:B------:R-:W-:-:S05]  /*3140*/  @!P3 BRA `(.L_x_248) ;  /* 0x000001900000b947 */ /* 0x000fca0003800000 */
[----:B---34-:R-:W-:Y:S01]  /*3150*/  IMAD.MOV.U32 R2, RZ, RZ, c[0x0][0x168] ;  /* 0x00005a00ff027624 */ /* 0x018fe200078e00ff */
[----:B------:R-:W-:Y:S04]  /*3160*/  BSSY B0, `(.L_x_249) ;  /* 0x000000f000007945 */ /* 0x000fe80003800000 */
[----:B------:R-:W-:Y:S04]  /*3170*/  IADD3 R2, R0, c[0x0][0x198], -R2 ;  /* 0x0000660000027a10 */ /* 0x000fe80007ffe802 */
[----:B------:R-:W-:Y:S11]  /*3180*/  ISETP.GT.AND P2, PT, R2, -0x1, PT ;  /* 0xffffffff0200780c */ /* 0x000ff60003f44270 */
[----:B------:R-:W-:Y:S02]  /*3190*/  @!UPT UIADD3 URZ, URZ, URZ, URZ ;  /* 0x0000003f3f3ff290 */ /* 0x000fe4000fffe03f */
[----:B------:R-:W-:-:S05]  /*31a0*/  @P2 BRA `(.L_x_250) ;  /* 0x0000006000002947 */ /* 0x000fca0003800000 */
[----:B------:R-:W-:Y:S02]  /*31b0*/  ISETP.NE.AND P2, PT, R238, c[0x0][0x2a8], PT ;  /* 0x0000aa00ee007a0c */ /* 0x000fe40003f45270 */
[----:B------:R-:W-:Y:S11]  /*31c0*/  LOP3.LUT R2, RZ, R2, RZ, 0x33, !PT ;  /* 0x00000002ff027212 */ /* 0x000ff600078e33ff */
[----:B------:R-:W-:Y:S05]  /*31d0*/  @P2 IMAD.HI.U32 R3, R2, c[0x0][0x2ac], RZ ;  /* 0x0000ab0002032a27 */ /* 0x000fea00078e00ff */
[----:B------:R-:W-:Y:S04]  /*31e0*/  @P2 SHF.R.U32.HI R2, RZ, c[0x0][0x2b0], R3 ;  /* 0x0000ac00ff022a19 */ /* 0x000fe80000011603 */
[----:B------:R-:W-:Y:S01]  /*31f0*/  LOP3.LUT R2, RZ, R2, RZ, 0x33, !PT ;  /* 0x00000002ff027212 */ /* 0x000fe200078e33ff */
[----:B------:R-:W-:-:S05]  /*3200*/  BRA `(.L_x_251) ;  /* 0x0000004000007947 */ /* 0x000fca0003800000 */
.L_x_250:
[----:B------:R-:W-:Y:S11]  /*3210*/  ISETP.NE.AND P2, PT, R238, c[0x0][0x2a8], PT ;  /* 0x0000aa00ee007a0c */ /* 0x000ff60003f45270 */
[----:B------:R-:W-:Y:S02]  /*3220*/  @!UPT UIADD3 URZ, URZ, URZ, URZ ;  /* 0x0000003f3f3ff290 */ /* 0x000fe4000fffe03f */
[----:B------:R-:W-:Y:S05]  /*3230*/  @P2 IMAD.HI.U32 R3, R2, c[0x0][0x2ac], RZ ;  /* 0x0000ab0002032a27 */ /* 0x000fea00078e00ff */
[----:B------:R-:W-:Y:S02]  /*3240*/  @P2 SHF.R.U32.HI R2, RZ, c[0x0][0x2b0], R3 ;  /* 0x0000ac00ff022a19 */ /* 0x000fe40000011603 */
.L_x_251:
[----:B------:R-:W-:Y:S05]  /*3250*/  BSYNC B0 ;  /* 0x0000000000007941 */ /* 0x000fea0003800000 */
.L_x_249:
[--C-:B------:R-:W-:Y:S01]  /*3260*/  IADD3 R133, R0, UR22, R234.reuse ;  /* 0x0000001600857c10 */ /* 0x100fe2000fffe0ea */
[----:B------:R-:W3:Y:S02]  /*3270*/  LDL R3, [R1+0x8] ;  /* 0x0000080001037983 */ /* 0x000ee40000100800 */
[----:B---3--:R-:W-:Y:S01]  /*3280*/  IMAD R2, R2, c[0x0][0x2a8], R3 ;  /* 0x0000aa0002027a24 */ /* 0x008fe200078e0203 */
[----:B------:R-:W-:Y:S04]  /*3290*/  IADD3 R3, R0, c[0x0][0x2a4], R234 ;  /* 0x0000a90000037a10 */ /* 0x000fe80007ffe0ea */
[----:B------:R-:W-:Y:S02]  /*32a0*/  IMNMX R3, R241, R3, PT ;  /* 0x00000003f1037217 */ /* 0x000fe40003800200 */
[----:B------:R-:W-:Y:S02]  /*32b0*/  IADD3 R134, R2, c[0x0][0x2a8], RZ ;  /* 0x0000aa0002867a10 */ /* 0x000fe40007ffe0ff */
[----:B------:R-:W-:Y:S02]  /*32c0*/  IMNMX R133, R133, R2, !PT ;  /* 0x0000000285857217 */ /* 0x000fe40007800200 */
[----:B------:R-:W-:Y:S02]  /*32d0*/  IMNMX R134, R3, R134, PT ;  /* 0x0000008603867217 */ /* 0x000fe40003800200 */
.L_x_248:
[----:B---34-:R-:W-:Y:S04]  /*32e0*/  IADD3 R2, R0, 0x8, RZ ;  /* 0x0000000800027810 */ /* 0x018fe80007ffe0ff */
[C-C-:B------:R-:W-:Y:S02]  /*32f0*/  IADD3 R6, R2.reuse, c[0x0][0x2a4], R234.reuse ;  /* 0x0000a90002067a10 */ /* 0x140fe40007ffe0ea */
[----:B------:R-:W-:Y:S02]  /*3300*/  IADD3 R5, R2, UR22, R234 ;  /* 0x0000001602057c10 */ /* 0x000fe4000fffe0ea */
[----:B------:R-:W-:Y:S01]  /*3310*/  IMNMX R6, R241, R6, PT ;  /* 0x00000006f1067217 */ /* 0x000fe20003800200 */
[----:B------:R-:W-:-:S05]  /*3320*/  @!P3 BRA `(.L_x_252) ;  /* 0x000001600000b947 */ /* 0x000fca0003800000 */
[----:B------:R-:W-:Y:S01]  /*3330*/  IMAD.MOV.U32 R3, RZ, RZ, c[0x0][0x168] ;  /* 0x00005a00ff037624 */ /* 0x000fe200078e00ff */
        /* <DEDUP_REMOVED lines=11> */
.L_x_254:
[----:B------:R-:W-:Y:S11]  /*33f0*/  ISETP.NE.AND P2, PT, R238, c[0x0][0x2a8], PT ;  /* 0x0000aa00ee007a0c */ /* 0x000ff60003f45270 */
[----:B------:R-:W-:Y:S02]  /*3400*/  @!UPT UIADD3 URZ, URZ, URZ, URZ ;  /* 0x0000003f3f3ff290 */ /* 0x000fe4000fffe03f */
[----:B------:R-:W-:Y:S05]  /*3410*/  @P2 IMAD.HI.U32 R3, R2, c[0x0][0x2ac], RZ ;  /* 0x0000ab0002032a27 */ /* 0x000fea00078e00ff */
[----:B------:R-:W-:Y:S02]  /*3420*/  @P2 SHF.R.U32.HI R2, RZ, c[0x0][0x2b0], R3 ;  /* 0x0000ac00ff022a19 */ /* 0x000fe40000011603 */
.L_x_255:
[----:B------:R-:W-:Y:S05]  /*3430*/  BSYNC B0 ;  /* 0x0000000000007941 */ /* 0x000fea0003800000 */
.L_x_253:
[----:B------:R-:W3:Y:S02]  /*3440*/  LDL R3, [R1+0x8] ;  /* 0x0000080001037983 */ /* 0x000ee40000100800 */
[----:B---3--:R-:W-:Y:S05]  /*3450*/  IMAD R2, R2, c[0x0][0x2a8], R3 ;  /* 0x0000aa0002027a24 */ /* 0x008fea00078e0203 */
[----:B------:R-:W-:Y:S02]  /*3460*/  IADD3 R3, R2, c[0x0][0x2a8], RZ ;  /* 0x0000aa0002037a10 */ /* 0x000fe40007ffe0ff */
[----:B------:R-:W-:Y:S02]  /*3470*/  IMNMX R5, R5, R2, !PT ;  /* 0x0000000205057217 */ /* 0x000fe40007800200 */
[----:B------:R-:W-:Y:S02]  /*3480*/  IMNMX R6, R6, R3, PT ;  /* 0x0000000306067217 */ /* 0x000fe40003800200 */
.L_x_252:
[----:B------:R-:W-:Y:S04]  /*3490*/  IADD3 R2, R0, 0x20, RZ ;  /* 0x0000002000027810 */ /* 0x000fe80007ffe0ff */
        /* <DEDUP_REMOVED lines=16> */
.L_x_258:
[----:B------:R-:W-:Y:S11]  /*35a0*/  ISETP.NE.AND P2, PT, R238, c[0x0][0x2a8], PT ;  /* 0x0000aa00ee007a0c */ /* 0x000ff60003f45270 */
[----:B------:R-:W-:Y:S02]  /*35b0*/  @!UPT UIADD3 URZ, URZ, URZ, URZ ;  /* 0x0000003f3f3ff290 */ /* 0x000fe4000fffe03f */
[----:B------:R-:W-:Y:S05]  /*35c0*/  @P2 IMAD.HI.U32 R7, R2, c[0x0][0x2ac], RZ ;  /* 0x0000ab0002072a27 */ /* 0x000fea00078e00ff */
[----:B------:R-:W-:Y:S02]  /*35d0*/  @P2 SHF.R.U32.HI R2, RZ, c[0x0][0x2b0], R7 ;  /* 0x0000ac00ff022a19 */ /* 0x000fe40000011607 */
.L_x_259:
[----:B------:R-:W-:Y:S05]  /*35e0*/  BSYNC B0 ;  /* 0x0000000000007941 */ /* 0x000fea0003800000 */
.L_x_257:
[----:B------:R-:W3:Y:S02]  /*35f0*/  LDL R7, [R1+0x8] ;  /* 0x0000080001077983 */ /* 0x000ee40000100800 */
[----:B---3--:R-:W-:Y:S05]  /*3600*/  IMAD R2, R2, c[0x0][0x2a8], R7 ;  /* 0x0000aa0002027a24 */ /* 0x008fea00078e0207 */
[----:B------:R-:W-:Y:S02]  /*3610*/  IADD3 R7, R2, c[0x0][0x2a8], RZ ;  /* 0x0000aa0002077a10 */ /* 0x000fe40007ffe0ff */
[----:B------:R-:W-:Y:S02]  /*3620*/  IMNMX R3, R3, R2, !PT ;  /* 0x0000000203037217 */ /* 0x000fe40007800200 */
[----:B------:R-:W-:Y:S02]  /*3630*/  IMNMX R4, R4, R7, PT ;  /* 0x0000000704047217 */ /* 0x000fe40003800200 */
.L_x_256:
[----:B------:R-:W-:Y:S04]  /*3640*/  IADD3 R0, R0, 0x28, RZ ;  /* 0x0000002800007810 */ /* 0x000fe80007ffe0ff */
[C-C-:B--2---:R-:W-:Y:S02]  /*3650*/  IADD3 R9, R0.reuse, c[0x0][0x2a4], R234.reuse ;  /* 0x0000a90000097a10 */ /* 0x144fe40007ffe0ea */
        /* <DEDUP_REMOVED lines=15> */
.L_x_262:
[----:B------:R-:W-:Y:S11]  /*3750*/  ISETP.NE.AND P2, PT, R238, c[0x0][0x2a8], PT ;  /* 0x0000aa00ee007a0c */ /* 0x000ff60003f45270 */
[----:B------:R-:W-:Y:S02]  /*3760*/  @!UPT UIADD3 URZ, URZ, URZ, URZ ;  /* 0x0000003f3f3ff290 */ /* 0x000fe4000fffe03f */
[----:B------:R-:W-:Y:S05]  /*3770*/  @P2 IMAD.HI.U32 R2, R0, c[0x0][0x2ac], RZ ;  /* 0x0000ab0000022a27 */ /* 0x000fea00078e00ff */
[----:B------:R-:W-:Y:S02]  /*3780*/  @P2 SHF.R.U32.HI R0, RZ, c[0x0][0x2b0], R2 ;  /* 0x0000ac00ff002a19 */ /* 0x000fe40000011602 */
.L_x_263:
[----:B------:R-:W-:Y:S05]  /*3790*/  BSYNC B0 ;  /* 0x0000000000007941 */ /* 0x000fea0003800000 */
.L_x_261:
[----:B------:R-:W2:Y:S02]  /*37a0*/  LDL R2, [R1+0x8] ;  /* 0x0000080001027983 */ /* 0x000ea40000100800 */
[----:B--2---:R-:W-:Y:S05]  /*37b0*/  IMAD R0, R0, c[0x0][0x2a8], R2 ;  /* 0x0000aa0000007a24 */ /* 0x004fea00078e0202 */
[----:B------:R-:W-:Y:S02]  /*37c0*/  IADD3 R2, R0, c[0x0][0x2a8], RZ ;  /* 0x0000aa0000027a10 */ /* 0x000fe40007ffe0ff */
[----:B------:R-:W-:Y:S02]  /*37d0*/  IMNMX R8, R8, R0, !PT ;  /* 0x0000000008087217 */ /* 0x000fe40007800200 */
[----:B------:R-:W-:Y:S02]  /*37e0*/  IMNMX R9, R9, R2, PT ;  /* 0x0000000209097217 */ /* 0x000fe40003800200 */
.L_x_260:
[----:B------:R-:W-:Y:S04]  /*37f0*/  DEPBAR.LE SB0, 0x0 ;  /* 0x000080000000791a */ /* 0x000fe80000000000 */
[----:B------:R-:W-:Y:S01]  /*3800*/  BAR.SYNC.DEFER_BLOCKING 0x0 ;  /* 0x0000000000007b1d */ /* 0x000fe20000010000 */
[----:B------:R-:W-:Y:S01]  /*3810*/  SEL R2, R231, 0xffffffe0, !P0 ;  /* 0xffffffe0e7027807 */ /* 0x000fe20004000000 */
[----:B------:R-:W-:Y:S01]  /*3820*/  IMAD.SHL.U32 R0, R220, 0x2, RZ ;  /* 0x00000002dc007824 */ /* 0x000fe200078e00ff */
[----:B------:R-:W-:Y:S03]  /*3830*/  UIADD3 UR23, UR13, 0x1, URZ ;  /* 0x000000010d177890 */ /* 0x000fe6000fffe03f */
[----:B------:R-:W-:Y:S01]  /*3840*/  IMAD.IADD R2, R0, 0x1, R2 ;  /* 0x0000000100027824 */ /* 0x000fe200078e0202 */
[----:B------:R-:W-:Y:S06]  /*3850*/  UISETP.GE.AND UP0, UPT, UR23, UR14, UPT ;  /* 0x0000000e1700728c */ /* 0x000fec000bf06270 */
[----:B------:R-:W-:Y:S01]  /*3860*/  PLOP3.LUT P2, PT, PT, PT, UP0, 0x80, 0x0 ;  /* 0x000000000000781c */ /* 0x000fe20003f4f008 */
[----:B------:R2:W3:Y:S04]  /*3870*/  LDSM.16.M88.4 R20, [R0+0xe080] ;  /* 0x00e080000014783b */ /* 0x0004e80000000200 */
[----:B------:R2:W4:Y:S04]  /*3880*/  LDSM.16.M88.4 R24, [R0+0xf080] ;  /* 0x00f080000018783b */ /* 0x0005280000000200 */
[----:B------:R2:W1:Y:S04]  /*3890*/  LDSM.16.M88.4 R76, [R2+0xe080] ;  /* 0x00e08000024c783b */ /* 0x0004680000000200 */
[----:B------:R2:W1:Y:S01]  /*38a0*/  LDSM.16.M88.4 R80, [R2+0xf080] ;  /* 0x00f080000250783b */ /* 0x0004620000000200 */
[----:B------:R-:W-:-:S05]  /*38b0*/  @P2 BRA `(.L_x_264) ;  /* 0x000003e000002947 */ /* 0x000fca0003800000 */
[----:B------:R-:W5:Y:S01]  /*38c0*/  LDL R7, [R1+0x54] ;  /* 0x0000540001077983 */ /* 0x000f620000100800 */
[----:B------:R-:W-:Y:S01]  /*38d0*/  ULDC.64 UR6, c[0x0][0x178] ;  /* 0x00005e0000067ab9 */ /* 0x000fe20000000a00 */
[----:B------:R-:W-:Y:S01]  /*38e0*/  IMAD.U32 R15, RZ, RZ, UR13 ;  /* 0x0000000dff0f7e24 */ /* 0x000fe2000f8e00ff */
[----:B------:R-:W-:Y:S01]  /*38f0*/  UIMAD.WIDE.U32 UR26, UR23, UR6, URZ ;  /* 0x00000006171a72a5 */ /* 0x000fe2000f8e003f */
[----:B--2---:R-:W2:Y:S01]  /*3900*/  LDL.64 R138, [R1+0x10] ;  /* 0x00001000018a7983 */ /* 0x004ea20000100a00 */
[----:B------:R-:W-:Y:S03]  /*3910*/  USHF.R.S32.HI UR24, URZ, 0x1f, UR23 ;  /* 0x0000001f3f187899 */ /* 0x000fe60008011417 */
[----:B----4-:R-:W4:Y:S01]  /*3920*/  LDL.64 R136, [R1+0x30] ;  /* 0x0000300001887983 */ /* 0x010f220000100a00 */
[----:B------:R-:W-:Y:S02]  /*3930*/  UIMAD UR24, UR24, UR6, URZ ;  /* 0x00000006181872a4 */ /* 0x000fe4000f8e023f */
[----:B------:R-:W-:Y:S01]  /*3940*/  USHF.L.U32 UR6, UR26, 0x6, URZ ;  /* 0x000000061a067899 */ /* 0x000fe2000800063f */
[----:B---3--:R-:W3:Y:S01]  /*3950*/  LDL R18, [R1+0x40] ;  /* 0x0000400001127983 */ /* 0x008ee20000100800 */
[----:B------:R-:W-:Y:S03]  /*3960*/  UIMAD UR24, UR23, UR7, UR24 ;  /* 0x00000007171872a4 */ /* 0x000fe6000f8e0218 */
[----:B------:R-:W3:Y:S01]  /*3970*/  LDL.64 R140, [R1+0x18] ;  /* 0x00001800018c7983 */ /* 0x000ee20000100a00 */
[----:B------:R-:W-:Y:S03]  /*3980*/  UIADD3 UR24, UR27, UR24, URZ ;  /* 0x000000181b187290 */ /* 0x000fe6000fffe03f */
[----:B------:R-:W3:Y:S01]  /*3990*/  LDL R132, [R1+0x50] ;  /* 0x0000500001847983 */ /* 0x000ee20000100800 */
[----:B------:R-:W-:Y:S03]  /*39a0*/  USHF.L.U64.HI UR24, UR26, 0x6, UR24 ;  /* 0x000000061a187899 */ /* 0x000fe60008010218 */
[----:B------:R-:W1:Y:S01]  /*39b0*/  @!P5 S2R R14, SR_CTAID.Y ;  /* 0x00000000000ed919 */ /* 0x000e620000002600 */
[----:B-----5:R-:W-:Y:S02]  /*39c0*/  ISETP.NE.AND P4, PT, R7, RZ, PT ;  /* 0x000000ff0700720c */ /* 0x020fe40003f85270 */
[----:B-1----:R-:W-:Y:S01]  /*39d0*/  @!P5 SHF.R.S32.HI R7, RZ, 0x1f, R14 ;  /* 0x0000001fff07d819 */ /* 0x002fe2000001140e */
[----:B--2---:R-:W-:Y:S02]  /*39e0*/  @!P5 IMAD.MOV.U32 R10, RZ, RZ, R138 ;  /* 0x000000ffff0ad224 */ /* 0x004fe400078e008a */
[----:B------:R-:W-:Y:S02]  /*39f0*/  @!P5 IMAD.MOV.U32 R11, RZ, RZ, R139 ;  /* 0x000000ffff0bd224 */ /* 0x000fe400078e008b */
[----:B------:R-:W-:Y:S01]  /*3a00*/  @!P5 IMAD R17, R7, c[0x0][0x270], RZ ;  /* 0x00009c000711da24 */ /* 0x000fe200078e02ff */
[----:B------:R-:W-:Y:S01]  /*3a10*/  @!P5 LEA R7, R15, 0x40, 0x6 ;  /* 0x000000400f07d811 */ /* 0x000fe200078e30ff */
[C---:B------:R-:W-:Y:S03]  /*3a20*/  @!P5 IMAD.WIDE.U32 R10, R14.reuse, c[0x0][0x270], R10 ;  /* 0x00009c000e0ada25 */ /* 0x040fe600078e000a */
[----:B------:R-:W-:Y:S01]  /*3a30*/  @!P5 SHF.R.S32.HI R15, RZ, 0x1f, R7 ;  /* 0x0000001fff0fd819 */ /* 0x000fe20000011407 */
[----:B------:R-:W-:Y:S04]  /*3a40*/  @!P5 IMAD R14, R14, c[0x0][0x274], R17 ;  /* 0x00009d000e0eda24 */ /* 0x000fe800078e0211 */
[----:B------:R-:W-:Y:S01]  /*3a50*/  @!P5 IMAD.IADD R14, R11, 0x1, R14 ;  /* 0x000000010b0ed824 */ /* 0x000fe200078e020e */
[----:B------:R-:W-:Y:S01]  /*3a60*/  @!P5 IADD3 R11, P3, P2, R7, UR16, R10 ;  /* 0x00000010070bdc10 */ /* 0x000fe2000fa7e00a */
[----:B------:R-:W-:Y:S03]  /*3a70*/  IMAD.U32 R10, RZ, RZ, UR9 ;  /* 0x00000009ff0a7e24 */ /* 0x000fe6000f8e00ff */
[----:B------:R-:W-:Y:S01]  /*3a80*/  @!P5 IADD3.X R17, R15, UR10, R14, P3, P2 ;  /* 0x0000000a0f11dc10 */ /* 0x000fe20009fe440e */
[----:B------:R-:W-:Y:S01]  /*3a90*/  IMAD.U32 R15, RZ, RZ, UR5 ;  /* 0x00000005ff0f7e24 */ /* 0x000fe2000f8e00ff */
[----:B----4-:R-:W-:Y:S04]  /*3aa0*/  IADD3 R10, P3, P2, R136, UR6, R10 ;  /* 0x00000006880a7c10 */ /* 0x010fe8000fa7e00a */
[----:B---3--:R-:W-:Y:S02]  /*3ab0*/  IADD3.X R15, R18, UR24, R15, P3, P2 ;  /* 0x00000018120f7c10 */ /* 0x008fe40009fe440f */
[----:B------:R-:W-:Y:S01]  /*3ac0*/  IADD3 R7, P2, R136, UR6, RZ ;  /* 0x0000000688077c10 */ /* 0x000fe2000ff5e0ff */
[----:B------:R-:W-:Y:S03]  /*3ad0*/  UIMAD UR6, UR23, -0x40, UR21 ;  /* 0xffffffc0170678a4 */ /* 0x000fe6000f8e0215 */
[----:B------:R-:W-:Y:S02]  /*3ae0*/  IADD3.X R14, R18, UR24, RZ, P2, !PT ;  /* 0x00000018120e7c10 */ /* 0x000fe400097fe4ff */
[C---:B------:R-:W-:Y:S04]  /*3af0*/  LEA R18, P2, R7.reuse, c[0x0][0x160], 0x1 ;  /* 0x0000580007127a11 */ /* 0x040fe800078408ff */
[----:B------:R-:W-:Y:S01]  /*3b00*/  LEA.HI.X R19, R7, c[0x0][0x164], R14, 0x1, P2 ;  /* 0x0000590007137a11 */ /* 0x000fe200010f0c0e */
[----:B------:R-:W-:Y:S01]  /*3b10*/  IMAD.U32 R7, RZ, RZ, UR15 ;  /* 0x0000000fff077e24 */ /* 0x000fe2000f8e00ff */
[C---:B------:R-:W-:Y:S03]  /*3b20*/  LEA R14, P2, R10.reuse, c[0x0][0x160], 0x1 ;  /* 0x000058000a0e7a11 */ /* 0x040fe600078408ff */
[----:B------:R-:W-:Y:S01]  /*3b30*/  IMAD R7, R7, 0x4000, R132 ;  /* 0x0000400007077824 */ /* 0x000fe200078e0284 */
[----:B------:R-:W-:Y:S02]  /*3b40*/  LEA.HI.X R15, R10, c[0x0][0x164], R15, 0x1, P2 ;  /* 0x000059000a0f7a11 */ /* 0x000fe400010f0c0f */
[C---:B------:R-:W-:Y:S02]  /*3b50*/  @!P5 LEA R136, P2, R11.reuse, c[0x0][0x258], 0x2 ;  /* 0x000096000b88da11 */ /* 0x040fe400078410ff */
[----:B------:R-:W-:Y:S02]  /*3b60*/  IADD3 R10, -R140, UR6, RZ ;  /* 0x000000068c0a7c10 */ /* 0x000fe4000fffe1ff */
[----:B------:R-:W-:Y:S02]  /*3b70*/  @!P5 LEA.HI.X R137, R11, c[0x0][0x25c], R17, 0x2, P2 ;  /* 0x000097000b89da11 */ /* 0x000fe400010f1411 */
[C---:B------:R-:W-:Y:S11]  /*3b80*/  ISETP.LT.OR P2, PT, R10.reuse, 0x1, P6 ;  /* 0x000000010a00780c */ /* 0x040ff60003741670 */
[----:B------:R-:W-:Y:S02]  /*3b90*/  @!UPT UIADD3 URZ, URZ, URZ, URZ ;  /* 0x0000003f3f3ff290 */ /* 0x000fe4000fffe03f */
[----:B------:R-:W-:Y:S01]  /*3ba0*/  @!PT LDS RZ, [RZ] ;  /* 0x00000000fffff984 */ /* 0x000fe20000000800 */
[----:B------:R-:W-:Y:S01]  /*3bb0*/  @!PT LDS RZ, [RZ] ;  /* 0x00000000fffff984 */ /* 0x000fe20000000800 */
[----:B------:R-:W-:Y:S01]  /*3bc0*/  @!PT LDS RZ, [RZ] ;  /* 0x00000000fffff984 */ /* 0x000fe20000000800 */
[----:B------:R1:W-:Y:S01]  /*3bd0*/  LDGSTS.E.BYPASS.LTC128B.128 [R7], [R18.64], !P2 ;  /* 0x0000000012077fae */ /* 0x0003e2000d101d52 */
[C---:B------:R-:W-:Y:S11]  /*3be0*/  ISETP.LT.OR P2, PT, R10.reuse, 0x1, P4 ;  /* 0x000000010a00780c */ /* 0x040ff60002741670 */
[----:B------:R-:W-:Y:S02]  /*3bf0*/  @!UPT UIADD3 URZ, URZ, URZ, URZ ;  /* 0x0000003f3f3ff290 */ /* 0x000fe4000fffe03f */
[----:B------:R1:W-:Y:S01]  /*3c00*/  LDGSTS.E.BYPASS.LTC128B.128 [R7+0x2000], [R18.64+0x80], !P2 ;  /* 0x0200008012077fae */ /* 0x0003e2000d101d52 */
[C---:B------:R-:W-:Y:S11]  /*3c10*/  ISETP.LT.OR P2, PT, R10.reuse, 0x21, P6 ;  /* 0x000000210a00780c */ /* 0x040ff60003741670 */
[----:B------:R-:W-:Y:S02]  /*3c20*/  @!UPT UIADD3 URZ, URZ, URZ, URZ ;  /* 0x0000003f3f3ff290 */ /* 0x000fe4000fffe03f */
[----:B------:R1:W-:Y:S01]  /*3c30*/  LDGSTS.E.BYPASS.LTC128B.128 [R7+0x1000], [R14.64], !P2 ;  /* 0x010000000e077fae */ /* 0x0003e2000d101d52 */
[----:B------:R-:W-:Y:S01]  /*3c40*/  ISETP.LT.OR P2, PT, R10, 0x21, P4 ;  /* 0x000000210a00780c */ /* 0x000fe20002741670 */
[----:B------:R-:W-:Y:S04]  /*3c50*/  IMAD.U32 R10, RZ, RZ, UR15 ;  /* 0x0000000fff0a7e24 */ /* 0x000fe8000f8e00ff */
[----:B------:R-:W-:Y:S04]  /*3c60*/  @!P5 IMAD R10, R10, 0x40, R138 ;  /* 0x000000400a0ad824 */ /* 0x000fe800078e028a */
[----:B------:R-:W-:Y:S04]  /*3c70*/  @!P5 IMAD.SHL.U32 R10, R10, 0x4, RZ ;  /* 0x000000040a0ad824 */ /* 0x000fe800078e00ff */
[----:B------:R1:W-:Y:S04]  /*3c80*/  LDGSTS.E.BYPASS.LTC128B.128 [R7+0x3000], [R14.64+0x80], !P2 ;  /* 0x030000800e077fae */ /* 0x0003e8000d101d52 */
[----:B------:R1:W-:Y:S02]  /*3c90*/  @!P5 LDGSTS.E.BYPASS.LTC128B.128 [R10+0x12080], [R136.64] ;  /* 0x12080000880adfae */ /* 0x0003e4000b901d52 */
.L_x_264:
[----:B------:R-:W-:Y:S01]  /*3ca0*/  PLOP3.LUT P2, PT, PT, PT, UP6, 0x40, 0x0 ;  /* 0x000000000000781c */ /* 0x000fe20003f4e868 */
[----:B------:R-:W0:Y:S03]  /*3cb0*/  LDGDEPBAR ;  /* 0x00000000000079af */ /* 0x000e260000000000 */
[----:B------:R-:W-:Y:S04]  /*3cc0*/  ISETP.GT.AND P2, PT, R5, RZ, P2 ;  /* 0x000000ff0500720c */ /* 0x000fe80001744270 */
[----:B------:R-:W-:Y:S04]  /*3cd0*/  ISETP.LT.OR P2, PT, R6, 0x1, P2 ;  /* 0x000000010600780c */ /* 0x000fe80001741670 */
[----:B------:R-:W-:Y:S02]  /*3ce0*/  FSEL R140, R151, -INF , !P2 ;  /* 0xff800000978c7808 */ /* 0x000fe40005000000 */
[----:B------:R-:W-:Y:S03]  /*3cf0*/  PLOP3.LUT P2, PT, PT, PT, UP5, 0x40, 0x0 ;  /* 0x000000000000781c */ /* 0x000fe60003f4e858 */
[--C-:B-1----:R-:W-:Y:S01]  /*3d00*/  FFMA.FTZ R243, R140, c[0x0][0x29c], -R13.reuse ;  /* 0x0000a7008cf37a23 */ /* 0x102fe2000001080d */
[----:B------:R-:W-:Y:S04]  /*3d10*/  ISETP.GT.AND P2, PT, R5, 0x1, P2 ;  /* 0x000000010500780c */ /* 0x000fe80001744270 */
[C---:B------:R-:W-:Y:S04]  /*3d20*/  ISETP.LT.OR P2, PT, R6.reuse, 0x2, P2 ;  /* 0x000000020600780c */ /* 0x040fe80001741670 */
[----:B------:R-:W-:Y:S02]  /*3d30*/  FSEL R139, R209, -INF , !P2 ;  /* 0xff800000d18b7808 */ /* 0x000fe40005000000 */
[----:B------:R-:W-:Y:S03]  /*3d40*/  PLOP3.LUT P2, PT, PT, PT, UP4, 0x40, 0x0 ;  /* 0x000000000000781c */ /* 0x000fe60003f4e848 */
[--C-:B------:R-:W-:Y:S01]  /*3d50*/  FFMA.FTZ R242, R139, c[0x0][0x29c], -R13.reuse ;  /* 0x0000a7008bf27a23 */ /* 0x100fe2000001080d */
[----:B------:R-:W-:Y:S01]  /*3d60*/  ISETP.GT.AND P2, PT, R5, 0x20, P2 ;  /* 0x000000200500780c */ /* 0x000fe20001744270 */
[----:B------:R-:W-:Y:S03]  /*3d70*/  MUFU.EX2 R139, R243 ;  /* 0x000000f3008b7308 */ /* 0x000fe60000000800 */
[----:B------:R-:W-:Y:S04]  /*3d80*/  ISETP.LT.OR P2, PT, R6, 0x21, P2 ;  /* 0x000000210600780c */ /* 0x000fe80001741670 */
[----:B------:R-:W-:Y:S02]  /*3d90*/  FSEL R138, R157, -INF , !P2 ;  /* 0xff8000009d8a7808 */ /* 0x000fe40005000000 */
[----:B------:R-:W-:Y:S03]  /*3da0*/  PLOP3.LUT P2, PT, PT, PT, UP3, 0x40, 0x0 ;  /* 0x000000000000781c */ /* 0x000fe60003f4e838 */
[--C-:B------:R-:W-:Y:S01]  /*3db0*/  FFMA.FTZ R241, R138, c[0x0][0x29c], -R13.reuse ;  /* 0x0000a7008af17a23 */ /* 0x100fe2000001080d */
[----:B------:R-:W-:Y:S01]  /*3dc0*/  ISETP.GT.AND P2, PT, R5, 0x21, P2 ;  /* 0x000000210500780c */ /* 0x000fe20001744270 */
[----:B------:R-:W1:Y:S03]  /*3dd0*/  MUFU.EX2 R138, R242 ;  /* 0x000000f2008a7308 */ /* 0x000e660000000800 */
[----:B------:R-:W-:Y:S04]  /*3de0*/  ISETP.LT.OR P2, PT, R6, 0x22, P2 ;  /* 0x000000220600780c */ /* 0x000fe80001741670 */
[----:B------:R-:W-:Y:S02]  /*3df0*/  FSEL R137, R158, -INF , !P2 ;  /* 0xff8000009e897808 */ /* 0x000fe40005000000 */
[----:B------:R-:W-:Y:S03]  /*3e00*/  PLOP3.LUT P2, PT, PT, PT, UP2, 0x40, 0x0 ;  /* 0x000000000000781c */ /* 0x000fe60003f4e828 */
[--C-:B------:R-:W-:Y:S01]  /*3e10*/  FFMA.FTZ R238, R137, c[0x0][0x29c], -R13.reuse ;  /* 0x0000a70089ee7a23 */ /* 0x100fe2000001080d */
[----:B------:R-:W-:Y:S04]  /*3e20*/  ISETP.GT.AND P2, PT, R5, 0x40, P2 ;  /* 0x000000400500780c */ /* 0x000fe80001744270 */
        /* <DEDUP_REMOVED lines=8> */
[----:B------:R-:W-:Y:S01]  /*3eb0*/  FFMA.FTZ R137, R132, c[0x0][0x29c], -R13 ;  /* 0x0000a70084897a23 */ /* 0x000fe2000001080d */
[----:B------:R-:W-:Y:S04]  /*3ec0*/  ISETP.GT.AND P2, PT, R3, RZ, P2 ;  /* 0x000000ff0300720c */ /* 0x000fe80001744270 */
[C---:B------:R-:W-:Y:S04]  /*3ed0*/  ISETP.LT.OR P2, PT, R4.reuse, 0x1, P2 ;  /* 0x000000010400780c */ /* 0x040fe80001741670 */
[----:B------:R-:W-:Y:S02]  /*3ee0*/  FSEL R19, R215, -INF , !P2 ;  /* 0xff800000d7137808 */ /* 0x000fe40005000000 */
[----:B------:R-:W-:Y:S03]  /*3ef0*/  PLOP3.LUT P2, PT, PT, PT, UP5, 0x40, 0x0 ;  /* 0x000000000000781c */ /* 0x000fe60003f4e858 */
[--C-:B------:R-:W-:Y:S01]  /*3f00*/  FFMA.FTZ R136, R19, c[0x0][0x29c], -R12.reuse ;  /* 0x0000a70013887a23 */ /* 0x100fe2000001080c */
[C---:B------:R-:W-:Y:S04]  /*3f10*/  ISETP.GT.AND P2, PT, R3.reuse, 0x1, P2 ;  /* 0x000000010300780c */ /* 0x040fe80001744270 */
[----:B------:R-:W-:Y:S04]  /*3f20*/  ISETP.LT.OR P2, PT, R4, 0x2, P2 ;  /* 0x000000020400780c */ /* 0x000fe80001741670 */
[----:B------:R-:W-:Y:S02]  /*3f30*/  FSEL R18, R214, -INF , !P2 ;  /* 0xff800000d6127808 */ /* 0x000fe40005000000 */
[----:B------:R-:W-:Y:S03]  /*3f40*/  PLOP3.LUT P2, PT, PT, PT, UP4, 0x40, 0x0 ;  /* 0x000000000000781c */ /* 0x000fe60003f4e848 */
[--C-:B------:R-:W-:Y:S01]  /*3f50*/  FFMA.FTZ R146, R18, c[0x0][0x29c], -R12.reuse ;  /* 0x0000a70012927a23 */ /* 0x100fe2000001080c */
[----:B------:R-:W-:Y:S04]  /*3f60*/  ISETP.GT.AND P2, PT, R3, 0x20, P2 ;  /* 0x000000200300780c */ /* 0x000fe80001744270 */
[C---:B------:R-:W-:Y:S01]  /*3f70*/  ISETP.LT.OR P2, PT, R4.reuse, 0x21, P2 ;  /* 0x000000210400780c */ /* 0x040fe20001741670 */
[----:B------:R-:W-:Y:S03]  /*3f80*/  MUFU.EX2 R146, R146 ;  /* 0x0000009200927308 */ /* 0x000fe60000000800 */
[----:B------:R-:W-:Y:S02]  /*3f90*/  FSEL R17, R213, -INF , !P2 ;  /* 0xff800000d5117808 */ /* 0x000fe40005000000 */
[----:B------:R-:W-:Y:S03]  /*3fa0*/  PLOP3.LUT P2, PT, PT, PT, UP3, 0x40, 0x0 ;  /* 0x000000000000781c */ /* 0x000fe60003f4e838 */
[--C-:B------:R-:W-:Y:S01]  /*3fb0*/  FFMA.FTZ R147, R17, c[0x0][0x29c], -R12.reuse ;  /* 0x0000a70011937a23 */ /* 0x100fe2000001080c */
[----:B------:R-:W-:Y:S04]  /*3fc0*/  ISETP.GT.AND P2, PT, R3, 0x21, P2 ;  /* 0x000000210300780c */ /* 0x000fe80001744270 */
[----:B------:R-:W-:Y:S01]  /*3fd0*/  ISETP.LT.OR P2, PT, R4, 0x22, P2 ;  /* 0x000000220400780c */ /* 0x000fe20001741670 */
[----:B------:R-:W-:Y:S03]  /*3fe0*/  MUFU.EX2 R147, R147 ;  /* 0x0000009300937308 */ /* 0x000fe60000000800 */
[----:B------:R-:W-:Y:S02]  /*3ff0*/  FSEL R15, R212, -INF , !P2 ;  /* 0xff800000d40f7808 */ /* 0x000fe40005000000 */
[----:B------:R-:W-:Y:S03]  /*4000*/  PLOP3.LUT P2, PT, PT, PT, UP2, 0x40, 0x0 ;  /* 0x000000000000781c */ /* 0x000fe60003f4e828 */
[--C-:B------:R-:W-:Y:S01]  /*4010*/  FFMA.FTZ R148, R15, c[0x0][0x29c], -R12.reuse ;  /* 0x0000a7000f947a23 */ /* 0x100fe2000001080c */
[C---:B------:R-:W-:Y:S04]  /*4020*/  ISETP.GT.AND P2, PT, R3.reuse, 0x40, P2 ;  /* 0x000000400300780c */ /* 0x040fe80001744270 */
[----:B------:R-:W-:Y:S01]  /*4030*/  ISETP.LT.OR P2, PT, R4, 0x41, P2 ;  /* 0x000000410400780c */ /* 0x000fe20001741670 */
[----:B------:R-:W-:Y:S03]  /*4040*/  MUFU.EX2 R148, R148 ;  /* 0x0000009400947308 */ /* 0x000fe60000000800 */
[----:B------:R-:W-:Y:S02]  /*4050*/  FSEL R14, R208, -INF , !P2 ;  /* 0xff800000d00e7808 */ /* 0x000fe40005000000 */
[----:B------:R-:W-:Y:S03]  /*4060*/  PLOP3.LUT P2, PT, PT, PT, UP1, 0x40, 0x0 ;  /* 0x000000000000781c */ /* 0x000fe60003f4e818 */
[--C-:B------:R-:W-:Y:S01]  /*4070*/  FFMA.FTZ R149, R14, c[0x0][0x29c], -R12.reuse ;  /* 0x0000a7000e957a23 */ /* 0x100fe2000001080c */
[----:B------:R-:W-:Y:S04]  /*4080*/  ISETP.GT.AND P2, PT, R3, 0x41, P2 ;  /* 0x000000410300780c */ /* 0x000fe80001744270 */
[----:B------:R-:W-:Y:S01]  /*4090*/  ISETP.LT.OR P2, PT, R4, 0x42, P2 ;  /* 0x000000420400780c */ /* 0x000fe20001741670 */
[----:B------:R-:W-:Y:S01]  /*40a0*/  MUFU.EX2 R149, R149 ;  /* 0x0000009500957308 */ /* 0x000fe20000000800 */
[-C--:B---3--:R-:W-:Y:S03]  /*40b0*/  HMMA.16816.F32.BF16 R4, R20, R160.reuse, RZ ;  /* 0x000000a01404723c */ /* 0x088fe600000418ff */
[----:B------:R-:W-:Y:S02]  /*40c0*/  FSEL R3, R159, -INF , !P2 ;  /* 0xff8000009f037808 */ /* 0x000fe40005000000 */
[----:B------:R-:W-:Y:S03]  /*40d0*/  PLOP3.LUT P2, PT, PT, PT, UP6, 0x40, 0x0 ;  /* 0x000000000000781c */ /* 0x000fe60003f4e868 */
[----:B------:R-:W-:Y:S01]  /*40e0*/  FFMA.FTZ R150, R3, c[0x0][0x29c], -R12 ;  /* 0x0000a70003967a23 */ /* 0x000fe2000001080c */
[C---:B------:R-:W-:Y:S04]  /*40f0*/  ISETP.GT.AND P2, PT, R8.reuse, RZ, P2 ;  /* 0x000000ff0800720c */ /* 0x040fe80001744270 */
[----:B------:R-:W-:Y:S01]  /*4100*/  ISETP.LT.OR P2, PT, R9, 0x1, P2 ;  /* 0x000000010900780c */ /* 0x000fe20001741670 */
[----:B------:R-:W-:Y:S03]  /*4110*/  MUFU.EX2 R150, R150 ;  /* 0x0000009600967308 */ /* 0x000fe60000000800 */
[----:B------:R-:W-:Y:S02]  /*4120*/  FSEL R145, R237, -INF , !P2 ;  /* 0xff800000ed917808 */ /* 0x000fe40005000000 */
[----:B------:R-:W-:Y:S03]  /*4130*/  PLOP3.LUT P2, PT, PT, PT, UP5, 0x40, 0x0 ;  /* 0x000000000000781c */ /* 0x000fe60003f4e858 */
[--C-:B------:R-:W-:Y:S01]  /*4140*/  FFMA.FTZ R152, R145, c[0x0][0x29c], -R16.reuse ;  /* 0x0000a70091987a23 */ /* 0x100fe20000010810 */
[----:B------:R-:W-:Y:S01]  /*4150*/  ISETP.GT.AND P2, PT, R8, 0x1, P2 ;  /* 0x000000010800780c */ /* 0x000fe20001744270 */
[----:B------:R-:W-:Y:S03]  /*4160*/  MUFU.EX2 R145, R136 ;  /* 0x0000008800917308 */ /* 0x000fe60000000800 */
[C---:B------:R-:W-:Y:S04]  /*4170*/  ISETP.LT.OR P2, PT, R9.reuse, 0x2, P2 ;  /* 0x000000020900780c */ /* 0x040fe80001741670 */
[----:B------:R-:W-:Y:S02]  /*4180*/  FSEL R144, R240, -INF , !P2 ;  /* 0xff800000f0907808 */ /* 0x000fe40005000000 */
[----:B------:R-:W-:Y:S01]  /*4190*/  PLOP3.LUT P2, PT, PT, PT, UP4, 0x40, 0x0 ;  /* 0x000000000000781c */ /* 0x000fe20003f4e848 */
[----:B------:R-:W-:Y:S02]  /*41a0*/  MUFU.EX2 R152, R152 ;  /* 0x0000009800987308 */ /* 0x000fe40000000800 */
[--C-:B------:R-:W-:Y:S01]  /*41b0*/  FFMA.FTZ R154, R144, c[0x0][0x29c], -R16.reuse ;  /* 0x0000a700909a7a23 */ /* 0x100fe20000010810 */
[----:B------:R-:W-:Y:S04]  /*41c0*/  ISETP.GT.AND P2, PT, R8, 0x20, P2 ;  /* 0x000000200800780c */ /* 0x000fe80001744270 */
[----:B------:R-:W-:Y:S03]  /*41d0*/  ISETP.LT.OR P2, PT, R9, 0x21, P2 ;  /* 0x000000210900780c */ /* 0x000fe60001741670 */
[----:B------:R-:W-:Y:S01]  /*41e0*/  MUFU.EX2 R144, R140 ;  /* 0x0000008c00907308 */ /* 0x000fe20000000800 */
[----:B------:R-:W-:Y:S02]  /*41f0*/  FSEL R143, R236, -INF , !P2 ;  /* 0xff800000ec8f7808 */ /* 0x000fe40005000000 */
[----:B------:R-:W-:Y:S03]  /*4200*/  PLOP3.LUT P2, PT, PT, PT, UP3, 0x40, 0x0 ;  /* 0x000000000000781c */ /* 0x000fe60003f4e838 */
[--C-:B------:R-:W-:Y:S01]  /*4210*/  FFMA.FTZ R156, R143, c[0x0][0x29c], -R16.reuse ;  /* 0x0000a7008f9c7a23 */ /* 0x100fe20000010810 */
[----:B------:R-:W-:Y:S03]  /*4220*/  ISETP.GT.AND P2, PT, R8, 0x21, P2 ;  /* 0x000000210800780c */ /* 0x000fe60001744270 */
[----:B------:R-:W-:Y:S01]  /*4230*/  MUFU.EX2 R143, R137 ;  /* 0x00000089008f7308 */ /* 0x000fe20000000800 */
[----:B------:R-:W-:Y:S04]  /*4240*/  ISETP.LT.OR P2, PT, R9, 0x22, P2 ;  /* 0x000000220900780c */ /* 0x000fe80001741670 */
[----:B------:R-:W-:Y:S02]  /*4250*/  FSEL R142, R235, -INF , !P2 ;  /* 0xff800000eb8e7808 */ /* 0x000fe40005000000 */
[----:B------:R-:W-:Y:S03]  /*4260*/  PLOP3.LUT P2, PT, PT, PT, UP2, 0x40, 0x0 ;  /* 0x000000000000781c */ /* 0x000fe60003f4e828 */
[--C-:B------:R-:W-:Y:S01]  /*4270*/  FFMA.FTZ R246, R142, c[0x0][0x29c], -R16.reuse ;  /* 0x0000a7008ef67a23 */ /* 0x100fe20000010810 */
[C---:B------:R-:W-:Y:S01]  /*4280*/  ISETP.GT.AND P2, PT, R8.reuse, 0x40, P2 ;  /* 0x000000400800780c */ /* 0x040fe20001744270 */
[----:B------:R-:W-:Y:S03]  /*4290*/  MUFU.EX2 R142, R238 ;  /* 0x000000ee008e7308 */ /* 0x000fe60000000800 */
[----:B------:R-:W-:Y:S04]  /*42a0*/  ISETP.LT.OR P2, PT, R9, 0x41, P2 ;  /* 0x000000410900780c */ /* 0x000fe80001741670 */
[----:B------:R-:W-:Y:S02]  /*42b0*/  FSEL R141, R211, -INF , !P2 ;  /* 0xff800000d38d7808 */ /* 0x000fe40005000000 */
[----:B------:R-:W-:Y:S01]  /*42c0*/  PLOP3.LUT P2, PT, PT, PT, UP1, 0x40, 0x0 ;  /* 0x000000000000781c */ /* 0x000fe20003f4e818 */
[----:B------:R-:W-:Y:S02]  /*42d0*/  MUFU.EX2 R156, R156 ;  /* 0x0000009c009c7308 */ /* 0x000fe40000000800 */
[--C-:B------:R-:W-:Y:S01]  /*42e0*/  FFMA.FTZ R248, R141, c[0x0][0x29c], -R16.reuse ;  /* 0x0000a7008df87a23 */ /* 0x100fe20000010810 */
[----:B------:R-:W-:Y:S04]  /*42f0*/  ISETP.GT.AND P2, PT, R8, 0x41, P2 ;  /* 0x000000410800780c */ /* 0x000fe80001744270 */
[----:B------:R-:W-:Y:S02]  /*4300*/  ISETP.LT.OR P2, PT, R9, 0x42, P2 ;  /* 0x000000420900780c */ /* 0x000fe40001741670 */
[C---:B----4-:R-:W-:Y:S01]  /*4310*/  HMMA.16816.F32.BF16 R8, R24.reuse, R160, RZ ;  /* 0x000000a01808723c */ /* 0x050fe200000418ff */
[----:B------:R-:W3:Y:S01]  /*4320*/  MUFU.EX2 R141, R241 ;  /* 0x000000f1008d7308 */ /* 0x000ee20000000800 */
[----:B------:R-:W-:Y:S02]  /*4330*/  FSEL R3, R210, -INF , !P2 ;  /* 0xff800000d2037808 */ /* 0x000fe40005000000 */
[----:B------:R-:W-:Y:S03]  /*4340*/  PLOP3.LUT P2, PT, PT, PT, UP5, 0x40, 0x0 ;  /* 0x000000000000781c */ /* 0x000fe60003f4e858 */
[----:B------:R-:W-:Y:S01]  /*4350*/  FFMA.FTZ R251, R3, c[0x0][0x29c], -R16 ;  /* 0x0000a70003fb7a23 */ /* 0x000fe20000010810 */
[-C--:B------:R-:W-:Y:S01]  /*4360*/  HMMA.16816.F32.BF16 R12, R24, R162.reuse, RZ ;  /* 0x000000a2180c723c */ /* 0x080fe200000418ff */
[----:B------:R-:W-:Y:S01]  /*4370*/  IMAD.MOV.U32 R3, RZ, RZ, 0x40 ;  /* 0x00000040ff037424 */ /* 0x000fe200078e00ff */
[----:B------:R-:W-:Y:S01]  /*4380*/  ISETP.GT.AND P2, PT, R133, 0x1, P2 ;  /* 0x000000018500780c */ /* 0x000fe20001744270 */
[----:B------:R-:W-:Y:S03]  /*4390*/  MUFU.EX2 R154, R154 ;  /* 0x0000009a009a7308 */ /* 0x000fe60000000800 */
[----:B------:R-:W-:Y:S02]  /*43a0*/  SEL R3, R3, 0xffffffc0, !P1 ;  /* 0xffffffc003037807 */ /* 0x000fe40004800000 */
[C---:B------:R-:W-:Y:S02]  /*43b0*/  HMMA.16816.F32.BF16 R16, R20.reuse, R162, RZ ;  /* 0x000000a21410723c */ /* 0x040fe400000418ff */
[----:B------:R-:W-:Y:S02]  /*43c0*/  ISETP.LT.OR P2, PT, R134, 0x2, P2 ;  /* 0x000000028600780c */ /* 0x000fe40001741670 */
[----:B------:R-:W-:Y:S01]  /*43d0*/  IMAD.IADD R132, R0, 0x1, R3 ;  /* 0x0000000100847824 */ /* 0x000fe200078e0203 */
[----:B------:R-:W-:Y:S03]  /*43e0*/  IADD3 R3, R3, R2, RZ ;  /* 0x0000000203037210 */ /* 0x000fe60007ffe0ff */
[-C--:B------:R-:W-:Y:S08]  /*43f0*/  HMMA.16816.F32.BF16 R20, R20, R164.reuse, RZ ;  /* 0x000000a41414723c */ /* 0x080ff000000418ff */
[----:B------:R-:W-:Y:S08]  /*4400*/  HMMA.16816.F32.BF16 R24, R24, R164, RZ ;  /* 0x000000a41818723c */ /* 0x000ff000000418ff */
[-C--:B------:R-:W-:Y:S08]  /*4410*/  HMMA.16816.F32.BF16 R4, R76, R166.reuse, R4 ;  /* 0x000000a64c04723c */ /* 0x080ff00000041804 */
[C---:B------:R-:W-:Y:S08]  /*4420*/  HMMA.16816.F32.BF16 R8, R80.reuse, R166, R8 ;  /* 0x000000a65008723c */ /* 0x040ff00000041808 */
[-C--:B------:R-:W-:Y:S08]  /*4430*/  HMMA.16816.F32.BF16 R12, R80, R168.reuse, R12 ;  /* 0x000000a8500c723c */ /* 0x080ff0000004180c */
[C---:B------:R-:W-:Y:S08]  /*4440*/  HMMA.16816.F32.BF16 R16, R76.reuse, R168, R16 ;  /* 0x000000a84c10723c */ /* 0x040ff00000041810 */
[-C--:B------:R-:W-:Y:S01]  /*4450*/  HMMA.16816.F32.BF16 R20, R76, R170.reuse, R20 ;  /* 0x000000aa4c14723c */ /* 0x080fe20000041814 */
[----:B------:R-:W4:Y:S07]  /*4460*/  LDSM.16.M88.4 R76, [R132+0xe080] ;  /* 0x00e08000844c783b */ /* 0x000f2e0000000200 */
[----:B------:R-:W-:Y:S01]  /*4470*/  HMMA.16816.F32.BF16 R24, R80, R170, R24 ;  /* 0x000000aa5018723c */ /* 0x000fe20000041818 */
[----:B------:R-:W5:Y:S07]  /*4480*/  LDSM.16.M88.4 R80, [R132+0xf080] ;  /* 0x00f080008450783b */ /* 0x000f6e0000000200 */
[-C--:B----4-:R-:W-:Y:S08]  /*4490*/  HMMA.16816.F32.BF16 R4, R76, R172.reuse, R4 ;  /* 0x000000ac4c04723c */ /* 0x090ff00000041804 */
[C---:B-----5:R-:W-:Y:S08]  /*44a0*/  HMMA.16816.F32.BF16 R8, R80.reuse, R172, R8 ;  /* 0x000000ac5008723c */ /* 0x060ff00000041808 */
        /* <DEDUP_REMOVED lines=13> */
[----:B------:R-:W5:Y:S08]  /*4580*/  LDSM.16.M88.4 R80, [R0+0x11080] ;  /* 0x011080000050783b */ /* 0x000f700000000200 */
[----:B--2---:R-:W-:Y:S01]  /*4590*/  LDS R0, [R252.X4+0x122a0] ;  /* 0x0122a000fc007984 */ /* 0x004fe20000004800 */
[-C--:B----4-:R-:W-:Y:S08]  /*45a0*/  HMMA.16816.F32.BF16 R4, R76, R184.reuse, R4 ;  /* 0x000000b84c04723c */ /* 0x090ff00000041804 */
[C---:B-----5:R-:W-:Y:S08]  /*45b0*/  HMMA.16816.F32.BF16 R8, R80.reuse, R184, R8 ;  /* 0x000000b85008723c */ /* 0x060ff00000041808 */
[-C--:B------:R-:W-:Y:S08]  /*45c0*/  HMMA.16816.F32.BF16 R12, R80, R186.reuse, R12 ;  /* 0x000000ba500c723c */ /* 0x080ff0000004180c */
[C---:B------:R-:W-:Y:S08]  /*45d0*/  HMMA.16816.F32.BF16 R16, R76.reuse, R186, R16 ;  /* 0x000000ba4c10723c */ /* 0x040ff00000041810 */
[-C--:B------:R-:W-:Y:S01]  /*45e0*/  HMMA.16816.F32.BF16 R20, R76, R188.reuse, R20 ;  /* 0x000000bc4c14723c */ /* 0x080fe20000041814 */
[----:B------:R-:W2:Y:S07]  /*45f0*/  LDSM.16.M88.4 R76, [R2+0x10080] ;  /* 0x01008000024c783b */ /* 0x000eae0000000200 */
[----:B------:R-:W-:Y:S01]  /*4600*/  HMMA.16816.F32.BF16 R24, R80, R188, R24 ;  /* 0x000000bc5018723c */ /* 0x000fe20000041818 */
[----:B------:R-:W4:Y:S07]  /*4610*/  LDSM.16.M88.4 R80, [R2+0x11080] ;  /* 0x011080000250783b */ /* 0x000f2e0000000200 */
[-C--:B--2---:R-:W-:Y:S08]  /*4620*/  HMMA.16816.F32.BF16 R4, R76, R190.reuse, R4 ;  /* 0x000000be4c04723c */ /* 0x084ff00000041804 */
[C---:B----4-:R-:W-:Y:S08]  /*4630*/  HMMA.16816.F32.BF16 R8, R80.reuse, R190, R8 ;  /* 0x000000be5008723c */ /* 0x050ff00000041808 */
[-C--:B------:R-:W-:Y:S08]  /*4640*/  HMMA.16816.F32.BF16 R12, R80, R192.reuse, R12 ;  /* 0x000000c0500c723c */ /* 0x080ff0000004180c */
[C---:B------:R-:W-:Y:S08]  /*4650*/  HMMA.16816.F32.BF16 R16, R76.reuse, R192, R16 ;  /* 0x000000c04c10723c */ /* 0x040ff00000041810 */
[-C--:B------:R-:W-:Y:S01]  /*4660*/  HMMA.16816.F32.BF16 R20, R76, R194.reuse, R20 ;  /* 0x000000c24c14723c */ /* 0x080fe20000041814 */
[----:B------:R-:W2:Y:S07]  /*4670*/  LDSM.16.M88.4 R76, [R132+0x10080] ;  /* 0x01008000844c783b */ /* 0x000eae0000000200 */
[----:B------:R-:W-:Y:S01]  /*4680*/  HMMA.16816.F32.BF16 R24, R80, R194, R24 ;  /* 0x000000c25018723c */ /* 0x000fe20000041818 */
[----:B------:R4:W5:Y:S03]  /*4690*/  LDSM.16.M88.4 R80, [R132+0x11080] ;  /* 0x011080008450783b */ /* 0x0009660000000200 */
[----:B----4-:R-:W-:Y:S02]  /*46a0*/  FSEL R132, R249, -INF , !P2 ;  /* 0xff800000f9847808 */ /* 0x010fe40005000000 */
[----:B------:R-:W-:Y:S04]  /*46b0*/  PLOP3.LUT P2, PT, PT, PT, UP6, 0x40, 0x0 ;  /* 0x000000000000781c */ /* 0x000fe80003f4e868 */
[----:B------:R-:W-:Y:S01]  /*46c0*/  ISETP.GT.AND P2, PT, R133, RZ, P2 ;  /* 0x000000ff8500720c */ /* 0x000fe20001744270 */
[-C--:B--2---:R-:W-:Y:S05]  /*46d0*/  HMMA.16816.F32.BF16 R4, R76, R196.reuse, R4 ;  /* 0x000000c44c04723c */ /* 0x084fea0000041804 */
[----:B------:R-:W-:Y:S03]  /*46e0*/  ISETP.LT.OR P2, PT, R134, 0x1, P2 ;  /* 0x000000018600780c */ /* 0x000fe60001741670 */
[C---:B-----5:R-:W-:Y:S08]  /*46f0*/  HMMA.16816.F32.BF16 R8, R80.reuse, R196, R8 ;  /* 0x000000c45008723c */ /* 0x060ff00000041808 */
[-C--:B------:R-:W-:Y:S08]  /*4700*/  HMMA.16816.F32.BF16 R12, R80, R198.reuse, R12 ;  /* 0x000000c6500c723c */ /* 0x080ff0000004180c */
[C---:B------:R-:W-:Y:S08]  /*4710*/  HMMA.16816.F32.BF16 R16, R76.reuse, R198, R16 ;  /* 0x000000c64c10723c */ /* 0x040ff00000041810 */
[-C--:B------:R-:W-:Y:S01]  /*4720*/  HMMA.16816.F32.BF16 R20, R76, R200.reuse, R20 ;  /* 0x000000c84c14723c */ /* 0x080fe20000041814 */
[----:B------:R-:W2:Y:S07]  /*4730*/  LDSM.16.M88.4 R76, [R3+0x10080] ;  /* 0x01008000034c783b */ /* 0x000eae0000000200 */
[----:B------:R-:W-:Y:S01]  /*4740*/  HMMA.16816.F32.BF16 R24, R80, R200, R24 ;  /* 0x000000c85018723c */ /* 0x000fe20000041818 */
[----:B------:R-:W4:Y:S08]  /*4750*/  LDSM.16.M88.4 R80, [R3+0x11080] ;  /* 0x011080000350783b */ /* 0x000f300000000200 */
[----:B------:R-:W5:Y:S01]  /*4760*/  LDS R3, [R252.X4+0x12300] ;  /* 0x01230000fc037984 */ /* 0x000f620000004800 */
[-C--:B--2---:R-:W-:Y:S08]  /*4770*/  HMMA.16816.F32.BF16 R4, R76, R202.reuse, R4 ;  /* 0x000000ca4c04723c */ /* 0x084ff00000041804 */
[C---:B----4-:R-:W-:Y:S08]  /*4780*/  HMMA.16816.F32.BF16 R8, R80.reuse, R202, R8 ;  /* 0x000000ca5008723c */ /* 0x050ff00000041808 */
[-C--:B------:R-:W-:Y:S08]  /*4790*/  HMMA.16816.F32.BF16 R12, R80, R204.reuse, R12 ;  /* 0x000000cc500c723c */ /* 0x080ff0000004180c */
[C---:B------:R-:W-:Y:S04]  /*47a0*/  HMMA.16816.F32.BF16 R16, R76.reuse, R204, R16 ;  /* 0x000000cc4c10723c */ /* 0x040fe80000041810 */
[--C-:B------:R-:W-:Y:S02]  /*47b0*/  FADD.FTZ R6, R6, -R0.reuse ;  /* 0x8000000006067221 */ /* 0x100fe40000010000 */
[--C-:B------:R-:W-:Y:S02]  /*47c0*/  FADD.FTZ R7, R7, -R0.reuse ;  /* 0x8000000007077221 */ /* 0x100fe40000010000 */
[-C--:B------:R-:W-:Y:S04]  /*47d0*/  HMMA.16816.F32.BF16 R20, R76, R206.reuse, R20 ;  /* 0x000000ce4c14723c */ /* 0x080fe80000041814 */
[----:B-1----:R-:W-:Y:S02]  /*47e0*/  FMUL.FTZ R7, R138, R7 ;  /* 0x000000078a077220 */ /* 0x002fe40000410000 */
[----:B------:R-:W-:Y:S01]  /*47f0*/  FMUL.FTZ R6, R139, R6 ;  /* 0x000000068b067220 */ /* 0x000fe20000410000 */
[----:B------:R-:W-:Y:S01]  /*4800*/  FSEL R79, R250, -INF , !P2 ;  /* 0xff800000fa4f7808 */ /* 0x000fe20005000000 */
[----:B------:R-:W-:Y:S01]  /*4810*/  HMMA.16816.F32.BF16 R24, R80, R206, R24 ;  /* 0x000000ce5018723c */ /* 0x000fe20000041818 */
[----:B------:R-:W-:Y:S01]  /*4820*/  PLOP3.LUT P2, PT, PT, PT, UP4, 0x40, 0x0 ;  /* 0x000000000000781c */ /* 0x000fe20003f4e848 */
[----:B------:R-:W-:Y:S02]  /*4830*/  MUFU.EX2 R83, R251 ;  /* 0x000000fb00537308 */ /* 0x000fe40000000800 */
[--C-:B-----5:R-:W-:Y:S01]  /*4840*/  FADD.FTZ R9, R9, -R3.reuse ;  /* 0x8000000309097221 */ /* 0x120fe20000010000 */
[----:B------:R-:W-:Y:S01]  /*4850*/  ISETP.GT.AND P2, PT, R133, 0x20, P2 ;  /* 0x000000208500780c */ /* 0x000fe20001744270 */
[----:B------:R-:W-:Y:S02]  /*4860*/  FADD.FTZ R13, R13, -R3 ;  /* 0x800000030d0d7221 */ /* 0x000fe40000010000 */
[--C-:B------:R-:W-:Y:S01]  /*4870*/  FADD.FTZ R18, R18, -R0.reuse ;  /* 0x8000000012127221 */ /* 0x100fe20000010000 */
[----:B------:R-:W-:Y:S03]  /*4880*/  ISETP.LT.OR P2, PT, R134, 0x21, P2 ;  /* 0x000000218600780c */ /* 0x000fe60001741670 */
[----:B---3--:R-:W-:Y:S01]  /*4890*/  FMUL.FTZ R18, R141, R18 ;  /* 0x000000128d127220 */ /* 0x008fe20000410000 */
[----:B------:R-:W-:Y:S01]  /*48a0*/  FSEL R78, R247, -INF , !P2 ;  /* 0xff800000f74e7808 */ /* 0x000fe20005000000 */
[--C-:B------:R-:W-:Y:S01]  /*48b0*/  FADD.FTZ R19, R19, -R0.reuse ;  /* 0x8000000013137221 */ /* 0x100fe20000010000 */
[----:B------:R-:W-:Y:S01]  /*48c0*/  PLOP3.LUT P2, PT, PT, PT, UP3, 0x40, 0x0 ;  /* 0x000000000000781c */ /* 0x000fe20003f4e838 */
[--C-:B------:R-:W-:Y:S02]  /*48d0*/  FADD.FTZ R22, R22, -R0.reuse ;  /* 0x8000000016167221 */ /* 0x100fe40000010000 */
[----:B------:R-:W-:Y:S01]  /*48e0*/  FFMA.FTZ R136, R78, c[0x0][0x29c], -R135 ;  /* 0x0000a7004e887a23 */ /* 0x000fe20000010887 */
[----:B------:R-:W-:Y:S01]  /*48f0*/  ISETP.GT.AND P2, PT, R133, 0x21, P2 ;  /* 0x000000218500780c */ /* 0x000fe20001744270 */
[----:B------:R-:W-:Y:S01]  /*4900*/  FADD.FTZ R0, R23, -R0 ;  /* 0x8000000017007221 */ /* 0x000fe20000010000 */
[C---:B------:R-:W-:Y:S01]  /*4910*/  F2FP.BF16.PACK_AB R23, R142.reuse, R141 ;  /* 0x0000008d8e17723e */ /* 0x040fe200000010ff */
[----:B------:R-:W-:Y:S01]  /*4920*/  FMUL.FTZ R19, R142, R19 ;  /* 0x000000138e137220 */ /* 0x000fe20000410000 */
[----:B------:R-:W-:Y:S01]  /*4930*/  ISETP.LT.OR P2, PT, R134, 0x22, P2 ;  /* 0x000000228600780c */ /* 0x000fe20001741670 */
[----:B------:R-:W-:Y:S01]  /*4940*/  FMUL.FTZ R0, R143, R0 ;  /* 0x000000008f007220 */ /* 0x000fe20000410000 */
[----:B------:R-:W-:Y:S01]  /*4950*/  MUFU.EX2 R136, R136 ;  /* 0x0000008800887308 */ /* 0x000fe20000000800 */
[----:B------:R-:W-:Y:S01]  /*4960*/  FMUL.FTZ R9, R146, R9 ;  /* 0x0000000992097220 */ /* 0x000fe20000410000 */
[----:B------:R-:W-:Y:S01]  /*4970*/  FSEL R77, R245, -INF , !P2 ;  /* 0xff800000f54d7808 */ /* 0x000fe20005000000 */
[--C-:B------:R-:W-:Y:S01]  /*4980*/  FADD.FTZ R24, R24, -R3.reuse ;  /* 0x8000000318187221 */ /* 0x100fe20000010000 */
[----:B------:R-:W-:Y:S01]  /*4990*/  PLOP3.LUT P2, PT, PT, PT, UP2, 0x40, 0x0 ;  /* 0x000000000000781c */ /* 0x000fe20003f4e828 */
[----:B------:R-:W-:Y:S02]  /*49a0*/  FADD.FTZ R25, R25, -R3 ;  /* 0x8000000319197221 */ /* 0x000fe40000010000 */
[----:B------:R-:W-:Y:S01]  /*49b0*/  FFMA.FTZ R137, R77, c[0x0][0x29c], -R135 ;  /* 0x0000a7004d897a23 */ /* 0x000fe20000010887 */
[----:B------:R-:W-:Y:S01]  /*49c0*/  ISETP.GT.AND P2, PT, R133, 0x40, P2 ;  /* 0x000000408500780c */ /* 0x000fe20001744270 */
[----:B------:R-:W-:Y:S02]  /*49d0*/  FMUL.FTZ R24, R149, R24 ;  /* 0x0000001895187220 */ /* 0x000fe40000410000 */
[--C-:B------:R-:W-:Y:S01]  /*49e0*/  FADD.FTZ R8, R8, -R3.reuse ;  /* 0x8000000308087221 */ /* 0x100fe20000010000 */
[----:B------:R-:W-:Y:S01]  /*49f0*/  ISETP.LT.OR P2, PT, R134, 0x41, P2 ;  /* 0x000000418600780c */ /* 0x000fe20001741670 */
[----:B------:R-:W-:Y:S01]  /*4a00*/  FADD.FTZ R12, R12, -R3 ;  /* 0x800000030c0c7221 */ /* 0x000fe20000010000 */
[----:B------:R-:W-:Y:S01]  /*4a10*/  MUFU.EX2 R137, R137 ;  /* 0x0000008900897308 */ /* 0x000fe20000000800 */
[----:B------:R-:W-:Y:S01]  /*4a20*/  FFMA.FTZ R3, -R208, R208, 1 ;  /* 0x3f800000d0037423 */ /* 0x000fe200000101d0 */
[----:B------:R-:W-:Y:S01]  /*4a30*/  FSEL R76, R244, -INF , !P2 ;  /* 0xff800000f44c7808 */ /* 0x000fe20005000000 */
[----:B------:R-:W-:Y:S01]  /*4a40*/  FMUL.FTZ R25, R150, R25 ;  /* 0x0000001996197220 */ /* 0x000fe20000410000 */
[----:B------:R-:W-:Y:S01]  /*4a50*/  PLOP3.LUT P2, PT, PT, PT, UP1, 0x40, 0x0 ;  /* 0x000000000000781c */ /* 0x000fe20003f4e818 */
[----:B------:R-:W-:Y:S02]  /*4a60*/  FMUL.FTZ R82, R24, R3 ;  /* 0x0000000318527220 */ /* 0x000fe40000410000 */
[--C-:B------:R-:W-:Y:S01]  /*4a70*/  FFMA.FTZ R140, R76, c[0x0][0x29c], -R135.reuse ;  /* 0x0000a7004c8c7a23 */ /* 0x100fe20000010887 */
[----:B------:R-:W-:Y:S01]  /*4a80*/  ISETP.GT.AND P2, PT, R133, 0x41, P2 ;  /* 0x000000418500780c */ /* 0x000fe20001744270 */
[--C-:B------:R-:W-:Y:S01]  /*4a90*/  FFMA.FTZ R133, R132, c[0x0][0x29c], -R135.reuse ;  /* 0x0000a70084857a23 */ /* 0x100fe20000010887 */
[----:B------:R-:W-:Y:S01]  /*4aa0*/  F2FP.BF16.PACK_AB R132, R138, R139 ;  /* 0x0000008b8a84723e */ /* 0x000fe200000010ff */
[----:B------:R-:W-:Y:S01]  /*4ab0*/  FFMA.FTZ R76, -R151, R151, 1 ;  /* 0x3f800000974c7423 */ /* 0x000fe20000010197 */
[----:B------:R-:W-:Y:S01]  /*4ac0*/  ISETP.LT.OR P2, PT, R134, 0x42, P2 ;  /* 0x000000428600780c */ /* 0x000fe20001741670 */
[--C-:B------:R-:W-:Y:S01]  /*4ad0*/  FFMA.FTZ R134, R79, c[0x0][0x29c], -R135.reuse ;  /* 0x0000a7004f867a23 */ /* 0x100fe20000010887 */
[----:B------:R-:W1:Y:S01]  /*4ae0*/  MUFU.EX2 R151, R246 ;  /* 0x000000f600977308 */ /* 0x000e620000000800 */
[----:B------:R-:W-:Y:S01]  /*4af0*/  FMUL.FTZ R78, R6, R76 ;  /* 0x0000004c064e7220 */ /* 0x000fe20000410000 */
[----:B------:R-:W-:Y:S01]  /*4b00*/  FSEL R2, R239, -INF , !P2 ;  /* 0xff800000ef027808 */ /* 0x000fe20005000000 */
[----:B------:R-:W-:Y:S01]  /*4b10*/  FFMA.FTZ R6, -R153, R153, 1 ;  /* 0x3f80000099067423 */ /* 0x000fe20000010199 */
[----:B------:R-:W-:Y:S01]  /*4b20*/  F2FP.BF16.PACK_AB R76, R143, R144 ;  /* 0x000000908f4c723e */ /* 0x000fe200000010ff */
[----:B------:R-:W-:Y:S01]  /*4b30*/  FMUL.FTZ R22, R144, R22 ;  /* 0x0000001690167220 */ /* 0x000fe20000410000 */
[----:B------:R-:W-:Y:S01]  /*4b40*/  PLOP3.LUT P2, PT, PT, PT, UP0, 0x80, 0x0 ;  /* 0x000000000000781c */ /* 0x000fe20003f4f008 */
[----:B------:R-:W-:Y:S02]  /*4b50*/  FFMA.FTZ R135, R2, c[0x0][0x29c], -R135 ;  /* 0x0000a70002877a23 */ /* 0x000fe40000010887 */
[----:B------:R-:W-:Y:S01]  /*4b60*/  FFMA.FTZ R2, -R209, R209, 1 ;  /* 0x3f800000d1027423 */ /* 0x000fe200000101d1 */
[----:B------:R-:W-:Y:S01]  /*4b70*/  MUFU.EX2 R133, R133 ;  /* 0x0000008500857308 */ /* 0x000fe20000000800 */
[----:B------:R-:W-:Y:S02]  /*4b80*/  FMUL.FTZ R6, R0, R6 ;  /* 0x0000000600067220 */ /* 0x000fe40000410000 */
[----:B------:R-:W-:Y:S02]  /*4b90*/  FMUL.FTZ R77, R7, R2 ;  /* 0x00000002074d7220 */ /* 0x000fe40000410000 */
[----:B------:R-:W-:Y:S02]  /*4ba0*/  FFMA.FTZ R2, -R157, R157, 1 ;  /* 0x3f8000009d027423 */ /* 0x000fe4000001019d */
[----:B------:R-:W-:Y:S01]  /*4bb0*/  FFMA.FTZ R0, -R214, R214, 1 ;  /* 0x3f800000d6007423 */ /* 0x000fe200000101d6 */
[----:B------:R-:W-:Y:S01]  /*4bc0*/  F2FP.BF16.PACK_AB R77, R77, R78 ;  /* 0x0000004e4d4d723e */ /* 0x000fe200000010ff */
[----:B------:R-:W-:Y:S01]  /*4bd0*/  FMUL.FTZ R79, R18, R2 ;  /* 0x00000002124f7220 */ /* 0x000fe20000410000 */
[----:B------:R-:W2:Y:S01]  /*4be0*/  MUFU.EX2 R134, R134 ;  /* 0x0000008600867308 */ /* 0x000ea20000000800 */
[----:B------:R-:W3:Y:S01]  /*4bf0*/  LDS R2, [R252.X4+0x12320] ;  /* 0x01232000fc027984 */ /* 0x000ee20000004800 */
[----:B------:R-:W-:Y:S02]  /*4c00*/  FFMA.FTZ R18, -R158, R158, 1 ;  /* 0x3f8000009e127423 */ /* 0x000fe4000001019e */
[----:B------:R-:W-:Y:S02]  /*4c10*/  FFMA.FTZ R7, -R155, R155, 1 ;  /* 0x3f8000009b077423 */ /* 0x000fe4000001019b */
[----:B------:R-:W-:Y:S01]  /*4c20*/  FMUL.FTZ R18, R19, R18 ;  /* 0x0000001213127220 */ /* 0x000fe20000410000 */
[----:B------:R-:W-:Y:S01]  /*4c30*/  F2FP.BF16.PACK_AB R19, R148, R147 ;  /* 0x000000939413723e */ /* 0x000fe200000010ff */
[----:B------:R-:W-:Y:S01]  /*4c40*/  FMUL.FTZ R7, R22, R7 ;  /* 0x0000000716077220 */ /* 0x000fe20000410000 */
[----:B------:R-:W-:Y:S01]  /*4c50*/  F2FP.BF16.PACK_AB R22, R146, R145 ;  /* 0x000000919216723e */ /* 0x000fe200000010ff */
[----:B------:R-:W-:Y:S01]  /*4c60*/  MUFU.EX2 R140, R140 ;  /* 0x0000008c008c7308 */ /* 0x000fe20000000800 */
[----:B------:R-:W-:Y:S01]  /*4c70*/  F2FP.BF16.PACK_AB R79, R18, R79 ;  /* 0x0000004f124f723e */ /* 0x000fe200000010ff */
[----:B------:R-:W-:Y:S01]  /*4c80*/  FMUL.FTZ R18, R148, R13 ;  /* 0x0000000d94127220 */ /* 0x000fe20000410000 */
[----:B------:R-:W-:Y:S01]  /*4c90*/  F2FP.BF16.PACK_AB R78, R6, R7 ;  /* 0x00000007064e723e */ /* 0x000fe200000010ff */
[----:B------:R-:W-:Y:S02]  /*4ca0*/  FMUL.FTZ R13, R9, R0 ;  /* 0x00000000090d7220 */ /* 0x000fe40000410000 */
[----:B------:R-:W-:Y:S02]  /*4cb0*/  FFMA.FTZ R0, -R212, R212, 1 ;  /* 0x3f800000d4007423 */ /* 0x000fe400000101d4 */
[----:B------:R-:W-:Y:S02]  /*4cc0*/  FFMA.FTZ R9, -R236, R236, 1 ;  /* 0x3f800000ec097423 */ /* 0x000fe400000101ec */
[----:B------:R-:W-:Y:S01]  /*4cd0*/  FMUL.FTZ R18, R18, R0 ;  /* 0x0000000012127220 */ /* 0x000fe20000410000 */
[----:B------:R-:W-:Y:S01]  /*4ce0*/  MUFU.EX2 R135, R135 ;  /* 0x0000008700877308 */ /* 0x000fe20000000800 */
[----:B------:R-:W-:Y:S02]  /*4cf0*/  FFMA.FTZ R0, -R159, R159, 1 ;  /* 0x3f8000009f007423 */ /* 0x000fe4000001019f */
[----:B------:R-:W-:Y:S01]  /*4d00*/  FMUL.FTZ R7, R145, R8 ;  /* 0x0000000891077220 */ /* 0x000fe20000410000 */
[----:B-1----:R-:W-:Y:S01]  /*4d10*/  F2FP.BF16.PACK_AB R8, R151, R156 ;  /* 0x0000009c9708723e */ /* 0x002fe200000010ff */
[----:B------:R-:W-:Y:S02]  /*4d20*/  FMUL.FTZ R81, R25, R0 ;  /* 0x0000000019517220 */ /* 0x000fe40000410000 */
[----:B------:R-:W1:Y:S01]  /*4d30*/  LDS R0, [R252.X4+0x12280] ;  /* 0x01228000fc007984 */ /* 0x000e620000004800 */
[----:B------:R-:W-:Y:S02]  /*4d40*/  FFMA.FTZ R6, -R215, R215, 1 ;  /* 0x3f800000d7067423 */ /* 0x000fe400000101d7 */
[----:B------:R-:W4:Y:S01]  /*4d50*/  MUFU.EX2 R138, R248 ;  /* 0x000000f8008a7308 */ /* 0x000f220000000800 */
[----:B------:R-:W-:Y:S02]  /*4d60*/  FMUL.FTZ R12, R147, R12 ;  /* 0x0000000c930c7220 */ /* 0x000fe40000410000 */
[----:B------:R-:W-:Y:S02]  /*4d70*/  FMUL.FTZ R7, R7, R6 ;  /* 0x0000000607077220 */ /* 0x000fe40000410000 */
[----:B------:R-:W-:Y:S03]  /*4d80*/  FFMA.FTZ R6, -R213, R213, 1 ;  /* 0x3f800000d5067423 */ /* 0x000fe600000101d5 */
[----:B------:R-:W-:Y:S01]  /*4d90*/  F2FP.BF16.PACK_AB R13, R13, R7 ;  /* 0x000000070d0d723e */ /* 0x000fe200000010ff */
[----:B------:R-:W-:Y:S01]  /*4da0*/  FMUL.FTZ R6, R12, R6 ;  /* 0x000000060c067220 */ /* 0x000fe20000410000 */
[----:B------:R-:W-:Y:S01]  /*4db0*/  F2FP.BF16.PACK_AB R12, R150, R149 ;  /* 0x00000095960c723e */ /* 0x000fe200000010ff */
[--C-:B---3--:R-:W-:Y:S02]  /*4dc0*/  FADD.FTZ R14, R14, -R2.reuse ;  /* 0x800000020e0e7221 */ /* 0x108fe40000010000 */
[--C-:B------:R-:W-:Y:S01]  /*4dd0*/  FADD.FTZ R27, R27, -R2.reuse ;  /* 0x800000021b1b7221 */ /* 0x100fe20000010000 */
[----:B------:R-:W-:Y:S01]  /*4de0*/  F2FP.BF16.PACK_AB R18, R18, R6 ;  /* 0x000000061212723e */ /* 0x000fe200000010ff */
[----:B------:R-:W-:Y:S02]  /*4df0*/  FMUL.FTZ R24, R156, R14 ;  /* 0x0000000e9c187220 */ /* 0x000fe40000410000 */
[--C-:B------:R-:W-:Y:S02]  /*4e00*/  FADD.FTZ R26, R26, -R2.reuse ;  /* 0x800000021a1a7221 */ /* 0x100fe40000010000 */
[----:B------:R-:W-:Y:S02]  /*4e10*/  FMUL.FTZ R27, R83, R27 ;  /* 0x0000001b531b7220 */ /* 0x000fe40000410000 */
[--C-:B------:R-:W-:Y:S02]  /*4e20*/  FADD.FTZ R10, R10, -R2.reuse ;  /* 0x800000020a0a7221 */ /* 0x100fe40000010000 */
[--C-:B------:R-:W-:Y:S01]  /*4e30*/  FADD.FTZ R3, R11, -R2.reuse ;  /* 0x800000020b037221 */ /* 0x100fe20000010000 */
[----:B------:R-:W-:Y:S01]  /*4e40*/  F2FP.BF16.PACK_AB R11, R154, R152 ;  /* 0x000000989a0b723e */ /* 0x000fe200000010ff */
[----:B------:R-:W-:Y:S02]  /*4e50*/  FADD.FTZ R15, R15, -R2 ;  /* 0x800000020f0f7221 */ /* 0x000fe40000010000 */
[----:B------:R-:W-:Y:S02]  /*4e60*/  FFMA.FTZ R2, -R210, R210, 1 ;  /* 0x3f800000d2027423 */ /* 0x000fe400000101d2 */
[----:B------:R-:W-:Y:S02]  /*4e70*/  FMUL.FTZ R24, R24, R9 ;  /* 0x0000000918187220 */ /* 0x000fe40000410000 */
[----:B------:R-:W-:Y:S01]  /*4e80*/  FMUL.FTZ R9, R27, R2 ;  /* 0x000000021b097220 */ /* 0x000fe20000410000 */
[----:B--2---:R-:W-:Y:S01]  /*4e90*/  F2FP.BF16.PACK_AB R2, R133, R134 ;  /* 0x000000868502723e */ /* 0x004fe200000010ff */
[----:B------:R-:W-:Y:S02]  /*4ea0*/  FMUL.FTZ R10, R152, R10 ;  /* 0x0000000a980a7220 */ /* 0x000fe40000410000 */
[----:B------:R-:W-:Y:S02]  /*4eb0*/  FMUL.FTZ R25, R154, R3 ;  /* 0x000000039a197220 */ /* 0x000fe40000410000 */
[----:B------:R2:W-:Y:S01]  /*4ec0*/  STS [R232+0x12480], R2 ;  /* 0x01248002e8007388 */ /* 0x0005e20000000800 */
[----:B------:R-:W-:Y:S02]  /*4ed0*/  FFMA.FTZ R3, -R237, R237, 1 ;  /* 0x3f800000ed037423 */ /* 0x000fe400000101ed */
[----:B----4-:R-:W-:Y:S01]  /*4ee0*/  FMUL.FTZ R14, R138, R26 ;  /* 0x0000001a8a0e7220 */ /* 0x010fe20000410000 */
[----:B------:R-:W-:Y:S01]  /*4ef0*/  STS [R233], R132 ;  /* 0x00000084e9007388 */ /* 0x000fe20000000800 */
[----:B------:R-:W-:Y:S01]  /*4f00*/  FMUL.FTZ R80, R10, R3 ;  /* 0x000000030a507220 */ /* 0x000fe20000410000 */
[----:B------:R-:W-:Y:S01]  /*4f10*/  F2FP.BF16.PACK_AB R10, R81, R82 ;  /* 0x00000052510a723e */ /* 0x000fe200000010ff */
[----:B------:R-:W-:Y:S01]  /*4f20*/  FFMA.FTZ R3, -R240, R240, 1 ;  /* 0x3f800000f0037423 */ /* 0x000fe200000101f0 */
[----:B------:R-:W-:Y:S01]  /*4f30*/  STS [R232+0x12c80], R22 ;  /* 0x012c8016e8007388 */ /* 0x000fe20000000800 */
[----:B------:R-:W-:Y:S02]  /*4f40*/  FFMA.FTZ R6, -R211, R211, 1 ;  /* 0x3f800000d3067423 */ /* 0x000fe400000101d3 */
[----:B------:R-:W-:Y:S01]  /*4f50*/  FMUL.FTZ R25, R25, R3 ;  /* 0x0000000319197220 */ /* 0x000fe20000410000 */
[----:B------:R3:W-:Y:S01]  /*4f60*/  STS [R233+0x800], R11 ;  /* 0x0008000be9007388 */ /* 0x0007e20000000800 */
[----:B------:R-:W-:Y:S01]  /*4f70*/  F2FP.BF16.PACK_AB R3, R83, R138 ;  /* 0x0000008a5303723e */ /* 0x000fe200000010ff */
[----:B------:R-:W-:Y:S02]  /*4f80*/  FMUL.FTZ R14, R14, R6 ;  /* 0x000000060e0e7220 */ /* 0x000fe40000410000 */
[--C-:B-1----:R-:W-:Y:S02]  /*4f90*/  FADD.FTZ R5, R5, -R0.reuse ;  /* 0x8000000005057221 */ /* 0x102fe40000010000 */
[--C-:B------:R-:W-:Y:S01]  /*4fa0*/  FADD.FTZ R4, R4, -R0.reuse ;  /* 0x8000000004047221 */ /* 0x100fe20000010000 */
[----:B------:R-:W-:Y:S01]  /*4fb0*/  F2FP.BF16.PACK_AB R9, R9, R14 ;  /* 0x0000000e0909723e */ /* 0x000fe200000010ff */
[--C-:B------:R-:W-:Y:S02]  /*4fc0*/  FADD.FTZ R16, R16, -R0.reuse ;  /* 0x8000000010107221 */ /* 0x100fe40000010000 */
[----:B------:R-:W-:Y:S02]  /*4fd0*/  FMUL.FTZ R14, R134, R4 ;  /* 0x00000004860e7220 */ /* 0x000fe40000410000 */
[----:B------:R-:W-:Y:S01]  /*4fe0*/  FFMA.FTZ R4, -R249, R249, 1 ;  /* 0x3f800000f9047423 */ /* 0x000fe200000101f9 */
[----:B--2---:R-:W-:Y:S01]  /*4ff0*/  F2FP.BF16.PACK_AB R2, R137, R136 ;  /* 0x000000888902723e */ /* 0x004fe200000010ff */
[--C-:B------:R-:W-:Y:S02]  /*5000*/  FADD.FTZ R17, R17, -R0.reuse ;  /* 0x8000000011117221 */ /* 0x100fe40000010000 */
[----:B------:R-:W-:Y:S02]  /*5010*/  FMUL.FTZ R16, R136, R16 ;  /* 0x0000001088107220 */ /* 0x000fe40000410000 */
[----:B------:R1:W-:Y:S01]  /*5020*/  STS [R232+0x13480], R2 ;  /* 0x01348002e8007388 */ /* 0x0003e20000000800 */
[----:B------:R-:W-:Y:S02]  /*5030*/  FMUL.FTZ R17, R137, R17 ;  /* 0x0000001189117220 */ /* 0x000fe40000410000 */
[----:B------:R-:W-:Y:S01]  /*5040*/  FMUL.FTZ R15, R151, R15 ;  /* 0x0000000f970f7220 */ /* 0x000fe20000410000 */
[----:B------:R-:W-:Y:S01]  /*5050*/  STS [R233+0x1000], R23 ;  /* 0x00100017e9007388 */ /* 0x000fe20000000800 */
[----:B------:R-:W-:Y:S02]  /*5060*/  FFMA.FTZ R7, -R235, R235, 1 ;  /* 0x3f800000eb077423 */ /* 0x000fe400000101eb */
[----:B---3--:R-:W-:Y:S01]  /*5070*/  FMUL.FTZ R11, R133, R5 ;  /* 0x00000005850b7220 */ /* 0x008fe20000410000 */
[----:B------:R-:W-:Y:S01]  /*5080*/  STS [R232+0x13c80], R19 ;  /* 0x013c8013e8007388 */ /* 0x000fe20000000800 */
[----:B------:R-:W-:Y:S02]  /*5090*/  FFMA.FTZ R5, -R250, R250, 1 ;  /* 0x3f800000fa057423 */ /* 0x000fe400000101fa */
[----:B------:R-:W-:Y:S01]  /*50a0*/  FMUL.FTZ R4, R11, R4 ;  /* 0x000000040b047220 */ /* 0x000fe20000410000 */
[----:B------:R-:W-:Y:S01]  /*50b0*/  STS [R233+0x1800], R8 ;  /* 0x00180008e9007388 */ /* 0x000fe20000000800 */
[----:B------:R-:W-:Y:S02]  /*50c0*/  FMUL.FTZ R5, R14, R5 ;  /* 0x000000050e057220 */ /* 0x000fe40000410000 */
[----:B------:R-:W-:Y:S01]  /*50d0*/  FMUL.FTZ R15, R15, R7 ;  /* 0x000000070f0f7220 */ /* 0x000fe20000410000 */
[----:B------:R-:W-:Y:S01]  /*50e0*/  F2FP.BF16.PACK_AB R7, R25, R80 ;  /* 0x000000501907723e */ /* 0x000fe200000010ff */
[--C-:B------:R-:W-:Y:S02]  /*50f0*/  FADD.FTZ R20, R20, -R0.reuse ;  /* 0x8000000014147221 */ /* 0x100fe40000010000 */
[----:B------:R-:W-:Y:S01]  /*5100*/  FADD.FTZ R21, R21, -R0 ;  /* 0x8000000015157221 */ /* 0x000fe20000010000 */
[----:B------:R-:W-:Y:S01]  /*5110*/  F2FP.BF16.PACK_AB R6, R15, R24 ;  /* 0x000000180f06723e */ /* 0x000fe200000010ff */
[----:B------:R-:W-:Y:S02]  /*5120*/  FMUL.FTZ R20, R140, R20 ;  /* 0x000000148c147220 */ /* 0x000fe40000410000 */
[C---:B------:R-:W-:Y:S01]  /*5130*/  FMUL.FTZ R21, R135.reuse, R21 ;  /* 0x0000001587157220 */ /* 0x040fe20000410000 */
[----:B-1----:R-:W-:Y:S01]  /*5140*/  F2FP.BF16.PACK_AB R2, R135, R140 ;  /* 0x0000008c8702723e */ /* 0x002fe200000010ff */
[----:B------:R-:W-:Y:S04]  /*5150*/  FFMA.FTZ R0, -R239, R239, 1 ;  /* 0x3f800000ef007423 */ /* 0x000fe800000101ef */
[----:B------:R1:W-:Y:S01]  /*5160*/  STS [R232+0x14480], R2 ;  /* 0x01448002e8007388 */ /* 0x0003e20000000800 */
[----:B------:R-:W-:Y:S03]  /*5170*/  FMUL.FTZ R0, R21, R0 ;  /* 0x0000000015007220 */ /* 0x000fe60000410000 */
[----:B------:R-:W-:Y:S04]  /*5180*/  STS [R233+0x2000], R76 ;  /* 0x0020004ce9007388 */ /* 0x000fe80000000800 */
[----:B------:R-:W-:Y:S04]  /*5190*/  STS [R232+0x14c80], R12 ;  /* 0x014c800ce8007388 */ /* 0x000fe80000000800 */
[----:B------:R2:W-:Y:S04]  /*51a0*/  STS [R233+0x2800], R3 ;  /* 0x00280003e9007388 */ /* 0x0005e80000000800 */
[----:B------:R-:W-:Y:S01]  /*51b0*/  BAR.SYNC.DEFER_BLOCKING 0x0 ;  /* 0x0000000000007b1d */ /* 0x000fe20000010000 */
[----:B-1----:R-:W-:Y:S01]  /*51c0*/  F2FP.BF16.PACK_AB R2, R4, R5 ;  /* 0x000000050402723e */ /* 0x002fe200000010ff */
[----:B------:R-:W-:Y:S02]  /*51d0*/  FFMA.FTZ R5, -R247, R247, 1 ;  /* 0x3f800000f7057423 */ /* 0x000fe400000101f7 */
[----:B------:R-:W-:Y:S02]  /*51e0*/  FFMA.FTZ R4, -R245, R245, 1 ;  /* 0x3f800000f5047423 */ /* 0x000fe400000101f5 */
[----:B------:R-:W-:Y:S02]  /*51f0*/  FMUL.FTZ R5, R16, R5 ;  /* 0x0000000510057220 */ /* 0x000fe40000410000 */
[----:B------:R-:W-:Y:S02]  /*5200*/  FMUL.FTZ R4, R17, R4 ;  /* 0x0000000411047220 */ /* 0x000fe40000410000 */
[----:B--2---:R-:W-:Y:S01]  /*5210*/  FFMA.FTZ R3, -R244, R244, 1 ;  /* 0x3f800000f4037423 */ /* 0x004fe200000101f4 */
[----:B------:R1:W-:Y:S03]  /*5220*/  STS [R232+0x15480], R2 ;  /* 0x01548002e8007388 */ /* 0x0003e60000000800 */
[----:B------:R-:W-:Y:S01]  /*5230*/  FMUL.FTZ R3, R20, R3 ;  /* 0x0000000314037220 */ /* 0x000fe20000410000 */
[----:B------:R-:W-:Y:S04]  /*5240*/  STS [R233+0x3000], R77 ;  /* 0x0030004de9007388 */ /* 0x000fe80000000800 */
[----:B------:R-:W-:Y:S01]  /*5250*/  F2FP.BF16.PACK_AB R0, R0, R3 ;  /* 0x000000030000723e */ /* 0x000fe200000010ff */
[----:B------:R-:W-:Y:S04]  /*5260*/  STS [R232+0x15c80], R13 ;  /* 0x015c800de8007388 */ /* 0x000fe80000000800 */
[----:B------:R-:W-:Y:S01]  /*5270*/  STS [R233+0x3800], R7 ;  /* 0x00380007e9007388 */ /* 0x000fe20000000800 */
[----:B-1----:R-:W-:Y:S05]  /*5280*/  F2FP.BF16.PACK_AB R2, R4, R5 ;  /* 0x000000050402723e */ /* 0x002fea00000010ff */
        /* <DEDUP_REMOVED lines=8> */
[----:B------:R-:W-:Y:S08]  /*5310*/  LDSM.16.MT88.4 R4, [R216+0x12480] ;  /* 0x01248000d804783b */ /* 0x000ff00000004200 */
[----:B------:R-:W-:Y:S01]  /*5320*/  LDSM.16.MT88.4 R12, [R216+0x13480] ;  /* 0x01348000d80c783b */ /* 0x000fe20000004200 */
[----:B-1----:R-:W-:Y:S07]  /*5330*/  IMAD.SHL.U32 R0, R225, 0x2, RZ ;  /* 0x00000002e1007824 */ /* 0x002fee00078e00ff */
[----:B------:R-:W1:Y:S08]  /*5340*/  LDSM.16.MT88.4 R8, [R0+0xe080] ;  /* 0x00e080000008783b */ /* 0x000e700000004200 */
[----:B------:R-:W2:Y:S08]  /*5350*/  LDSM.16.MT88.4 R16, [R216+0x14480] ;  /* 0x01448000d810783b */ /* 0x000eb00000004200 */
[----:B------:R-:W3:Y:S08]  /*5360*/  LDSM.16.MT88.4 R20, [R0+0x10080] ;  /* 0x010080000014783b */ /* 0x000ef00000004200 */
[----:B------:R-:W-:Y:S08]  /*5370*/  LDSM.16.MT88.4 R24, [R216+0x12880] ;  /* 0x01288000d818783b */ /* 0x000ff00000004200 */
[----:B------:R-:W4:Y:S01]  /*5380*/  LDSM.16.MT88.4 R76, [R0+0xe880] ;  /* 0x00e88000004c783b */ /* 0x000f220000004200 */
[-C--:B-1----:R-:W-:Y:S07]  /*5390*/  HMMA.16816.F32.BF16 R28, R4, R8.reuse, R28 ;  /* 0x00000008041c723c */ /* 0x082fee000004181c */
[----:B------:R-:W1:Y:S01]  /*53a0*/  LDSM.16.MT88.4 R80, [R216+0x13880] ;  /* 0x01388000d850783b */ /* 0x000e620000004200 */
[-C--:B------:R-:W-:Y:S07]  /*53b0*/  HMMA.16816.F32.BF16 R32, R12, R8.reuse, R32 ;  /* 0x000000080c20723c */ /* 0x080fee0000041820 */
[----:B------:R-:W5:Y:S01]  /*53c0*/  LDSM.16.MT88.4 R132, [R216+0x14880] ;  /* 0x01488000d884783b */ /* 0x000f620000004200 */
[C---:B--2---:R-:W-:Y:S07]  /*53d0*/  HMMA.16816.F32.BF16 R36, R16.reuse, R8, R36 ;  /* 0x000000081024723c */ /* 0x044fee0000041824 */
[----:B------:R-:W2:Y:S01]  /*53e0*/  LDSM.16.MT88.4 R136, [R0+0x10880] ;  /* 0x010880000088783b */ /* 0x000ea20000004200 */
[-C--:B------:R-:W-:Y:S07]  /*53f0*/  HMMA.16816.F32.BF16 R40, R16, R10.reuse, R40 ;  /* 0x0000000a1028723c */ /* 0x080fee0000041828 */
[----:B------:R-:W-:Y:S01]  /*5400*/  LDSM.16.MT88.4 R140, [R0+0xf880] ;  /* 0x00f88000008c783b */ /* 0x000fe20000004200 */
[-C--:B------:R-:W-:Y:S07]  /*5410*/  HMMA.16816.F32.BF16 R44, R12, R10.reuse, R44 ;  /* 0x0000000a0c2c723c */ /* 0x080fee000004182c */
[----:B------:R-:W-:Y:S01]  /*5420*/  LDSM.16.MT88.4 R144, [R216+0x14080] ;  /* 0x01408000d890783b */ /* 0x000fe20000004200 */
[C---:B------:R-:W-:Y:S07]  /*5430*/  HMMA.16816.F32.BF16 R48, R4.reuse, R10, R48 ;  /* 0x0000000a0430723c */ /* 0x040fee0000041830 */
[----:B------:R-:W-:Y:S01]  /*5440*/  LDSM.16.MT88.4 R8, [R0+0xf080] ;  /* 0x00f080000008783b */ /* 0x000fe20000004200 */
[-C--:B---3--:R-:W-:Y:S07]  /*5450*/  HMMA.16816.F32.BF16 R52, R4, R20.reuse, R52 ;  /* 0x000000140434723c */ /* 0x088fee0000041834 */
[----:B------:R-:W-:Y:S01]  /*5460*/  LDSM.16.MT88.4 R148, [R216+0x15080] ;  /* 0x01508000d894783b */ /* 0x000fe20000004200 */
[-C--:B------:R-:W-:Y:S08]  /*5470*/  HMMA.16816.F32.BF16 R56, R12, R20.reuse, R56 ;  /* 0x000000140c38723c */ /* 0x080ff00000041838 */
[C---:B------:R-:W-:Y:S08]  /*5480*/  HMMA.16816.F32.BF16 R60, R16.reuse, R20, R60 ;  /* 0x00000014103c723c */ /* 0x040ff0000004183c */
[-C--:B------:R-:W-:Y:S01]  /*5490*/  HMMA.16816.F32.BF16 R64, R16, R22.reuse, R64 ;  /* 0x000000161040723c */ /* 0x080fe20000041840 */
[----:B------:R-:W-:Y:S07]  /*54a0*/  LDSM.16.MT88.4 R16, [R216+0x14c80] ;  /* 0x014c8000d810783b */ /* 0x000fee0000004200 */
[-C--:B------:R-:W-:Y:S01]  /*54b0*/  HMMA.16816.F32.BF16 R68, R12, R22.reuse, R68 ;  /* 0x000000160c44723c */ /* 0x080fe20000041844 */
[----:B------:R-:W-:Y:S07]  /*54c0*/  LDSM.16.MT88.4 R12, [R216+0x13c80] ;  /* 0x013c8000d80c783b */ /* 0x000fee0000004200 */
[----:B------:R-:W-:Y:S01]  /*54d0*/  HMMA.16816.F32.BF16 R72, R4, R22, R72 ;  /* 0x000000160448723c */ /* 0x000fe20000041848 */
[----:B------:R-:W3:Y:S07]  /*54e0*/  LDSM.16.MT88.4 R4, [R216+0x12c80] ;  /* 0x012c8000d804783b */ /* 0x000eee0000004200 */
[-C--:B----4-:R-:W-:Y:S01]  /*54f0*/  HMMA.16816.F32.BF16 R28, R24, R76.reuse, R28 ;  /* 0x0000004c181c723c */ /* 0x090fe2000004181c */
[----:B------:R-:W4:Y:S07]  /*5500*/  LDSM.16.MT88.4 R20, [R0+0x11080] ;  /* 0x011080000014783b */ /* 0x000f2e0000004200 */
[-C--:B-1----:R-:W-:Y:S08]  /*5510*/  HMMA.16816.F32.BF16 R32, R80, R76.reuse, R32 ;  /* 0x0000004c5020723c */ /* 0x082ff00000041820 */
[C---:B-----5:R-:W-:Y:S08]  /*5520*/  HMMA.16816.F32.BF16 R36, R132.reuse, R76, R36 ;  /* 0x0000004c8424723c */ /* 0x060ff00000041824 */
[-C--:B------:R-:W-:Y:S08]  /*5530*/  HMMA.16816.F32.BF16 R40, R132, R78.reuse, R40 ;  /* 0x0000004e8428723c */ /* 0x080ff00000041828 */
[-C--:B------:R-:W-:Y:S08]  /*5540*/  HMMA.16816.F32.BF16 R44, R80, R78.reuse, R44 ;  /* 0x0000004e502c723c */ /* 0x080ff0000004182c */
[C---:B------:R-:W-:Y:S01]  /*5550*/  HMMA.16816.F32.BF16 R48, R24.reuse, R78, R48 ;  /* 0x0000004e1830723c */ /* 0x040fe20000041830 */
[----:B------:R-:W1:Y:S07]  /*5560*/  LDSM.16.MT88.4 R76, [R216+0x13080] ;  /* 0x01308000d84c783b */ /* 0x000e6e0000004200 */
[-C--:B--2---:R-:W-:Y:S08]  /*5570*/  HMMA.16816.F32.BF16 R52, R24, R136.reuse, R52 ;  /* 0x000000881834723c */ /* 0x084ff00000041834 */
[-C--:B------:R-:W-:Y:S08]  /*5580*/  HMMA.16816.F32.BF16 R56, R80, R136.reuse, R56 ;  /* 0x000000885038723c */ /* 0x080ff00000041838 */
[C---:B------:R-:W-:Y:S08]  /*5590*/  HMMA.16816.F32.BF16 R60, R132.reuse, R136, R60 ;  /* 0x00000088843c723c */ /* 0x040ff0000004183c */
[-C--:B------:R-:W-:Y:S08]  /*55a0*/  HMMA.16816.F32.BF16 R64, R132, R138.reuse, R64 ;  /* 0x0000008a8440723c */ /* 0x080ff00000041840 */
[-C--:B------:R-:W-:Y:S08]  /*55b0*/  HMMA.16816.F32.BF16 R68, R80, R138.reuse, R68 ;  /* 0x0000008a5044723c */ /* 0x080ff00000041844 */
[----:B------:R-:W-:Y:S01]  /*55c0*/  HMMA.16816.F32.BF16 R72, R24, R138, R72 ;  /* 0x0000008a1848723c */ /* 0x000fe20000041848 */
[----:B------:R-:W2:Y:S07]  /*55d0*/  LDSM.16.MT88.4 R24, [R0+0x11880] ;  /* 0x011880000018783b */ /* 0x000eae0000004200 */
[-C--:B---3--:R-:W-:Y:S01]  /*55e0*/  HMMA.16816.F32.BF16 R28, R4, R8.reuse, R28 ;  /* 0x00000008041c723c */ /* 0x088fe2000004181c */
[----:B------:R-:W-:Y:S07]  /*55f0*/  BAR.SYNC.DEFER_BLOCKING 0x0 ;  /* 0x0000000000007b1d */ /* 0x000fee0000010000 */
[-C--:B------:R-:W-:Y:S08]  /*5600*/  HMMA.16816.F32.BF16 R32, R12, R8.reuse, R32 ;  /* 0x000000080c20723c */ /* 0x080ff00000041820 */
[C---:B------:R-:W-:Y:S08]  /*5610*/  HMMA.16816.F32.BF16 R36, R16.reuse, R8, R36 ;  /* 0x000000081024723c */ /* 0x040ff00000041824 */
[-C--:B------:R-:W-:Y:S08]  /*5620*/  HMMA.16816.F32.BF16 R40, R16, R10.reuse, R40 ;  /* 0x0000000a1028723c */ /* 0x080ff00000041828 */
[-C--:B------:R-:W-:Y:S08]  /*5630*/  HMMA.16816.F32.BF16 R44, R12, R10.reuse, R44 ;  /* 0x0000000a0c2c723c */ /* 0x080ff0000004182c */
[C---:B------:R-:W-:Y:S08]  /*5640*/  HMMA.16816.F32.BF16 R48, R4.reuse, R10, R48 ;  /* 0x0000000a0430723c */ /* 0x040ff00000041830 */
[-C--:B----4-:R-:W-:Y:S08]  /*5650*/  HMMA.16816.F32.BF16 R52, R4, R20.reuse, R52 ;  /* 0x000000140434723c */ /* 0x090ff00000041834 */
[-C--:B------:R-:W-:Y:S01]  /*5660*/  HMMA.16816.F32.BF16 R56, R12, R20.reuse, R56 ;  /* 0x000000140c38723c */ /* 0x080fe20000041838 */
[----:B------:R3:W4:Y:S07]  /*5670*/  LDSM.16.M88.4 R80, [R221] ;  /* 0x00000000dd50783b */ /* 0x00072e0000000200 */
[C---:B------:R-:W-:Y:S01]  /*5680*/  HMMA.16816.F32.BF16 R60, R16.reuse, R20, R60 ;  /* 0x00000014103c723c */ /* 0x040fe2000004183c */
[----:B------:R3:W2:Y:S07]  /*5690*/  LDSM.16.M88.4 R132, [R221+0x800] ;  /* 0x00080000dd84783b */ /* 0x0006ae0000000200 */
[-C--:B------:R-:W-:Y:S01]  /*56a0*/  HMMA.16816.F32.BF16 R64, R16, R22.reuse, R64 ;  /* 0x000000161040723c */ /* 0x080fe20000041840 */
[----:B------:R3:W2:Y:S07]  /*56b0*/  LDSM.16.MT88.4 R16, [R0+0x80] ;  /* 0x000080000010783b */ /* 0x0006ae0000004200 */
[-C--:B------:R-:W-:Y:S01]  /*56c0*/  HMMA.16816.F32.BF16 R68, R12, R22.reuse, R68 ;  /* 0x000000160c44723c */ /* 0x080fe20000041844 */
[----:B------:R3:W2:Y:S07]  /*56d0*/  LDSM.16.MT88.4 R136, [R0+0x3080] ;  /* 0x003080000088783b */ /* 0x0006ae0000004200 */
[----:B------:R-:W-:Y:S01]  /*56e0*/  HMMA.16816.F32.BF16 R72, R4, R22, R72 ;  /* 0x000000160448723c */ /* 0x000fe20000041848 */
[----:B------:R3:W2:Y:S07]  /*56f0*/  LDSM.16.M88.4 R152, [R223] ;  /* 0x00000000df98783b */ /* 0x0006ae0000000200 */
[-C--:B-1----:R-:W-:Y:S01]  /*5700*/  HMMA.16816.F32.BF16 R28, R76, R140.reuse, R28 ;  /* 0x0000008c4c1c723c */ /* 0x082fe2000004181c */
        /* <DEDUP_REMOVED lines=14> */
[----:B------:R-:W-:-:S07]  /*57f0*/  @P2 BRA `(.L_x_265) ;  /* 0x000003a000002947 */ /* 0x000fce0003800000 */
[----:B-1-34-:R-:W2:Y:S01]  /*5800*/  LDL.64 R242, [R1+0x10] ;  /* 0x0000100001f27983 */ /* 0x01aea20000100a00 */
[----:B------:R-:W-:Y:S02]  /*5810*/  USHF.L.U32 UR25, UR23, 0x6, URZ ;  /* 0x0000000617197899 */ /* 0x000fe4000800063f */
[----:B------:R-:W-:Y:S01]  /*5820*/  USHF.R.S32.HI UR24, URZ, 0x1f, UR23 ;  /* 0x0000001f3f187899 */ /* 0x000fe20008011417 */
[----:B------:R-:W3:Y:S01]  /*5830*/  LDL.64 R236, [R1+0x38] ;  /* 0x0000380001ec7983 */ /* 0x000ee20000100a00 */
[----:B------:R-:W-:Y:S02]  /*5840*/  USHF.R.S32.HI UR6, URZ, 0x1f, UR25 ;  /* 0x0000001f3f067899 */ /* 0x000fe40008011419 */
[----:B------:R-:W-:Y:S01]  /*5850*/  IMAD.U32 R9, RZ, RZ, UR25 ;  /* 0x00000019ff097e24 */ /* 0x000fe2000f8e00ff */
[----:B------:R-:W4:Y:S03]  /*5860*/  LDL.64 R240, [R1+0x28] ;  /* 0x0000280001f07983 */ /* 0x000f260000100a00 */
[----:B------:R-:W-:Y:S01]  /*5870*/  IMAD.U32 R10, RZ, RZ, UR6 ;  /* 0x00000006ff0a7e24 */ /* 0x000fe2000f8e00ff */
[----:B------:R-:W5:Y:S01]  /*5880*/  LDL R14, [R1+0xc] ;  /* 0x00000c00010e7983 */ /* 0x000f620000100800 */
[----:B------:R-:W-:Y:S02]  /*5890*/  ULDC.64 UR6, c[0x0][0x208] ;  /* 0x0000820000067ab9 */ /* 0x000fe40000000a00 */
[----:B------:R-:W-:Y:S01]  /*58a0*/  UIMAD UR24, UR24, UR6, URZ ;  /* 0x00000006181872a4 */ /* 0x000fe2000f8e023f */
[----:B------:R-:W3:Y:S01]  /*58b0*/  LDL R11, [R1] ;  /* 0x00000000010b7983 */ /* 0x000ee20000100800 */
[----:B------:R-:W-:Y:S02]  /*58c0*/  UIMAD.WIDE.U32 UR26, UR23, UR6, URZ ;  /* 0x00000006171a72a5 */ /* 0x000fe4000f8e003f */
[----:B------:R-:W-:Y:S01]  /*58d0*/  UIMAD UR24, UR23, UR7, UR24 ;  /* 0x00000007171872a4 */ /* 0x000fe2000f8e0218 */
[----:B------:R-:W4:Y:S01]  /*58e0*/  LDL.64 R12, [R1+0x20] ;  /* 0x00002000010c7983 */ /* 0x000f220000100a00 */
[----:B------:R-:W-:Y:S02]  /*58f0*/  USHF.L.U32 UR6, UR26, 0x6, URZ ;  /* 0x000000061a067899 */ /* 0x000fe4000800063f */
[----:B------:R-:W-:Y:S01]  /*5900*/  UIADD3 UR24, UR27, UR24, URZ ;  /* 0x000000181b187290 */ /* 0x000fe2000fffe03f */
[----:B------:R-:W1:Y:S03]  /*5910*/  S2R R5, SR_CTAID.Y ;  /* 0x0000000000057919 */ /* 0x000e660000002600 */
[----:B------:R-:W-:Y:S01]  /*5920*/  USHF.L.U64.HI UR24, UR26, 0x6, UR24 ;  /* 0x000000061a187899 */ /* 0x000fe20008010218 */
[----:B-1----:R-:W-:Y:S05]  /*5930*/  SHF.R.S32.HI R4, RZ, 0x1f, R5 ;  /* 0x0000001fff047819 */ /* 0x002fea0000011405 */
[----:B------:R-:W-:Y:S04]  /*5940*/  IMAD R4, R4, c[0x0][0x288], RZ ;  /* 0x0000a20004047a24 */ /* 0x000fe800078e02ff */
[C---:B------:R-:W-:Y:S02]  /*5950*/  IMAD R4, R5.reuse, c[0x0][0x28c], R4 ;  /* 0x0000a30005047a24 */ /* 0x040fe400078e0204 */
[----:B--2---:R-:W-:Y:S02]  /*5960*/  IMAD.MOV.U32 R2, RZ, RZ, R242 ;  /* 0x000000ffff027224 */ /* 0x004fe400078e00f2 */
[----:B------:R-:W-:Y:S02]  /*5970*/  IMAD.MOV.U32 R3, RZ, RZ, R243 ;  /* 0x000000ffff037224 */ /* 0x000fe400078e00f3 */
[----:B------:R-:W2:Y:S02]  /*5980*/  LDL.64 R242, [R1+0x18] ;  /* 0x0000180001f27983 */ /* 0x000ea40000100a00 */
[----:B------:R-:W-:Y:S04]  /*5990*/  IMAD.WIDE.U32 R2, R5, c[0x0][0x288], R2 ;  /* 0x0000a20005027a25 */ /* 0x000fe800078e0002 */
[----:B------:R-:W-:Y:S01]  /*59a0*/  IMAD.IADD R4, R3, 0x1, R4 ;  /* 0x0000000103047824 */ /* 0x000fe200078e0204 */
[----:B------:R-:W-:Y:S01]  /*59b0*/  IADD3 R9, P3, P2, R9, UR12, R2 ;  /* 0x0000000c09097c10 */ /* 0x000fe2000fa7e002 */
[----:B------:R-:W-:Y:S02]  /*59c0*/  IMAD.U32 R3, RZ, RZ, UR20 ;  /* 0x00000014ff037e24 */ /* 0x000fe4000f8e00ff */
[----:B------:R-:W-:Y:S01]  /*59d0*/  IMAD.U32 R5, RZ, RZ, UR8 ;  /* 0x00000008ff057e24 */ /* 0x000fe2000f8e00ff */
[----:B------:R-:W-:Y:S02]  /*59e0*/  IADD3.X R10, R10, UR11, R4, P3, P2 ;  /* 0x0000000b0a0a7c10 */ /* 0x000fe40009fe4404 */
[C---:B---3--:R-:W-:Y:S04]  /*59f0*/  IADD3 R3, P3, P2, R236.reuse, UR6, R3 ;  /* 0x00000006ec037c10 */ /* 0x048fe8000fa7e003 */
[C---:B----4-:R-:W-:Y:S02]  /*5a00*/  IADD3.X R5, R241.reuse, UR24, R5, P3, P2 ;  /* 0x00000018f1057c10 */ /* 0x050fe40009fe4405 */
[----:B------:R-:W-:Y:S04]  /*5a10*/  IADD3 R2, P2, R236, UR6, RZ ;  /* 0x00000006ec027c10 */ /* 0x000fe8000ff5e0ff */
[----:B------:R-:W-:Y:S02]  /*5a20*/  IADD3.X R4, R241, UR24, RZ, P2, !PT ;  /* 0x00000018f1047c10 */ /* 0x000fe400097fe4ff */
[C---:B------:R-:W-:Y:S04]  /*5a30*/  LEA R6, P2, R2.reuse, c[0x0][0x1f0], 0x1 ;  /* 0x00007c0002067a11 */ /* 0x040fe800078408ff */
[----:B------:R-:W-:Y:S01]  /*5a40*/  LEA.HI.X R7, R2, c[0x0][0x1f4], R4, 0x1, P2 ;  /* 0x00007d0002077a11 */ /* 0x000fe200010f0c04 */
[----:B------:R-:W-:Y:S01]  /*5a50*/  IMAD.U32 R2, RZ, RZ, UR25 ;  /* 0x00000019ff027e24 */ /* 0x000fe2000f8e00ff */
[C---:B------:R-:W-:Y:S04]  /*5a60*/  LEA R4, P2, R3.reuse, c[0x0][0x1f0], 0x1 ;  /* 0x00007c0003047a11 */ /* 0x040fe800078408ff */
[----:B------:R-:W-:Y:S02]  /*5a70*/  LEA.HI.X R5, R3, c[0x0][0x1f4], R5, 0x1, P2 ;  /* 0x00007d0003057a11 */ /* 0x000fe400010f0c05 */
[C---:B------:R-:W-:Y:S04]  /*5a80*/  LEA R8, P2, R9.reuse, c[0x0][0x280], 0x2 ;  /* 0x0000a00009087a11 */ /* 0x040fe800078410ff */
[----:B------:R-:W-:Y:S02]  /*5a90*/  LEA.HI.X R9, R9, c[0x0][0x284], R10, 0x2, P2 ;  /* 0x0000a10009097a11 */ /* 0x000fe400010f140a */
[----:B-----5:R-:W-:Y:S02]  /*5aa0*/  LOP3.LUT P2, RZ, R14, 0x1, RZ, 0xc0, !PT ;  /* 0x000000010eff7812 */ /* 0x020fe4000784c0ff */
[----:B--2---:R-:W-:Y:S04]  /*5ab0*/  IADD3 R2, -R242, c[0x0][0x168], -R2 ;  /* 0x00005a00f2027a10 */ /* 0x004fe80007ffe902 */
[C---:B------:R-:W-:Y:S02]  /*5ac0*/  ISETP.LT.OR P3, PT, R2.reuse, 0x1, !P2 ;  /* 0x000000010200780c */ /* 0x040fe40005761670 */
[----:B------:R-:W-:Y:S11]  /*5ad0*/  ISETP.LT.OR P2, PT, R2, 0x21, !P2 ;  /* 0x000000210200780c */ /* 0x000ff60005741670 */
[----:B------:R-:W-:Y:S01]  /*5ae0*/  @!PT LDS RZ, [RZ] ;  /* 0x00000000fffff984 */ /* 0x000fe20000000800 */
[----:B------:R-:W-:Y:S01]  /*5af0*/  @!PT LDS RZ, [RZ] ;  /* 0x00000000fffff984 */ /* 0x000fe20000000800 */
[----:B------:R-:W-:Y:S01]  /*5b00*/  @!PT LDS RZ, [RZ] ;  /* 0x00000000fffff984 */ /* 0x000fe20000000800 */
[----:B------:R1:W-:Y:S01]  /*5b10*/  LDGSTS.E.BYPASS.LTC128B.128 [R11+0xe080], [R6.64], !P3 ;  /* 0x0e080000060b7fae */ /* 0x0003e2000d901d52 */
[----:B------:R-:W-:Y:S04]  /*5b20*/  LOP3.LUT P3, RZ, R14, 0x2, RZ, 0xc0, !PT ;  /* 0x000000020eff7812 */ /* 0x000fe8000786c0ff */
[C---:B------:R-:W-:Y:S02]  /*5b30*/  ISETP.LT.OR P4, PT, R2.reuse, 0x1, !P3 ;  /* 0x000000010200780c */ /* 0x040fe40005f81670 */
[----:B------:R-:W-:Y:S01]  /*5b40*/  ISETP.LT.OR P3, PT, R2, 0x21, !P3 ;  /* 0x000000210200780c */ /* 0x000fe20005f61670 */
[----:B------:R-:W-:Y:S10]  /*5b50*/  @!P5 IMAD.SHL.U32 R2, R12, 0x10, RZ ;  /* 0x000000100c02d824 */ /* 0x000ff400078e00ff */
[----:B------:R1:W-:Y:S04]  /*5b60*/  LDGSTS.E.BYPASS.LTC128B.128 [R11+0x10080], [R6.64+0x80], !P4 ;  /* 0x10080080060b7fae */ /* 0x0003e8000e101d52 */
[----:B------:R1:W-:Y:S04]  /*5b70*/  LDGSTS.E.BYPASS.LTC128B.128 [R11+0xf080], [R4.64], !P2 ;  /* 0x0f080000040b7fae */ /* 0x0003e8000d101d52 */
[----:B------:R1:W-:Y:S04]  /*5b80*/  LDGSTS.E.BYPASS.LTC128B.128 [R11+0x11080], [R4.64+0x80], !P3 ;  /* 0x11080080040b7fae */ /* 0x0003e8000d901d52 */
[----:B------:R1:W-:Y:S02]  /*5b90*/  @!P5 LDGSTS.E.BYPASS.LTC128B.128 [R2+0x12280], [R8.64] ;  /* 0x122800000802dfae */ /* 0x0003e4000b901d52 */
.L_x_265:
[-C--:B-1-34-:R-:W-:Y:S01]  /*5ba0*/  HMMA.16816.F32.BF16 R4, R80, R16.reuse, RZ ;  /* 0x000000105004723c */ /* 0x09afe200000418ff */
[----:B------:R-:W2:Y:S01]  /*5bb0*/  LDL.64 R236, [R1+0x48] ;  /* 0x0000480001ec7983 */ /* 0x000ea20000100a00 */
[----:B------:R-:W-:Y:S02]  /*5bc0*/  USHF.L.U32 UR13, UR13, 0xd, URZ ;  /* 0x0000000d0d0d7899 */ /* 0x000fe4000800063f */
[----:B------:R-:W-:Y:S01]  /*5bd0*/  UIADD3 UR6, UR4, 0x1, URZ ;  /* 0x0000000104067890 */ /* 0x000fe2000fffe03f */
[----:B------:R-:W3:Y:S01]  /*5be0*/  LDL R2, [R1+0x44] ;  /* 0x0000440001027983 */ /* 0x000ee20000100800 */
[----:B------:R-:W-:Y:S02]  /*5bf0*/  UISETP.GE.AND UP0, UPT, UR4, 0x1, UPT ;  /* 0x000000010400788c */ /* 0x000fe4000bf06270 */
[C---:B------:R-:W-:Y:S01]  /*5c00*/  HMMA.16816.F32.BF16 R8, R132.reuse, R16, RZ ;  /* 0x000000108408723c */ /* 0x040fe200000418ff */
[----:B------:R-:W-:Y:S03]  /*5c10*/  LDSM.16.M88.4 R140, [R221+0x1800] ;  /* 0x00180000dd8c783b */ /* 0x000fe60000000200 */
[----:B------:R-:W-:Y:S01]  /*5c20*/  IMAD.U32 R3, RZ, RZ, UR13 ;  /* 0x0000000dff037e24 */ /* 0x000fe2000f8e00ff */
[----:B------:R-:W-:Y:S03]  /*5c30*/  LDSM.16.MT88.4 R144, [R0+0x4080] ;  /* 0x004080000090783b */ /* 0x000fe60000004200 */
[-C--:B------:R-:W-:Y:S01]  /*5c40*/  HMMA.16816.F32.BF16 R12, R132, R18.reuse, RZ ;  /* 0x00000012840c723c */ /* 0x080fe200000418ff */
[----:B------:R-:W-:Y:S04]  /*5c50*/  LDSM.16.M88.4 R148, [R223+0x1000] ;  /* 0x00100000df94783b */ /* 0x000fe80000000200 */
[----:B------:R-:W0:Y:S03]  /*5c60*/  LDGDEPBAR ;  /* 0x00000000000079af */ /* 0x000e260000000000 */
[C---:B------:R-:W-:Y:S08]  /*5c70*/  HMMA.16816.F32.BF16 R16, R80.reuse, R18, RZ ;  /* 0x000000125010723c */ /* 0x040ff000000418ff */
[-C--:B------:R-:W-:Y:S08]  /*5c80*/  HMMA.16816.F32.BF16 R20, R80, R136.reuse, RZ ;  /* 0x000000885014723c */ /* 0x080ff000000418ff */
[C---:B------:R-:W-:Y:S08]  /*5c90*/  HMMA.16816.F32.BF16 R24, R132.reuse, R136, RZ ;  /* 0x000000888418723c */ /* 0x040ff000000418ff */
[-C--:B------:R-:W-:Y:S01]  /*5ca0*/  HMMA.16816.F32.BF16 R76, R132, R138.reuse, RZ ;  /* 0x0000008a844c723c */ /* 0x080fe200000418ff */
[----:B------:R-:W-:Y:S07]  /*5cb0*/  LDSM.16.M88.4 R132, [R221+0x1000] ;  /* 0x00100000dd84783b */ /* 0x000fee0000000200 */
[----:B------:R-:W-:Y:S01]  /*5cc0*/  HMMA.16816.F32.BF16 R80, R80, R138, RZ ;  /* 0x0000008a5050723c */ /* 0x000fe200000418ff */
[----:B------:R-:W1:Y:S07]  /*5cd0*/  LDSM.16.MT88.4 R136, [R0+0x1080] ;  /* 0x001080000088783b */ /* 0x000e6e0000004200 */
        /* <DEDUP_REMOVED lines=10> */
[----:B------:R-:W4:Y:S07]  /*5d80*/  LDSM.16.MT88.4 R152, [R0+0x1880] ;  /* 0x001880000098783b */ /* 0x000f2e0000004200 */
[-C--:B-1----:R-:W-:Y:S08]  /*5d90*/  HMMA.16816.F32.BF16 R4, R132, R136.reuse, R4 ;  /* 0x000000888404723c */ /* 0x082ff00000041804 */
[C---:B------:R-:W-:Y:S08]  /*5da0*/  HMMA.16816.F32.BF16 R8, R140.reuse, R136, R8 ;  /* 0x000000888c08723c */ /* 0x040ff00000041808 */
[-C--:B------:R-:W-:Y:S08]  /*5db0*/  HMMA.16816.F32.BF16 R12, R140, R138.reuse, R12 ;  /* 0x0000008a8c0c723c */ /* 0x080ff0000004180c */
[C---:B------:R-:W-:Y:S01]  /*5dc0*/  HMMA.16816.F32.BF16 R16, R132.reuse, R138, R16 ;  /* 0x0000008a8410723c */ /* 0x040fe20000041810 */
[----:B------:R-:W-:Y:S07]  /*5dd0*/  LDSM.16.MT88.4 R136, [R0+0x2080] ;  /* 0x002080000088783b */ /* 0x000fee0000004200 */
[-C--:B------:R-:W-:Y:S08]  /*5de0*/  HMMA.16816.F32.BF16 R20, R132, R144.reuse, R20 ;  /* 0x000000908414723c */ /* 0x080ff00000041814 */
[C---:B------:R-:W-:Y:S08]  /*5df0*/  HMMA.16816.F32.BF16 R24, R140.reuse, R144, R24 ;  /* 0x000000908c18723c */ /* 0x040ff00000041818 */
[-C--:B------:R-:W-:Y:S01]  /*5e00*/  HMMA.16816.F32.BF16 R76, R140, R146.reuse, R76 ;  /* 0x000000928c4c723c */ /* 0x080fe2000004184c */
[----:B------:R-:W-:Y:S07]  /*5e10*/  LDSM.16.M88.4 R140, [R221+0x2800] ;  /* 0x00280000dd8c783b */ /* 0x000fee0000000200 */
[----:B------:R-:W-:Y:S01]  /*5e20*/  HMMA.16816.F32.BF16 R80, R132, R146, R80 ;  /* 0x000000928450723c */ /* 0x000fe20000041850 */
[----:B------:R-:W1:Y:S04]  /*5e30*/  LDSM.16.M88.4 R132, [R221+0x2000] ;  /* 0x00200000dd84783b */ /* 0x000e680000000200 */
[----:B------:R-:W5:Y:S03]  /*5e40*/  LDSM.16.MT88.4 R144, [R0+0x5080] ;  /* 0x005080000090783b */ /* 0x000f660000004200 */
[-C--:B----4-:R-:W-:Y:S08]  /*5e50*/  HMMA.16816.F32.BF16 R4, R148, R152.reuse, R4 ;  /* 0x000000989404723c */ /* 0x090ff00000041804 */
        /* <DEDUP_REMOVED lines=9> */
[----:B------:R-:W4:Y:S04]  /*5ef0*/  LDSM.16.M88.4 R148, [R223+0x2000] ;  /* 0x00200000df94783b */ /* 0x000f280000000200 */
[----:B------:R2:W2:Y:S03]  /*5f00*/  LDSM.16.MT88.4 R208, [R0+0x5880] ;  /* 0x0058800000d0783b */ /* 0x0004a60000004200 */
[-C--:B-1----:R-:W-:Y:S08]  /*5f10*/  HMMA.16816.F32.BF16 R4, R132, R136.reuse, R4 ;  /* 0x000000888404723c */ /* 0x082ff00000041804 */
[C---:B------:R-:W-:Y:S08]  /*5f20*/  HMMA.16816.F32.BF16 R8, R140.reuse, R136, R8 ;  /* 0x000000888c08723c */ /* 0x040ff00000041808 */
[-C--:B------:R-:W-:Y:S08]  /*5f30*/  HMMA.16816.F32.BF16 R12, R140, R138.reuse, R12 ;  /* 0x0000008a8c0c723c */ /* 0x080ff0000004180c */
[C---:B------:R-:W-:Y:S08]  /*5f40*/  HMMA.16816.F32.BF16 R16, R132.reuse, R138, R16 ;  /* 0x0000008a8410723c */ /* 0x040ff00000041810 */
[-C--:B-----5:R-:W-:Y:S08]  /*5f50*/  HMMA.16816.F32.BF16 R20, R132, R144.reuse, R20 ;  /* 0x000000908414723c */ /* 0x0a0ff00000041814 */
[C---:B------:R-:W-:Y:S04]  /*5f60*/  HMMA.16816.F32.BF16 R24, R140.reuse, R144, R24 ;  /* 0x000000908c18723c */ /* 0x040fe80000041818 */
[----:B--2---:R-:W-:Y:S01]  /*5f70*/  IADD3 R0, P2, R236, UR13, RZ ;  /* 0x0000000dec007c10 */ /* 0x004fe2000ff5e0ff */
[----:B------:R-:W-:Y:S03]  /*5f80*/  UMOV UR13, UR23 ;  /* 0x00000017000d7c82 */ /* 0x000fe60008000000 */
[-C--:B------:R-:W-:Y:S01]  /*5f90*/  HMMA.16816.F32.BF16 R76, R140, R146.reuse, R76 ;  /* 0x000000928c4c723c */ /* 0x080fe2000004184c */
[----:B------:R-:W-:Y:S03]  /*5fa0*/  LDSM.16.MT88.4 R140, [R216+0x18080] ;  /* 0x01808000d88c783b */ /* 0x000fe60000004200 */
[----:B---3--:R-:W-:Y:S02]  /*5fb0*/  LEA.HI.X.SX32 R3, R3, R2, 0x1, P2 ;  /* 0x0000000203037211 */ /* 0x008fe400010f0eff */
[C---:B------:R-:W-:Y:S02]  /*5fc0*/  LEA R2, P2, R0.reuse, c[0x0][0x220], 0x2 ;  /* 0x0000880000027a11 */ /* 0x040fe400078410ff */
[----:B------:R-:W-:Y:S01]  /*5fd0*/  HMMA.16816.F32.BF16 R80, R132, R146, R80 ;  /* 0x000000928450723c */ /* 0x000fe20000041850 */
[----:B------:R-:W-:Y:S03]  /*5fe0*/  LDSM.16.MT88.4 R132, [R216+0x17880] ;  /* 0x01788000d884783b */ /* 0x000fe60000004200 */
[----:B------:R-:W-:Y:S01]  /*5ff0*/  LEA.HI.X R3, R0, c[0x0][0x224], R3, 0x2, P2 ;  /* 0x0000890000037a11 */ /* 0x000fe200010f1403 */
[----:B------:R-:W-:Y:S01]  /*6000*/  IMAD.U32 R0, RZ, RZ, UR4 ;  /* 0x00000004ff007e24 */ /* 0x000fe2000f8e00ff */
[----:B------:R-:W-:Y:S02]  /*6010*/  USEL UR4, UR6, URZ, !UP0 ;  /* 0x0000003f06047287 */ /* 0x000fe4000c000000 */
[-C--:B----4-:R-:W-:Y:S01]  /*6020*/  HMMA.16816.F32.BF16 R4, R148, R152.reuse, R4 ;  /* 0x000000989404723c */ /* 0x090fe20000041804 */
[----:B------:R-:W-:Y:S02]  /*6030*/  UISETP.GE.AND UP0, UPT, UR23, UR14, UPT ;  /* 0x0000000e1700728c */ /* 0x000fe4000bf06270 */
[----:B------:R-:W-:Y:S02]  /*6040*/  UIADD3 UR6, UR15, 0x1, URZ ;  /* 0x000000010f067890 */ /* 0x000fe4000fffe03f */
[----:B------:R-:W-:Y:S02]  /*6050*/  IMAD R0, R0, 0x2000, R225 ;  /* 0x0000200000007824 */ /* 0x000fe400078e02e1 */
[----:B------:R-:W-:Y:S01]  /*6060*/  PLOP3.LUT P2, PT, PT, PT, UP0, 0x80, 0x0 ;  /* 0x000000000000781c */ /* 0x000fe20003f4f008 */
[C---:B------:R-:W-:Y:S01]  /*6070*/  HMMA.16816.F32.BF16 R8, R156.reuse, R152, R8 ;  /* 0x000000989c08723c */ /* 0x040fe20000041808 */
[----:B------:R-:W-:Y:S03]  /*6080*/  UISETP.GE.AND UP0, UPT, UR15, 0x1, UPT ;  /* 0x000000010f00788c */ /* 0x000fe6000bf06270 */
[----:B------:R-:W-:Y:S01]  /*6090*/  IMAD.SHL.U32 R144, R0, 0x2, RZ ;  /* 0x0000000200907824 */ /* 0x000fe200078e00ff */
[----:B------:R-:W-:Y:S03]  /*60a0*/  USEL UR15, UR6, URZ, !UP0 ;  /* 0x0000003f060f7287 */ /* 0x000fe6000c000000 */
[-C--:B------:R-:W-:Y:S01]  /*60b0*/  HMMA.16816.F32.BF16 R12, R156, R154.reuse, R12 ;  /* 0x0000009a9c0c723c */ /* 0x080fe2000004180c */
[----:B------:R-:W-:Y:S06]  /*60c0*/  LDSM.16.MT88.4 R136, [R144+0x8880] ;  /* 0x008880009088783b */ /* 0x000fec0000004200 */
[----:B------:R-:W-:Y:S01]  /*60d0*/  RED.E.ADD.F32.FTZ.RN.STRONG.GPU [R2.64], R4 ;  /* 0x000000040200798e */ /* 0x000fe2000c10e792 */
[C---:B------:R-:W-:Y:S03]  /*60e0*/  HMMA.16816.F32.BF16 R16, R148.reuse, R154, R16 ;  /* 0x0000009a9410723c */ /* 0x040fe60000041810 */
[----:B------:R-:W-:Y:S04]  /*60f0*/  RED.E.ADD.F32.FTZ.RN.STRONG.GPU [R2.64+0x400], R5 ;  /* 0x000400050200798e */ /* 0x000fe8000c10e792 */
[----:B------:R-:W-:Y:S01]  /*6100*/  RED.E.ADD.F32.FTZ.RN.STRONG.GPU [R2.64+0x800], R6 ;  /* 0x000800060200798e */ /* 0x000fe2000c10e792 */
[-C--:B------:R-:W-:Y:S03]  /*6110*/  HMMA.16816.F32.BF16 R20, R148, R208.reuse, R20 ;  /* 0x000000d09414723c */ /* 0x080fe60000041814 */
[----:B------:R-:W-:Y:S04]  /*6120*/  RED.E.ADD.F32.FTZ.RN.STRONG.GPU [R2.64+0xc00], R7 ;  /* 0x000c00070200798e */ /* 0x000fe8000c10e792 */
[----:B------:R-:W-:Y:S01]  /*6130*/  RED.E.ADD.F32.FTZ.RN.STRONG.GPU [R2.64+0x1000], R8 ;  /* 0x001000080200798e */ /* 0x000fe2000c10e792 */
[C---:B------:R-:W-:Y:S03]  /*6140*/  HMMA.16816.F32.BF16 R24, R156.reuse, R208, R24 ;  /* 0x000000d09c18723c */ /* 0x040fe60000041818 */
[----:B------:R-:W-:Y:S04]  /*6150*/  RED.E.ADD.F32.FTZ.RN.STRONG.GPU [R2.64+0x1400], R9 ;  /* 0x001400090200798e */ /* 0x000fe8000c10e792 */
[----:B------:R-:W-:Y:S01]  /*6160*/  RED.E.ADD.F32.FTZ.RN.STRONG.GPU [R2.64+0x1800], R10 ;  /* 0x0018000a0200798e */ /* 0x000fe2000c10e792 */
[-C--:B------:R-:W-:Y:S03]  /*6170*/  HMMA.16816.F32.BF16 R76, R156, R210.reuse, R76 ;  /* 0x000000d29c4c723c */ /* 0x080fe6000004184c */
[----:B------:R-:W-:Y:S04]  /*6180*/  RED.E.ADD.F32.FTZ.RN.STRONG.GPU [R2.64+0x1c00], R11 ;  /* 0x001c000b0200798e */ /* 0x000fe8000c10e792 */
[----:B------:R-:W-:Y:S01]  /*6190*/  RED.E.ADD.F32.FTZ.RN.STRONG.GPU [R2.64+0x2000], R16 ;  /* 0x002000100200798e */ /* 0x000fe2000c10e792 */
[----:B------:R-:W-:Y:S03]  /*61a0*/  HMMA.16816.F32.BF16 R80, R148, R210, R80 ;  /* 0x000000d29450723c */ /* 0x000fe60000041850 */
        /* <DEDUP_REMOVED lines=12> */
[----:B------:R-:W-:Y:S04]  /*6270*/  RED.E.ADD.F32.FTZ.RN.STRONG.GPU [R2.64+0x4400], R21 ;  /* 0x004400150200798e */ /* 0x000fe8000c10e792 */
[----:B------:R-:W-:Y:S04]  /*6280*/  RED.E.ADD.F32.FTZ.RN.STRONG.GPU [R2.64+0x4800], R22 ;  /* 0x004800160200798e */ /* 0x000fe8000c10e792 */
[----:B------:R-:W-:Y:S01]  /*6290*/  RED.E.ADD.F32.FTZ.RN.STRONG.GPU [R2.64+0x4c00], R23 ;  /* 0x004c00170200798e */ /* 0x000fe2000c10e792 */
[-C--:B-1----:R-:W-:Y:S03]  /*62a0*/  HMMA.16816.F32.BF16 R84, R4, R8.reuse, R84 ;  /* 0x000000080454723c */ /* 0x082fe60000041854 */
[----:B------:R-:W1:Y:S04]  /*62b0*/  LDSM.16.MT88.4 R20, [R144+0x8080] ;  /* 0x008080009014783b */ /* 0x000e680000004200 */
[----:B------:R-:W-:Y:S04]  /*62c0*/  RED.E.ADD.F32.FTZ.RN.STRONG.GPU [R2.64+0x5000], R24 ;  /* 0x005000180200798e */ /* 0x000fe8000c10e792 */
[----:B------:R-:W-:Y:S04]  /*62d0*/  RED.E.ADD.F32.FTZ.RN.STRONG.GPU [R2.64+0x5400], R25 ;  /* 0x005400190200798e */ /* 0x000fe8000c10e792 */
[----:B------:R-:W-:Y:S01]  /*62e0*/  RED.E.ADD.F32.FTZ.RN.STRONG.GPU [R2.64+0x5800], R26 ;  /* 0x0058001a0200798e */ /* 0x000fe2000c10e792 */
[-C--:B--2---:R-:W-:Y:S03]  /*62f0*/  HMMA.16816.F32.BF16 R88, R12, R8.reuse, R88 ;  /* 0x000000080c58723c */ /* 0x084fe60000041858 */
[----:B------:R-:W-:Y:S04]  /*6300*/  RED.E.ADD.F32.FTZ.RN.STRONG.GPU [R2.64+0x5c00], R27 ;  /* 0x005c001b0200798e */ /* 0x000fe8000c10e792 */
[----:B------:R-:W-:Y:S01]  /*6310*/  LDSM.16.MT88.4 R24, [R216+0x15880] ;  /* 0x01588000d818783b */ /* 0x000fe20000004200 */
[C---:B---3--:R-:W-:Y:S03]  /*6320*/  HMMA.16816.F32.BF16 R92, R16.reuse, R8, R92 ;  /* 0x00000008105c723c */ /* 0x048fe6000004185c */
[----:B------:R-:W-:Y:S04]  /*6330*/  RED.E.ADD.F32.FTZ.RN.STRONG.GPU [R2.64+0x6000], R80 ;  /* 0x006000500200798e */ /* 0x000fe8000c10e792 */
[----:B------:R-:W-:Y:S01]  /*6340*/  RED.E.ADD.F32.FTZ.RN.STRONG.GPU [R2.64+0x6400], R81 ;  /* 0x006400510200798e */ /* 0x000fe2000c10e792 */
[-C--:B------:R-:W-:Y:S03]  /*6350*/  HMMA.16816.F32.BF16 R96, R16, R10.reuse, R96 ;  /* 0x0000000a1060723c */ /* 0x080fe60000041860 */
[----:B------:R-:W-:Y:S04]  /*6360*/  RED.E.ADD.F32.FTZ.RN.STRONG.GPU [R2.64+0x6800], R82 ;  /* 0x006800520200798e */ /* 0x000fe8000c10e792 */
[----:B------:R-:W-:Y:S01]  /*6370*/  RED.E.ADD.F32.FTZ.RN.STRONG.GPU [R2.64+0x6c00], R83 ;  /* 0x006c00530200798e */ /* 0x000fe2000c10e792 */
[-C--:B------:R-:W-:Y:S03]  /*6380*/  HMMA.16816.F32.BF16 R100, R12, R10.reuse, R100 ;  /* 0x0000000a0c64723c */ /* 0x080fe60000041864 */
[----:B------:R-:W-:Y:S04]  /*6390*/  LDSM.16.MT88.4 R80, [R216+0x16880] ;  /* 0x01688000d850783b */ /* 0x000fe80000004200 */
[----:B------:R-:W-:Y:S01]  /*63a0*/  RED.E.ADD.F32.FTZ.RN.STRONG.GPU [R2.64+0x7000], R76 ;  /* 0x0070004c0200798e */ /* 0x000fe2000c10e792 */
[C---:B------:R-:W-:Y:S03]  /*63b0*/  HMMA.16816.F32.BF16 R104, R4.reuse, R10, R104 ;  /* 0x0000000a0468723c */ /* 0x040fe60000041868 */
[----:B------:R-:W-:Y:S04]  /*63c0*/  LDSM.16.MT88.4 R8, [R144+0x7080] ;  /* 0x007080009008783b */ /* 0x000fe80000004200 */
[----:B------:R-:W-:Y:S01]  /*63d0*/  RED.E.ADD.F32.FTZ.RN.STRONG.GPU [R2.64+0x7400], R77 ;  /* 0x0074004d0200798e */ /* 0x000fe2000c10e792 */
[-C--:B-1----:R-:W-:Y:S03]  /*63e0*/  HMMA.16816.F32.BF16 R108, R4, R20.reuse, R108 ;  /* 0x00000014046c723c */ /* 0x082fe6000004186c */
[----:B------:R-:W-:Y:S04]  /*63f0*/  RED.E.ADD.F32.FTZ.RN.STRONG.GPU [R2.64+0x7800], R78 ;  /* 0x0078004e0200798e */ /* 0x000fe8000c10e792 */
[----:B------:R-:W-:Y:S01]  /*6400*/  RED.E.ADD.F32.FTZ.RN.STRONG.GPU [R2.64+0x7c00], R79 ;  /* 0x007c004f0200798e */ /* 0x000fe2000c10e792 */
[-C--:B------:R-:W-:Y:S03]  /*6410*/  HMMA.16816.F32.BF16 R112, R12, R20.reuse, R112 ;  /* 0x000000140c70723c */ /* 0x080fe60000041870 */
[----:B------:R-:W1:Y:S05]  /*6420*/  LDSM.16.MT88.4 R76, [R144+0x6880] ;  /* 0x00688000904c783b */ /* 0x000e6a0000004200 */
[C---:B------:R-:W-:Y:S08]  /*6430*/  HMMA.16816.F32.BF16 R116, R16.reuse, R20, R116 ;  /* 0x000000141074723c */ /* 0x040ff00000041874 */
[-C--:B------:R-:W-:Y:S01]  /*6440*/  HMMA.16816.F32.BF16 R120, R16, R22.reuse, R120 ;  /* 0x000000161078723c */ /* 0x080fe20000041878 */
[----:B------:R-:W-:Y:S07]  /*6450*/  LDSM.16.MT88.4 R16, [R216+0x17c80] ;  /* 0x017c8000d810783b */ /* 0x000fee0000004200 */
[-C--:B------:R-:W-:Y:S01]  /*6460*/  HMMA.16816.F32.BF16 R124, R12, R22.reuse, R124 ;  /* 0x000000160c7c723c */ /* 0x080fe2000004187c */
[----:B------:R-:W-:Y:S07]  /*6470*/  LDSM.16.MT88.4 R12, [R216+0x16c80] ;  /* 0x016c8000d80c783b */ /* 0x000fee0000004200 */
[----:B------:R-:W-:Y:S01]  /*6480*/  HMMA.16816.F32.BF16 R128, R4, R22, R128 ;  /* 0x000000160480723c */ /* 0x000fe20000041880 */
[----:B------:R-:W2:Y:S04]  /*6490*/  LDSM.16.MT88.4 R4, [R216+0x15c80] ;  /* 0x015c8000d804783b */ /* 0x000ea80000004200 */
[----:B------:R-:W3:Y:S03]  /*64a0*/  LDSM.16.MT88.4 R20, [R144+0x9080] ;  /* 0x009080009014783b */ /* 0x000ee60000004200 */
[-C--:B-1----:R-:W-:Y:S08]  /*64b0*/  HMMA.16816.F32.BF16 R84, R24, R76.reuse, R84 ;  /* 0x0000004c1854723c */ /* 0x082ff00000041854 */
[-C--:B------:R-:W-:Y:S08]  /*64c0*/  HMMA.16816.F32.BF16 R88, R80, R76.reuse, R88 ;  /* 0x0000004c5058723c */ /* 0x080ff00000041858 */
[C---:B------:R-:W-:Y:S08]  /*64d0*/  HMMA.16816.F32.BF16 R92, R132.reuse, R76, R92 ;  /* 0x0000004c845c723c */ /* 0x040ff0000004185c */
        /* <DEDUP_REMOVED lines=10> */
[----:B------:R-:W1:Y:S04]  /*6580*/  LDSM.16.MT88.4 R80, [R144+0x7880] ;  /* 0x007880009050783b */ /* 0x000e680000004200 */
[----:B------:R-:W4:Y:S03]  /*6590*/  LDSM.16.MT88.4 R144, [R144+0x9880] ;  /* 0x009880009090783b */ /* 0x000f260000004200 */
[----:B------:R-:W-:Y:S08]  /*65a0*/  HMMA.16816.F32.BF16 R128, R24, R138, R128 ;  /* 0x0000008a1880723c */ /* 0x000ff00000041880 */
[-C--:B--2---:R-:W-:Y:S08]  /*65b0*/  HMMA.16816.F32.BF16 R84, R4, R8.reuse, R84 ;  /* 0x000000080454723c */ /* 0x084ff00000041854 */
[-C--:B------:R-:W-:Y:S08]  /*65c0*/  HMMA.16816.F32.BF16 R88, R12, R8.reuse, R88 ;  /* 0x000000080c58723c */ /* 0x080ff00000041858 */
[C---:B------:R-:W-:Y:S08]  /*65d0*/  HMMA.16816.F32.BF16 R92, R16.reuse, R8, R92 ;  /* 0x00000008105c723c */ /* 0x040ff0000004185c */
        /* <DEDUP_REMOVED lines=71> */
.L_x_247:
[----:B------:R-:W-:Y:S05]  /*6a50*/  @P0 BRA `(.L_x_267) ;  /* 0x000016f000000947 */ /* 0x000fea0003800000 */
[----:B------:R-:W2:Y:S01]  /*6a60*/  LDL.LU.64 R78, [R1+0x20] ;  /* 0x00002000014e7983 */ /* 0x000ea20000300a00 */
[----:B------:R-:W-:Y:S01]  /*6a70*/  F2FP.BF16.PACK_AB R76, R29, R28 ;  /* 0x0000001c1d4c723e */ /* 0x000fe200000010ff */
[----:B------:R-:W-:Y:S01]  /*6a80*/  BSSY B0, `(.L_x_268) ;  /* 0x00000ba000007945 */ /* 0x000fe20003800000 */
[----:B------:R-:W-:Y:S02]  /*6a90*/  F2FP.BF16.PACK_AB R31, R31, R30 ;  /* 0x0000001e1f1f723e */ /* 0x000fe400000010ff */
[----:B------:R-:W-:-:S02]  /*6aa0*/  F2FP.BF16.PACK_AB R48, R49, R48 ;  /* 0x000000303130723e */ /* 0x000fc400000010ff */
[----:B------:R-:W-:Y:S02]  /*6ab0*/  F2FP.BF16.PACK_AB R50, R51, R50 ;  /* 0x000000323332723e */ /* 0x000fe400000010ff */
[----:B------:R-:W-:Y:S02]  /*6ac0*/  F2FP.BF16.PACK_AB R32, R33, R32 ;  /* 0x000000202120723e */ /* 0x000fe400000010ff */
[----:B------:R-:W-:Y:S02]  /*6ad0*/  F2FP.BF16.PACK_AB R34, R35, R34 ;  /* 0x000000222322723e */ /* 0x000fe400000010ff */
[----:B------:R-:W-:Y:S02]  /*6ae0*/  F2FP.BF16.PACK_AB R44, R45, R44 ;  /* 0x0000002c2d2c723e */ /* 0x000fe400000010ff */
        /* <DEDUP_REMOVED lines=37> */
[----:B------:R-:W-:Y:S01]  /*6d40*/  F2FP.BF16.PACK_AB R13, R13, R118 ;  /* 0x000000760d0d723e */ /* 0x000fe200000010ff */
[----:B------:R-:W-:Y:S01]  /*6d50*/  BAR.SYNC.DEFER_BLOCKING 0x1, 0x100 ;  /* 0x0044000000007b1d */ /* 0x000fe20000010000 */
[----:B--2---:R-:W-:-:S04]  /*6d60*/  SHF.R.S32.HI R8, RZ, 0x1f, R78 ;  /* 0x0000001fff087819 */ /* 0x004fc8000001144e */
[CC--:B------:R-:W-:Y:S02]  /*6d70*/  LEA.HI R3, R8.reuse, R78.reuse, RZ, 0x2 ;  /* 0x0000004e08037211 */ /* 0x0c0fe400078f10ff */
[----:B------:R-:W-:Y:S02]  /*6d80*/  LEA.HI R0, R8, R78, RZ, 0x5 ;  /* 0x0000004e08007211 */ /* 0x000fe400078f28ff */
[--C-:B------:R-:W-:Y:S02]  /*6d90*/  SHF.R.S32.HI R5, RZ, 0x2, R3.reuse ;  /* 0x00000002ff057819 */ /* 0x100fe40000011403 */
[----:B-1----:R-:W-:Y:S02]  /*6da0*/  SHF.R.S32.HI R2, RZ, 0x1f, R3 ;  /* 0x0000001fff027819 */ /* 0x002fe40000011403 */
[----:B------:R-:W-:Y:S02]  /*6db0*/  SHF.R.S32.HI R4, RZ, 0x5, R0 ;  /* 0x00000005ff047819 */ /* 0x000fe40000011400 */
[----:B------:R-:W-:-:S02]  /*6dc0*/  LEA.HI R2, R2, R5, RZ, 0x3 ;  /* 0x0000000502027211 */ /* 0x000fc400078f18ff */
[----:B------:R-:W-:Y:S02]  /*6dd0*/  LEA.HI R0, R0, R4, RZ, 0x1 ;  /* 0x0000000400007211 */ /* 0x000fe400078f08ff */
[----:B------:R-:W-:Y:S02]  /*6de0*/  LOP3.LUT R2, R2, 0xfffffff8, RZ, 0xc0, !PT ;  /* 0xfffffff802027812 */ /* 0x000fe400078ec0ff */
[----:B------:R-:W-:Y:S02]  /*6df0*/  LOP3.LUT R0, R0, 0x1ffffe, RZ, 0xc0, !PT ;  /* 0x001ffffe00007812 */ /* 0x000fe400078ec0ff */
[-C--:B------:R-:W-:Y:S01]  /*6e00*/  LEA.HI R10, R8, R78.reuse, RZ, 0x4 ;  /* 0x0000004e080a7211 */ /* 0x080fe200078f20ff */
[----:B------:R-:W-:Y:S01]  /*6e10*/  IMAD.IADD R6, R5, 0x1, -R2 ;  /* 0x0000000105067824 */ /* 0x000fe200078e0a02 */
[----:B------:R-:W-:Y:S01]  /*6e20*/  LOP3.LUT R2, R3, 0x3ffffffc, RZ, 0xc0, !PT ;  /* 0x3ffffffc03027812 */ /* 0x000fe200078ec0ff */
[----:B------:R-:W-:Y:S01]  /*6e30*/  IMAD.IADD R7, R4, 0x1, -R0 ;  /* 0x0000000104077824 */ /* 0x000fe200078e0a00 */
[-C--:B------:R-:W-:Y:S01]  /*6e40*/  LEA.HI R0, R8, R78.reuse, RZ, 0x6 ;  /* 0x0000004e08007211 */ /* 0x080fe200078f30ff */
[----:B------:R-:W-:Y:S01]  /*6e50*/  IMAD.SHL.U32 R4, R6, 0x40, RZ ;  /* 0x0000004006047824 */ /* 0x000fe200078e00ff */
[----:B------:R-:W-:Y:S01]  /*6e60*/  LEA.HI R8, R8, R78, RZ, 0x7 ;  /* 0x0000004e08087211 */ /* 0x000fe200078f38ff */
[----:B------:R-:W-:Y:S01]  /*6e70*/  IMAD.IADD R3, R78, 0x1, -R2 ;  /* 0x000000014e037824 */ /* 0x000fe200078e0a02 */
[----:B------:R-:W-:-:S02]  /*6e80*/  SHF.R.U32.HI R5, RZ, 0x3, R0 ;  /* 0x00000003ff057819 */ /* 0x000fc40000011600 */
[----:B------:R-:W-:Y:S01]  /*6e90*/  LOP3.LUT R0, R10, 0xfffffff0, RZ, 0xc0, !PT ;  /* 0xfffffff00a007812 */ /* 0x000fe200078ec0ff */
[----:B------:R-:W-:Y:S01]  /*6ea0*/  IMAD R7, R7, 0x200, R3 ;  /* 0x0000020007077824 */ /* 0x000fe200078e0203 */
[----:B------:R-:W-:Y:S01]  /*6eb0*/  LOP3.LUT R2, R4, 0x1c0, RZ, 0xc0, !PT ;  /* 0x000001c004027812 */ /* 0x000fe200078ec0ff */
[----:B------:R-:W-:Y:S01]  /*6ec0*/  IMAD.SHL.U32 R8, R8, 0x4, RZ ;  /* 0x0000000408087824 */ /* 0x000fe200078e00ff */
[----:B------:R-:W-:Y:S01]  /*6ed0*/  LOP3.LUT P0, RZ, R6, 0x4, RZ, 0xc0, !PT ;  /* 0x0000000406ff7812 */ /* 0x000fe2000780c0ff */
[----:B------:R-:W-:Y:S01]  /*6ee0*/  IMAD.IADD R0, R78, 0x1, -R0 ;  /* 0x000000014e007824 */ /* 0x000fe200078e0a00 */
[----:B------:R-:W-:Y:S02]  /*6ef0*/  LOP3.LUT R4, R2, 0x18, R5, 0xf8, !PT ;  /* 0x0000001802047812 */ /* 0x000fe400078ef805 */
[----:B------:R-:W-:Y:S01]  /*6f00*/  SHF.R.U32.HI R3, RZ, 0x3, R2 ;  /* 0x00000003ff037819 */ /* 0x000fe20000011602 */
[----:B------:R-:W-:Y:S01]  /*6f10*/  IMAD.SHL.U32 R6, R0, 0x8, RZ ;  /* 0x0000000800067824 */ /* 0x000fe200078e00ff */
[----:B------:R-:W-:-:S02]  /*6f20*/  SHF.R.S32.HI R2, RZ, 0x1f, R0 ;  /* 0x0000001fff027819 */ /* 0x000fc40000011400 */
[----:B------:R-:W-:Y:S02]  /*6f30*/  LOP3.LUT R4, R4, R3, RZ, 0x3c, !PT ;  /* 0x0000000304047212 */ /* 0x000fe400078e3cff */
[----:B------:R-:W-:Y:S02]  /*6f40*/  LEA.HI R2, R2, R0, RZ, 0x3 ;  /* 0x0000000002027211 */ /* 0x000fe400078f18ff */
[----:B------:R-:W-:Y:S01]  /*6f50*/  SHF.R.S32.HI R10, RZ, 0x4, R10 ;  /* 0x00000004ff0a7819 */ /* 0x000fe2000001140a */
[----:B------:R-:W-:Y:S01]  /*6f60*/  IMAD.U32 R0, R7, 0x2, R4 ;  /* 0x0000000207007824 */ /* 0x000fe200078e0004 */
[----:B------:R-:W-:Y:S02]  /*6f70*/  LOP3.LUT R7, R8, 0xfffffe00, RZ, 0xc0, !PT ;  /* 0xfffffe0008077812 */ /* 0x000fe400078ec0ff */
[----:B------:R-:W-:Y:S01]  /*6f80*/  SHF.R.S32.HI R2, RZ, 0x3, R2 ;  /* 0x00000003ff027819 */ /* 0x000fe20000011402 */
[----:B------:R-:W-:Y:S01]  /*6f90*/  IMAD.SHL.U32 R0, R0, 0x2, RZ ;  /* 0x0000000200007824 */ /* 0x000fe200078e00ff */
[----:B------:R-:W-:Y:S01]  /*6fa0*/  F2FP.BF16.PACK_AB R4, R127, R126 ;  /* 0x0000007e7f04723e */ /* 0x000fe200000010ff */
[----:B------:R-:W-:-:S02]  /*6fb0*/  IMAD.SHL.U32 R3, R10, 0x40, RZ ;  /* 0x000000400a037824 */ /* 0x000fc400078e00ff */
[----:B------:R-:W-:Y:S01]  /*6fc0*/  IMAD R7, R2, 0x1800, R7 ;  /* 0x0000180002077824 */ /* 0x000fe200078e0207 */
[C---:B------:R-:W-:Y:S01]  /*6fd0*/  IADD3 R2, R0.reuse, 0x40, RZ ;  /* 0x0000004000027810 */ /* 0x040fe20007ffe0ff */
[----:B------:R-:W-:Y:S01]  /*6fe0*/  STS [R0+0x6080], R76 ;  /* 0x0060804c00007388 */ /* 0x000fe20000000800 */
[----:B------:R-:W-:Y:S02]  /*6ff0*/  @P0 IADD3 R2, R0, -0x40, RZ ;  /* 0xffffffc000020810 */ /* 0x000fe40007ffe0ff */
[----:B------:R-:W-:Y:S01]  /*7000*/  LOP3.LUT R5, R3, 0x1c0, RZ, 0xc0, !PT ;  /* 0x000001c003057812 */ /* 0x000fe200078ec0ff */
[----:B------:R-:W-:Y:S03]  /*7010*/  STS [R0+0x6480], R31 ;  /* 0x0064801f00007388 */ /* 0x000fe60000000800 */
[----:B------:R-:W-:Y:S01]  /*7020*/  LOP3.LUT R3, R5, 0x38, R6, 0xf8, !PT ;  /* 0x0000003805037812 */ /* 0x000fe200078ef806 */
[----:B------:R-:W-:Y:S01]  /*7030*/  STS [R2+0x6080], R48 ;  /* 0x0060803002007388 */ /* 0x000fe20000000800 */
[----:B------:R-:W-:-:S02]  /*7040*/  SHF.R.U32.HI R8, RZ, 0x3, R5 ;  /* 0x00000003ff087819 */ /* 0x000fc40000011605 */
[----:B------:R-:W-:Y:S01]  /*7050*/  F2FP.BF16.PACK_AB R5, R123, R122 ;  /* 0x0000007a7b05723e */ /* 0x000fe200000010ff */
[----:B------:R-:W-:Y:S01]  /*7060*/  STS [R2+0x6480], R50 ;  /* 0x0064803202007388 */ /* 0x000fe20000000800 */
[----:B------:R-:W-:Y:S02]  /*7070*/  LOP3.LUT R8, R3, R8, RZ, 0x3c, !PT ;  /* 0x0000000803087212 */ /* 0x000fe400078e3cff */
[----:B------:R-:W-:Y:S01]  /*7080*/  F2FP.BF16.PACK_AB R3, R121, R120 ;  /* 0x000000787903723e */ /* 0x000fe200000010ff */
[----:B------:R-:W-:Y:S02]  /*7090*/  STS [R0+0x7080], R32 ;  /* 0x0070802000007388 */ /* 0x000fe40000000800 */
[----:B------:R-:W-:Y:S02]  /*70a0*/  IMAD.IADD R7, R7, 0x1, R8 ;  /* 0x0000000107077824 */ /* 0x000fe400078e0208 */
        /* <DEDUP_REMOVED lines=40> */
[----:B------:R2:W-:Y:S01]  /*7330*/  STS [R0+0x5480], R13 ;  /* 0x0054800d00007388 */ /* 0x0005e20000000800 */
[----:B-1----:R-:W-:-:S03]  /*7340*/  SHF.R.S32.HI R11, RZ, 0x1f, R10 ;  /* 0x0000001fff0b7819 */ /* 0x002fc6000001140a */
[----:B------:R-:W-:Y:S04]  /*7350*/  STS [R2+0x5080], R3 ;  /* 0x0050800302007388 */ /* 0x000fe80000000800 */
[----:B------:R1:W-:Y:S04]  /*7360*/  STS [R2+0x5480], R5 ;  /* 0x0054800502007388 */ /* 0x0003e80000000800 */
[----:B------:R-:W3:Y:S04]  /*7370*/  S2R R12, SR_CTAID.X ;  /* 0x00000000000c7919 */ /* 0x000ee80000002500 */
[----:B------:R-:W4:Y:S04]  /*7380*/  S2R R22, SR_CTAID.Y ;  /* 0x0000000000167919 */ /* 0x000f280000002600 */
[----:B------:R-:W5:Y:S01]  /*7390*/  S2R R21, SR_CTAID.Z ;  /* 0x0000000000157919 */ /* 0x000f620000002700 */
[----:B--2---:R-:W-:-:S03]  /*73a0*/  IMAD.SHL.U32 R0, R7, 0x2, RZ ;  /* 0x0000000207007824 */ /* 0x004fc600078e00ff */
[----:B------:R-:W-:Y:S01]  /*73b0*/  BAR.SYNC.DEFER_BLOCKING 0x1, 0x100 ;  /* 0x0044000000007b1d */ /* 0x000fe20000010000 */
[----:B------:R-:W-:Y:S01]  /*73c0*/  SHF.R.S32.HI R7, RZ, 0x1f, R6 ;  /* 0x0000001fff077819 */ /* 0x000fe20000011406 */
[----:B-1----:R-:W-:-:S04]  /*73d0*/  IMAD.MOV.U32 R5, RZ, RZ, -0x60 ;  /* 0xffffffa0ff057424 */ /* 0x002fc800078e00ff */
[----:B---3--:R-:W-:Y:S01]  /*73e0*/  IMAD R5, R12, R5, c[0x0][0x2f0] ;  /* 0x0000bc000c057624 */ /* 0x008fe200078e0205 */
[----:B----4-:R-:W-:Y:S01]  /*73f0*/  SHF.R.S32.HI R23, RZ, 0x1f, R22 ;  /* 0x0000001fff177819 */ /* 0x010fe20000011416 */
[----:B------:R-:W-:-:S03]  /*7400*/  IMAD.WIDE.U32 R2, R22, c[0x0][0x338], R6 ;  /* 0x0000ce0016027a25 */ /* 0x000fc600078e0006 */
[----:B------:R-:W-:Y:S02]  /*7410*/  IMNMX R20, R5, 0x60, PT ;  /* 0x0000006005147817 */ /* 0x000fe40003800200 */
[----:B-----5:R-:W-:Y:S01]  /*7420*/  SHF.R.S32.HI R68, RZ, 0x1f, R21 ;  /* 0x0000001fff447819 */ /* 0x020fe20000011415 */
[----:B------:R-:W-:Y:S01]  /*7430*/  IMAD R4, R23, c[0x0][0x338], RZ ;  /* 0x0000ce0017047a24 */ /* 0x000fe200078e02ff */
[----:B------:R-:W-:-:S03]  /*7440*/  ISETP.GE.AND P6, PT, R10, R20, PT ;  /* 0x000000140a00720c */ /* 0x000fc60003fc6270 */
[----:B------:R-:W-:Y:S01]  /*7450*/  IMAD R4, R22, c[0x0][0x33c], R4 ;  /* 0x0000cf0016047a24 */ /* 0x000fe200078e0204 */
[----:B------:R1:W2:Y:S01]  /*7460*/  LDS.128 R24, [R0+0x6880] ;  /* 0x0068800000187984 */ /* 0x0002a20000000c00 */
[----:B------:R-:W-:Y:S02]  /*7470*/  ISETP.GE.OR P0, PT, R6, c[0x0][0x324], P6 ;  /* 0x0000c90006007a0c */ /* 0x000fe40003706670 */
[----:B------:R-:W-:Y:S01]  /*7480*/  IMAD.IADD R3, R3, 0x1, R4 ;  /* 0x0000000103037824 */ /* 0x000fe200078e0204 */
[----:B------:R1:W3:Y:S01]  /*7490*/  LDS.128 R28, [R0+0x7080] ;  /* 0x00708000001c7984 */ /* 0x0002e20000000c00 */
[----:B------:R-:W-:Y:S02]  /*74a0*/  IMAD R4, R68, c[0x0][0x340], RZ ;  /* 0x0000d00044047a24 */ /* 0x000fe400078e02ff */
[C---:B------:R-:W-:Y:S01]  /*74b0*/  IMAD.WIDE.U32 R8, R21.reuse, c[0x0][0x340], R2 ;  /* 0x0000d00015087a25 */ /* 0x040fe200078e0002 */
[----:B------:R1:W4:Y:S03]  /*74c0*/  LDS.128 R32, [R0+0x7880] ;  /* 0x0078800000207984 */ /* 0x0003260000000c00 */
[----:B------:R-:W-:Y:S01]  /*74d0*/  IMAD R4, R21, c[0x0][0x344], R4 ;  /* 0x0000d10015047a24 */ /* 0x000fe200078e0204 */
[----:B------:R1:W1:Y:S01]  /*74e0*/  LDS.128 R36, [R0+0x8080] ;  /* 0x0080800000247984 */ /* 0x0002620000000c00 */
[----:B------:R-:W-:-:S03]  /*74f0*/  IMAD.WIDE R2, R12, 0x60, R10 ;  /* 0x000000600c027825 */ /* 0x000fc600078e020a */
[----:B------:R1:W1:Y:S01]  /*7500*/  LDS.128 R40, [R0+0x8880] ;  /* 0x0088800000287984 */ /* 0x0002620000000c00 */
[----:B------:R-:W-:-:S03]  /*7510*/  IMAD.IADD R5, R9, 0x1, R4 ;  /* 0x0000000109057824 */ /* 0x000fc600078e0204 */
[----:B------:R1:W1:Y:S04]  /*7520*/  LDS.128 R44, [R0+0x80] ;  /* 0x00008000002c7984 */ /* 0x0002680000000c00 */
[----:B------:R1:W1:Y:S04]  /*7530*/  LDS.128 R48, [R0+0x880] ;  /* 0x0008800000307984 */ /* 0x0002680000000c00 */
[----:B------:R1:W1:Y:S04]  /*7540*/  LDS.128 R52, [R0+0x1080] ;  /* 0x0010800000347984 */ /* 0x0002680000000c00 */
[----:B------:R1:W1:Y:S04]  /*7550*/  LDS.128 R56, [R0+0x1880] ;  /* 0x0018800000387984 */ /* 0x0002680000000c00 */
[----:B------:R1:W1:Y:S04]  /*7560*/  LDS.128 R60, [R0+0x2080] ;  /* 0x00208000003c7984 */ /* 0x0002680000000c00 */
[----:B------:R1:W1:Y:S01]  /*7570*/  LDS.128 R64, [R0+0x2880] ;  /* 0x0028800000407984 */ /* 0x0002620000000c00 */
[----:B------:R-:W-:Y:S05]  /*7580*/  @P0 BRA `(.L_x_269) ;  /* 0x0000009000000947 */ /* 0x000fea0003800000 */
[----:B--2---:R2:W5:Y:S01]  /*7590*/  LDS.128 R16, [R0+0x6080] ;  /* 0x0060800000107984 */ /* 0x0045620000000c00 */
[----:B------:R-:W-:-:S05]  /*75a0*/  MOV R4, R8 ;  /* 0x0000000800047202 */ /* 0x000fca0000000f00 */
[----:B------:R-:W-:-:S05]  /*75b0*/  IMAD.WIDE.U32 R12, R2, c[0x0][0x330], R4 ;  /* 0x0000cc00020c7a25 */ /* 0x000fca00078e0004 */
[----:B------:R-:W-:Y:S01]  /*75c0*/  LEA R14, P0, R12, c[0x0][0x318], 0x1 ;  /* 0x0000c6000c0e7a11 */ /* 0x000fe200078008ff */
[----:B-12---:R-:W-:-:S04]  /*75d0*/  IMAD R0, R3, c[0x0][0x330], RZ ;  /* 0x0000cc0003007a24 */ /* 0x006fc800078e02ff */
[----:B------:R-:W-:-:S05]  /*75e0*/  IMAD R0, R2, c[0x0][0x334], R0 ;  /* 0x0000cd0002007a24 */ /* 0x000fca00078e0200 */
[----:B------:R-:W-:-:S04]  /*75f0*/  IADD3 R0, R13, R0, RZ ;  /* 0x000000000d007210 */ /* 0x000fc80007ffe0ff */
[----:B------:R-:W-:-:S05]  /*7600*/  LEA.HI.X R15, R12, c[0x0][0x31c], R0, 0x1, P0 ;  /* 0x0000c7000c0f7a11 */ /* 0x000fca00000f0c00 */
[----:B-----5:R1:W-:Y:S02]  /*7610*/  STG.E.128 [R14.64], R16 ;  /* 0x000000100e007986 */ /* 0x0203e4000c101d12 */
.L_x_269:
[----:B--2---:R-:W-:Y:S05]  /*7620*/  BSYNC B0 ;  /* 0x0000000000007941 */ /* 0x004fea0003800000 */
.L_x_268:
[----:B-1----:R-:W-:Y:S01]  /*7630*/  IADD3 R0, R10, 0x10, RZ ;  /* 0x000000100a007810 */ /* 0x002fe20007ffe0ff */
[----:B------:R-:W-:Y:S03]  /*7640*/  BSSY B0, `(.L_x_270) ;  /* 0x000000f000007945 */ /* 0x000fe60003800000 */
[----:B------:R-:W-:-:S04]  /*7650*/  ISETP.GE.AND P5, PT, R0, R20, PT ;  /* 0x000000140000720c */ /* 0x000fc80003fa6270 */
[----:B------:R-:W-:-:S13]  /*7660*/  ISETP.GE.OR P0, PT, R6, c[0x0][0x324], P5 ;  /* 0x0000c90006007a0c */ /* 0x000fda0002f06670 */
[----:B------:R-:W-:Y:S05]  /*7670*/  @P0 BRA `(.L_x_271) ;  /* 0x000000b000000947 */ /* 0x000fea0003800000 */
[----:B------:R-:W-:Y:S02]  /*7680*/  IADD3 R0, P0, R2, 0x10, RZ ;  /* 0x0000001002007810 */ /* 0x000fe40007f1e0ff */
[----:B------:R-:W-:-:S03]  /*7690*/  MOV R13, R5 ;  /* 0x00000005000d7202 */ /* 0x000fc60000000f00 */
[----:B------:R-:W-:-:S04]  /*76a0*/  IMAD.X R12, RZ, RZ, R3, P0 ;  /* 0x000000ffff0c7224 */ /* 0x000fc800000e0603 */
[----:B------:R-:W-:Y:S02]  /*76b0*/  IMAD R14, R12, c[0x0][0x330], RZ ;  /* 0x0000cc000c0e7a24 */ /* 0x000fe400078e02ff */
[----:B------:R-:W-:-:S04]  /*76c0*/  IMAD.MOV.U32 R12, RZ, RZ, R8 ;  /* 0x000000ffff0c7224 */ /* 0x000fc800078e0008 */
[----:B------:R-:W-:-:S04]  /*76d0*/  IMAD.WIDE.U32 R12, R0, c[0x0][0x330], R12 ;  /* 0x0000cc00000c7a25 */ /* 0x000fc800078e000c */
[----:B------:R-:W-:Y:S01]  /*76e0*/  IMAD R0, R0, c[0x0][0x334], R14 ;  /* 0x0000cd0000007a24 */ /* 0x000fe200078e020e */
[----:B------:R-:W-:-:S04]  /*76f0*/  LEA R14, P0, R12, c[0x0][0x318], 0x1 ;  /* 0x0000c6000c0e7a11 */ /* 0x000fc800078008ff */
[----:B------:R-:W-:-:S04]  /*7700*/  IADD3 R0, R13, R0, RZ ;  /* 0x000000000d007210 */ /* 0x000fc80007ffe0ff */
[----:B------:R-:W-:-:S05]  /*7710*/  LEA.HI.X R15, R12, c[0x0][0x31c], R0, 0x1, P0 ;  /* 0x0000c7000c0f7a11 */ /* 0x000fca00000f0c00 */
[----:B------:R1:W-:Y:S02]  /*7720*/  STG.E.128 [R14.64], R24 ;  /* 0x000000180e007986 */ /* 0x0003e4000c101d12 */
.L_x_271:
[----:B------:R-:W-:Y:S05]  /*7730*/  BSYNC B0 ;  /* 0x0000000000007941 */ /* 0x000fea0003800000 */
.L_x_270:
[----:B------:R-:W-:Y:S01]  /*7740*/  IADD3 R0, R10, 0x20, RZ ;  /* 0x000000200a007810 */ /* 0x000fe20007ffe0ff */
[----:B------:R-:W-:Y:S03]  /*7750*/  BSSY B0, `(.L_x_272) ;  /* 0x000000f000007945 */ /* 0x000fe60003800000 */
[----:B------:R-:W-:-:S04]  /*7760*/  ISETP.GE.AND P4, PT, R0, R20, PT ;  /* 0x000000140000720c */ /* 0x000fc80003f86270 */
[----:B------:R-:W-:-:S13]  /*7770*/  ISETP.GE.OR P0, PT, R6, c[0x0][0x324], P4 ;  /* 0x0000c90006007a0c */ /* 0x000fda0002706670 */
[----:B------:R-:W-:Y:S05]  /*7780*/  @P0 BRA `(.L_x_273) ;  /* 0x000000b000000947 */ /* 0x000fea0003800000 */
[----:B------:R-:W-:Y:S02]  /*7790*/  IADD3 R0, P0, R2, 0x20, RZ ;  /* 0x0000002002007810 */ /* 0x000fe40007f1e0ff */
[----:B------:R-:W-:-:S03]  /*77a0*/  MOV R13, R5 ;  /* 0x00000005000d7202 */ /* 0x000fc60000000f00 */
[----:B------:R-:W-:-:S04]  /*77b0*/  IMAD.X R12, RZ, RZ, R3, P0 ;  /* 0x000000ffff0c7224 */ /* 0x000fc800000e0603 */
[----:B-1----:R-:W-:Y:S02]  /*77c0*/  IMAD R14, R12, c[0x0][0x330], RZ ;  /* 0x0000cc000c0e7a24 */ /* 0x002fe400078e02ff */
[----:B------:R-:W-:-:S04]  /*77d0*/  IMAD.MOV.U32 R12, RZ, RZ, R8 ;  /* 0x000000ffff0c7224 */ /* 0x000fc800078e0008 */
[----:B------:R-:W-:-:S04]  /*77e0*/  IMAD.WIDE.U32 R12, R0, c[0x0][0x330], R12 ;  /* 0x0000cc00000c7a25 */ /* 0x000fc800078e000c */
[----:B------:R-:W-:Y:S01]  /*77f0*/  IMAD R0, R0, c[0x0][0x334], R14 ;  /* 0x0000cd0000007a24 */ /* 0x000fe200078e020e */
[----:B------:R-:W-:-:S04]  /*7800*/  LEA R14, P0, R12, c[0x0][0x318], 0x1 ;  /* 0x0000c6000c0e7a11 */ /* 0x000fc800078008ff */
[----:B------:R-:W-:-:S04]  /*7810*/  IADD3 R0, R13, R0, RZ ;  /* 0x000000000d007210 */ /* 0x000fc80007ffe0ff */
[----:B------:R-:W-:-:S05]  /*7820*/  LEA.HI.X R15, R12, c[0x0][0x31c], R0, 0x1, P0 ;  /* 0x0000c7000c0f7a11 */ /* 0x000fca00000f0c00 */
[----:B---3--:R1:W-:Y:S02]  /*7830*/  STG.E.128 [R14.64], R28 ;  /* 0x0000001c0e007986 */ /* 0x0083e4000c101d12 */
.L_x_273:
[----:B------:R-:W-:Y:S05]  /*7840*/  BSYNC B0 ;  /* 0x0000000000007941 */ /* 0x000fea0003800000 */
.L_x_272:
        /* <DEDUP_REMOVED lines=15> */
[----:B----4-:R1:W-:Y:S02]  /*7940*/  STG.E.128 [R14.64], R32 ;  /* 0x000000200e007986 */ /* 0x0103e4000c101d12 */
.L_x_275:
[----:B------:R-:W-:Y:S05]  /*7950*/  BSYNC B0 ;  /* 0x0000000000007941 */ /* 0x000fea0003800000 */
.L_x_274:
        /* <DEDUP_REMOVED lines=15> */
[----:B------:R1:W-:Y:S02]  /*7a50*/  STG.E.128 [R14.64], R36 ;  /* 0x000000240e007986 */ /* 0x0003e4000c101d12 */
.L_x_277:
[----:B------:R-:W-:Y:S05]  /*7a60*/  BSYNC B0 ;  /* 0x0000000000007941 */ /* 0x000fea0003800000 */
.L_x_276:
[----:B------:R-:W-:Y:S01]  /*7a70*/  IADD3 R0, R10, 0x50, RZ ;  /* 0x000000500a007810 */ /* 0x000fe20007ffe0ff */
[----:B------:R-:W-:Y:S03]  /*7a80*/  BSSY B0, `(.L_x_278) ;  /* 0x000000e000007945 */ /* 0x000fe60003800000 */
[----:B------:R-:W-:-:S04]  /*7a90*/  ISETP.GE.AND P1, PT, R0, R20, PT ;  /* 0x000000140000720c */ /* 0x000fc80003f26270 */
[----:B------:R-:W-:-:S13]  /*7aa0*/  ISETP.GE.OR P0, PT, R6, c[0x0][0x324], P1 ;  /* 0x0000c90006007a0c */ /* 0x000fda0000f06670 */
[----:B------:R-:W-:Y:S05]  /*7ab0*/  @P0 BRA `(.L_x_279) ;  /* 0x000000a000000947 */ /* 0x000fea0003800000 */
[----:B------:R-:W-:-:S04]  /*7ac0*/  IADD3 R0, P0, R2, 0x50, RZ ;  /* 0x0000005002007810 */ /* 0x000fc80007f1e0ff */
[----:B------:R-:W-:-:S05]  /*7ad0*/  IADD3.X R4, RZ, R3, RZ, P0, !PT ;  /* 0x00000003ff047210 */ /* 0x000fca00007fe4ff */
[----:B------:R-:W-:Y:S01]  /*7ae0*/  IMAD R10, R4, c[0x0][0x330], RZ ;  /* 0x0000cc00040a7a24 */ /* 0x000fe200078e02ff */
[----:B------:R-:W-:-:S05]  /*7af0*/  MOV R4, R8 ;  /* 0x0000000800047202 */ /* 0x000fca0000000f00 */
[----:B------:R-:W-:-:S04]  /*7b00*/  IMAD.WIDE.U32 R8, R0, c[0x0][0x330], R4 ;  /* 0x0000cc0000087a25 */ /* 0x000fc800078e0004 */
[----:B------:R-:W-:Y:S01]  /*7b10*/  IMAD R0, R0, c[0x0][0x334], R10 ;  /* 0x0000cd0000007a24 */ /* 0x000fe200078e020a */
[----:B------:R-:W-:-:S04]  /*7b20*/  LEA R4, P0, R8, c[0x0][0x318], 0x1 ;  /* 0x0000c60008047a11 */ /* 0x000fc800078008ff */
[----:B------:R-:W-:-:S04]  /*7b30*/  IADD3 R0, R9, R0, RZ ;  /* 0x0000000009007210 */ /* 0x000fc80007ffe0ff */
[----:B------:R-:W-:-:S05]  /*7b40*/  LEA.HI.X R5, R8, c[0x0][0x31c], R0, 0x1, P0 ;  /* 0x0000c70008057a11 */ /* 0x000fca00000f0c00 */
[----:B------:R2:W-:Y:S02]  /*7b50*/  STG.E.128 [R4.64], R40 ;  /* 0x0000002804007986 */ /* 0x0005e4000c101d12 */
.L_x_279:
[----:B------:R-:W-:Y:S05]  /*7b60*/  BSYNC B0 ;  /* 0x0000000000007941 */ /* 0x000fea0003800000 */
.L_x_278:
        /* <DEDUP_REMOVED lines=18> */
[----:B------:R2:W-:Y:S02]  /*7c90*/  STG.E.128 [R12.64], R44 ;  /* 0x0000002c0c007986 */ /* 0x0005e4000c101d12 */
.L_x_281:
[----:B------:R-:W-:Y:S05]  /*7ca0*/  BSYNC B0 ;  /* 0x0000000000007941 */ /* 0x000fea0003800000 */
.L_x_280:
[----:B------:R-:W-:Y:S01]  /*7cb0*/  ISETP.GE.OR P0, PT, R6, c[0x0][0x2f4], P5 ;  /* 0x0000bd0006007a0c */ /* 0x000fe20002f06670 */
[----:B------:R-:W-:-:S12]  /*7cc0*/  BSSY B0, `(.L_x_282) ;  /* 0x000000d000007945 */ /* 0x000fd80003800000 */
[----:B------:R-:W-:Y:S05]  /*7cd0*/  @P0 BRA `(.L_x_283) ;  /* 0x000000b000000947 */ /* 0x000fea0003800000 */
[----:B------:R-:W-:Y:S02]  /*7ce0*/  IADD3 R0, P0, R2, 0x10, RZ ;  /* 0x0000001002007810 */ /* 0x000fe40007f1e0ff */
[----:B------:R-:W-:-:S03]  /*7cf0*/  MOV R11, R5 ;  /* 0x00000005000b7202 */ /* 0x000fc60000000f00 */
[----:B------:R-:W-:-:S04]  /*7d00*/  IMAD.X R10, RZ, RZ, R3, P0 ;  /* 0x000000ffff0a7224 */ /* 0x000fc800000e0603 */
[----:B--2---:R-:W-:Y:S02]  /*7d10*/  IMAD R12, R10, c[0x0][0x300], RZ ;  /* 0x0000c0000a0c7a24 */ /* 0x004fe400078e02ff */
[----:B------:R-:W-:-:S04]  /*7d20*/  IMAD.MOV.U32 R10, RZ, RZ, R8 ;  /* 0x000000ffff0a7224 */ /* 0x000fc800078e0008 */
[----:B------:R-:W-:-:S04]  /*7d30*/  IMAD.WIDE.U32 R10, R0, c[0x0][0x300], R10 ;  /* 0x0000c000000a7a25 */ /* 0x000fc800078e000a */
[----:B------:R-:W-:Y:S01]  /*7d40*/  IMAD R0, R0, c[0x0][0x304], R12 ;  /* 0x0000c10000007a24 */ /* 0x000fe200078e020c */
[----:B------:R-:W-:-:S04]  /*7d50*/  LEA R12, P0, R10, c[0x0][0x2e8], 0x1 ;  /* 0x0000ba000a0c7a11 */ /* 0x000fc800078008ff */
[----:B------:R-:W-:-:S04]  /*7d60*/  IADD3 R0, R11, R0, RZ ;  /* 0x000000000b007210 */ /* 0x000fc80007ffe0ff */
[----:B------:R-:W-:-:S05]  /*7d70*/  LEA.HI.X R13, R10, c[0x0][0x2ec], R0, 0x1, P0 ;  /* 0x0000bb000a0d7a11 */ /* 0x000fca00000f0c00 */
[----:B------:R2:W-:Y:S02]  /*7d80*/  STG.E.128 [R12.64], R48 ;  /* 0x000000300c007986 */ /* 0x0005e4000c101d12 */
.L_x_283:
[----:B------:R-:W-:Y:S05]  /*7d90*/  BSYNC B0 ;  /* 0x0000000000007941 */ /* 0x000fea0003800000 */
.L_x_282:
        /* <DEDUP_REMOVED lines=14> */
.L_x_285:
[----:B------:R-:W-:Y:S05]  /*7e80*/  BSYNC B0 ;  /* 0x0000000000007941 */ /* 0x000fea0003800000 */
.L_x_284:
        /* <DEDUP_REMOVED lines=14> */
.L_x_287:
[----:B------:R-:W-:Y:S05]  /*7f70*/  BSYNC B0 ;  /* 0x0000000000007941 */ /* 0x000fea0003800000 */
.L_x_286:
        /* <DEDUP_REMOVED lines=14> */
.L_x_289:
[----:B------:R-:W-:Y:S05]  /*8060*/  BSYNC B0 ;  /* 0x0000000000007941 */ /* 0x000fea0003800000 */
.L_x_288:
[----:B------:R-:W-:-:S13]  /*8070*/  ISETP.GE.OR P0, PT, R6, c[0x0][0x2f4], P1 ;  /* 0x0000bd0006007a0c */ /* 0x000fda0000f06670 */
[----:B------:R-:W-:Y:S05]  /*8080*/  @P0 EXIT ;  /* 0x000000000000094d */ /* 0x000fea0003800000 */
[----:B------:R-:W-:-:S05]  /*8090*/  IADD3 R0, P0, R2, 0x50, RZ ;  /* 0x0000005002007810 */ /* 0x000fca0007f1e0ff */
[----:B------:R-:W-:Y:S01]  /*80a0*/  IMAD.X R2, RZ, RZ, R3, P0 ;  /* 0x000000ffff027224 */ /* 0x000fe200000e0603 */
[----:B------:R-:W-:-:S03]  /*80b0*/  MOV R3, R5 ;  /* 0x0000000500037202 */ /* 0x000fc60000000f00 */
[----:B------:R-:W-:Y:S02]  /*80c0*/  IMAD R6, R2, c[0x0][0x300], RZ ;  /* 0x0000c00002067a24 */ /* 0x000fe400078e02ff */
[----:B------:R-:W-:-:S04]  /*80d0*/  IMAD.MOV.U32 R2, RZ, RZ, R8 ;  /* 0x000000ffff027224 */ /* 0x000fc800078e0008 */
[----:B------:R-:W-:-:S04]  /*80e0*/  IMAD.WIDE.U32 R4, R0, c[0x0][0x300], R2 ;  /* 0x0000c00000047a25 */ /* 0x000fc800078e0002 */
[----:B------:R-:W-:Y:S01]  /*80f0*/  IMAD R0, R0, c[0x0][0x304], R6 ;  /* 0x0000c10000007a24 */ /* 0x000fe200078e0206 */
[----:B------:R-:W-:-:S04]  /*8100*/  LEA R2, P0, R4, c[0x0][0x2e8], 0x1 ;  /* 0x0000ba0004027a11 */ /* 0x000fc800078008ff */
[----:B------:R-:W-:-:S04]  /*8110*/  IADD3 R0, R5, R0, RZ ;  /* 0x0000000005007210 */ /* 0x000fc80007ffe0ff */
[----:B------:R-:W-:-:S05]  /*8120*/  LEA.HI.X R3, R4, c[0x0][0x2ec], R0, 0x1, P0 ;  /* 0x0000bb0004037a11 */ /* 0x000fca00000f0c00 */
[----:B------:R-:W-:Y:S01]  /*8130*/  STG.E.128 [R2.64], R64 ;  /* 0x0000004002007986 */ /* 0x000fe2000c101d12 */
[----:B------:R-:W-:Y:S05]  /*8140*/  EXIT ;  /* 0x000000000000794d */ /* 0x000fea0003800000 */
.L_x_267:
[----:B------:R-:W2:Y:S01]  /*8150*/  LDL.LU.64 R8, [R1+0x20] ;  /* 0x0000200001087983 */ /* 0x000ea20000300a00 */
[----:B------:R-:W-:Y:S01]  /*8160*/  IMAD.MOV.U32 R16, RZ, RZ, -0x60 ;  /* 0xffffffa0ff107424 */ /* 0x000fe200078e00ff */
[----:B------:R-:W-:Y:S02]  /*8170*/  BSSY B0, `(.L_x_290) ;  /* 0x0000023000007945 */ /* 0x000fe40003800000 */
[----:B------:R-:W3:Y:S04]  /*8180*/  S2R R3, SR_CTAID.X ;  /* 0x0000000000037919 */ /* 0x000ee80000002500 */
[----:B------:R-:W4:Y:S04]  /*8190*/  S2R R17, SR_CTAID.Y ;  /* 0x0000000000117919 */ /* 0x000f280000002600 */
[----:B------:R-:W5:Y:S01]  /*81a0*/  S2R R18, SR_CTAID.Z ;  /* 0x0000000000127919 */ /* 0x000f620000002700 */
[----:B---3--:R-:W-:Y:S01]  /*81b0*/  IMAD R16, R3, R16, c[0x0][0x2f0] ;  /* 0x0000bc0003107624 */ /* 0x008fe200078e0210 */
[----:B----4-:R-:W-:-:S02]  /*81c0*/  SHF.R.S32.HI R19, RZ, 0x1f, R17 ;  /* 0x0000001fff137819 */ /* 0x010fc40000011411 */
[----:B-----5:R-:W-:-:S03]  /*81d0*/  SHF.R.S32.HI R20, RZ, 0x1f, R18 ;  /* 0x0000001fff147819 */ /* 0x020fc60000011412 */
[----:B-1----:R-:W-:-:S04]  /*81e0*/  IMAD R2, R19, c[0x0][0x308], RZ ;  /* 0x0000c20013027a24 */ /* 0x002fc800078e02ff */
[----:B------:R-:W-:Y:S01]  /*81f0*/  IMAD R2, R17, c[0x0][0x30c], R2 ;  /* 0x0000c30011027a24 */ /* 0x000fe200078e0202 */
[----:B--2---:R-:W-:-:S04]  /*8200*/  SHF.R.S32.HI R0, RZ, 0x1f, R8 ;  /* 0x0000001fff007819 */ /* 0x004fc80000011408 */
[----:B------:R-:W-:-:S04]  /*8210*/  LEA.HI R0, R0, R8, RZ, 0x4 ;  /* 0x0000000800007211 */ /* 0x000fc800078f20ff */
[----:B------:R-:W-:Y:S02]  /*8220*/  LOP3.LUT R4, R0, 0x1ffffff0, RZ, 0xc0, !PT ;  /* 0x1ffffff000047812 */ /* 0x000fe400078ec0ff */
[----:B------:R-:W-:-:S03]  /*8230*/  SHF.R.S32.HI R6, RZ, 0x4, R0 ;  /* 0x00000004ff067819 */ /* 0x000fc60000011400 */
[----:B------:R-:W-:Y:S01]  /*8240*/  IMAD.IADD R4, R8, 0x1, -R4 ;  /* 0x0000000108047824 */ /* 0x000fe200078e0a04 */
[----:B------:R-:W-:Y:S01]  /*8250*/  ISETP.GE.AND P6, PT, R6, R16, PT ;  /* 0x000000100600720c */ /* 0x000fe20003fc6270 */
[----:B------:R-:W-:Y:S01]  /*8260*/  IMAD R8, R20, c[0x0][0x310], RZ ;  /* 0x0000c40014087a24 */ /* 0x000fe200078e02ff */
[----:B------:R-:W-:Y:S02]  /*8270*/  SHF.R.S32.HI R7, RZ, 0x1f, R6 ;  /* 0x0000001fff077819 */ /* 0x000fe40000011406 */
[----:B------:R-:W-:Y:S01]  /*8280*/  SHF.L.U32 R4, R4, 0x3, RZ ;  /* 0x0000000304047819 */ /* 0x000fe200000006ff */
[----:B------:R-:W-:-:S03]  /*8290*/  IMAD R8, R18, c[0x0][0x314], R8 ;  /* 0x0000c50012087a24 */ /* 0x000fc600078e0208 */
[----:B------:R-:W-:Y:S02]  /*82a0*/  SHF.R.S32.HI R5, RZ, 0x1f, R4 ;  /* 0x0000001fff057819 */ /* 0x000fe40000011404 */
[----:B------:R-:W-:-:S03]  /*82b0*/  ISETP.GE.OR P0, PT, R4, c[0x0][0x2f4], P6 ;  /* 0x0000bd0004007a0c */ /* 0x000fc60003706670 */
[----:B------:R-:W-:-:S05]  /*82c0*/  IMAD.WIDE.U32 R10, R17, c[0x0][0x308], R4 ;  /* 0x0000c200110a7a25 */ /* 0x000fca00078e0004 */
[----:B------:R-:W-:Y:S01]  /*82d0*/  IADD3 R11, R2, R11, RZ ;  /* 0x0000000b020b7210 */ /* 0x000fe20007ffe0ff */
[----:B------:R-:W-:-:S04]  /*82e0*/  IMAD.WIDE R2, R3, 0x60, R6 ;  /* 0x0000006003027825 */ /* 0x000fc800078e0206 */
[----:B------:R-:W-:-:S04]  /*82f0*/  IMAD.WIDE.U32 R10, R18, c[0x0][0x310], R10 ;  /* 0x0000c400120a7a25 */ /* 0x000fc800078e000a */
[----:B------:R-:W-:Y:S01]  /*8300*/  IMAD.IADD R9, R8, 0x1, R11 ;  /* 0x0000000108097824 */ /* 0x000fe200078e020b */
        /* <DEDUP_REMOVED lines=9> */
.L_x_291:
[----:B------:R-:W-:Y:S05]  /*83a0*/  BSYNC B0 ;  /* 0x0000000000007941 */ /* 0x000fea0003800000 */
.L_x_290:
        /* <DEDUP_REMOVED lines=15> */
[----:B------:R1:W-:Y:S02]  /*84a0*/  STG.E.128 [R14.64], RZ ;  /* 0x000000ff0e007986 */ /* 0x0003e4000c101d12 */
.L_x_293:
[----:B------:R-:W-:Y:S05]  /*84b0*/  BSYNC B0 ;  /* 0x0000000000007941 */ /* 0x000fea0003800000 */
.L_x_292:
        /* <DEDUP_REMOVED lines=16> */
.L_x_295:
[----:B------:R-:W-:Y:S05]  /*85c0*/  BSYNC B0 ;  /* 0x0000000000007941 */ /* 0x000fea0003800000 */
.L_x_294:
        /* <DEDUP_REMOVED lines=16> */
.L_x_297:
[----:B------:R-:W-:Y:S05]  /*86d0*/  BSYNC B0 ;  /* 0x0000000000007941 */ /* 0x000fea0003800000 */
.L_x_296:
        /* <DEDUP_REMOVED lines=16> */
.L_x_299:
[----:B------:R-:W-:Y:S05]  /*87e0*/  BSYNC B0 ;  /* 0x0000000000007941 */ /* 0x000fea0003800000 */
.L_x_298:
[----:B------:R-:W-:Y:S01]  /*87f0*/  IADD3 R6, R6, 0x50, RZ ;  /* 0x0000005006067810 */ /* 0x000fe20007ffe0ff */
[----:B------:R-:W-:Y:S03]  /*8800*/  BSSY B0, `(.L_x_300) ;  /* 0x000000e000007945 */ /* 0x000fe60003800000 */
[----:B------:R-:W-:-:S04]  /*8810*/  ISETP.GE.AND P1, PT, R6, R16, PT ;  /* 0x000000100600720c */ /* 0x000fc80003f26270 */
[----:B------:R-:W-:-:S13]  /*8820*/  ISETP.GE.OR P0, PT, R4, c[0x0][0x2f4], P1 ;  /* 0x0000bd0004007a0c */ /* 0x000fda0000f06670 */
[----:B------:R-:W-:Y:S05]  /*8830*/  @P0 BRA `(.L_x_301) ;  /* 0x000000a000000947 */ /* 0x000fea0003800000 */
[----:B------:R-:W-:Y:S02]  /*8840*/  IADD3 R0, P0, R2, 0x50, RZ ;  /* 0x0000005002007810 */ /* 0x000fe40007f1e0ff */
[----:B------:R-:W-:Y:S02]  /*8850*/  MOV R8, R10 ;  /* 0x0000000a00087202 */ /* 0x000fe40000000f00 */
[----:B------:R-:W-:-:S03]  /*8860*/  IADD3.X R6, RZ, R3, RZ, P0, !PT ;  /* 0x00000003ff067210 */ /* 0x000fc600007fe4ff */
[----:B------:R-:W-:-:S04]  /*8870*/  IMAD.WIDE.U32 R8, R0, c[0x0][0x300], R8 ;  /* 0x0000c00000087a25 */ /* 0x000fc800078e0008 */
[----:B------:R-:W-:-:S04]  /*8880*/  IMAD R6, R6, c[0x0][0x300], RZ ;  /* 0x0000c00006067a24 */ /* 0x000fc800078e02ff */
[----:B------:R-:W-:Y:S01]  /*8890*/  IMAD R0, R0, c[0x0][0x304], R6 ;  /* 0x0000c10000007a24 */ /* 0x000fe200078e0206 */
[----:B------:R-:W-:-:S04]  /*88a0*/  LEA R6, P0, R8, c[0x0][0x2e8], 0x1 ;  /* 0x0000ba0008067a11 */ /* 0x000fc800078008ff */
[----:B------:R-:W-:-:S04]  /*88b0*/  IADD3 R0, R0, R9, RZ ;  /* 0x0000000900007210 */ /* 0x000fc80007ffe0ff */
[----:B------:R-:W-:-:S05]  /*88c0*/  LEA.HI.X R7, R8, c[0x0][0x2ec], R0, 0x1, P0 ;  /* 0x0000bb0008077a11 */ /* 0x000fca00000f0c00 */
[----:B------:R2:W-:Y:S02]  /*88d0*/  STG.E.128 [R6.64], RZ ;  /* 0x000000ff06007986 */ /* 0x0005e4000c101d12 */
.L_x_301:
[----:B------:R-:W-:Y:S05]  /*88e0*/  BSYNC B0 ;  /* 0x0000000000007941 */ /* 0x000fea0003800000 */
.L_x_300:
[----:B------:R-:W-:Y:S01]  /*88f0*/  IMAD R0, R19, c[0x0][0x338], RZ ;  /* 0x0000ce0013007a24 */ /* 0x000fe200078e02ff */
[----:B------:R-:W-:Y:S01]  /*8900*/  ISETP.GE.OR P0, PT, R4, c[0x0][0x324], P6 ;  /* 0x0000c90004007a0c */ /* 0x000fe20003706670 */
[C---:B------:R-:W-:Y:S01]  /*8910*/  IMAD.WIDE.U32 R8, R17.reuse, c[0x0][0x338], R4 ;  /* 0x0000ce0011087a25 */ /* 0x040fe200078e0004 */
[----:B------:R-:W-:Y:S03]  /*8920*/  BSSY B0, `(.L_x_302) ;  /* 0x0000010000007945 */ /* 0x000fe60003800000 */
[----:B------:R-:W-:Y:S02]  /*8930*/  IMAD R0, R17, c[0x0][0x33c], R0 ;  /* 0x0000cf0011007a24 */ /* 0x000fe400078e0200 */
[----:B--2---:R-:W-:-:S03]  /*8940*/  IMAD R6, R20, c[0x0][0x340], RZ ;  /* 0x0000d00014067a24 */ /* 0x004fc600078e02ff */
        /* <DEDUP_REMOVED lines=13> */
.L_x_303:
[----:B------:R-:W-:Y:S05]  /*8a20*/  BSYNC B0 ;  /* 0x0000000000007941 */ /* 0x000fea0003800000 */
.L_x_302:
        /* <DEDUP_REMOVED lines=13> */
[----:B------:R2:W-:Y:S02]  /*8b00*/  STG.E.128 [R12.64], RZ ;  /* 0x000000ff0c007986 */ /* 0x0005e4000c101d12 */
.L_x_305:
[----:B------:R-:W-:Y:S05]  /*8b10*/  BSYNC B0 ;  /* 0x0000000000007941 */ /* 0x000fea0003800000 */
.L_x_304:
        /* <DEDUP_REMOVED lines=14> */
.L_x_307:
[----:B------:R-:W-:Y:S05]  /*8c00*/  BSYNC B0 ;  /* 0x0000000000007941 */ /* 0x000fea0003800000 */
.L_x_306:
        /* <DEDUP_REMOVED lines=14> */
.L_x_309:
[----:B------:R-:W-:Y:S05]  /*8cf0*/  BSYNC B0 ;  /* 0x0000000000007941 */ /* 0x000fea0003800000 */
.L_x_308:
        /* <DEDUP_REMOVED lines=14> */
.L_x_311:
[----:B------:R-:W-:Y:S05]  /*8de0*/  BSYNC B0 ;  /* 0x0000000000007941 */ /* 0x000fea0003800000 */
.L_x_310:
[----:B------:R-:W-:-:S13]  /*8df0*/  ISETP.GE.OR P0, PT, R4, c[0x0][0x324], P1 ;  /* 0x0000c90004007a0c */ /* 0x000fda0000f06670 */
[----:B------:R-:W-:Y:S05]  /*8e00*/  @P0 EXIT ;  /* 0x000000000000094d */ /* 0x000fea0003800000 */
        /* <DEDUP_REMOVED lines=9> */
[----:B------:R-:W-:Y:S01]  /*8ea0*/  STG.E.128 [R2.64], RZ ;  /* 0x000000ff02007986 */ /* 0x000fe2000c101d12 */
[----:B------:R-:W-:Y:S05]  /*8eb0*/  EXIT ;  /* 0x000000000000794d */ /* 0x000fea0003800000 */
.L_x_312:
        /* <DEDUP_REMOVED lines=12> */
.L_x_2295:


//--------------------- .text._ZN7cutlass13device_kernelIN5flash19enable_sm80_to_sm89INS1_16FlashAttnBwdSm80INS1_25CollectiveMainloopBwdSm80ILi2ELi1EN4cute5tupleIJNS5_1CILi64EEENS7_ILi96EEENS7_ILi128EEEEEENS_10bfloat16_tEfNS_4arch4Sm80ELb0ELb1ELb1ELb0ELb1ELb0ELb0ELb0ELi2ELi2ELi2ELi2ELb1EEENS1_21CollectiveEpilogueBwdISB_SC_SE_Li256ELb0ELb0ELi4EEENS1_19SingleTileSchedulerILb0ELb0ELb0ELi96EEEEEEEEEvNT_6ParamsE --------------------------
	.section	.text._ZN7cutlass13device_kernelIN5flash19enable_sm80_to_sm89INS1_16FlashAttnBwdSm80INS1_25CollectiveMainloopBwdSm80ILi2ELi1EN4cute5tupleIJNS5_1CILi64EEENS7_ILi96EEENS7_ILi128EEEEEENS_10bfloat16_tEfNS_4arch4Sm80ELb0ELb1ELb1ELb0ELb1ELb0ELb0ELb0ELi2ELi2ELi2ELi2ELb1EEENS1_21CollectiveEpilogueBwdISB_SC_SE_Li256ELb0ELb0ELi4EEENS1_19SingleTileSchedulerILb0ELb0ELb0ELi96EEEEEEEEEvNT_6ParamsE,"ax",@progbits
	.sectioninfo	@"SHI_REGISTERS=255"
	.align	128
.text._ZN7cutlass13device_kernelIN5flash19enable_sm80_to_sm89INS1_16FlashAttnBwdSm80INS1_25CollectiveMainloopBwdSm80ILi2ELi1EN4cute5tupleIJNS5_1CILi64EEENS7_ILi96EEENS7_ILi128EEEEEENS_10bfloat16_tEfNS_4arch4Sm80ELb0ELb1ELb1ELb0ELb1ELb0ELb0ELb0ELi2ELi2ELi2ELi2ELb1EEENS1_21CollectiveEpilogueBwdISB_SC_SE_Li256ELb0ELb0ELi4EEENS1_19SingleTileSchedulerILb0ELb0ELb0ELi96EEEEEEEEEvNT_6ParamsE:
        .type           _ZN7cutlass13device_kernelIN5flash19enable_sm80_to_sm89INS1_16FlashAttnBwdSm80INS1_25CollectiveMainloopBwdSm80ILi2ELi1EN4cute5tupleIJNS5_1CILi64EEENS7_ILi96EEENS7_ILi128EEEEEENS_10bfloat16_tEfNS_4arch4Sm80ELb0ELb1ELb1ELb0ELb1ELb0ELb0ELb0ELi2ELi2ELi2ELi2ELb1EEENS1_21CollectiveEpilogueBwdISB_SC_SE_Li256ELb0ELb0ELi4EEENS1_19SingleTileSchedulerILb0ELb0ELb0ELi96EEEEEEEEEvNT_6ParamsE,@function
        .size           _ZN7cutlass13device_kernelIN5flash19enable_sm80_to_sm89INS1_16FlashAttnBwdSm80INS1_25CollectiveMainloopBwdSm80ILi2ELi1EN4cute5tupleIJNS5_1CILi64EEENS7_ILi96EEENS7_ILi128EEEEEENS_10bfloat16_tEfNS_4arch4Sm80ELb0ELb1ELb1ELb0ELb1ELb0ELb0ELb0ELi2ELi2ELi2ELi2ELb1EEENS1_21CollectiveEpilogueBwdISB_SC_SE_Li256ELb0ELb0ELi4EEENS1_19SingleTileSchedulerILb0ELb0ELb0ELi96EEEEEEEEEvNT_6ParamsE,(.L_x_2296 - _ZN7cutlass13device_kernelIN5flash19enable_sm80_to_sm89INS1_16FlashAttnBwdSm80INS1_25CollectiveMainloopBwdSm80ILi2ELi1EN4cute5tupleIJNS5_1CILi64EEENS7_ILi96EEENS7_ILi128EEEEEENS_10bfloat16_tEfNS_4arch4Sm80ELb0ELb1ELb1ELb0ELb1ELb0ELb0ELb0ELi2ELi2ELi2ELi2ELb1EEENS1_21CollectiveEpilogueBwdISB_SC_SE_Li256ELb0ELb0ELi4EEENS1_19SingleTileSchedulerILb0ELb0ELb0ELi96EEEEEEEEEvNT_6ParamsE)
        .other          _ZN7cutlass13device_kernelIN5flash19enable_sm80_to_sm89INS1_16FlashAttnBwdSm80INS1_25CollectiveMainloopBwdSm80ILi2ELi1EN4cute5tupleIJNS5_1CILi64EEENS7_ILi96EEENS7_ILi128EEEEEENS_10bfloat16_tEfNS_4arch4Sm80ELb0ELb1ELb1ELb0ELb1ELb0ELb0ELb0ELi2ELi2ELi2ELi2ELb1EEENS1_21CollectiveEpilogueBwdISB_SC_SE_Li256ELb0ELb0ELi4EEENS1_19SingleTileSchedulerILb0ELb0ELb0ELi96EEEEEEEEEvNT_6ParamsE,@"STO_CUDA_ENTRY STV_DEFAULT"
_ZN7cutlass13device_kernelIN5flash19enable_sm80_to_sm89INS1_16FlashAttnBwdSm80INS1_25CollectiveMainloopBwdSm80ILi2ELi1EN4cute5tupleIJNS5_1CILi64EEENS7_ILi96EEENS7_ILi128EEEEEENS_10bfloat16_tEfNS_4arch4Sm80ELb0ELb1ELb1ELb0ELb1ELb0ELb0ELb0ELi2ELi2ELi2ELi2ELb1EEENS1_21CollectiveEpilogueBwdISB_SC_SE_Li256ELb0ELb0ELi4EEENS1_19SingleTileSchedulerILb0ELb0ELb0ELi96EEEEEEEEEvNT_6ParamsE:
        /* <DEDUP_REMOVED lines=27> */
.L_x_313:
        /* <DEDUP_REMOVED lines=583> */
.L_x_333:
        /* <DEDUP_REMOVED lines=191> */
.L_x_317:
[----:B------:R-:W-:Y:S11]  /*3210*/  ISETP.NE.AND P2, PT, R238, c[0x0][0x2a8], PT ;  /* 0x0000aa00ee007a0c */ /* 0x000ff60003f45270 */
[----:B------:R-:W-:Y:S02]  /*3220*/  @!UPT UIADD3 URZ, URZ, URZ, URZ ;  /* 0x0000003f3f3ff290 */ /* 0x000fe4000fffe03f */
[----:B------:R-:W-:Y:S05]  /*3230*/  @P2 IMAD.HI.U32 R3, R2, c[0x0][0x2ac], RZ ;  /* 0x0000ab0002032a27 */ /* 0x000fea00078e00ff */
[----:B------:R-:W-:Y:S02]  /*3240*/  @P2 SHF.R.U32.HI R2, RZ, c[0x0][0x2b0], R3 ;  /* 0x0000ac00ff022a19 */ /* 0x000fe40000011603 */
.L_x_318:
[----:B------:R-:W-:Y:S05]  /*3250*/  BSYNC B0 ;  /* 0x0000000000007941 */ /* 0x000fea0003800000 */
.L_x_316:
        /* <DEDUP_REMOVED lines=8> */
.L_x_315:
        /* <DEDUP_REMOVED lines=17> */
.L_x_321:
[----:B------:R-:W-:Y:S11]  /*33f0*/  ISETP.NE.AND P2, PT, R238, c[0x0][0x2a8], PT ;  /* 0x0000aa00ee007a0c */ /* 0x000ff60003f45270 */
[----:B------:R-:W-:Y:S02]  /*3400*/  @!UPT UIADD3 URZ, URZ, URZ, URZ ;  /* 0x0000003f3f3ff290 */ /* 0x000fe4000fffe03f */
[----:B------:R-:W-:Y:S05]  /*3410*/  @P2 IMAD.HI.U32 R3, R2, c[0x0][0x2ac], RZ ;  /* 0x0000ab0002032a27 */ /* 0x000fea00078e00ff */
[----:B------:R-:W-:Y:S02]  /*3420*/  @P2 SHF.R.U32.HI R2, RZ, c[0x0][0x2b0], R3 ;  /* 0x0000ac00ff022a19 */ /* 0x000fe40000011603 */
.L_x_322:
[----:B------:R-:W-:Y:S05]  /*3430*/  BSYNC B0 ;  /* 0x0000000000007941 */ /* 0x000fea0003800000 */
.L_x_320:
[----:B------:R-:W3:Y:S02]  /*3440*/  LDL R3, [R1+0x8] ;  /* 0x0000080001037983 */ /* 0x000ee40000100800 */
[----:B---3--:R-:W-:Y:S05]  /*3450*/  IMAD R2, R2, c[0x0][0x2a8], R3 ;  /* 0x0000aa0002027a24 */ /* 0x008fea00078e0203 */
[----:B------:R-:W-:Y:S02]  /*3460*/  IADD3 R3, R2, c[0x0][0x2a8], RZ ;  /* 0x0000aa0002037a10 */ /* 0x000fe40007ffe0ff */
[----:B------:R-:W-:Y:S02]  /*3470*/  IMNMX R5, R5, R2, !PT ;  /* 0x0000000205057217 */ /* 0x000fe40007800200 */
[----:B------:R-:W-:Y:S02]  /*3480*/  IMNMX R6, R6, R3, PT ;  /* 0x0000000306067217 */ /* 0x000fe40003800200 */
.L_x_319:
        /* <DEDUP_REMOVED lines=17> */
.L_x_325:
[----:B------:R-:W-:Y:S11]  /*35a0*/  ISETP.NE.AND P2, PT, R238, c[0x0][0x2a8], PT ;  /* 0x0000aa00ee007a0c */ /* 0x000ff60003f45270 */
[----:B------:R-:W-:Y:S02]  /*35b0*/  @!UPT UIADD3 URZ, URZ, URZ, URZ ;  /* 0x0000003f3f3ff290 */ /* 0x000fe4000fffe03f */
[----:B------:R-:W-:Y:S05]  /*35c0*/  @P2 IMAD.HI.U32 R7, R2, c[0x0][0x2ac], RZ ;  /* 0x0000ab0002072a27 */ /* 0x000fea00078e00ff */
[----:B------:R-:W-:Y:S02]  /*35d0*/  @P2 SHF.R.U32.HI R2, RZ, c[0x0][0x2b0], R7 ;  /* 0x0000ac00ff022a19 */ /* 0x000fe40000011607 */
.L_x_326:
[----:B------:R-:W-:Y:S05]  /*35e0*/  BSYNC B0 ;  /* 0x0000000000007941 */ /* 0x000fea0003800000 */
.L_x_324:
[----:B------:R-:W3:Y:S02]  /*35f0*/  LDL R7, [R1+0x8] ;  /* 0x0000080001077983 */ /* 0x000ee40000100800 */
[----:B---3--:R-:W-:Y:S05]  /*3600*/  IMAD R2, R2, c[0x0][0x2a8], R7 ;  /* 0x0000aa0002027a24 */ /* 0x008fea00078e0207 */
[----:B------:R-:W-:Y:S02]  /*3610*/  IADD3 R7, R2, c[0x0][0x2a8], RZ ;  /* 0x0000aa0002077a10 */ /* 0x000fe40007ffe0ff */
[----:B------:R-:W-:Y:S02]  /*3620*/  IMNMX R3, R3, R2, !PT ;  /* 0x0000000203037217 */ /* 0x000fe40007800200 */
[----:B------:R-:W-:Y:S02]  /*3630*/  IMNMX R4, R4, R7, PT ;  /* 0x0000000704047217 */ /* 0x000fe40003800200 */
.L_x_323:
        /* <DEDUP_REMOVED lines=17> */
.L_x_329:
[----:B------:R-:W-:Y:S11]  /*3750*/  ISETP.NE.AND P2, PT, R238, c[0x0][0x2a8], PT ;  /* 0x0000aa00ee007a0c */ /* 0x000ff60003f45270 */
[----:B------:R-:W-:Y:S02]  /*3760*/  @!UPT UIADD3 URZ, URZ, URZ, URZ ;  /* 0x0000003f3f3ff290 */ /* 0x000fe4000fffe03f */
[----:B------:R-:W-:Y:S05]  /*3770*/  @P2 IMAD.HI.U32 R2, R0, c[0x0][0x2ac], RZ ;  /* 0x0000ab0000022a27 */ /* 0x000fea00078e00ff */
[----:B------:R-:W-:Y:S02]  /*3780*/  @P2 SHF.R.U32.HI R0, RZ, c[0x0][0x2b0], R2 ;  /* 0x0000ac00ff002a19 */ /* 0x000fe40000011602 */
.L_x_330:
[----:B------:R-:W-:Y:S05]  /*3790*/  BSYNC B0 ;  /* 0x0000000000007941 */ /* 0x000fea0003800000 */
.L_x_328:
[----:B------:R-:W2:Y:S02]  /*37a0*/  LDL R2, [R1+0x8] ;  /* 0x0000080001027983 */ /* 0x000ea40000100800 */
[----:B--2---:R-:W-:Y:S05]  /*37b0*/  IMAD R0, R0, c[0x0][0x2a8], R2 ;  /* 0x0000aa0000007a24 */ /* 0x004fea00078e0202 */
[----:B------:R-:W-:Y:S02]  /*37c0*/  IADD3 R2, R0, c[0x0][0x2a8], RZ ;  /* 0x0000aa0000027a10 */ /* 0x000fe40007ffe0ff */
[----:B------:R-:W-:Y:S02]  /*37d0*/  IMNMX R8, R8, R0, !PT ;  /* 0x0000000008087217 */ /* 0x000fe40007800200 */
[----:B------:R-:W-:Y:S02]  /*37e0*/  IMNMX R9, R9, R2, PT ;  /* 0x0000000209097217 */ /* 0x000fe40003800200 */
.L_x_327:
        /* <DEDUP_REMOVED lines=75> */
.L_x_331:
        /* <DEDUP_REMOVED lines=496> */
.L_x_332:
        /* <DEDUP_REMOVED lines=235> */
.L_x_314:
        /* <DEDUP_REMOVED lines=189> */
.L_x_336:
[----:B--2---:R-:W-:Y:S05]  /*7620*/  BSYNC B0 ;  /* 0x0000000000007941 */ /* 0x004fea0003800000 */
.L_x_335:
        /* <DEDUP_REMOVED lines=16> */
.L_x_338:
[----:B------:R-:W-:Y:S05]  /*7730*/  BSYNC B0 ;  /* 0x0000000000007941 */ /* 0x000fea0003800000 */
.L_x_337:
        /* <DEDUP_REMOVED lines=16> */
.L_x_340:
[----:B------:R-:W-:Y:S05]  /*7840*/  BSYNC B0 ;  /* 0x0000000000007941 */ /* 0x000fea0003800000 */
.L_x_339:
        /* <DEDUP_REMOVED lines=16> */
.L_x_342:
[----:B------:R-:W-:Y:S05]  /*7950*/  BSYNC B0 ;  /* 0x0000000000007941 */ /* 0x000fea0003800000 */
.L_x_341:
        /* <DEDUP_REMOVED lines=16> */
.L_x_344:
[----:B------:R-:W-:Y:S05]  /*7a60*/  BSYNC B0 ;  /* 0x0000000000007941 */ /* 0x000fea0003800000 */
.L_x_343:
        /* <DEDUP_REMOVED lines=15> */
.L_x_346:
[----:B------:R-:W-:Y:S05]  /*7b60*/  BSYNC B0 ;  /* 0x0000000000007941 */ /* 0x000fea0003800000 */
.L_x_345:
        /* <DEDUP_REMOVED lines=19> */
.L_x_348:
[----:B------:R-:W-:Y:S05]  /*7ca0*/  BSYNC B0 ;  /* 0x0000000000007941 */ /* 0x000fea0003800000 */
.L_x_347:
        /* <DEDUP_REMOVED lines=14> */
.L_x_350:
[----:B------:R-:W-:Y:S05]  /*7d90*/  BSYNC B0 ;  /* 0x0000000000007941 */ /* 0x000fea0003800000 */
.L_x_349:
        /* <DEDUP_REMOVED lines=14> */
.L_x_352:
[----:B------:R-:W-:Y:S05]  /*7e80*/  BSYNC B0 ;  /* 0x0000000000007941 */ /* 0x000fea0003800000 */
.L_x_351:
        /* <DEDUP_REMOVED lines=14> */
.L_x_354:
[----:B------:R-:W-:Y:S05]  /*7f70*/  BSYNC B0 ;  /* 0x0000000000007941 */ /* 0x000fea0003800000 */
.L_x_353:
        /* <DEDUP_REMOVED lines=14> */
.L_x_356:
[----:B------:R-:W-:Y:S05]  /*8060*/  BSYNC B0 ;  /* 0x0000000000007941 */ /* 0x000fea0003800000 */
.L_x_355:
        /* <DEDUP_REMOVED lines=14> */
.L_x_334:
        /* <DEDUP_REMOVED lines=37> */
.L_x_358:
[----:B------:R-:W-:Y:S05]  /*83a0*/  BSYNC B0 ;  /* 0x0000000000007941 */ /* 0x000fea0003800000 */
.L_x_357:
        /* <DEDUP_REMOVED lines=16> */
.L_x_360:
[----:B------:R-:W-:Y:S05]  /*84b0*/  BSYNC B0 ;  /* 0x0000000000007941 */ /* 0x000fea0003800000 */
.L_x_359:
        /* <DEDUP_REMOVED lines=16> */
.L_x_362:
[----:B------:R-:W-:Y:S05]  /*85c0*/  BSYNC B0 ;  /* 0x0000000000007941 */ /* 0x000fea0003800000 */
.L_x_361:
        /* <DEDUP_REMOVED lines=16> */
.L_x_364:
[----:B------:R-:W-:Y:S05]  /*86d0*/  BSYNC B0 ;  /* 0x0000000000007941 */ /* 0x000fea0003800000 */
.L_x_363:
        /* <DEDUP_REMOVED lines=16> */
.L_x_366:
[----:B------:R-:W-:Y:S05]  /*87e0*/  BSYNC B0 ;  /* 0x0000000000007941 */ /* 0x000fea0003800000 */
.L_x_365:
        /* <DEDUP_REMOVED lines=15> */
.L_x_368:
[----:B------:R-:W-:Y:S05]  /*88e0*/  BSYNC B0 ;  /* 0x0000000000007941 */ /* 0x000fea0003800000 */
.L_x_367:
        /* <DEDUP_REMOVED lines=19> */
.L_x_370:
[----:B------:R-:W-:Y:S05]  /*8a20*/  BSYNC B0 ;  /* 0x0000000000007941 */ /* 0x000fea0003800000 */
.L_x_369:
        /* <DEDUP_REMOVED lines=14> */
.L_x_372:
[----:B------:R-:W-:Y:S05]  /*8b10*/  BSYNC B0 ;  /* 0x0000000000007941 */ /* 0x000fea0003800000 */
.L_x_371:
        /* <DEDUP_REMOVED lines=14> */
.L_x_374:
[----:B------:R-:W-:Y:S05]  /*8c00*/  BSYNC B0 ;  /* 0x0000000000007941 */ /* 0x000fea0003800000 */
.L_x_373:
        /* <DEDUP_REMOVED lines=14> */
.L_x_376:
[----:B------:R-:W-:Y:S05]  /*8cf0*/  BSYNC B0 ;  /* 0x0000000000007941 */ /* 0x000fea0003800000 */
.L_x_375:
        /* <DEDUP_REMOVED lines=14> */
.L_x_378:
[----:B------:R-:W-:Y:S05]  /*8de0*/  BSYNC B0 ;  /* 0x0000000000007941 */ /* 0x000fea0003800000 */
.L_x_377:
        /* <DEDUP_REMOVED lines=13> */
.L_x_379:
        /* <DEDUP_REMOVED lines=12> */
.L_x_2296:


//--------------------- .text._ZN7cutlass13device_kernelIN5flash19enable_sm80_to_sm89INS1_16FlashAttnBwdSm80INS1_25CollectiveMainloopBwdSm80ILi2ELi1EN4cute5tupleIJNS5_1CILi64EEENS7_ILi96EEENS7_ILi128EEEEEENS_10bfloat16_tEfNS_4arch4Sm80ELb0ELb1ELb1ELb0ELb0ELb0ELb0ELb0ELi2ELi2ELi2ELi2ELb1EEENS1_24CollectiveEpilogueBwdGQAISB_fSE_Li256ELb0ELb0EEENS1_19SingleTileSchedulerILb0ELb0ELb0ELi96EEEEEEEEEvNT_6ParamsE --------------------------
	.section	.text._ZN7cutlass13device_kernelIN5flash19enable_sm80_to_sm89INS1_16FlashAttnBwdSm80INS1_25CollectiveMainloopBwdSm80ILi2ELi1EN4cute5tupleIJNS5_1CILi64EEENS7_ILi96EEENS7_ILi128EEEEEENS_10bfloat16_tEfNS_4arch4Sm80ELb0ELb1ELb1ELb0ELb0ELb0ELb0ELb0ELi2ELi2ELi2ELi2ELb1EEENS1_24CollectiveEpilogueBwdGQAISB_fSE_Li256ELb0ELb0EEENS1_19SingleTileSchedulerILb0ELb0ELb0ELi96EEEEEEEEEvNT_6ParamsE,"ax",@progbits
	.sectioninfo	@"SHI_REGISTERS=255"
	.align	128
.text._ZN7cutlass13device_kernelIN5flash19enable_sm80_to_sm89INS1_16FlashAttnBwdSm80INS1_25CollectiveMainloopBwdSm80ILi2ELi1EN4cute5tupleIJNS5_1CILi64EEENS7_ILi96EEENS7_ILi128EEEEEENS_10bfloat16_tEfNS_4arch4Sm80ELb0ELb1ELb1ELb0ELb0ELb0ELb0ELb0ELi2ELi2ELi2ELi2ELb1EEENS1_24CollectiveEpilogueBwdGQAISB_fSE_Li256ELb0ELb0EEENS1_19SingleTileSchedulerILb0ELb0ELb0ELi96EEEEEEEEEvNT_6ParamsE:
        .type           _ZN7cutlass13device_kernelIN5flash19enable_sm80_to_sm89INS1_16FlashAttnBwdSm80INS1_25CollectiveMainloopBwdSm80ILi2ELi1EN4cute5tupleIJNS5_1CILi64EEENS7_ILi96EEENS7_ILi128EEEEEENS_10bfloat16_tEfNS_4arch4Sm80ELb0ELb1ELb1ELb0ELb0ELb0ELb0ELb0ELi2ELi2ELi2ELi2ELb1EEENS1_24CollectiveEpilogueBwdGQAISB_fSE_Li256ELb0ELb0EEENS1_19SingleTileSchedulerILb0ELb0ELb0ELi96EEEEEEEEEvNT_6ParamsE,@function
        .size           _ZN7cutlass13device_kernelIN5flash19enable_sm80_to_sm89INS1_16FlashAttnBwdSm80INS1_25CollectiveMainloopBwdSm80ILi2ELi1EN4cute5tupleIJNS5_1CILi64EEENS7_ILi96EEENS7_ILi128EEEEEENS_10bfloat16_tEfNS_4arch4Sm80ELb0ELb1ELb1ELb0ELb0ELb0ELb0ELb0ELi2ELi2ELi2ELi2ELb1EEENS1_24CollectiveEpilogueBwdGQAISB_fSE_Li256ELb0ELb0EEENS1_19SingleTileSchedulerILb0ELb0ELb0ELi96EEEEEEEEEvNT_6ParamsE,(.L_x_2297 - _ZN7cutlass13device_kernelIN5flash19enable_sm80_to_sm89INS1_16FlashAttnBwdSm80INS1_25CollectiveMainloopBwdSm80ILi2ELi1EN4cute5tupleIJNS5_1CILi64EEENS7_ILi96EEENS7_ILi128EEEEEENS_10bfloat16_tEfNS_4arch4Sm80ELb0ELb1ELb1ELb0ELb0ELb0ELb0ELb0ELi2ELi2ELi2ELi2ELb1EEENS1_24CollectiveEpilogueBwdGQAISB_fSE_Li256ELb0ELb0EEENS1_19SingleTileSchedulerILb0ELb0ELb0ELi96EEEEEEEEEvNT_6ParamsE)
        .other          _ZN7cutlass13device_kernelIN5flash19enable_sm80_to_sm89INS1_16FlashAttnBwdSm80INS1_25CollectiveMainloopBwdSm80ILi2ELi1EN4cute5tupleIJNS5_1CILi64EEENS7_ILi96EEENS7_ILi128EEEEEENS_10bfloat16_tEfNS_4arch4Sm80ELb0ELb1ELb1ELb0ELb0ELb0ELb0ELb0ELi2ELi2ELi2ELi2ELb1EEENS1_24CollectiveEpilogueBwdGQAISB_fSE_Li256ELb0ELb0EEENS1_19SingleTileSchedulerILb0ELb0ELb0ELi96EEEEEEEEEvNT_6ParamsE,@"STO_CUDA_ENTRY STV_DEFAULT"
_ZN7cutlass13device_kernelIN5flash19enable_sm80_to_sm89INS1_16FlashAttnBwdSm80INS1_25CollectiveMainloopBwdSm80ILi2ELi1EN4cute5tupleIJNS5_1CILi64EEENS7_ILi96EEENS7_ILi128EEEEEENS_10bfloat16_tEfNS_4arch4Sm80ELb0ELb1ELb1ELb0ELb0ELb0ELb0ELb0ELi2ELi2ELi2ELi2ELb1EEENS1_24CollectiveEpilogueBwdGQAISB_fSE_Li256ELb0ELb0EEENS1_19SingleTileSchedulerILb0ELb0ELb0ELi96EEEEEEEEEvNT_6ParamsE:
        /* <DEDUP_REMOVED lines=13> */
[----:B-1----:R1:W-:Y:S01]  /*00d0*/  STL [R1], R2 ;  /* 0x0000000201007387 */ /* 0x0023e20000100800 */
        /* <DEDUP_REMOVED lines=13> */
.L_x_380:
        /* <DEDUP_REMOVED lines=9> */
[----:B------:R-:W-:Y:S01]  /*0240*/  CS2R R124, SRZ ;  /* 0x00000000007c7805 */ /* 0x000fe2000001ff00 */
[----:B------:R-:W-:Y:S01]  /*0250*/  ULDC.64 UR22, c[0x0][0x118] ;  /* 0x0000460000167ab9 */ /* 0x000fe20000000a00 */
[----:B------:R-:W-:Y:S01]  /*0260*/  CS2R R130, SRZ ;  /* 0x0000000000827805 */ /* 0x000fe2000001ff00 */
[----:B------:R-:W-:Y:S01]  /*0270*/  USHF.R.S32.HI UR4, URZ, 0x1f, UR5 ;  /* 0x0000001f3f047899 */ /* 0x000fe20008011405 */
[----:B------:R-:W-:Y:S01]  /*0280*/  CS2R R128, SRZ ;  /* 0x0000000000807805 */ /* 0x000fe2000001ff00 */
[----:B------:R-:W-:Y:S01]  /*0290*/  CS2R R118, SRZ ;  /* 0x0000000000767805 */ /* 0x000fe2000001ff00 */
[----:B------:R-:W-:Y:S01]  /*02a0*/  CS2R R116, SRZ ;  /* 0x0000000000747805 */ /* 0x000fe2000001ff00 */
[----:B------:R-:W-:Y:S01]  /*02b0*/  ULEA.HI UR4, UR4, UR5, URZ, 0x6 ;  /* 0x0000000504047291 */ /* 0x000fe2000f8f303f */
[----:B------:R-:W-:Y:S01]  /*02c0*/  CS2R R114, SRZ ;  /* 0x0000000000727805 */ /* 0x000fe2000001ff00 */
[----:B------:R-:W-:Y:S01]  /*02d0*/  CS2R R112, SRZ ;  /* 0x0000000000707805 */ /* 0x000fe2000001ff00 */
[----:B------:R-:W-:Y:S01]  /*02e0*/  CS2R R110, SRZ ;  /* 0x00000000006e7805 */ /* 0x000fe2000001ff00 */
[----:B------:R-:W-:Y:S01]  /*02f0*/  USHF.R.S32.HI UR12, URZ, 0x6, UR4 ;  /* 0x000000063f0c7899 */ /* 0x000fe20008011404 */
[----:B------:R-:W-:Y:S01]  /*0300*/  CS2R R108, SRZ ;  /* 0x00000000006c7805 */ /* 0x000fe2000001ff00 */
[----:B------:R-:W-:Y:S01]  /*0310*/  CS2R R98, SRZ ;  /* 0x0000000000627805 */ /* 0x000fe2000001ff00 */
[----:B------:R-:W-:Y:S01]  /*0320*/  CS2R R96, SRZ ;  /* 0x0000000000607805 */ /* 0x000fe2000001ff00 */
[----:B------:R-:W-:Y:S01]  /*0330*/  UISETP.LT.AND UP0, UPT, URZ, UR12, UPT ;  /* 0x0000000c3f00728c */ /* 0x000fe2000bf01270 */
[----:B------:R-:W-:Y:S01]  /*0340*/  CS2R R102, SRZ ;  /* 0x0000000000667805 */ /* 0x000fe2000001ff00 */
[----:B------:R-:W-:Y:S01]  /*0350*/  CS2R R100, SRZ ;  /* 0x0000000000647805 */ /* 0x000fe2000001ff00 */
[----:B------:R-:W-:Y:S01]  /*0360*/  CS2R R106, SRZ ;  /* 0x00000000006a7805 */ /* 0x000fe2000001ff00 */
[----:B------:R-:W-:Y:S01]  /*0370*/  USEL UR12, URZ, UR12, !UP0 ;  /* 0x0000000c3f0c7287 */ /* 0x000fe2000c000000 */
[----:B------:R-:W-:Y:S01]  /*0380*/  CS2R R104, SRZ ;  /* 0x0000000000687805 */ /* 0x000fe2000001ff00 */
[----:B------:R-:W-:Y:S01]  /*0390*/  CS2R R94, SRZ ;  /* 0x00000000005e7805 */ /* 0x000fe2000001ff00 */
[----:B------:R-:W-:Y:S01]  /*03a0*/  CS2R R92, SRZ ;  /* 0x00000000005c7805 */ /* 0x000fe2000001ff00 */
[----:B------:R-:W-:Y:S01]  /*03b0*/  UISETP.GT.AND UP0, UPT, UR13, UR12, UPT ;  /* 0x0000000c0d00728c */ /* 0x000fe2000bf04270 */
[----:B------:R-:W-:Y:S01]  /*03c0*/  CS2R R90, SRZ ;  /* 0x00000000005a7805 */ /* 0x000fe2000001ff00 */
        /* <DEDUP_REMOVED lines=32> */
[----:B------:R-:W-:Y:S01]  /*05d0*/  USHF.L.U32 UR14, UR12, 0x6, URZ ;  /* 0x000000060c0e7899 */ /* 0x000fe2000800063f */
[----:B------:R-:W-:Y:S01]  /*05e0*/  IMAD.MOV.U32 R78, RZ, RZ, R2 ;  /* 0x000000ffff4e7224 */ /* 0x000fe200078e0002 */
[----:B------:R-:W-:Y:S01]  /*05f0*/  ISETP.NE.AND P0, PT, R0, 0x1, PT ;  /* 0x000000010000780c */ /* 0x000fe20003f05270 */
[----:B-1----:R-:W-:Y:S01]  /*0600*/  IMAD R2, R34, c[0x0][0x270], RZ ;  /* 0x00009c0022027a24 */ /* 0x002fe200078e02ff */
[----:B------:R-:W-:Y:S01]  /*0610*/  ULDC.64 UR6, c[0x0][0x278] ;  /* 0x00009e0000067ab9 */ /* 0x000fe20000000a00 */
[C---:B------:R-:W-:Y:S01]  /*0620*/  IMAD.SHL.U32 R4, R78.reuse, 0x4, RZ ;  /* 0x000000044e047824 */ /* 0x040fe200078e00ff */
[----:B------:R-:W-:Y:S01]  /*0630*/  ISETP.GT.AND P2, PT, R78, 0xf, PT ;  /* 0x0000000f4e00780c */ /* 0x000fe20003f44270 */
[----:B------:R-:W-:Y:S01]  /*0640*/  IMAD.MOV.U32 R7, RZ, RZ, R76 ;  /* 0x000000ffff077224 */ /* 0x000fe200078e004c */
[----:B------:R-:W-:Y:S01]  /*0650*/  UIMAD.WIDE.U32 UR20, UR18, UR6, URZ ;  /* 0x00000006121472a5 */ /* 0x000fe2000f8e003f */
[----:B------:R-:W-:Y:S01]  /*0660*/  IMAD.MOV.U32 R79, RZ, RZ, R3 ;  /* 0x000000ffff4f7224 */ /* 0x000fe200078e0003 */
[----:B------:R-:W-:Y:S01]  /*0670*/  SHF.R.S32.HI R5, RZ, 0x1f, R4 ;  /* 0x0000001fff057819 */ /* 0x000fe20000011404 */
[----:B------:R-:W-:Y:S01]  /*0680*/  IMAD.U32 R8, RZ, RZ, UR14 ;  /* 0x0000000eff087e24 */ /* 0x000fe2000f8e00ff */
[----:B------:R-:W-:Y:S01]  /*0690*/  SHF.R.S32.HI R20, RZ, 0x1f, R78 ;  /* 0x0000001fff147819 */ /* 0x000fe2000001144e */
[----:B------:R-:W-:Y:S01]  /*06a0*/  ULDC.64 UR4, c[0x0][0x290] ;  /* 0x0000a40000047ab9 */ /* 0x000fe20000000a00 */
[----:B------:R-:W1:Y:S01]  /*06b0*/  S2R R35, SR_CTAID.Z ;  /* 0x0000000000237919 */ /* 0x000e620000002700 */
[----:B------:R-:W-:Y:S01]  /*06c0*/  @P0 IMAD.HI.U32 R0, R76, c[0x0][0x24c], RZ ;  /* 0x000093004c000a27 */ /* 0x000fe200078e00ff */
[CC--:B------:R-:W-:Y:S01]  /*06d0*/  LEA.HI R25, R20.reuse, R78.reuse, RZ, 0x5 ;  /* 0x0000004e14197211 */ /* 0x0c0fe200078f28ff */
[----:B------:R-:W-:Y:S01]  /*06e0*/  UIMAD.WIDE.U32 UR16, UR18, UR4, URZ ;  /* 0x00000004121072a5 */ /* 0x000fe2000f8e003f */
[-C--:B------:R-:W-:Y:S01]  /*06f0*/  LEA.HI R10, R20, R78.reuse, RZ, 0x2 ;  /* 0x0000004e140a7211 */ /* 0x080fe200078f10ff */
[----:B------:R2:W-:Y:S01]  /*0700*/  STL.64 [R1+0x10], R4 ;  /* 0x0000100401007387 */ /* 0x0005e20000100a00 */
[----:B------:R-:W-:Y:S01]  /*0710*/  @P0 SHF.R.U32.HI R7, RZ, c[0x0][0x250], R0 ;  /* 0x00009400ff070a19 */ /* 0x000fe20000011600 */
[C---:B------:R-:W-:Y:S01]  /*0720*/  IMAD R0, R76.reuse, c[0x0][0x274], R2 ;  /* 0x00009d004c007a24 */ /* 0x040fe200078e0202 */
[----:B------:R-:W-:Y:S01]  /*0730*/  SHF.R.S32.HI R6, RZ, 0x1f, R10 ;  /* 0x0000001fff067819 */ /* 0x000fe2000001140a */
[----:B------:R-:W-:Y:S01]  /*0740*/  IMAD.WIDE.U32 R2, R76, c[0x0][0x270], R4 ;  /* 0x00009c004c027a25 */ /* 0x000fe200078e0004 */
[----:B------:R-:W-:Y:S01]  /*0750*/  LEA.HI R24, R20, R78, RZ, 0x3 ;  /* 0x0000004e14187211 */ /* 0x000fe200078f18ff */
[----:B------:R-:W-:Y:S01]  /*0760*/  USHF.R.S32.HI UR15, URZ, 0x1f, UR18 ;  /* 0x0000001f3f0f7899 */ /* 0x000fe20008011412 */
[----:B------:R-:W3:Y:S01]  /*0770*/  S2R R18, SR_CTAID.X ;  /* 0x0000000000127919 */ /* 0x000ee20000002500 */
[----:B------:R-:W-:Y:S01]  /*0780*/  IMAD.IADD R11, R3, 0x1, R0 ;  /* 0x00000001030b7824 */ /* 0x000fe200078e0200 */
[----:B------:R-:W-:Y:S01]  /*0790*/  @!P2 IADD3 R28, P4, P3, R8, UR20, R2 ;  /* 0x00000014081cac10 */ /* 0x000fe2000fb9e002 */
[----:B------:R-:W-:Y:S01]  /*07a0*/  IMAD R0, R34, c[0x0][0x288], RZ ;  /* 0x0000a20022007a24 */ /* 0x000fe200078e02ff */
[----:B------:R-:W-:Y:S01]  /*07b0*/  SHF.R.S32.HI R36, RZ, 0x3, R24 ;  /* 0x00000003ff247819 */ /* 0x000fe20000011418 */
[C---:B------:R-:W-:Y:S01]  /*07c0*/  IMAD.WIDE.U32 R2, R76.reuse, c[0x0][0x288], R4 ;  /* 0x0000a2004c027a25 */ /* 0x040fe200078e0004 */
[----:B------:R-:W-:Y:S01]  /*07d0*/  UIMAD UR4, UR15, UR4, URZ ;  /* 0x000000040f0472a4 */ /* 0x000fe2000f8e023f */
[----:B------:R-:W-:Y:S01]  /*07e0*/  SHF.R.S32.HI R79, RZ, 0x1f, R78 ;  /* 0x0000001fff4f7819 */ /* 0x000fe2000001144e */
[----:B------:R-:W-:Y:S01]  /*07f0*/  UIMAD UR6, UR15, UR6, URZ ;  /* 0x000000060f0672a4 */ /* 0x000fe2000f8e023f */
[----:B------:R-:W-:Y:S01]  /*0800*/  IMAD R0, R76, c[0x0][0x28c], R0 ;  /* 0x0000a3004c007a24 */ /* 0x000fe200078e0200 */
[----:B------:R-:W-:Y:S01]  /*0810*/  IADD3 R31, P1, P0, R8, UR16, R2 ;  /* 0x00000010081f7c10 */ /* 0x000fe2000f83e002 */
[----:B------:R-:W-:Y:S01]  /*0820*/  UIMAD UR5, UR18, UR5, UR4 ;  /* 0x00000005120572a4 */ /* 0x000fe2000f8e0204 */
[----:B------:R-:W-:Y:S01]  /*0830*/  SHF.R.S32.HI R37, RZ, 0x1f, R36 ;  /* 0x0000001fff257819 */ /* 0x000fe20000011424 */
[----:B------:R-:W-:Y:S01]  /*0840*/  IMAD.IADD R9, R3, 0x1, R0 ;  /* 0x0000000103097824 */ /* 0x000fe200078e0200 */
[----:B------:R-:W-:Y:S01]  /*0850*/  LOP3.LUT R3, R24, 0xfffffff8, RZ, 0xc0, !PT ;  /* 0xfffffff818037812 */ /* 0x000fe200078ec0ff */
[----:B------:R-:W-:Y:S01]  /*0860*/  USHF.R.S32.HI UR4, URZ, 0x1f, UR14 ;  /* 0x0000001f3f047899 */ /* 0x000fe2000801140e */
[----:B------:R-:W-:Y:S01]  /*0870*/  IMAD.MOV.U32 R221, RZ, RZ, 0x40 ;  /* 0x00000040ffdd7424 */ /* 0x000fe200078e00ff */
[----:B------:R-:W-:Y:S01]  /*0880*/  UIMAD UR6, UR18, UR7, UR6 ;  /* 0x00000007120672a4 */ /* 0x000fe2000f8e0206 */
[----:B------:R-:W-:Y:S01]  /*0890*/  STL.64 [R1+0x8], R36 ;  /* 0x0000082401007387 */ /* 0x000fe20000100a00 */
[----:B------:R-:W-:Y:S01]  /*08a0*/  IMAD.IADD R22, R78, 0x1, -R3 ;  /* 0x000000014e167824 */ /* 0x000fe200078e0a03 */
[----:B--2---:R-:W-:Y:S01]  /*08b0*/  SHF.R.S32.HI R5, RZ, 0x5, R25 ;  /* 0x00000005ff057819 */ /* 0x004fe20000011419 */
[----:B------:R-:W-:Y:S01]  /*08c0*/  UIADD3 UR10, UR21, UR6, URZ ;  /* 0x00000006150a7290 */ /* 0x000fe2000fffe03f */
[----:B------:R-:W-:Y:S01]  /*08d0*/  SHF.R.S32.HI R4, RZ, 0x2, R10 ;  /* 0x00000002ff047819 */ /* 0x000fe2000001140a */
[----:B------:R-:W-:Y:S01]  /*08e0*/  IMAD.SHL.U32 R14, R22, 0x8, RZ ;  /* 0x00000008160e7824 */ /* 0x000fe200078e00ff */
[----:B------:R-:W-:Y:S01]  /*08f0*/  LEA.HI R2, R25, R5, RZ, 0x1 ;  /* 0x0000000519027211 */ /* 0x000fe200078f08ff */
[----:B------:R-:W-:Y:S01]  /*0900*/  UIADD3 UR11, UR17, UR5, URZ ;  /* 0x00000005110b7290 */ /* 0x000fe2000fffe03f */
[----:B------:R-:W-:Y:S01]  /*0910*/  LEA.HI R0, R6, R4, RZ, 0x3 ;  /* 0x0000000406007211 */ /* 0x000fe200078f18ff */
[----:B------:R-:W-:Y:S01]  /*0920*/  IMAD.U32 R3, RZ, RZ, UR4 ;  /* 0x00000004ff037e24 */ /* 0x000fe2000f8e00ff */
[----:B------:R-:W-:Y:S01]  /*0930*/  LOP3.LUT R2, R2, 0xfffffffe, RZ, 0xc0, !PT ;  /* 0xfffffffe02027812 */ /* 0x000fe200078ec0ff */
[----:B------:R-:W-:Y:S01]  /*0940*/  ULDC.64 UR4, c[0x0][0x1b8] ;  /* 0x00006e0000047ab9 */ /* 0x000fe20000000a00 */
[----:B------:R-:W-:Y:S01]  /*0950*/  LOP3.LUT R0, R0, 0xfffffff8, RZ, 0xc0, !PT ;  /* 0xfffffff800007812 */ /* 0x000fe200078ec0ff */
[----:B------:R-:W-:Y:S01]  /*0960*/  UIMAD UR4, UR15, UR4, URZ ;  /* 0x000000040f0472a4 */ /* 0x000fe2000f8e023f */
[----:B------:R-:W-:Y:S01]  /*0970*/  @!P2 IADD3.X R32, R3, UR10, R11, P4, P3 ;  /* 0x0000000a0320ac10 */ /* 0x000fe2000a7e640b */
[----:B------:R-:W-:Y:S01]  /*0980*/  IMAD.IADD R26, R5, 0x1, -R2 ;  /* 0x00000001051a7824 */ /* 0x000fe200078e0a02 */
[----:B------:R-:W-:Y:S01]  /*0990*/  IADD3.X R33, R3, UR11, R9, P1, P0 ;  /* 0x0000000b03217c10 */ /* 0x000fe20008fe0409 */
[----:B------:R-:W-:Y:S01]  /*09a0*/  IMAD.IADD R5, R4, 0x1, -R0 ;  /* 0x0000000104057824 */ /* 0x000fe200078e0a00 */
[----:B------:R-:W-:Y:S01]  /*09b0*/  LEA.HI R0, R20, R78, RZ, 0x6 ;  /* 0x0000004e14007211 */ /* 0x000fe200078f30ff */
[----:B------:R-:W-:Y:S01]  /*09c0*/  IMAD.SHL.U32 R2, R36, 0x40, RZ ;  /* 0x0000004024027824 */ /* 0x000fe200078e00ff */
[----:B------:R-:W-:Y:S01]  /*09d0*/  SHF.R.S32.HI R15, RZ, 0x1f, R14 ;  /* 0x0000001fff0f7819 */ /* 0x000fe2000001140e */
[C---:B------:R-:W-:Y:S01]  /*09e0*/  IMAD.SHL.U32 R9, R5.reuse, 0x4, RZ ;  /* 0x0000000405097824 */ /* 0x040fe200078e00ff */
[----:B------:R-:W-:Y:S01]  /*09f0*/  SHF.R.S32.HI R21, RZ, 0x6, R0 ;  /* 0x00000006ff157819 */ /* 0x000fe20000011400 */
[----:B------:R-:W-:Y:S01]  /*0a00*/  IMAD.SHL.U32 R30, R26, 0x200, RZ ;  /* 0x000002001a1e7824 */ /* 0x000fe200078e00ff */
[----:B------:R-:W-:Y:S01]  /*0a10*/  LOP3.LUT R0, R2, 0x1c0, RZ, 0xc0, !PT ;  /* 0x000001c002007812 */ /* 0x000fe200078ec0ff */
[----:B------:R-:W-:Y:S01]  /*0a20*/  ULDC.64 UR6, c[0x0][0x1e8] ;  /* 0x00007a0000067ab9 */ /* 0x000fe20000000a00 */
[----:B------:R-:W-:Y:S01]  /*0a30*/  LOP3.LUT P0, RZ, R5, 0x1, RZ, 0xc0, !PT ;  /* 0x0000000105ff7812 */ /* 0x000fe2000780c0ff */
[C---:B------:R-:W-:Y:S01]  /*0a40*/  IMAD.SHL.U32 R23, R21.reuse, 0x200, RZ ;  /* 0x0000020015177824 */ /* 0x040fe200078e00ff */
[----:B------:R-:W-:Y:S01]  /*0a50*/  LOP3.LUT R4, R0, 0x38, R14, 0xf8, !PT ;  /* 0x0000003800047812 */ /* 0x000fe200078ef80e */
[----:B------:R-:W-:Y:S01]  /*0a60*/  IMAD.SHL.U32 R3, R21, 0x8, RZ ;  /* 0x0000000815037824 */ /* 0x000fe200078e00ff */
[----:B------:R-:W-:Y:S01]  /*0a70*/  SHF.R.U32.HI R2, RZ, 0x3, R0 ;  /* 0x00000003ff027819 */ /* 0x000fe20000011600 */
[----:B------:R-:W-:Y:S01]  /*0a80*/  UIMAD UR6, UR15, UR6, URZ ;  /* 0x000000060f0672a4 */ /* 0x000fe2000f8e023f */
[----:B------:R-:W-:Y:S01]  /*0a90*/  SHF.R.S32.HI R0, RZ, 0x1f, R7 ;  /* 0x0000001fff007819 */ /* 0x000fe20000011407 */
[----:B------:R-:W-:Y:S01]  /*0aa0*/  UIMAD UR4, UR18, UR5, UR4 ;  /* 0x00000005120472a4 */ /* 0x000fe2000f8e0204 */
[----:B------:R-:W-:Y:S01]  /*0ab0*/  LOP3.LUT R248, R23, R4, R2, 0xf6, !PT ;  /* 0x0000000417f87212 */ /* 0x000fe200078ef602 */
[----:B------:R-:W-:Y:S01]  /*0ac0*/  UIMAD UR6, UR18, UR7, UR6 ;  /* 0x00000007120672a4 */ /* 0x000fe2000f8e0206 */
[----:B------:R-:W-:Y:S01]  /*0ad0*/  LOP3.LUT R29, R3, 0x18, RZ, 0xc0, !PT ;  /* 0x00000018031d7812 */ /* 0x000fe200078ec0ff */
[C---:B------:R-:W-:Y:S01]  /*0ae0*/  IMAD R2, R0.reuse, c[0x0][0x1e0], RZ ;  /* 0x0000780000027a24 */ /* 0x040fe200078e02ff */
[----:B------:R-:W-:Y:S01]  /*0af0*/  UIMAD UR19, UR19, -0x60, URZ ;  /* 0xffffffa0131378a4 */ /* 0x000fe2000f8e023f */
[----:B------:R-:W-:Y:S01]  /*0b00*/  IMAD R0, R0, c[0x0][0x1b0], RZ ;  /* 0x00006c0000007a24 */ /* 0x000fe200078e02ff */
[----:B------:R-:W-:Y:S01]  /*0b10*/  UMOV UR27, 0x6 ;  /* 0x00000006001b7882 */ /* 0x000fe20000000000 */
[C---:B------:R-:W-:Y:S01]  /*0b20*/  IMAD R4, R7.reuse, c[0x0][0x1e4], R2 ;  /* 0x0000790007047a24 */ /* 0x040fe200078e0202 */
[----:B------:R-:W-:Y:S01]  /*0b30*/  ULDC.64 UR8, c[0x0][0x208] ;  /* 0x0000820000087ab9 */ /* 0x000fe20000000a00 */
[----:B------:R-:W-:Y:S01]  /*0b40*/  IMAD R8, R7, c[0x0][0x1b4], R0 ;  /* 0x00006d0007087a24 */ /* 0x000fe200078e0200 */
[C---:B------:R-:W-:Y:S01]  /*0b50*/  IADD3 R27, R14.reuse, 0x40, RZ ;  /* 0x000000400e1b7810 */ /* 0x040fe20007ffe0ff */
[----:B------:R-:W-:Y:S01]  /*0b60*/  IMAD.SHL.U32 R0, R5, 0x20, RZ ;  /* 0x0000002005007824 */ /* 0x000fe200078e00ff */
[----:B------:R-:W-:Y:S01]  /*0b70*/  USHF.L.U64.HI UR7, UR8, UR27, UR9 ;  /* 0x0000001b08077299 */ /* 0x000fe20008010209 */
[----:B------:R-:W-:Y:S01]  /*0b80*/  IMAD.WIDE.U32 R2, R7, c[0x0][0x1e0], R14 ;  /* 0x0000780007027a25 */ /* 0x000fe200078e000e */
[----:B------:R-:W-:Y:S01]  /*0b90*/  USHF.L.U32 UR25, UR8, 0x6, URZ ;  /* 0x0000000608197899 */ /* 0x000fe2000800063f */
[----:B------:R-:W-:Y:S01]  /*0ba0*/  ISETP.GE.AND P5, PT, R14, c[0x0][0x1cc], PT ;  /* 0x000073000e007a0c */ /* 0x000fe20003fa6270 */
[----:B------:R-:W-:Y:S01]  /*0bb0*/  USHF.R.S32.HI UR24, URZ, 0x1f, UR12 ;  /* 0x0000001f3f187899 */ /* 0x000fe2000801140c */
[----:B------:R-:W-:Y:S01]  /*0bc0*/  LOP3.LUT R0, R29, 0xe0, R0, 0xf8, !PT ;  /* 0x000000e01d007812 */ /* 0x000fe200078ef800 */
[----:B------:R-:W-:Y:S01]  /*0bd0*/  IMAD.WIDE.U32 R6, R7, c[0x0][0x1b0], R14 ;  /* 0x00006c0007067a25 */ /* 0x000fe200078e000e */
[----:B------:R-:W-:Y:S01]  /*0be0*/  ISETP.GE.AND P4, PT, R27, c[0x0][0x1cc], PT ;  /* 0x000073001b007a0c */ /* 0x000fe20003f86270 */
[----:B------:R-:W-:Y:S01]  /*0bf0*/  UIMAD UR7, UR7, UR12, URZ ;  /* 0x0000000c070772a4 */ /* 0x000fe2000f8e023f */
[----:B------:R-:W-:Y:S01]  /*0c00*/  LOP3.LUT R16, R0, 0x18, R9, 0x78, !PT ;  /* 0x0000001800107812 */ /* 0x000fe200078e7809 */
[----:B------:R-:W-:Y:S01]  /*0c10*/  IMAD R0, R37, c[0x0][0x178], RZ ;  /* 0x00005e0025007a24 */ /* 0x000fe200078e02ff */
[----:B------:R-:W-:Y:S01]  /*0c20*/  LOP3.LUT R9, R10, 0x3ffffffc, RZ, 0xc0, !PT ;  /* 0x3ffffffc0a097812 */ /* 0x000fe200078ec0ff */
[----:B------:R-:W-:Y:S01]  /*0c30*/  IMAD.IADD R5, R3, 0x1, R4 ;  /* 0x0000000103057824 */ /* 0x000fe200078e0204 */
[----:B------:R-:W-:Y:S01]  /*0c40*/  UIMAD UR7, UR24, UR25, UR7 ;  /* 0x00000019180772a4 */ /* 0x000fe2000f8e0207 */
[----:B------:R-:W-:Y:S01]  /*0c50*/  IMAD.MOV.U32 R4, RZ, RZ, R2 ;  /* 0x000000ffff047224 */ /* 0x000fe200078e0002 */
[----:B------:R-:W-:Y:S01]  /*0c60*/  ISETP.GE.AND P6, PT, R27, c[0x0][0x19c], PT ;  /* 0x000067001b007a0c */ /* 0x000fe20003fc6270 */
        /* <DEDUP_REMOVED lines=10> */
[----:B------:R-:W-:Y:S01]  /*0d10*/  IMAD.IADD R12, R78, 0x1, -R9 ;  /* 0x000000014e0c7824 */ /* 0x000fe200078e0a09 */
[----:B------:R-:W-:Y:S01]  /*0d20*/  CS2R R118, SRZ ;  /* 0x0000000000767805 */ /* 0x000fe2000001ff00 */
[----:B------:R-:W-:Y:S01]  /*0d30*/  IMAD.IADD R7, R7, 0x1, R0 ;  /* 0x0000000107077824 */ /* 0x000fe200078e0200 */
[----:B------:R-:W-:Y:S01]  /*0d40*/  CS2R R116, SRZ ;  /* 0x0000000000747805 */ /* 0x000fe2000001ff00 */
[----:B------:R-:W-:Y:S01]  /*0d50*/  IMAD R0, R12, 0x2, R30 ;  /* 0x000000020c007824 */ /* 0x000fe200078e021e */
[----:B------:R-:W-:Y:S01]  /*0d60*/  CS2R R114, SRZ ;  /* 0x0000000000727805 */ /* 0x000fe2000001ff00 */
[----:B------:R-:W-:Y:S01]  /*0d70*/  IMAD R8, R37, c[0x0][0x208], RZ ;  /* 0x0000820025087a24 */ /* 0x000fe200078e02ff */
[----:B------:R-:W-:Y:S01]  /*0d80*/  CS2R R112, SRZ ;  /* 0x0000000000707805 */ /* 0x000fe2000001ff00 */
[----:B------:R-:W-:Y:S01]  /*0d90*/  IMAD.IADD R0, R0, 0x1, R16 ;  /* 0x0000000100007824 */ /* 0x000fe200078e0210 */
[----:B------:R-:W-:Y:S01]  /*0da0*/  CS2R R110, SRZ ;  /* 0x00000000006e7805 */ /* 0x000fe2000001ff00 */
[----:B------:R-:W-:Y:S01]  /*0db0*/  IMAD R13, R36, c[0x0][0x20c], R8 ;  /* 0x00008300240d7a24 */ /* 0x000fe200078e0208 */
[----:B------:R-:W-:Y:S01]  /*0dc0*/  CS2R R108, SRZ ;  /* 0x00000000006c7805 */ /* 0x000fe2000001ff00 */
[----:B-1----:R-:W-:Y:S01]  /*0dd0*/  IMAD.WIDE.U32 R8, R35, c[0x0][0x1e8], R4 ;  /* 0x00007a0023087a25 */ /* 0x002fe200078e0004 */
[----:B------:R-:W-:Y:S01]  /*0de0*/  CS2R R106, SRZ ;  /* 0x00000000006a7805 */ /* 0x000fe2000001ff00 */
[----:B------:R-:W-:Y:S01]  /*0df0*/  CS2R R104, SRZ ;  /* 0x0000000000687805 */ /* 0x000fe2000001ff00 */
[----:B------:R-:W-:Y:S01]  /*0e00*/  CS2R R102, SRZ ;  /* 0x0000000000667805 */ /* 0x000fe2000001ff00 */
[----:B------:R-:W-:Y:S01]  /*0e10*/  IMAD.SHL.U32 R233, R0, 0x2, RZ ;  /* 0x0000000200e97824 */ /* 0x000fe200078e00ff */
[----:B------:R-:W-:Y:S01]  /*0e20*/  IADD3 R9, R9, UR6, RZ ;  /* 0x0000000609097c10 */ /* 0x000fe2000fffe0ff */
[----:B------:R-:W-:Y:S01]  /*0e30*/  IMAD.WIDE.U32 R10, R36, c[0x0][0x208], R14 ;  /* 0x00008200240a7a25 */ /* 0x000fe200078e000e */
[----:B------:R-:W-:Y:S01]  /*0e40*/  CS2R R100, SRZ ;  /* 0x0000000000647805 */ /* 0x000fe2000001ff00 */
[----:B------:R-:W-:Y:S01]  /*0e50*/  CS2R R98, SRZ ;  /* 0x0000000000627805 */ /* 0x000fe2000001ff00 */
[----:B------:R-:W-:Y:S01]  /*0e60*/  IADD3 R0, R233, 0x12480, RZ ;  /* 0x00012480e9007810 */ /* 0x000fe20007ffe0ff */
[----:B------:R-:W-:Y:S01]  /*0e70*/  IMAD.WIDE.U32 R4, R35, c[0x0][0x1b8], R2 ;  /* 0x00006e0023047a25 */ /* 0x000fe200078e0002 */
[----:B------:R-:W-:Y:S01]  /*0e80*/  IADD3 R234, R233, 0x126c0, RZ ;  /* 0x000126c0e9ea7810 */ /* 0x000fe20007ffe0ff */
[----:B------:R-:W-:Y:S01]  /*0e90*/  CS2R R96, SRZ ;  /* 0x0000000000607805 */ /* 0x000fe2000001ff00 */
[----:B------:R-:W-:Y:S01]  /*0ea0*/  @P0 IADD3 R234, R0, 0x1c0, RZ ;  /* 0x000001c000ea0810 */ /* 0x000fe20007ffe0ff */
[----:B------:R-:W-:Y:S01]  /*0eb0*/  IMAD R12, R34, c[0x0][0x180], RZ ;  /* 0x00006000220c7a24 */ /* 0x000fe200078e02ff */
[----:B------:R-:W-:Y:S01]  /*0ec0*/  CS2R R94, SRZ ;  /* 0x00000000005e7805 */ /* 0x000fe2000001ff00 */
[----:B------:R-:W-:Y:S01]  /*0ed0*/  IMAD.IADD R3, R11, 0x1, R13 ;  /* 0x000000010b037824 */ /* 0x000fe200078e020d */
[----:B------:R-:W-:Y:S01]  /*0ee0*/  IADD3 R11, R5, UR4, RZ ;  /* 0x00000004050b7c10 */ /* 0x000fe2000fffe0ff */
[----:B------:R-:W-:Y:S01]  /*0ef0*/  IMAD.MOV.U32 R2, RZ, RZ, R10 ;  /* 0x000000ffff027224 */ /* 0x000fe200078e000a */
[----:B------:R-:W-:Y:S01]  /*0f00*/  ULDC.64 UR4, c[0x0][0x218] ;  /* 0x0000860000047ab9 */ /* 0x000fe20000000a00 */
[----:B---3--:R-:W-:Y:S01]  /*0f10*/  IMAD.WIDE R18, R18, 0x60, R36 ;  /* 0x0000006012127825 */ /* 0x008fe200078e0224 */
[----:B------:R-:W-:Y:S01]  /*0f20*/  UIMAD UR4, UR15, UR4, URZ ;  /* 0x000000040f0472a4 */ /* 0x000fe2000f8e023f */
[----:B------:R-:W-:Y:S01]  /*0f30*/  CS2R R92, SRZ ;  /* 0x00000000005c7805 */ /* 0x000fe2000001ff00 */
[----:B------:R-:W-:Y:S01]  /*0f40*/  CS2R R90, SRZ ;  /* 0x00000000005a7805 */ /* 0x000fe2000001ff00 */
[----:B------:R-:W-:Y:S01]  /*0f50*/  IMAD.MOV.U32 R10, RZ, RZ, R4 ;  /* 0x000000ffff0a7224 */ /* 0x000fe200078e0004 */
[----:B------:R-:W-:Y:S01]  /*0f60*/  UIMAD UR6, UR18, UR5, UR4 ;  /* 0x00000005120672a4 */ /* 0x000fe2000f8e0204 */
[C---:B------:R-:W-:Y:S01]  /*0f70*/  IMAD R12, R76.reuse, c[0x0][0x184], R12 ;  /* 0x000061004c0c7a24 */ /* 0x040fe200078e020c */
[----:B------:R-:W-:Y:S01]  /*0f80*/  CS2R R88, SRZ ;  /* 0x0000000000587805 */ /* 0x000fe2000001ff00 */
[----:B------:R-:W-:Y:S01]  /*0f90*/  IMAD.WIDE.U32 R4, R76, c[0x0][0x180], R6 ;  /* 0x000060004c047a25 */ /* 0x000fe200078e0006 */
[----:B------:R-:W-:Y:S01]  /*0fa0*/  ULDC.64 UR4, c[0x0][0x1d8] ;  /* 0x0000760000047ab9 */ /* 0x000fe20000000a00 */
[----:B------:R-:W-:Y:S01]  /*0fb0*/  CS2R R86, SRZ ;  /* 0x0000000000567805 */ /* 0x000fe2000001ff00 */
[----:B------:R-:W-:Y:S01]  /*0fc0*/  USHF.L.U64.HI UR26, UR4, UR27, UR5 ;  /* 0x0000001b041a7299 */ /* 0x000fe20008010205 */
[----:B------:R-:W-:Y:S01]  /*0fd0*/  IMAD R6, R34, c[0x0][0x210], RZ ;  /* 0x0000840022067a24 */ /* 0x000fe200078e02ff */
[----:B------:R-:W-:Y:S01]  /*0fe0*/  CS2R R84, SRZ ;  /* 0x0000000000547805 */ /* 0x000fe2000001ff00 */
[----:B------:R-:W-:Y:S01]  /*0ff0*/  IMAD R0, R19, c[0x0][0x1d8], RZ ;  /* 0x0000760013007a24 */ /* 0x000fe200078e02ff */
[----:B------:R-:W-:Y:S01]  /*1000*/  CS2R R74, SRZ ;  /* 0x00000000004a7805 */ /* 0x000fe2000001ff00 */
[----:B------:R-:W-:Y:S01]  /*1010*/  IMAD.IADD R13, R5, 0x1, R12 ;  /* 0x00000001050d7824 */ /* 0x000fe200078e020c */
[----:B------:R-:W-:Y:S01]  /*1020*/  CS2R R72, SRZ ;  /* 0x0000000000487805 */ /* 0x000fe2000001ff00 */
[C---:B------:R-:W-:Y:S01]  /*1030*/  IMAD R5, R76.reuse, c[0x0][0x214], R6 ;  /* 0x000085004c057a24 */ /* 0x040fe200078e0206 */
[----:B------:R-:W-:Y:S01]  /*1040*/  CS2R R70, SRZ ;  /* 0x0000000000467805 */ /* 0x000fe2000001ff00 */
[----:B------:R-:W-:Y:S01]  /*1050*/  IMAD.WIDE.U32 R2, R76, c[0x0][0x210], R2 ;  /* 0x000084004c027a25 */ /* 0x000fe200078e0002 */
[----:B------:R-:W-:Y:S01]  /*1060*/  CS2R R68, SRZ ;  /* 0x0000000000447805 */ /* 0x000fe2000001ff00 */
[----:B------:R-:W-:Y:S01]  /*1070*/  CS2R R66, SRZ ;  /* 0x0000000000427805 */ /* 0x000fe2000001ff00 */
[----:B------:R-:W-:Y:S01]  /*1080*/  CS2R R64, SRZ ;  /* 0x0000000000407805 */ /* 0x000fe2000001ff00 */
[C---:B------:R-:W-:Y:S01]  /*1090*/  IMAD R0, R18.reuse, c[0x0][0x1dc], R0 ;  /* 0x0000770012007a24 */ /* 0x040fe200078e0200 */
[----:B------:R-:W-:Y:S01]  /*10a0*/  CS2R R62, SRZ ;  /* 0x00000000003e7805 */ /* 0x000fe2000001ff00 */
[C---:B------:R-:W-:Y:S01]  /*10b0*/  IMAD.WIDE.U32 R8, R18.reuse, c[0x0][0x1d8], R8 ;  /* 0x0000760012087a25 */ /* 0x040fe200078e0008 */
[----:B------:R-:W-:Y:S01]  /*10c0*/  CS2R R60, SRZ ;  /* 0x00000000003c7805 */ /* 0x000fe2000001ff00 */
[----:B------:R-:W-:Y:S01]  /*10d0*/  CS2R R58, SRZ ;  /* 0x00000000003a7805 */ /* 0x000fe2000001ff00 */
[----:B------:R-:W-:Y:S01]  /*10e0*/  CS2R R56, SRZ ;  /* 0x0000000000387805 */ /* 0x000fe2000001ff00 */
[----:B------:R-:W-:Y:S01]  /*10f0*/  IMAD.MOV.U32 R12, RZ, RZ, R4 ;  /* 0x000000ffff0c7224 */ /* 0x000fe200078e0004 */
        /* <DEDUP_REMOVED lines=10> */
[----:B------:R-:W-:Y:S01]  /*11a0*/  LEA R2, P0, R8, c[0x0][0x1c0], 0x1 ;  /* 0x0000700008027a11 */ /* 0x000fe200078008ff */
[----:B------:R-:W-:Y:S01]  /*11b0*/  IMAD.U32 R10, RZ, RZ, UR19 ;  /* 0x00000013ff0a7e24 */ /* 0x000fe2000f8e00ff */
[----:B------:R-:W-:Y:S01]  /*11c0*/  CS2R R42, SRZ ;  /* 0x00000000002a7805 */ /* 0x000fe2000001ff00 */
[----:B------:R-:W-:Y:S01]  /*11d0*/  IMAD.IADD R0, R9, 0x1, R0 ;  /* 0x0000000109007824 */ /* 0x000fe200078e0200 */
[----:B------:R-:W-:Y:S01]  /*11e0*/  UISETP.GE.AND UP6, UPT, UR19, 0x1, UPT ;  /* 0x000000011300788c */ /* 0x000fe2000bfc6270 */
[----:B------:R-:W-:Y:S01]  /*11f0*/  IMAD R15, R18, c[0x0][0x1ac], R15 ;  /* 0x00006b00120f7a24 */ /* 0x000fe200078e020f */
[----:B------:R-:W-:Y:S01]  /*1200*/  IADD3 R10, R10, c[0x0][0x198], -R36 ;  /* 0x000066000a0a7a10 */ /* 0x000fe20007ffe824 */
[----:B------:R-:W-:Y:S01]  /*1210*/  IMAD.WIDE.U32 R40, R35, c[0x0][0x218], R4 ;  /* 0x0000860023287a25 */ /* 0x000fe200078e0004 */
[----:B------:R-:W-:Y:S01]  /*1220*/  LEA.HI.X R3, R8, c[0x0][0x1c4], R0, 0x1, P0 ;  /* 0x0000710008037a11 */ /* 0x000fe200000f0c00 */
[----:B------:R-:W-:Y:S01]  /*1230*/  UISETP.GE.AND UP5, UPT, UR19, 0x2, UPT ;  /* 0x000000021300788c */ /* 0x000fe2000bfa6270 */
[----:B------:R-:W-:Y:S01]  /*1240*/  ISETP.LT.OR P3, PT, R10, 0x1, P5 ;  /* 0x000000010a00780c */ /* 0x000fe20002f61670 */
[----:B------:R-:W-:Y:S01]  /*1250*/  IMAD.IADD R0, R7, 0x1, R15 ;  /* 0x0000000107007824 */ /* 0x000fe200078e020f */
[----:B------:R-:W-:Y:S01]  /*1260*/  LEA R4, P0, R6, c[0x0][0x190], 0x1 ;  /* 0x0000640006047a11 */ /* 0x000fe200078008ff */
[----:B------:R-:W-:Y:S01]  /*1270*/  IMAD.U32 R7, RZ, RZ, UR25 ;  /* 0x00000019ff077e24 */ /* 0x000fe2000f8e00ff */
[----:B------:R-:W-:Y:S01]  /*1280*/  IADD3 R39, R41, UR6, RZ ;  /* 0x0000000629277c10 */ /* 0x000fe2000fffe0ff */
[----:B------:R-:W-:Y:S01]  /*1290*/  IMAD.MOV.U32 R38, RZ, RZ, R40 ;  /* 0x000000ffff267224 */ /* 0x000fe200078e0028 */
[----:B------:R-:W-:Y:S01]  /*12a0*/  ISETP.LT.OR P1, PT, R10, 0x1, P4 ;  /* 0x000000010a00780c */ /* 0x000fe20002721670 */
[----:B------:R-:W-:Y:S01]  /*12b0*/  USHF.L.U32 UR25, UR4, 0x6, URZ ;  /* 0x0000000604197899 */ /* 0x000fe2000800063f */
[----:B------:R-:W-:Y:S01]  /*12c0*/  LEA.HI.X R5, R6, c[0x0][0x194], R0, 0x1, P0 ;  /* 0x0000650006057a11 */ /* 0x000fe200000f0c00 */
[----:B------:R-:W-:Y:S01]  /*12d0*/  IMAD.WIDE.U32 R6, R7, UR12, R38 ;  /* 0x0000000c07067c25 */ /* 0x000fe2000f8e0026 */
[----:B------:R-:W-:Y:S01]  /*12e0*/  ULDC.64 UR4, c[0x0][0x1a8] ;  /* 0x00006a0000047ab9 */ /* 0x000fe20000000a00 */
[----:B------:R1:W-:Y:S01]  /*12f0*/  STL.64 [R1+0x30], R40 ;  /* 0x0000302801007387 */ /* 0x0003e20000100a00 */
[----:B------:R-:W-:Y:S01]  /*1300*/  USHF.L.U64.HI UR27, UR4, UR27, UR5 ;  /* 0x0000001b041b7299 */ /* 0x000fe20008010205 */
[----:B------:R-:W-:Y:S01]  /*1310*/  IMAD.SHL.U32 R248, R248, 0x2, RZ ;  /* 0x00000002f8f87824 */ /* 0x000fe200078e00ff */
[----:B------:R-:W-:Y:S01]  /*1320*/  IADD3 R0, R7, UR7, RZ ;  /* 0x0000000707007c10 */ /* 0x000fe2000fffe0ff */
[----:B------:R-:W-:Y:S01]  /*1330*/  IMAD.U32 R8, RZ, RZ, UR25 ;  /* 0x00000019ff087e24 */ /* 0x000fe2000f8e00ff */
[----:B------:R-:W-:Y:S01]  /*1340*/  LEA R16, P0, R6, c[0x0][0x1f0], 0x1 ;  /* 0x00007c0006107a11 */ /* 0x000fe200078008ff */
[----:B------:R-:W-:Y:S01]  /*1350*/  USHF.L.U32 UR28, UR4, 0x6, URZ ;  /* 0x00000006041c7899 */ /* 0x000fe2000800063f */
[----:B------:R-:W-:Y:S01]  /*1360*/  @!PT LDS RZ, [RZ] ;  /* 0x00000000fffff984 */ /* 0x000fe20000000800 */
[----:B------:R-:W-:Y:S01]  /*1370*/  @!PT LDS RZ, [RZ] ;  /* 0x00000000fffff984 */ /* 0x000fe20000000800 */
[----:B------:R-:W-:Y:S01]  /*1380*/  @!PT LDS RZ, [RZ] ;  /* 0x00000000fffff984 */ /* 0x000fe20000000800 */
[----:B------:R2:W-:Y:S01]  /*1390*/  LDGSTS.E.BYPASS.LTC128B.128 [R248+0x6080], [R2.64], !P3 ;  /* 0x0608000002f87fae */ /* 0x0005e2000d901d56 */
[----:B------:R-:W-:Y:S01]  /*13a0*/  ISETP.LT.OR P3, PT, R10, 0x21, P5 ;  /* 0x000000210a00780c */ /* 0x000fe20002f61670 */
[----:B------:R-:W-:Y:S01]  /*13b0*/  ULDC.64 UR4, c[0x0][0x178] ;  /* 0x00005e0000047ab9 */ /* 0x000fe20000000a00 */
[----:B------:R-:W-:Y:S01]  /*13c0*/  LEA.HI.X R17, R6, c[0x0][0x1f4], R0, 0x1, P0 ;  /* 0x00007d0006117a11 */ /* 0x000fe200000f0c00 */
[----:B------:R2:W-:Y:S01]  /*13d0*/  LDGSTS.E.BYPASS.LTC128B.128 [R248+0x9080], [R2.64+0x80], !P1 ;  /* 0x0908008002f87fae */ /* 0x0005e2000c901d56 */
[----:B------:R-:W-:Y:S01]  /*13e0*/  IADD3 R8, P1, P0, R8, 0x80, R2 ;  /* 0x0000008008087810 */ /* 0x000fe2000783e002 */
[----:B------:R-:W-:Y:S01]  /*13f0*/  UIMAD UR24, UR24, UR4, URZ ;  /* 0x00000004181872a4 */ /* 0x000fe2000f8e023f */
[C---:B------:R-:W-:Y:S01]  /*1400*/  ISETP.LT.OR P5, PT, R10.reuse, 0x41, P5 ;  /* 0x000000410a00780c */ /* 0x040fe20002fa1670 */
[----:B------:R-:W-:Y:S01]  /*1410*/  ULDC.64 UR6, c[0x0][0x188] ;  /* 0x0000620000067ab9 */ /* 0x000fe20000000a00 */
[----:B------:R-:W-:Y:S01]  /*1420*/  IADD3.X R9, RZ, UR26, R3, P1, P0 ;  /* 0x0000001aff097c10 */ /* 0x000fe20008fe0403 */
[----:B------:R-:W-:Y:S01]  /*1430*/  UIMAD UR6, UR15, UR6, URZ ;  /* 0x000000060f0672a4 */ /* 0x000fe2000f8e023f */
[C---:B------:R-:W-:Y:S01]  /*1440*/  ISETP.LT.OR P1, PT, R10.reuse, 0x21, P4 ;  /* 0x000000210a00780c */ /* 0x040fe20002721670 */
[----:B------:R-:W-:Y:S01]  /*1450*/  UIMAD.WIDE.U32 UR30, UR12, UR4, URZ ;  /* 0x000000040c1e72a5 */ /* 0x000fe2000f8e003f */
[----:B------:R-:W-:Y:S01]  /*1460*/  ISETP.LT.OR P4, PT, R10, 0x41, P4 ;  /* 0x000000410a00780c */ /* 0x000fe20002781670 */
[----:B------:R-:W-:Y:S01]  /*1470*/  UIMAD UR24, UR12, UR5, UR24 ;  /* 0x000000050c1872a4 */ /* 0x000fe2000f8e0218 */
[----:B------:R-:W-:Y:S01]  /*1480*/  IMAD.WIDE.U32 R12, R35, c[0x0][0x188], R12 ;  /* 0x00006200230c7a25 */ /* 0x000fe200078e000c */
[----:B------:R-:W-:Y:S01]  /*1490*/  UIMAD UR6, UR18, UR7, UR6 ;  /* 0x00000007120672a4 */ /* 0x000fe2000f8e0206 */
[----:B------:R3:W-:Y:S01]  /*14a0*/  STL.64 [R1+0x20], R38 ;  /* 0x0000202601007387 */ /* 0x0007e20000100a00 */
[----:B------:R-:W-:Y:S01]  /*14b0*/  UIADD3 UR24, UR31, UR24, URZ ;  /* 0x000000181f187290 */ /* 0x000fe2000fffe03f */
[----:B------:R-:W-:Y:S01]  /*14c0*/  IMAD.MOV.U32 R225, RZ, RZ, 0x20 ;  /* 0x00000020ffe17424 */ /* 0x000fe200078e00ff */
[----:B------:R-:W-:Y:S01]  /*14d0*/  ULDC UR7, c[0x0][0x168] ;  /* 0x00005a0000077ab9 */ /* 0x000fe20000000800 */
[----:B------:R-:W-:Y:S01]  /*14e0*/  STL [R1+0x4], R79 ;  /* 0x0000044f01007387 */ /* 0x000fe20000100800 */
[----:B------:R-:W-:Y:S01]  /*14f0*/  IADD3 R11, R13, UR6, RZ ;  /* 0x000000060d0b7c10 */ /* 0x000fe2000fffe0ff */
[----:B------:R-:W-:Y:S01]  /*1500*/  IMAD R15, R34, c[0x0][0x238], RZ ;  /* 0x00008e00220f7a24 */ /* 0x000fe200078e02ff */
[----:B------:R-:W-:Y:S01]  /*1510*/  UMOV UR6, 0x5 ;  /* 0x0000000500067882 */ /* 0x000fe20000000000 */
[----:B------:R-:W-:Y:S01]  /*1520*/  IMAD.U32 R0, RZ, RZ, UR24 ;  /* 0x00000018ff007e24 */ /* 0x000fe2000f8e00ff */
[----:B------:R-:W-:Y:S01]  /*1530*/  STL.64 [R1+0x28], R12 ;  /* 0x0000280c01007387 */ /* 0x000fe20000100a00 */
[----:B------:R-:W-:Y:S01]  /*1540*/  IMAD.WIDE.U32 R18, R76, c[0x0][0x238], R78 ;  /* 0x00008e004c127a25 */ /* 0x000fe200078e004e */
[----:B------:R-:W-:Y:S01]  /*1550*/  USHF.L.U64.HI UR9, UR8, UR6, UR9 ;  /* 0x0000000608097299 */ /* 0x000fe20008010209 */
[----:B-1----:R-:W-:Y:S01]  /*1560*/  CS2R R40, SRZ ;  /* 0x0000000000287805 */ /* 0x002fe2000001ff00 */
[----:B------:R1:W-:Y:S01]  /*1570*/  STL [R1+0x1c], R11 ;  /* 0x00001c0b01007387 */ /* 0x0003e20000100800 */
[----:B--2---:R-:W-:Y:S01]  /*1580*/  IADD3 R2, P0, R2, UR25, RZ ;  /* 0x0000001902027c10 */ /* 0x004fe2000ff1e0ff */
[----:B------:R-:W-:Y:S01]  /*1590*/  IMAD R15, R76, c[0x0][0x23c], R15 ;  /* 0x00008f004c0f7a24 */ /* 0x000fe200078e020f */
[----:B------:R-:W-:Y:S01]  /*15a0*/  USHF.L.U32 UR8, UR8, 0x5, URZ ;  /* 0x0000000508087899 */ /* 0x000fe2000800063f */
[----:B------:R-:W-:Y:S01]  /*15b0*/  IMAD.MOV.U32 R227, RZ, RZ, 0x10 ;  /* 0x00000010ffe37424 */ /* 0x000fe200078e00ff */
[----:B------:R-:W-:Y:S01]  /*15c0*/  IADD3.X R3, R3, UR26, RZ, P0, !PT ;  /* 0x0000001a03037c10 */ /* 0x000fe200087fe4ff */
[----:B------:R-:W-:Y:S01]  /*15d0*/  USHF.L.U32 UR24, UR4, 0x5, URZ ;  /* 0x0000000504187899 */ /* 0x000fe2000800063f */
[----:B------:R-:W-:Y:S01]  /*15e0*/  IADD3 R6, P0, R2, UR25, RZ ;  /* 0x0000001902067c10 */ /* 0x000fe2000ff1e0ff */
[----:B------:R-:W-:-:S02]  /*15f0*/  ULDC UR6, c[0x0][0x2a0] ;  /* 0x0000a80000067ab9 */ /* 0x000fc40000000800 */
[----:B------:R2:W-:Y:S01]  /*1600*/  LDGSTS.E.BYPASS.LTC128B.128 [R248+0x7080], [R2.64], !P3 ;  /* 0x0708000002f87fae */ /* 0x0005e2000d901d56 */
[----:B------:R-:W-:Y:S01]  /*1610*/  IADD3.X R7, R3, UR26, RZ, P0, !PT ;  /* 0x0000001a03077c10 */ /* 0x000fe200087fe4ff */
[----:B------:R-:W-:Y:S01]  /*1620*/  ULDC UR26, c[0x0][0x198] ;  /* 0x00006600001a7ab9 */ /* 0x000fe20000000800 */
[----:B------:R-:W-:Y:S01]  /*1630*/  ISETP.GE.AND P0, PT, R14, c[0x0][0x19c], PT ;  /* 0x000067000e007a0c */ /* 0x000fe20003f06270 */
[----:B------:R4:W-:Y:S01]  /*1640*/  LDGSTS.E.BYPASS.LTC128B.128 [R248+0xa080], [R8.64], !P1 ;  /* 0x0a08000008f87fae */ /* 0x0009e2000c901d56 */
[----:B------:R-:W-:Y:S01]  /*1650*/  UIADD3 UR26, UR19, UR26, URZ ;  /* 0x0000001a131a7290 */ /* 0x000fe2000fffe03f */
[----:B---3--:R-:W-:Y:S01]  /*1660*/  CS2R R38, SRZ ;  /* 0x0000000000267805 */ /* 0x008fe2000001ff00 */
[C---:B------:R-:W-:Y:S01]  /*1670*/  ISETP.LT.OR P3, PT, R10.reuse, 0x21, P0 ;  /* 0x000000210a00780c */ /* 0x040fe20000761670 */
[----:B------:R3:W-:Y:S01]  /*1680*/  LDGSTS.E.BYPASS.LTC128B.128 [R248+0x8080], [R6.64], !P5 ;  /* 0x0808000006f87fae */ /* 0x0007e2000e901d56 */
[C---:B------:R-:W-:Y:S01]  /*1690*/  ISETP.LT.OR P5, PT, R10.reuse, 0x1, P0 ;  /* 0x000000010a00780c */ /* 0x040fe200007a1670 */
[----:B------:R-:W-:Y:S01]  /*16a0*/  ULOP3.LUT UR6, URZ, UR6, URZ, 0x33, !UPT ;  /* 0x000000063f067292 */ /* 0x000fe2000f8e333f */
[C---:B------:R-:W-:Y:S01]  /*16b0*/  ISETP.LT.OR P0, PT, R10.reuse, 0x41, P0 ;  /* 0x000000410a00780c */ /* 0x040fe20000701670 */
[----:B------:R3:W-:Y:S01]  /*16c0*/  LDGSTS.E.BYPASS.LTC128B.128 [R248+0xb080], [R6.64+0x80], !P4 ;  /* 0x0b08008006f87fae */ /* 0x0007e2000e101d56 */
[----:B------:R-:W-:Y:S01]  /*16d0*/  ISETP.LT.OR P4, PT, R10, 0x1, P6 ;  /* 0x000000010a00780c */ /* 0x000fe20003781670 */
[----:B------:R-:W-:-:S02]  /*16e0*/  UISETP.GE.AND UP4, UPT, UR19, 0x21, UPT ;  /* 0x000000211300788c */ /* 0x000fc4000bf86270 */
[----:B------:R-:W0:Y:S01]  /*16f0*/  LDGDEPBAR ;  /* 0x00000000000079af */ /* 0x000e220000000000 */
[----:B------:R-:W-:Y:S02]  /*1700*/  UISETP.GE.AND UP3, UPT, UR19, 0x22, UPT ;  /* 0x000000221300788c */ /* 0x000fe4000bf66270 */
[----:B------:R-:W-:Y:S02]  /*1710*/  UISETP.GE.AND UP2, UPT, UR19, 0x41, UPT ;  /* 0x000000411300788c */ /* 0x000fe4000bf46270 */
[----:B------:R-:W-:Y:S01]  /*1720*/  UISETP.GE.AND UP1, UPT, UR19, 0x42, UPT ;  /* 0x000000421300788c */ /* 0x000fe2000bf26270 */
[----:B------:R5:W-:Y:S01]  /*1730*/  LDGSTS.E.BYPASS.LTC128B.128 [R248+0x80], [R4.64], !P5 ;  /* 0x0008000004f87fae */ /* 0x000be2000e901d56 */
[C---:B------:R-:W-:Y:S02]  /*1740*/  ISETP.LT.OR P5, PT, R10.reuse, 0x21, P6 ;  /* 0x000000210a00780c */ /* 0x040fe400037a1670 */
[----:B------:R-:W-:Y:S01]  /*1750*/  ISETP.LT.OR P6, PT, R10, 0x41, P6 ;  /* 0x000000410a00780c */ /* 0x000fe200037c1670 */
[----:B------:R5:W-:Y:S01]  /*1760*/  LDGSTS.E.BYPASS.LTC128B.128 [R248+0x3080], [R4.64+0x80], !P4 ;  /* 0x0308008004f87fae */ /* 0x000be2000e101d56 */
[----:B--2---:R-:W-:Y:S01]  /*1770*/  IADD3 R2, P1, R4, UR28, RZ ;  /* 0x0000001c04027c10 */ /* 0x004fe2000ff3e0ff */
[----:B------:R-:W-:-:S03]  /*1780*/  IMAD.U32 R10, RZ, RZ, UR9 ;  /* 0x00000009ff0a7e24 */ /* 0x000fc6000f8e00ff */
[----:B------:R-:W-:-:S05]  /*1790*/  IADD3.X R3, R5, UR27, RZ, P1, !PT ;  /* 0x0000001b05037c10 */ /* 0x000fca0008ffe4ff */
[----:B------:R2:W-:Y:S01]  /*17a0*/  LDGSTS.E.BYPASS.LTC128B.128 [R248+0x1080], [R2.64], !P3 ;  /* 0x0108000002f87fae */ /* 0x0005e2000d901d56 */
[----:B------:R-:W-:Y:S01]  /*17b0*/  ISETP.GE.AND P3, PT, R27, c[0x0][0x16c], PT ;  /* 0x00005b001b007a0c */ /* 0x000fe20003f66270 */
[----:B---3--:R-:W-:Y:S02]  /*17c0*/  IMAD.U32 R6, RZ, RZ, UR30 ;  /* 0x0000001eff067e24 */ /* 0x008fe4000f8e00ff */
[----:B------:R-:W-:Y:S01]  /*17d0*/  IMAD.U32 R7, RZ, RZ, UR31 ;  /* 0x0000001fff077e24 */ /* 0x000fe2000f8e00ff */
[----:B------:R-:W-:Y:S02]  /*17e0*/  SEL R7, RZ, 0x2, P3 ;  /* 0x00000002ff077807 */ /* 0x000fe40001800000 */
[----:B----4-:R-:W-:-:S04]  /*17f0*/  LEA R9, P1, R6, R12, 0x6 ;  /* 0x0000000c06097211 */ /* 0x010fc800078230ff */
[----:B-1----:R-:W-:Y:S01]  /*1800*/  LEA.HI.X R11, R6, R11, R0, 0x6, P1 ;  /* 0x0000000b060b7211 */ /* 0x002fe200008f3400 */
[----:B------:R-:W-:Y:S02]  /*1810*/  IMAD.U32 R6, RZ, RZ, UR28 ;  /* 0x0000001cff067e24 */ /* 0x000fe4000f8e00ff */
[----:B------:R-:W-:-:S03]  /*1820*/  IMAD.SHL.U32 R0, R22, 0x40, RZ ;  /* 0x0000004016007824 */ /* 0x000fc600078e00ff */
[----:B-----5:R-:W-:Y:S02]  /*1830*/  IADD3 R4, P4, P1, R6, 0x80, R4 ;  /* 0x0000008006047810 */ /* 0x020fe4000799e004 */
[----:B------:R-:W-:Y:S02]  /*1840*/  LOP3.LUT R0, R0, 0x1c0, RZ, 0xc0, !PT ;  /* 0x000001c000007812 */ /* 0x000fe400078ec0ff */
[----:B------:R-:W-:Y:S02]  /*1850*/  IADD3.X R5, RZ, UR27, R5, P4, P1 ;  /* 0x0000001bff057c10 */ /* 0x000fe4000a7e2405 */
[----:B------:R-:W-:Y:S02]  /*1860*/  ISETP.GE.AND P4, PT, R14, c[0x0][0x16c], PT ;  /* 0x00005b000e007a0c */ /* 0x000fe40003f86270 */
[----:B------:R-:W-:Y:S01]  /*1870*/  LOP3.LUT R8, R0, 0x8, R24, 0xf8, !PT ;  /* 0x0000000800087812 */ /* 0x000fe200078ef818 */
[----:B------:R1:W-:Y:S01]  /*1880*/  LDGSTS.E.BYPASS.LTC128B.128 [R248+0x4080], [R4.64], !P5 ;  /* 0x0408000004f87fae */ /* 0x0003e2000e901d56 */
[----:B--2---:R-:W-:-:S02]  /*1890*/  IADD3 R2, P1, R2, UR28, RZ ;  /* 0x0000001c02027c10 */ /* 0x004fc4000ff3e0ff */
[----:B------:R-:W-:Y:S02]  /*18a0*/  SEL R6, RZ, 0x1, P4 ;  /* 0x00000001ff067807 */ /* 0x000fe40002000000 */
[----:B------:R-:W-:Y:S02]  /*18b0*/  IADD3.X R3, R3, UR27, RZ, P1, !PT ;  /* 0x0000001b03037c10 */ /* 0x000fe40008ffe4ff */
[----:B------:R-:W-:Y:S01]  /*18c0*/  SHF.R.U32.HI R0, RZ, 0x3, R0 ;  /* 0x00000003ff007819 */ /* 0x000fe20000011600 */
[----:B------:R-:W-:Y:S01]  /*18d0*/  IMAD.IADD R6, R7, 0x1, R6 ;  /* 0x0000000107067824 */ /* 0x000fe200078e0206 */
[----:B------:R-:W-:Y:S01]  /*18e0*/  LEA R12, P1, R9, c[0x0][0x160], 0x1 ;  /* 0x00005800090c7a11 */ /* 0x000fe200078208ff */
[----:B------:R2:W-:Y:S01]  /*18f0*/  LDGSTS.E.BYPASS.LTC128B.128 [R248+0x2080], [R2.64], !P0 ;  /* 0x0208000002f87fae */ /* 0x0005e2000c101d56 */
[----:B------:R-:W-:Y:S01]  /*1900*/  IMAD.U32 R7, RZ, RZ, UR4 ;  /* 0x00000004ff077e24 */ /* 0x000fe2000f8e00ff */
[----:B------:R-:W-:Y:S02]  /*1910*/  LOP3.LUT R0, R23, R8, R0, 0xf6, !PT ;  /* 0x0000000817007212 */ /* 0x000fe400078ef600 */
[----:B------:R2:W-:Y:S01]  /*1920*/  LDGSTS.E.BYPASS.LTC128B.128 [R248+0x5080], [R2.64+0x80], !P6 ;  /* 0x0508008002f87fae */ /* 0x0005e2000f101d56 */
[----:B------:R-:W-:Y:S01]  /*1930*/  LEA.HI.X R13, R9, c[0x0][0x164], R11, 0x1, P1 ;  /* 0x00005900090d7a11 */ /* 0x000fe200008f0c0b */
[----:B------:R-:W-:Y:S01]  /*1940*/  IMAD.U32 R11, RZ, RZ, UR8 ;  /* 0x00000008ff0b7e24 */ /* 0x000fe2000f8e00ff */
[----:B------:R-:W-:Y:S01]  /*1950*/  LEA R8, P1, R7, R12, 0x6 ;  /* 0x0000000c07087211 */ /* 0x000fe200078230ff */
[----:B------:R-:W0:Y:S01]  /*1960*/  LDGDEPBAR ;  /* 0x00000000000079af */ /* 0x000e220000000000 */
[----:B------:R-:W-:Y:S01]  /*1970*/  LOP3.LUT P6, RZ, R22, 0x2, RZ, 0xc0, !PT ;  /* 0x0000000216ff7812 */ /* 0x000fe200078cc0ff */
[----:B------:R-:W-:Y:S01]  /*1980*/  IMAD.SHL.U32 R217, R0, 0x2, RZ ;  /* 0x0000000200d97824 */ /* 0x000fe200078e00ff */
[----:B------:R-:W-:-:S02]  /*1990*/  LOP3.LUT P5, RZ, R6, 0x1, RZ, 0xc0, !PT ;  /* 0x0000000106ff7812 */ /* 0x000fc400078ac0ff */
[----:B------:R-:W-:Y:S02]  /*19a0*/  SEL R0, R225, 0xffffffe0, !P6 ;  /* 0xffffffe0e1007807 */ /* 0x000fe40007000000 */
[----:B------:R-:W-:Y:S01]  /*19b0*/  LOP3.LUT P0, RZ, R6, 0x2, RZ, 0xc0, !PT ;  /* 0x0000000206ff7812 */ /* 0x000fe2000780c0ff */
[----:B-1----:R-:W-:Y:S02]  /*19c0*/  IMAD.U32 R4, RZ, RZ, UR5 ;  /* 0x00000005ff047e24 */ /* 0x002fe4000f8e00ff */
[----:B------:R-:W-:-:S03]  /*19d0*/  IMAD.IADD R219, R217, 0x1, R0 ;  /* 0x00000001d9db7824 */ /* 0x000fc600078e0200 */
[----:B------:R-:W-:Y:S01]  /*19e0*/  LEA.HI.X R9, R7, R13, R4, 0x6, P1 ;  /* 0x0000000d07097211 */ /* 0x000fe200008f3404 */
[----:B------:R-:W-:Y:S01]  /*19f0*/  IMAD.U32 R4, RZ, RZ, UR8 ;  /* 0x00000008ff047e24 */ /* 0x000fe2000f8e00ff */
[C---:B------:R-:W-:Y:S01]  /*1a00*/  LOP3.LUT P1, RZ, R22.reuse, 0x4, RZ, 0xc0, !PT ;  /* 0x0000000416ff7812 */ /* 0x040fe2000782c0ff */
[----:B------:R-:W-:Y:S01]  /*1a10*/  IMAD.SHL.U32 R22, R22, 0x20, RZ ;  /* 0x0000002016167824 */ /* 0x000fe200078e00ff */
[----:B------:R-:W-:Y:S01]  /*1a20*/  LEA.HI R7, R20, R78, RZ, 0x4 ;  /* 0x0000004e14077211 */ /* 0x000fe200078f20ff */
[----:B------:R-:W-:Y:S01]  /*1a30*/  IMAD.U32 R20, RZ, RZ, UR14 ;  /* 0x0000000eff147e24 */ /* 0x000fe2000f8e00ff */
[----:B------:R-:W-:Y:S01]  /*1a40*/  SEL R221, R221, 0xffffffc0, !P1 ;  /* 0xffffffc0dddd7807 */ /* 0x000fe20004800000 */
[----:B------:R-:W-:Y:S01]  /*1a50*/  USHF.L.U64.HI UR14, UR4, 0x5, UR5 ;  /* 0x00000005040e7899 */ /* 0x000fe20008010205 */
[----:B------:R-:W-:Y:S01]  /*1a60*/  SHF.R.S32.HI R6, RZ, 0x4, R7 ;  /* 0x00000004ff067819 */ /* 0x000fe20000011407 */
[----:B--2---:R-:W-:Y:S01]  /*1a70*/  IMAD.IADD R3, R19, 0x1, R15 ;  /* 0x0000000113037824 */ /* 0x004fe200078e020f */
[----:B------:R-:W-:-:S04]  /*1a80*/  DEPBAR.LE SB0, 0x1 ;  /* 0x000080400000791a */ /* 0x000fc80000000000 */
[----:B------:R-:W-:Y:S01]  /*1a90*/  BAR.SYNC.DEFER_BLOCKING 0x0 ;  /* 0x0000000000007b1d */ /* 0x000fe20000010000 */
[----:B------:R-:W-:Y:S01]  /*1aa0*/  IMAD.IADD R218, R217, 0x1, R221 ;  /* 0x00000001d9da7824 */ /* 0x000fe200078e02dd */
[----:B------:R-:W-:Y:S01]  /*1ab0*/  IADD3 R2, -R36, c[0x0][0x168], -R20 ;  /* 0x00005a0024027a10 */ /* 0x000fe20007ffe914 */
[----:B------:R-:W-:Y:S01]  /*1ac0*/  IMAD.IADD R221, R221, 0x1, R219 ;  /* 0x00000001dddd7824 */ /* 0x000fe200078e02db */
[----:B------:R-:W-:Y:S01]  /*1ad0*/  LEA.HI R5, R7, R6, RZ, 0x1 ;  /* 0x0000000607057211 */ /* 0x000fe200078f08ff */
[----:B------:R-:W-:Y:S01]  /*1ae0*/  IMAD.IADD R0, R0, 0x1, R218 ;  /* 0x0000000100007824 */ /* 0x000fe200078e02da */
[C---:B------:R-:W-:Y:S01]  /*1af0*/  ISETP.LT.OR P1, PT, R2.reuse, 0x1, !P5 ;  /* 0x000000010200780c */ /* 0x040fe20006f21670 */
[----:B------:R-:W-:Y:S01]  /*1b00*/  ULDC.64 UR4, c[0x0][0x240] ;  /* 0x0000900000047ab9 */ /* 0x000fe20000000a00 */
[C---:B------:R-:W-:Y:S01]  /*1b10*/  ISETP.LT.OR P6, PT, R2.reuse, 0x1, !P0 ;  /* 0x000000010200780c */ /* 0x040fe200047c1670 */
[----:B------:R-:W-:Y:S01]  /*1b20*/  UIMAD UR4, UR15, UR4, URZ ;  /* 0x000000040f0472a4 */ /* 0x000fe2000f8e023f */
[----:B------:R-:W-:-:S02]  /*1b30*/  ISETP.LT.OR P5, PT, R2, 0x21, !P5 ;  /* 0x000000210200780c */ /* 0x000fc40006fa1670 */
[----:B------:R-:W-:Y:S01]  /*1b40*/  ISETP.LT.OR P0, PT, R2, 0x21, !P0 ;  /* 0x000000210200780c */ /* 0x000fe20004701670 */
[----:B------:R-:W-:Y:S01]  /*1b50*/  IMAD.MOV.U32 R2, RZ, RZ, R18 ;  /* 0x000000ffff027224 */ /* 0x000fe200078e0012 */
[----:B------:R-:W-:Y:S01]  /*1b60*/  LOP3.LUT R7, R7, 0xfffffff0, RZ, 0xc0, !PT ;  /* 0xfffffff007077812 */ /* 0x000fe200078ec0ff */
[----:B------:R-:W-:Y:S02]  /*1b70*/  UIMAD UR25, UR18, UR5, UR4 ;  /* 0x00000005121972a4 */ /* 0x000fe4000f8e0204 */
[----:B------:R-:W-:Y:S01]  /*1b80*/  IMAD.WIDE.U32 R76, R35, c[0x0][0x240], R2 ;  /* 0x00009000234c7a25 */ /* 0x000fe200078e0002 */
[----:B------:R-:W-:Y:S01]  /*1b90*/  LOP3.LUT R2, R25, 0xffffffe0, RZ, 0xc0, !PT ;  /* 0xffffffe019027812 */ /* 0x000fe200078ec0ff */
[----:B------:R-:W-:Y:S01]  /*1ba0*/  UMOV UR18, 0x1 ;  /* 0x0000000100127882 */ /* 0x000fe20000000000 */
[----:B------:R-:W-:Y:S01]  /*1bb0*/  SHF.R.S32.HI R3, RZ, 0x1f, R21 ;  /* 0x0000001fff037819 */ /* 0x000fe20000011415 */
[----:B------:R-:W-:Y:S01]  /*1bc0*/  UIADD3 UR7, UR26, -UR7, UR18 ;  /* 0x800000071a077290 */ /* 0x000fe2000fffe012 */
[----:B------:R-:W-:Y:S01]  /*1bd0*/  STL.64 [R1+0x38], R76 ;  /* 0x0000384c01007387 */ /* 0x000fe20000100a00 */
[----:B------:R-:W-:Y:S01]  /*1be0*/  IMAD.IADD R2, R78, 0x1, -R2 ;  /* 0x000000014e027824 */ /* 0x000fe200078e0a02 */
[----:B------:R-:W-:Y:S01]  /*1bf0*/  LEA.HI R3, R3, R21, RZ, 0x2 ;  /* 0x0000001503037211 */ /* 0x000fe200078f10ff */
[----:B------:R-:W-:Y:S01]  /*1c00*/  ULDC UR15, c[0x0][0x2a8] ;  /* 0x0000aa00000f7ab9 */ /* 0x000fe20000000800 */
[----:B------:R-:W1:Y:S01]  /*1c10*/  LDSM.16.M88.2 R178, [R0+0x6080] ;  /* 0x0060800000b2783b */ /* 0x000e620000000100 */
[----:B------:R-:W-:Y:S01]  /*1c20*/  UISETP.LE.AND UP0, UPT, UR18, UR15, UPT ;  /* 0x0000000f1200728c */ /* 0x000fe2000bf03270 */
[----:B------:R-:W-:Y:S01]  /*1c30*/  SHF.R.S32.HI R247, RZ, 0x1f, R2 ;  /* 0x0000001ffff77819 */ /* 0x000fe20000011402 */
[----:B------:R-:W-:Y:S01]  /*1c40*/  CS2R R34, SRZ ;  /* 0x0000000000227805 */ /* 0x000fe2000001ff00 */
[----:B------:R-:W2:Y:S01]  /*1c50*/  LDSM.16.M88.2 R180, [R0+0x7080] ;  /* 0x0070800000b4783b */ /* 0x000ea20000000100 */
[----:B------:R-:W-:Y:S01]  /*1c60*/  LOP3.LUT R3, R3, 0x1ffffffc, RZ, 0xc0, !PT ;  /* 0x1ffffffc03037812 */ /* 0x000fe200078ec0ff */
[----:B------:R-:W-:Y:S01]  /*1c70*/  UMOV UR4, URZ ;  /* 0x0000003f00047c82 */ /* 0x000fe20008000000 */
[----:B------:R-:W-:Y:S01]  /*1c80*/  LEA.HI R247, R247, R2, RZ, 0x2 ;  /* 0x00000002f7f77211 */ /* 0x000fe200078f10ff */
[----:B------:R-:W3:Y:S01]  /*1c90*/  LDSM.16.M88.2 R182, [R0+0x8080] ;  /* 0x0080800000b6783b */ /* 0x000ee20000000100 */
[----:B------:R-:W-:Y:S01]  /*1ca0*/  UMOV UR5, 0x1 ;  /* 0x0000000100057882 */ /* 0x000fe20000000000 */
[----:B------:R-:W-:Y:S01]  /*1cb0*/  IMAD.IADD R21, R21, 0x1, -R3 ;  /* 0x0000000115157824 */ /* 0x000fe200078e0a03 */
[----:B------:R-:W-:Y:S01]  /*1cc0*/  LOP3.LUT R3, R247, 0x7ffffffc, RZ, 0xc0, !PT ;  /* 0x7ffffffcf7037812 */ /* 0x000fe200078ec0ff */
[----:B------:R-:W4:Y:S01]  /*1cd0*/  LDSM.16.M88.2 R202, [R0+0x9080] ;  /* 0x0090800000ca783b */ /* 0x000f220000000100 */
[----:B------:R-:W-:-:S02]  /*1ce0*/  UP2UR UR15, UPR, URZ, 0x1 ;  /* 0x000000013f0f7883 */ /* 0x000fc40008000000 */
[----:B------:R-:W-:Y:S01]  /*1cf0*/  ULDC UR18, c[0x0][0x168] ;  /* 0x00005a0000127ab9 */ /* 0x000fe20000000800 */
[----:B------:R-:W1:Y:S04]  /*1d00*/  LDSM.16.M88.2 R204, [R0+0xa080] ;  /* 0x00a0800000cc783b */ /* 0x000e680000000100 */
[----:B------:R5:W1:Y:S04]  /*1d10*/  LDSM.16.M88.2 R206, [R0+0xb080] ;  /* 0x00b0800000ce783b */ /* 0x000a680000000100 */
[----:B------:R-:W1:Y:S04]  /*1d20*/  LDSM.16.M88.2 R160, [R217+0x6080] ;  /* 0x00608000d9a0783b */ /* 0x000e680000000100 */
[----:B------:R-:W1:Y:S04]  /*1d30*/  LDSM.16.M88.2 R162, [R217+0x7080] ;  /* 0x00708000d9a2783b */ /* 0x000e680000000100 */
[----:B------:R-:W1:Y:S04]  /*1d40*/  LDSM.16.M88.2 R164, [R217+0x8080] ;  /* 0x00808000d9a4783b */ /* 0x000e680000000100 */
[----:B------:R-:W1:Y:S04]  /*1d50*/  LDSM.16.M88.2 R166, [R219+0x6080] ;  /* 0x00608000dba6783b */ /* 0x000e680000000100 */
[----:B------:R-:W1:Y:S01]  /*1d60*/  LDSM.16.M88.2 R168, [R219+0x7080] ;  /* 0x00708000dba8783b */ /* 0x000e620000000100 */
[----:B-----5:R-:W-:-:S03]  /*1d70*/  LOP3.LUT R0, R5, 0xfffffffe, RZ, 0xc0, !PT ;  /* 0xfffffffe05007812 */ /* 0x020fc600078ec0ff */
[----:B------:R-:W1:Y:S04]  /*1d80*/  LDSM.16.M88.2 R170, [R219+0x8080] ;  /* 0x00808000dbaa783b */ /* 0x000e680000000100 */
[----:B------:R-:W1:Y:S01]  /*1d90*/  LDSM.16.M88.2 R184, [R217+0x9080] ;  /* 0x00908000d9b8783b */ /* 0x000e620000000100 */
[----:B------:R-:W-:Y:S01]  /*1da0*/  IMAD.IADD R6, R6, 0x1, -R0 ;  /* 0x0000000106067824 */ /* 0x000fe200078e0a00 */
[----:B------:R-:W-:Y:S02]  /*1db0*/  IADD3 R0, -R20, c[0x0][0x168], -R36 ;  /* 0x00005a0014007a10 */ /* 0x000fe40007ffe924 */
[----:B------:R-:W1:Y:S01]  /*1dc0*/  LDSM.16.M88.2 R186, [R217+0xa080] ;  /* 0x00a08000d9ba783b */ /* 0x000e620000000100 */
[----:B------:R-:W-:Y:S01]  /*1dd0*/  IMAD.SHL.U32 R223, R6, 0x8, RZ ;  /* 0x0000000806df7824 */ /* 0x000fe200078e00ff */
[----:B------:R-:W-:-:S02]  /*1de0*/  CS2R R36, SRZ ;  /* 0x0000000000247805 */ /* 0x000fc4000001ff00 */
[----:B------:R-:W1:Y:S02]  /*1df0*/  LDSM.16.M88.2 R188, [R217+0xb080] ;  /* 0x00b08000d9bc783b */ /* 0x000e640000000100 */
[----:B------:R-:W-:Y:S02]  /*1e00*/  LOP3.LUT R223, R223, 0x8, RZ, 0xc0, !PT ;  /* 0x00000008dfdf7812 */ /* 0x000fe400078ec0ff */
        /* <DEDUP_REMOVED lines=16> */
[----:B------:R-:W-:Y:S02]  /*1f10*/  LEA.HI.X R5, R11, R17, R10, 0x1, P1 ;  /* 0x000000110b057211 */ /* 0x000fe400008f0c0a */
[C---:B------:R-:W-:Y:S01]  /*1f20*/  @!P2 LEA R10, P1, R28.reuse, c[0x0][0x258], 0x2 ;  /* 0x000096001c0aaa11 */ /* 0x040fe200078210ff */
[----:B------:R5:W-:Y:S01]  /*1f30*/  LDGSTS.E.BYPASS.LTC128B.128 [R248+0x7080], [R8.64], !P5 ;  /* 0x0708000008f87fae */ /* 0x000be2000e901d56 */
[----:B------:R-:W-:Y:S02]  /*1f40*/  ISETP.GE.AND P6, PT, R27, c[0x0][0x1fc], PT ;  /* 0x00007f001b007a0c */ /* 0x000fe40003fc6270 */
[----:B------:R-:W-:Y:S01]  /*1f50*/  @!P2 LEA.HI.X R11, R28, c[0x0][0x25c], R32, 0x2, P1 ;  /* 0x000097001c0baa11 */ /* 0x000fe200008f1420 */
[----:B------:R5:W-:Y:S01]  /*1f60*/  LDGSTS.E.BYPASS.LTC128B.128 [R248+0x9080], [R8.64+0x80], !P0 ;  /* 0x0908008008f87fae */ /* 0x000be2000c101d56 */
[----:B------:R-:W-:Y:S02]  /*1f70*/  ISETP.GE.AND P1, PT, R14, c[0x0][0x1fc], PT ;  /* 0x00007f000e007a0c */ /* 0x000fe40003f26270 */
[----:B------:R-:W-:-:S02]  /*1f80*/  ISETP.LT.OR P5, PT, R0, 0x1, P6 ;  /* 0x000000010000780c */ /* 0x000fc400037a1670 */
[C---:B------:R-:W-:Y:S02]  /*1f90*/  ISETP.LT.OR P0, PT, R0.reuse, 0x1, P1 ;  /* 0x000000010000780c */ /* 0x040fe40000f01670 */
[C---:B------:R-:W-:Y:S02]  /*1fa0*/  ISETP.LT.OR P1, PT, R0.reuse, 0x21, P1 ;  /* 0x000000210000780c */ /* 0x040fe40000f21670 */
[----:B------:R-:W-:Y:S01]  /*1fb0*/  ISETP.LT.OR P6, PT, R0, 0x21, P6 ;  /* 0x000000210000780c */ /* 0x000fe200037c1670 */
[----:B------:R-:W-:-:S05]  /*1fc0*/  IMAD.SHL.U32 R0, R26, 0x10, RZ ;  /* 0x000000101a007824 */ /* 0x000fca00078e00ff */
[----:B------:R-:W-:Y:S02]  /*1fd0*/  LEA.HI.SX32 R247, R247, R0, 0x1e ;  /* 0x00000000f7f77211 */ /* 0x000fe400078ff2ff */
[----:B------:R-:W-:-:S04]  /*1fe0*/  LOP3.LUT R0, R0, 0x10, RZ, 0xc0, !PT ;  /* 0x0000001000007812 */ /* 0x000fc800078ec0ff */
[----:B------:R-:W-:Y:S01]  /*1ff0*/  LOP3.LUT R22, R0, 0xe0, R22, 0xf8, !PT ;  /* 0x000000e000167812 */ /* 0x000fe200078ef816 */
[----:B-----5:R-:W-:-:S05]  /*2000*/  @!P2 IMAD.SHL.U32 R8, R78, 0x10, RZ ;  /* 0x000000104e08a824 */ /* 0x020fca00078e00ff */
[----:B------:R5:W-:Y:S04]  /*2010*/  @!P2 LDGSTS.E.BYPASS.LTC128B.128 [R8+0x12080], [R10.64] ;  /* 0x120800000a08afae */ /* 0x000be8000b901d56 */
[----:B------:R-:W0:Y:S04]  /*2020*/  LDGDEPBAR ;  /* 0x00000000000079af */ /* 0x000e280000000000 */
[----:B------:R1:W-:Y:S01]  /*2030*/  LDGSTS.E.BYPASS.LTC128B.128 [R248+0xe080], [R16.64], !P0 ;  /* 0x0e08000010f87fae */ /* 0x0003e2000c101d56 */
[----:B------:R-:W-:-:S03]  /*2040*/  ISETP.GE.AND P0, PT, R14, c[0x0][0x1fc], PT ;  /* 0x00007f000e007a0c */ /* 0x000fc60003f06270 */
[----:B------:R1:W-:Y:S04]  /*2050*/  LDGSTS.E.BYPASS.LTC128B.128 [R248+0x10080], [R16.64+0x80], !P5 ;  /* 0x1008008010f87fae */ /* 0x0003e8000e901d56 */
[----:B------:R1:W-:Y:S01]  /*2060*/  LDGSTS.E.BYPASS.LTC128B.128 [R248+0xf080], [R4.64], !P1 ;  /* 0x0f08000004f87fae */ /* 0x0003e2000c901d56 */
[----:B------:R-:W-:-:S03]  /*2070*/  ISETP.GE.AND P1, PT, R27, c[0x0][0x1fc], PT ;  /* 0x00007f001b007a0c */ /* 0x000fc60003f26270 */
[----:B------:R1:W-:Y:S01]  /*2080*/  LDGSTS.E.BYPASS.LTC128B.128 [R248+0x11080], [R4.64+0x80], !P6 ;  /* 0x1108008004f87fae */ /* 0x0003e2000f101d56 */
[----:B------:R-:W-:Y:S01]  /*2090*/  ISETP.GE.AND P6, PT, R78, 0x10, PT ;  /* 0x000000104e00780c */ /* 0x000fe20003fc6270 */
[----:B-----5:R-:W-:Y:S01]  /*20a0*/  IMAD.IADD R10, R2, 0x1, -R3 ;  /* 0x00000001020a7824 */ /* 0x020fe200078e0a03 */
[C---:B------:R-:W-:Y:S01]  /*20b0*/  LEA R8, P5, R31.reuse, c[0x0][0x280], 0x2 ;  /* 0x0000a0001f087a11 */ /* 0x040fe200078a10ff */
[----:B------:R-:W-:Y:S02]  /*20c0*/  IMAD.IADD R2, R78, 0x1, -R7 ;  /* 0x000000014e027824 */ /* 0x000fe400078e0a07 */
[----:B------:R-:W-:Y:S01]  /*20d0*/  IMAD.SHL.U32 R3, R6, 0x20, RZ ;  /* 0x0000002006037824 */ /* 0x000fe200078e00ff */
[----:B------:R-:W-:Y:S01]  /*20e0*/  LEA.HI.X R9, R31, c[0x0][0x284], R33, 0x2, P5 ;  /* 0x0000a1001f097a11 */ /* 0x000fe200028f1421 */
[----:B------:R-:W-:Y:S01]  /*20f0*/  IMAD R21, R21, 0x4, R10 ;  /* 0x0000000415157824 */ /* 0x000fe200078e020a */
[----:B------:R-:W-:Y:S01]  /*2100*/  SHF.R.S32.HI R7, RZ, 0x1f, R2 ;  /* 0x0000001fff077819 */ /* 0x000fe20000011402 */
[----:B------:R-:W-:Y:S01]  /*2110*/  IMAD.SHL.U32 R220, R2, 0x4, RZ ;  /* 0x0000000402dc7824 */ /* 0x000fe200078e00ff */
[----:B------:R-:W-:Y:S01]  /*2120*/  LOP3.LUT R11, R29, 0x20, R3, 0xf8, !PT ;  /* 0x000000201d0b7812 */ /* 0x000fe200078ef803 */
[----:B------:R-:W-:Y:S01]  /*2130*/  IMAD.SHL.U32 R251, R21, 0x2, RZ ;  /* 0x0000000215fb7824 */ /* 0x000fe200078e00ff */
[----:B------:R-:W-:Y:S01]  /*2140*/  LEA.HI R7, R7, R2, RZ, 0x3 ;  /* 0x0000000207077211 */ /* 0x000fe200078f18ff */
[----:B------:R-:W-:Y:S01]  /*2150*/  CS2R R32, SRZ ;  /* 0x0000000000207805 */ /* 0x000fe2000001ff00 */
[----:B------:R-:W-:Y:S01]  /*2160*/  SEL R10, RZ, 0x1, P0 ;  /* 0x00000001ff0a7807 */ /* 0x000fe20000000000 */
[----:B------:R-:W-:Y:S01]  /*2170*/  CS2R R28, SRZ ;  /* 0x00000000001c7805 */ /* 0x000fe2000001ff00 */
[----:B------:R-:W-:-:S02]  /*2180*/  LOP3.LUT R0, R7, 0xfffffff8, RZ, 0xc0, !PT ;  /* 0xfffffff807007812 */ /* 0x000fc400078ec0ff */
[C---:B------:R-:W-:Y:S02]  /*2190*/  LOP3.LUT P5, RZ, R2.reuse, 0x4, RZ, 0xc0, !PT ;  /* 0x0000000402ff7812 */ /* 0x040fe400078ac0ff */
[----:B------:R-:W-:Y:S01]  /*21a0*/  IADD3 R250, -R251, UR7, RZ ;  /* 0x00000007fbfa7c10 */ /* 0x000fe2000fffe1ff */
[C---:B------:R-:W-:Y:S01]  /*21b0*/  IMAD.IADD R0, R2.reuse, 0x1, -R0 ;  /* 0x0000000102007824 */ /* 0x040fe200078e0a00 */
[----:B-1----:R-:W-:Y:S01]  /*21c0*/  SEL R5, RZ, 0xffffffff, P1 ;  /* 0xffffffffff057807 */ /* 0x002fe20000800000 */
[----:B------:R-:W-:Y:S01]  /*21d0*/  IMAD.SHL.U32 R4, R2, 0x20, RZ ;  /* 0x0000002002047824 */ /* 0x000fe200078e00ff */
[----:B------:R-:W-:Y:S01]  /*21e0*/  SEL R222, R227, 0xfffffff0, !P5 ;  /* 0xfffffff0e3de7807 */ /* 0x000fe20006800000 */
[C---:B------:R-:W-:Y:S01]  /*21f0*/  IMAD.SHL.U32 R3, R0.reuse, 0x40, RZ ;  /* 0x0000004000037824 */ /* 0x040fe200078e00ff */
[----:B------:R-:W-:Y:S01]  /*2200*/  LOP3.LUT P1, RZ, R0, 0x2, RZ, 0xc0, !PT ;  /* 0x0000000200ff7812 */ /* 0x000fe2000782c0ff */
[----:B------:R-:W-:Y:S01]  /*2210*/  IMAD.SHL.U32 R2, R6, 0x100, RZ ;  /* 0x0000010006027824 */ /* 0x000fe200078e00ff */
[----:B------:R-:W-:-:S02]  /*2220*/  LOP3.LUT P0, RZ, R0, 0x4, RZ, 0xc0, !PT ;  /* 0x0000000400ff7812 */ /* 0x000fc4000780c0ff */
[----:B------:R-:W-:Y:S01]  /*2230*/  LOP3.LUT R0, R223, 0x1e0, R4, 0xf8, !PT ;  /* 0x000001e0df007812 */ /* 0x000fe200078ef804 */
[----:B------:R-:W-:Y:S01]  /*2240*/  IMAD.SHL.U32 R4, R5, 0x2, RZ ;  /* 0x0000000205047824 */ /* 0x000fe200078e00ff */
[----:B------:R-:W-:Y:S02]  /*2250*/  LOP3.LUT R3, R3, 0x1c0, RZ, 0xc0, !PT ;  /* 0x000001c003037812 */ /* 0x000fe400078ec0ff */
[----:B------:R-:W-:Y:S02]  /*2260*/  LOP3.LUT R220, R0, 0x38, R220, 0x78, !PT ;  /* 0x0000003800dc7812 */ /* 0x000fe400078e78dc */
[----:B------:R-:W-:Y:S02]  /*2270*/  SHF.R.U32.HI R0, RZ, 0x3, R3 ;  /* 0x00000003ff007819 */ /* 0x000fe40000011603 */
[----:B------:R-:W-:Y:S02]  /*2280*/  LOP3.LUT R4, R4, 0x2, R10, 0xe2, !PT ;  /* 0x0000000204047812 */ /* 0x000fe400078ee20a */
[----:B------:R-:W-:-:S02]  /*2290*/  LOP3.LUT R223, R0, R3, R223, 0x1e, !PT ;  /* 0x0000000300df7212 */ /* 0x000fc400078e1edf */
[----:B------:R-:W-:Y:S01]  /*22a0*/  LOP3.LUT R3, R0, R11, R3, 0x1e, !PT ;  /* 0x0000000b00037212 */ /* 0x000fe200078e1e03 */
[----:B------:R-:W-:Y:S01]  /*22b0*/  IMAD.SHL.U32 R0, R7, 0x40, RZ ;  /* 0x0000004007007824 */ /* 0x000fe200078e00ff */
[----:B------:R-:W-:Y:S01]  /*22c0*/  LOP3.LUT R2, R22, 0x100, R2, 0xf8, !PT ;  /* 0x0000010016027812 */ /* 0x000fe200078ef802 */
[----:B------:R1:W-:Y:S01]  /*22d0*/  STL [R1+0x18], R4 ;  /* 0x0000180401007387 */ /* 0x0003e20000100800 */
[----:B------:R-:W-:Y:S02]  /*22e0*/  LOP3.LUT R220, R220, R30, RZ, 0xfc, !PT ;  /* 0x0000001edcdc7212 */ /* 0x000fe400078efcff */
[----:B------:R-:W-:Y:S01]  /*22f0*/  LOP3.LUT R0, R0, 0xfffffe00, RZ, 0xc0, !PT ;  /* 0xfffffe0000007812 */ /* 0x000fe200078ec0ff */
[----:B------:R-:W-:Y:S01]  /*2300*/  CS2R R30, SRZ ;  /* 0x00000000001e7805 */ /* 0x000fe2000001ff00 */
[----:B------:R-:W-:Y:S02]  /*2310*/  LOP3.LUT R5, R2, 0x8, R24, 0xf8, !PT ;  /* 0x0000000802057812 */ /* 0x000fe400078ef818 */
[----:B------:R-:W-:-:S02]  /*2320*/  SEL R226, R225, 0xffffffe0, !P0 ;  /* 0xffffffe0e1e27807 */ /* 0x000fc40004000000 */
[----:B------:R-:W-:Y:S02]  /*2330*/  LOP3.LUT R229, R3, R0, RZ, 0xfc, !PT ;  /* 0x0000000003e57212 */ /* 0x000fe400078efcff */
[----:B------:R-:W-:Y:S02]  /*2340*/  IADD3 R3, R77, UR25, RZ ;  /* 0x000000194d037c10 */ /* 0x000fe4000fffe0ff */
[----:B------:R-:W-:Y:S01]  /*2350*/  SEL R227, R227, 0xfffffff0, !P1 ;  /* 0xfffffff0e3e37807 */ /* 0x000fe20004800000 */
[----:B------:R-:W-:Y:S01]  /*2360*/  IMAD.SHL.U32 R216, R229, 0x2, RZ ;  /* 0x00000002e5d87824 */ /* 0x000fe200078e00ff */
[----:B------:R-:W-:Y:S01]  /*2370*/  SEL R225, R225, 0xffffffe0, !P1 ;  /* 0xffffffe0e1e17807 */ /* 0x000fe20004800000 */
[----:B------:R-:W-:Y:S01]  /*2380*/  STL [R1+0x40], R3 ;  /* 0x0000400301007387 */ /* 0x000fe20000100800 */
[----:B------:R-:W-:Y:S01]  /*2390*/  LEA R220, R220, 0x15480, 0x1 ;  /* 0x00015480dcdc7811 */ /* 0x000fe200078e08ff */
[----:B------:R-:W-:Y:S01]  /*23a0*/  IMAD.IADD R232, R227, 0x1, R226 ;  /* 0x00000001e3e87824 */ /* 0x000fe200078e02e2 */
[----:B------:R-:W-:-:S02]  /*23b0*/  IADD3 R252, -R251, UR26, RZ ;  /* 0x0000001afbfc7c10 */ /* 0x000fc4000fffe1ff */
[----:B------:R-:W-:Y:S01]  /*23c0*/  IADD3 R249, R250, c[0x0][0x2a4], RZ ;  /* 0x0000a900faf97a10 */ /* 0x000fe20007ffe0ff */
[----:B------:R-:W-:Y:S01]  /*23d0*/  IMAD R222, R222, 0x2, R220 ;  /* 0x00000002dede7824 */ /* 0x000fe200078e02dc */
[----:B------:R-:W-:Y:S02]  /*23e0*/  IADD3 R251, -R251, UR19, RZ ;  /* 0x00000013fbfb7c10 */ /* 0x000fe4000fffe1ff */
[----:B-1----:R-:W-:Y:S01]  /*23f0*/  LOP3.LUT R4, R2, 0x1c0, RZ, 0xc0, !PT ;  /* 0x000001c002047812 */ /* 0x002fe200078ec0ff */
[----:B------:R-:W-:Y:S01]  /*2400*/  IMAD R2, R26, 0x400, R0 ;  /* 0x000004001a027824 */ /* 0x000fe200078e0200 */
[----:B------:R-:W-:Y:S02]  /*2410*/  IADD3 R0, R248, 0x6080, RZ ;  /* 0x00006080f8007810 */ /* 0x000fe40007ffe0ff */
[----:B------:R-:W-:Y:S01]  /*2420*/  SHF.R.U32.HI R4, RZ, 0x3, R4 ;  /* 0x00000003ff047819 */ /* 0x000fe20000011604 */
[----:B------:R-:W-:Y:S01]  /*2430*/  IMAD.IADD R223, R2, 0x1, R223 ;  /* 0x0000000102df7824 */ /* 0x000fe200078e02df */
[----:B------:R-:W-:Y:S01]  /*2440*/  IADD3 R250, R250, UR6, RZ ;  /* 0x00000006fafa7c10 */ /* 0x000fe2000fffe0ff */
[----:B------:R1:W-:Y:S01]  /*2450*/  STL [R1+0x44], R0 ;  /* 0x0000440001007387 */ /* 0x0003e20000100800 */
[----:B------:R-:W-:Y:S01]  /*2460*/  LOP3.LUT R2, R4, R5, RZ, 0x3c, !PT ;  /* 0x0000000504027212 */ /* 0x000fe200078e3cff */
[----:B------:R-:W-:-:S02]  /*2470*/  @!P6 IMAD.SHL.U32 R4, R78, 0x10, RZ ;  /* 0x000000104e04e824 */ /* 0x000fc400078e00ff */
[C---:B------:R-:W-:Y:S02]  /*2480*/  IMAD.IADD R228, R223.reuse, 0x1, R226 ;  /* 0x00000001dfe47824 */ /* 0x040fe400078e02e2 */
[C---:B------:R-:W-:Y:S01]  /*2490*/  IMAD.SHL.U32 R224, R223.reuse, 0x2, RZ ;  /* 0x00000002dfe07824 */ /* 0x040fe200078e00ff */
[----:B------:R2:W-:Y:S01]  /*24a0*/  @!P6 LDGSTS.E.BYPASS.LTC128B.128 [R4+0x12280], [R8.64] ;  /* 0x122800000804efae */ /* 0x0005e2000b901d56 */
[----:B------:R-:W-:Y:S02]  /*24b0*/  IMAD.IADD R231, R223, 0x1, R227 ;  /* 0x00000001dfe77824 */ /* 0x000fe400078e02e3 */
[----:B------:R-:W-:Y:S01]  /*24c0*/  IMAD.IADD R230, R227, 0x1, R228 ;  /* 0x00000001e3e67824 */ /* 0x000fe200078e02e4 */
[----:B------:R-:W0:Y:S01]  /*24d0*/  LDGDEPBAR ;  /* 0x00000000000079af */ /* 0x000e220000000000 */
[----:B------:R-:W-:-:S03]  /*24e0*/  IMAD.IADD R225, R224, 0x1, R225 ;  /* 0x00000001e0e17824 */ /* 0x000fc600078e02e1 */
[----:B------:R-:W0:Y:S01]  /*24f0*/  LDGDEPBAR ;  /* 0x00000000000079af */ /* 0x000e220000000000 */
[----:B-1-34-:R-:W-:-:S03]  /*2500*/  IMAD.SHL.U32 R0, R2, 0x2, RZ ;  /* 0x0000000202007824 */ /* 0x01afc600078e00ff */
.L_x_400:
[----:B------:R-:W-:Y:S04]  /*2510*/  DEPBAR.LE SB0, 0x1 ;  /* 0x000080400000791a */ /* 0x000fe80000000000 */
[----:B------:R-:W-:Y:S01]  /*2520*/  BAR.SYNC.DEFER_BLOCKING 0x0 ;  /* 0x0000000000007b1d */ /* 0x000fe20000010000 */
[----:B------:R-:W-:Y:S01]  /*2530*/  MOV R2, UR4 ;  /* 0x0000000400027c02 */ /* 0x000fe20008000f00 */
[----:B------:R-:W-:Y:S01]  /*2540*/  UISETP.NE.AND UP0, UPT, UR15, URZ, UPT ;  /* 0x0000003f0f00728c */ /* 0x000fe2000bf05270 */
[----:B------:R-:W-:Y:S02]  /*2550*/  MOV R148, UR4 ;  /* 0x0000000400947c02 */ /* 0x000fe40008000f00 */
[----:B------:R-:W-:Y:S02]  /*2560*/  LEA R2, R2, R223, 0xd ;  /* 0x000000df02027211 */ /* 0x000fe400078e68ff */
[----:B------:R-:W-:Y:S02]  /*2570*/  LEA R148, R148, R227, 0xd ;  /* 0x000000e394947211 */ /* 0x000fe400078e68ff */
[----:B------:R-:W-:Y:S02]  /*2580*/  SHF.L.U32 R156, R2, 0x1, RZ ;  /* 0x00000001029c7819 */ /* 0x000fe400000006ff */
[----:B------:R-:W-:Y:S01]  /*2590*/  MOV R149, UR4 ;  /* 0x0000000400957c02 */ /* 0x000fe20008000f00 */
[C---:B--2---:R-:W-:Y:S01]  /*25a0*/  IMAD.IADD R4, R223.reuse, 0x1, R148 ;  /* 0x00000001df047824 */ /* 0x044fe200078e0294 */
[----:B------:R-:W-:Y:S02]  /*25b0*/  IADD3 R148, R223, R148, R226 ;  /* 0x00000094df947210 */ /* 0x000fe40007ffe0e2 */
[----:B------:R-:W-:Y:S02]  /*25c0*/  LEA R149, R149, R232, 0xd ;  /* 0x000000e895957211 */ /* 0x000fe400078e68ff */
[----:B------:R-:W-:Y:S02]  /*25d0*/  SHF.L.U32 R154, R4, 0x1, RZ ;  /* 0x00000001049a7819 */ /* 0x000fe400000006ff */
[----:B------:R-:W-:Y:S02]  /*25e0*/  SHF.L.U32 R148, R148, 0x1, RZ ;  /* 0x0000000194947819 */ /* 0x000fe400000006ff */
[----:B------:R-:W-:Y:S01]  /*25f0*/  PLOP3.LUT P1, PT, PT, PT, UP0, 0x40, 0x0 ;  /* 0x000000000000781c */ /* 0x000fe20003f2e808 */
[----:B------:R-:W-:Y:S06]  /*2600*/  LDSM.16.M88.2 R2, [R217+0x80] ;  /* 0x00008000d902783b */ /* 0x000fec0000000100 */
[----:B------:R-:W1:Y:S08]  /*2610*/  LDSM.16.M88.4 R20, [R156+0x6080] ;  /* 0x006080009c14783b */ /* 0x000e700000000200 */
[----:B------:R-:W2:Y:S08]  /*2620*/  LDSM.16.M88.4 R24, [R156+0x7080] ;  /* 0x007080009c18783b */ /* 0x000eb00000000200 */
[----:B------:R-:W3:Y:S06]  /*2630*/  LDSM.16.M88.2 R16, [R217+0x1080] ;  /* 0x00108000d910783b */ /* 0x000eec0000000100 */
[----:B------:R-:W4:Y:S06]  /*2640*/  LDSM.16.M88.2 R76, [R217+0x2080] ;  /* 0x00208000d94c783b */ /* 0x000f2c0000000100 */
[----:B------:R-:W-:Y:S06]  /*2650*/  LDSM.16.M88.2 R78, [R219+0x80] ;  /* 0x00008000db4e783b */ /* 0x000fec0000000100 */
[----:B------:R-:W5:Y:S01]  /*2660*/  LDSM.16.M88.4 R80, [R154+0x6080] ;  /* 0x006080009a50783b */ /* 0x000f620000000200 */
[-C--:B-1----:R-:W-:Y:S07]  /*2670*/  HMMA.16816.F32.BF16 R4, R20, R2.reuse, RZ ;  /* 0x000000021404723c */ /* 0x082fee00000418ff */
[----:B------:R-:W1:Y:S01]  /*2680*/  LDSM.16.M88.4 R132, [R154+0x7080] ;  /* 0x007080009a84783b */ /* 0x000e620000000200 */
[C---:B--2---:R-:W-:Y:S07]  /*2690*/  HMMA.16816.F32.BF16 R8, R24.reuse, R2, RZ ;  /* 0x000000021808723c */ /* 0x044fee00000418ff */
[----:B------:R-:W2:Y:S01]  /*26a0*/  LDSM.16.M88.2 R136, [R219+0x1080] ;  /* 0x00108000db88783b */ /* 0x000ea20000000100 */
[-C--:B---3--:R-:W-:Y:S05]  /*26b0*/  HMMA.16816.F32.BF16 R12, R24, R16.reuse, RZ ;  /* 0x00000010180c723c */ /* 0x088fea00000418ff */
[----:B------:R-:W3:Y:S06]  /*26c0*/  LDSM.16.M88.2 R2, [R219+0x2080] ;  /* 0x00208000db02783b */ /* 0x000eec0000000100 */
[----:B------:R-:W-:Y:S01]  /*26d0*/  LDSM.16.M88.2 R138, [R218+0x80] ;  /* 0x00008000da8a783b */ /* 0x000fe20000000100 */
[C---:B------:R-:W-:Y:S05]  /*26e0*/  HMMA.16816.F32.BF16 R16, R20.reuse, R16, RZ ;  /* 0x000000101410723c */ /* 0x040fea00000418ff */
[----:B------:R-:W-:Y:S03]  /*26f0*/  LDSM.16.M88.2 R144, [R218+0x1080] ;  /* 0x00108000da90783b */ /* 0x000fe60000000100 */
[-C--:B----4-:R-:W-:Y:S03]  /*2700*/  HMMA.16816.F32.BF16 R20, R20, R76.reuse, RZ ;  /* 0x0000004c1414723c */ /* 0x090fe600000418ff */
[----:B------:R-:W-:Y:S05]  /*2710*/  LDSM.16.M88.2 R146, [R218+0x2080] ;  /* 0x00208000da92783b */ /* 0x000fea0000000100 */
[----:B------:R-:W-:Y:S01]  /*2720*/  HMMA.16816.F32.BF16 R24, R24, R76, RZ ;  /* 0x0000004c1818723c */ /* 0x000fe200000418ff */
[----:B------:R-:W-:Y:S06]  /*2730*/  LDSM.16.M88.2 R152, [R221+0x1080] ;  /* 0x00108000dd98783b */ /* 0x000fec0000000100 */
[----:B------:R-:W-:Y:S01]  /*2740*/  MOV R76, UR4 ;  /* 0x00000004004c7c02 */ /* 0x000fe20008000f00 */
[-C--:B-----5:R-:W-:Y:S05]  /*2750*/  HMMA.16816.F32.BF16 R4, R80, R78.reuse, R4 ;  /* 0x0000004e5004723c */ /* 0x0a0fea0000041804 */
[----:B------:R-:W-:Y:S03]  /*2760*/  LEA R76, R76, R226, 0xd ;  /* 0x000000e24c4c7211 */ /* 0x000fe600078e68ff */
[C---:B-1----:R-:W-:Y:S04]  /*2770*/  HMMA.16816.F32.BF16 R8, R132.reuse, R78, R8 ;  /* 0x0000004e8408723c */ /* 0x042fe80000041808 */
[C---:B------:R-:W-:Y:S04]  /*2780*/  IADD3 R76, R223.reuse, R76, RZ ;  /* 0x0000004cdf4c7210 */ /* 0x040fe80007ffe0ff */
[-C--:B--2---:R-:W-:Y:S04]  /*2790*/  HMMA.16816.F32.BF16 R12, R132, R136.reuse, R12 ;  /* 0x00000088840c723c */ /* 0x084fe8000004180c */
[----:B------:R-:W-:Y:S04]  /*27a0*/  IMAD.SHL.U32 R155, R76, 0x2, RZ ;  /* 0x000000024c9b7824 */ /* 0x000fe800078e00ff */
[C---:B------:R-:W-:Y:S01]  /*27b0*/  HMMA.16816.F32.BF16 R16, R80.reuse, R136, R16 ;  /* 0x000000885010723c */ /* 0x040fe20000041810 */
[----:B------:R-:W1:Y:S06]  /*27c0*/  LDSM.16.M88.4 R76, [R155+0x6080] ;  /* 0x006080009b4c783b */ /* 0x000e6c0000000200 */
[----:B------:R-:W-:Y:S01]  /*27d0*/  IADD3 R136, R223, R149, RZ ;  /* 0x00000095df887210 */ /* 0x000fe20007ffe0ff */
[-C--:B---3--:R-:W-:Y:S01]  /*27e0*/  HMMA.16816.F32.BF16 R20, R80, R2.reuse, R20 ;  /* 0x000000025014723c */ /* 0x088fe20000041814 */
[----:B------:R-:W2:Y:S03]  /*27f0*/  LDSM.16.M88.4 R140, [R155+0x7080] ;  /* 0x007080009b8c783b */ /* 0x000ea60000000200 */
[----:B------:R-:W-:Y:S04]  /*2800*/  IMAD.SHL.U32 R208, R136, 0x2, RZ ;  /* 0x0000000288d07824 */ /* 0x000fe800078e00ff */
[----:B------:R-:W-:Y:S01]  /*2810*/  HMMA.16816.F32.BF16 R24, R132, R2, R24 ;  /* 0x000000028418723c */ /* 0x000fe20000041818 */
[----:B------:R-:W-:Y:S06]  /*2820*/  LDSM.16.M88.2 R136, [R221+0x80] ;  /* 0x00008000dd88783b */ /* 0x000fec0000000100 */
[----:B------:R-:W3:Y:S08]  /*2830*/  LDSM.16.M88.4 R80, [R148+0x6080] ;  /* 0x006080009450783b */ /* 0x000ef00000000200 */
[----:B------:R-:W4:Y:S08]  /*2840*/  LDSM.16.M88.4 R148, [R208+0x7080] ;  /* 0x00708000d094783b */ /* 0x000f300000000200 */
[----:B------:R-:W5:Y:S01]  /*2850*/  LDSM.16.M88.2 R2, [R221+0x2080] ;  /* 0x00208000dd02783b */ /* 0x000f620000000100 */
        /* <DEDUP_REMOVED lines=12> */
[C---:B----4-:R-:W-:Y:S07]  /*2920*/  HMMA.16816.F32.BF16 R8, R148.reuse, R136, R8 ;  /* 0x000000889408723c */ /* 0x050fee0000041808 */
[----:B------:R-:W-:Y:S01]  /*2930*/  MOV R136, UR4 ;  /* 0x0000000400887c02 */ /* 0x000fe20008000f00 */
[-C--:B------:R-:W-:Y:S08]  /*2940*/  HMMA.16816.F32.BF16 R12, R148, R152.reuse, R12 ;  /* 0x00000098940c723c */ /* 0x080ff0000004180c */
[C---:B------:R-:W-:Y:S08]  /*2950*/  HMMA.16816.F32.BF16 R16, R80.reuse, R152, R16 ;  /* 0x000000985010723c */ /* 0x040ff00000041810 */
[-C--:B-----5:R-:W-:Y:S01]  /*2960*/  HMMA.16816.F32.BF16 R20, R80, R2.reuse, R20 ;  /* 0x000000025014723c */ /* 0x0a0fe20000041814 */
[----:B------:R-:W3:Y:S06]  /*2970*/  LDSM.16.M88.2 R80, [R217+0x5080] ;  /* 0x00508000d950783b */ /* 0x000eec0000000100 */
[----:B------:R-:W-:Y:S01]  /*2980*/  LEA R82, R136, R231, 0xd ;  /* 0x000000e788527211 */ /* 0x000fe200078e68ff */
[----:B------:R-:W-:Y:S01]  /*2990*/  HMMA.16816.F32.BF16 R24, R148, R2, R24 ;  /* 0x000000029418723c */ /* 0x000fe20000041818 */
[----:B------:R-:W-:Y:S03]  /*29a0*/  LDSM.16.M88.2 R2, [R219+0x3080] ;  /* 0x00308000db02783b */ /* 0x000fe60000000100 */
[----:B------:R-:W-:Y:S03]  /*29b0*/  SHF.L.U32 R82, R82, 0x1, RZ ;  /* 0x0000000152527819 */ /* 0x000fe600000006ff */
[----:B------:R-:W-:Y:S01]  /*29c0*/  LDSM.16.M88.2 R148, [R218+0x5080] ;  /* 0x00508000da94783b */ /* 0x000fe20000000100 */
[-C--:B-1----:R-:W-:Y:S05]  /*29d0*/  HMMA.16816.F32.BF16 R4, R76, R132.reuse, R4 ;  /* 0x000000844c04723c */ /* 0x082fea0000041804 */
[----:B------:R1:W4:Y:S03]  /*29e0*/  LDSM.16.M88.4 R136, [R82+0x8080] ;  /* 0x008080005288783b */ /* 0x0003260000000200 */
[C---:B--2---:R-:W-:Y:S05]  /*29f0*/  HMMA.16816.F32.BF16 R8, R156.reuse, R132, R8 ;  /* 0x000000849c08723c */ /* 0x044fea0000041808 */
[----:B------:R-:W-:Y:S03]  /*2a00*/  LDSM.16.M88.2 R132, [R219+0x5080] ;  /* 0x00508000db84783b */ /* 0x000fe60000000100 */
[-C--:B------:R-:W-:Y:S03]  /*2a10*/  HMMA.16816.F32.BF16 R12, R156, R134.reuse, R12 ;  /* 0x000000869c0c723c */ /* 0x080fe6000004180c */
[----:B------:R-:W-:Y:S05]  /*2a20*/  LDSM.16.M88.2 R150, [R221+0x3080] ;  /* 0x00308000dd96783b */ /* 0x000fea0000000100 */
[C---:B------:R-:W-:Y:S01]  /*2a30*/  HMMA.16816.F32.BF16 R16, R76.reuse, R134, R16 ;  /* 0x000000864c10723c */ /* 0x040fe20000041810 */
[----:B------:R-:W-:Y:S03]  /*2a40*/  LDSM.16.M88.2 R134, [R218+0x3080] ;  /* 0x00308000da86783b */ /* 0x000fe60000000100 */
[----:B-1----:R-:W-:Y:S04]  /*2a50*/  MOV R82, UR4 ;  /* 0x0000000400527c02 */ /* 0x002fe80008000f00 */
[-C--:B---3--:R-:W-:Y:S04]  /*2a60*/  HMMA.16816.F32.BF16 R20, R76, R80.reuse, R20 ;  /* 0x000000504c14723c */ /* 0x088fe80000041814 */
[----:B------:R-:W-:Y:S03]  /*2a70*/  IMAD R82, R82, 0x2000, R228 ;  /* 0x0000200052527824 */ /* 0x000fe600078e02e4 */
[----:B------:R-:W-:Y:S01]  /*2a80*/  MOV R76, UR4 ;  /* 0x00000004004c7c02 */ /* 0x000fe20008000f00 */
[----:B------:R-:W-:Y:S01]  /*2a90*/  HMMA.16816.F32.BF16 R24, R156, R80, R24 ;  /* 0x000000509c18723c */ /* 0x000fe20000041818 */
[----:B------:R-:W-:Y:S03]  /*2aa0*/  LDSM.16.M88.2 R80, [R218+0x4080] ;  /* 0x00408000da50783b */ /* 0x000fe60000000100 */
[----:B------:R-:W-:Y:S02]  /*2ab0*/  SHF.L.U32 R144, R82, 0x1, RZ ;  /* 0x0000000152907819 */ /* 0x000fe400000006ff */
[----:B------:R-:W-:Y:S01]  /*2ac0*/  LEA R76, R76, R230, 0xd ;  /* 0x000000e64c4c7211 */ /* 0x000fe200078e68ff */
[----:B------:R-:W1:Y:S01]  /*2ad0*/  LDSM.16.M88.2 R82, [R219+0x4080] ;  /* 0x00408000db52783b */ /* 0x000e620000000100 */
[-C--:B----4-:R-:W-:Y:S05]  /*2ae0*/  HMMA.16816.F32.BF16 R4, R136, R2.reuse, R4 ;  /* 0x000000028804723c */ /* 0x090fea0000041804 */
[----:B------:R-:W2:Y:S01]  /*2af0*/  LDSM.16.M88.4 R144, [R144+0x8080] ;  /* 0x008080009090783b */ /* 0x000ea20000000200 */
[----:B------:R-:W-:Y:S02]  /*2b00*/  SHF.L.U32 R152, R76, 0x1, RZ ;  /* 0x000000014c987819 */ /* 0x000fe400000006ff */
[C---:B------:R-:W-:Y:S05]  /*2b10*/  HMMA.16816.F32.BF16 R8, R140.reuse, R2, R8 ;  /* 0x000000028c08723c */ /* 0x040fea0000041808 */
[----:B------:R-:W3:Y:S08]  /*2b20*/  LDSM.16.M88.4 R76, [R155+0x9080] ;  /* 0x009080009b4c783b */ /* 0x000ef00000000200 */
[----:B------:R-:W4:Y:S08]  /*2b30*/  LDSM.16.M88.4 R152, [R152+0x8080] ;  /* 0x008080009898783b */ /* 0x000f300000000200 */
[----:B------:R-:W-:Y:S01]  /*2b40*/  LDSM.16.M88.2 R2, [R221+0x4080] ;  /* 0x00408000dd02783b */ /* 0x000fe20000000100 */
[-C--:B-1----:R-:W-:Y:S08]  /*2b50*/  HMMA.16816.F32.BF16 R12, R140, R82.reuse, R12 ;  /* 0x000000528c0c723c */ /* 0x082ff0000004180c */
[C---:B------:R-:W-:Y:S08]  /*2b60*/  HMMA.16816.F32.BF16 R16, R136.reuse, R82, R16 ;  /* 0x000000528810723c */ /* 0x040ff00000041810 */
[-C--:B------:R-:W-:Y:S01]  /*2b70*/  HMMA.16816.F32.BF16 R20, R136, R132.reuse, R20 ;  /* 0x000000848814723c */ /* 0x080fe20000041814 */
[----:B------:R-:W1:Y:S07]  /*2b80*/  LDSM.16.M88.4 R136, [R208+0x9080] ;  /* 0x00908000d088783b */ /* 0x000e6e0000000200 */
[----:B------:R-:W-:Y:S08]  /*2b90*/  HMMA.16816.F32.BF16 R24, R140, R132, R24 ;  /* 0x000000848c18723c */ /* 0x000ff00000041818 */
[-C--:B--2---:R-:W-:Y:S08]  /*2ba0*/  HMMA.16816.F32.BF16 R4, R144, R134.reuse, R4 ;  /* 0x000000869004723c */ /* 0x084ff00000041804 */
[C---:B---3--:R-:W-:Y:S08]  /*2bb0*/  HMMA.16816.F32.BF16 R8, R76.reuse, R134, R8 ;  /* 0x000000864c08723c */ /* 0x048ff00000041808 */
[-C--:B------:R-:W-:Y:S08]  /*2bc0*/  HMMA.16816.F32.BF16 R12, R76, R80.reuse, R12 ;  /* 0x000000504c0c723c */ /* 0x080ff0000004180c */
[C---:B------:R-:W-:Y:S08]  /*2bd0*/  HMMA.16816.F32.BF16 R16, R144.reuse, R80, R16 ;  /* 0x000000509010723c */ /* 0x040ff00000041810 */
[-C--:B------:R-:W-:Y:S08]  /*2be0*/  HMMA.16816.F32.BF16 R20, R144, R148.reuse, R20 ;  /* 0x000000949014723c */ /* 0x080ff00000041814 */
[----:B------:R-:W-:Y:S08]  /*2bf0*/  HMMA.16816.F32.BF16 R24, R76, R148, R24 ;  /* 0x000000944c18723c */ /* 0x000ff00000041818 */
[-C--:B----4-:R-:W-:Y:S08]  /*2c00*/  HMMA.16816.F32.BF16 R4, R152, R150.reuse, R4 ;  /* 0x000000969804723c */ /* 0x090ff00000041804 */
[C---:B-1----:R-:W-:Y:S08]  /*2c10*/  HMMA.16816.F32.BF16 R8, R136.reuse, R150, R8 ;  /* 0x000000968808723c */ /* 0x042ff00000041808 */
[-C--:B------:R-:W-:Y:S08]  /*2c20*/  HMMA.16816.F32.BF16 R12, R136, R2.reuse, R12 ;  /* 0x00000002880c723c */ /* 0x080ff0000004180c */
[----:B------:R-:W-:Y:S01]  /*2c30*/  FMUL.FTZ R4, R4, c[0x0][0x2b4] ;  /* 0x0000ad0004047a20 */ /* 0x000fe20000410000 */
[C---:B------:R-:W-:Y:S03]  /*2c40*/  HMMA.16816.F32.BF16 R16, R152.reuse, R2, R16 ;  /* 0x000000029810723c */ /* 0x040fe60000041810 */
[----:B------:R-:W1:Y:S01]  /*2c50*/  MUFU.TANH R246, R4 ;  /* 0x0000000400f67308 */ /* 0x000e620000002400 */
[----:B------:R-:W-:Y:S02]  /*2c60*/  FMUL.FTZ R5, R5, c[0x0][0x2b4] ;  /* 0x0000ad0005057a20 */ /* 0x000fe40000410000 */
[----:B------:R-:W-:Y:S02]  /*2c70*/  FMUL.FTZ R6, R6, c[0x0][0x2b4] ;  /* 0x0000ad0006067a20 */ /* 0x000fe40000410000 */
[----:B------:R-:W-:Y:S04]  /*2c80*/  IMAD.U32 R2, RZ, RZ, UR4 ;  /* 0x00000004ff027e24 */ /* 0x000fe8000f8e00ff */
[----:B------:R-:W-:Y:S01]  /*2c90*/  FMUL.FTZ R7, R7, c[0x0][0x2b4] ;  /* 0x0000ad0007077a20 */ /* 0x000fe20000410000 */
[----:B------:R2:W3:Y:S01]  /*2ca0*/  MUFU.TANH R245, R5 ;  /* 0x0000000500f57308 */ /* 0x0004e20000002400 */
[-C--:B------:R-:W-:Y:S01]  /*2cb0*/  LEA R2, R2, R247.reuse, 0x6 ;  /* 0x000000f702027211 */ /* 0x080fe200078e30ff */
[----:B------:R-:W-:Y:S02]  /*2cc0*/  FMUL.FTZ R8, R8, c[0x0][0x2b4] ;  /* 0x0000ad0008087a20 */ /* 0x000fe40000410000 */
[----:B------:R-:W-:Y:S02]  /*2cd0*/  FMUL.FTZ R9, R9, c[0x0][0x2b4] ;  /* 0x0000ad0009097a20 */ /* 0x000fe40000410000 */
[----:B------:R-:W-:Y:S01]  /*2ce0*/  LDS R135, [R2.X4+0x12100] ;  /* 0x0121000002877984 */ /* 0x000fe20000004800 */
[----:B------:R-:W-:Y:S02]  /*2cf0*/  FMUL.FTZ R10, R10, c[0x0][0x2b4] ;  /* 0x0000ad000a0a7a20 */ /* 0x000fe40000410000 */
[----:B------:R-:W-:Y:S01]  /*2d00*/  FMUL.FTZ R11, R11, c[0x0][0x2b4] ;  /* 0x0000ad000b0b7a20 */ /* 0x000fe20000410000 */
        /* <DEDUP_REMOVED lines=8> */
[----:B------:R-:W-:Y:S01]  /*2d90*/  FMUL.FTZ R18, R18, c[0x0][0x2b4] ;  /* 0x0000ad0012127a20 */ /* 0x000fe20000410000 */
[----:B--2---:R-:W2:Y:S01]  /*2da0*/  LDSM.16.M88.2 R4, [R221+0x5080] ;  /* 0x00508000dd04783b */ /* 0x004ea20000000100 */
[----:B------:R-:W-:Y:S05]  /*2db0*/  FMUL.FTZ R19, R19, c[0x0][0x2b4] ;  /* 0x0000ad0013137a20 */ /* 0x000fea0000410000 */
[----:B------:R4:W1:Y:S10]  /*2dc0*/  MUFU.TANH R236, R8 ;  /* 0x0000000800ec7308 */ /* 0x0008740000002400 */
[----:B------:R4:W1:Y:S10]  /*2dd0*/  MUFU.TANH R235, R9 ;  /* 0x0000000900eb7308 */ /* 0x0008740000002400 */
[----:B------:R4:W1:Y:S10]  /*2de0*/  MUFU.TANH R239, R10 ;  /* 0x0000000a00ef7308 */ /* 0x0008740000002400 */
[----:B------:R4:W1:Y:S01]  /*2df0*/  MUFU.TANH R241, R11 ;  /* 0x0000000b00f17308 */ /* 0x0008620000002400 */
[-C--:B--2---:R-:W-:Y:S09]  /*2e00*/  HMMA.16816.F32.BF16 R20, R152, R4.reuse, R20 ;  /* 0x000000049814723c */ /* 0x084ff20000041814 */
[----:B------:R4:W2:Y:S01]  /*2e10*/  MUFU.TANH R215, R12 ;  /* 0x0000000c00d77308 */ /* 0x0008a20000002400 */
[----:B------:R-:W-:Y:S01]  /*2e20*/  HMMA.16816.F32.BF16 R24, R136, R4, R24 ;  /* 0x000000048818723c */ /* 0x000fe20000041818 */
[----:B------:R4:W1:Y:S04]  /*2e30*/  LDS R138, [R2.X4+0x12080] ;  /* 0x01208000028a7984 */ /* 0x0008680000004800 */
[----:B------:R4:W1:Y:S02]  /*2e40*/  LDS R136, [R2.X4+0x120a0] ;  /* 0x0120a00002887984 */ /* 0x0008640000004800 */
[----:B------:R-:W-:Y:S02]  /*2e50*/  MOV R5, UR12 ;  /* 0x0000000c00057c02 */ /* 0x000fe40008000f00 */
[----:B------:R4:W1:Y:S01]  /*2e60*/  MUFU.TANH R214, R13 ;  /* 0x0000000d00d67308 */ /* 0x0008620000002400 */
[----:B------:R4:W1:Y:S02]  /*2e70*/  LDS R137, [R2.X4+0x12120] ;  /* 0x0121200002897984 */ /* 0x0008640000004800 */
[----:B------:R-:W-:Y:S02]  /*2e80*/  LEA R5, R5, R247, 0x6 ;  /* 0x000000f705057211 */ /* 0x000fe400078e30ff */
[----:B------:R-:W-:Y:S02]  /*2e90*/  FMUL.FTZ R20, R20, c[0x0][0x2b4] ;  /* 0x0000ad0014147a20 */ /* 0x000fe40000410000 */
[----:B------:R-:W-:Y:S03]  /*2ea0*/  IADD3 R134, R5, R249, RZ ;  /* 0x000000f905867210 */ /* 0x000fe60007ffe0ff */
[----:B------:R4:W1:Y:S01]  /*2eb0*/  MUFU.TANH R238, R14 ;  /* 0x0000000e00ee7308 */ /* 0x0008620000002400 */
[----:B------:R-:W-:Y:S01]  /*2ec0*/  FMUL.FTZ R21, R21, c[0x0][0x2b4] ;  /* 0x0000ad0015157a20 */ /* 0x000fe20000410000 */
[----:B------:R-:W-:Y:S01]  /*2ed0*/  IADD3 R133, R5, R250, RZ ;  /* 0x000000fa05857210 */ /* 0x000fe20007ffe0ff */
[----:B------:R-:W-:Y:S01]  /*2ee0*/  FMUL.FTZ R22, R22, c[0x0][0x2b4] ;  /* 0x0000ad0016167a20 */ /* 0x000fe20000410000 */
[----:B------:R-:W-:Y:S01]  /*2ef0*/  IMNMX R134, R252, R134, PT ;  /* 0x00000086fc867217 */ /* 0x000fe20003800200 */
        /* <DEDUP_REMOVED lines=18> */
[----:B------:R-:W-:-:S05]  /*3020*/  @P1 BRA `(.L_x_382) ;  /* 0x0000018000001947 */ /* 0x000fca0003800000 */
[----:B--234-:R-:W-:Y:S01]  /*3030*/  IMAD.MOV.U32 R2, RZ, RZ, c[0x0][0x168] ;  /* 0x00005a00ff027624 */ /* 0x01cfe200078e00ff */
[----:B------:R-:W-:Y:S04]  /*3040*/  BSSY B0, `(.L_x_383) ;  /* 0x0000012000007945 */ /* 0x000fe80003800000 */
[----:B------:R-:W-:Y:S04]  /*3050*/  IADD3 R2, R5, c[0x0][0x198], -R2 ;  /* 0x0000660005027a10 */ /* 0x000fe80007ffe802 */
[----:B------:R-:W-:Y:S11]  /*3060*/  ISETP.GT.AND P1, PT, R2, -0x1, PT ;  /* 0xffffffff0200780c */ /* 0x000ff60003f24270 */
[----:B------:R-:W-:Y:S02]  /*3070*/  @!UPT UIADD3 URZ, URZ, URZ, URZ ;  /* 0x0000003f3f3ff290 */ /* 0x000fe4000fffe03f */
[----:B------:R-:W-:-:S05]  /*3080*/  @P1 BRA `(.L_x_384) ;  /* 0x0000008000001947 */ /* 0x000fca0003800000 */
[----:B------:R-:W-:Y:S01]  /*3090*/  LOP3.LUT R2, RZ, R2, RZ, 0x33, !PT ;  /* 0x00000002ff027212 */ /* 0x000fe200078e33ff */
[----:B------:R-:W-:Y:S05]  /*30a0*/  IMAD.MOV.U32 R3, RZ, RZ, 0x1 ;  /* 0x00000001ff037424 */ /* 0x000fea00078e00ff */
[----:B------:R-:W-:Y:S11]  /*30b0*/  ISETP.NE.AND P1, PT, R3, c[0x0][0x2a8], PT ;  /* 0x0000aa0003007a0c */ /* 0x000ff60003f25270 */
[----:B------:R-:W-:Y:S02]  /*30c0*/  @!UPT UIADD3 URZ, URZ, URZ, URZ ;  /* 0x0000003f3f3ff290 */ /* 0x000fe4000fffe03f */
[----:B------:R-:W-:Y:S05]  /*30d0*/  @P1 IMAD.HI.U32 R3, R2, c[0x0][0x2ac], RZ ;  /* 0x0000ab0002031a27 */ /* 0x000fea00078e00ff */
[----:B------:R-:W-:Y:S04]  /*30e0*/  @P1 SHF.R.U32.HI R2, RZ, c[0x0][0x2b0], R3 ;  /* 0x0000ac00ff021a19 */ /* 0x000fe80000011603 */
[----:B------:R-:W-:Y:S01]  /*30f0*/  LOP3.LUT R2, RZ, R2, RZ, 0x33, !PT ;  /* 0x00000002ff027212 */ /* 0x000fe200078e33ff */
[----:B------:R-:W-:-:S05]  /*3100*/  BRA `(.L_x_385) ;  /* 0x0000005000007947 */ /* 0x000fca0003800000 */
.L_x_384:
[----:B------:R-:W-:Y:S04]  /*3110*/  MOV R3, 0x1 ;  /* 0x0000000100037802 */ /* 0x000fe80000000f00 */
[----:B------:R-:W-:Y:S11]  /*3120*/  ISETP.NE.AND P1, PT, R3, c[0x0][0x2a8], PT ;  /* 0x0000aa0003007a0c */ /* 0x000ff60003f25270 */
[----:B------:R-:W-:Y:S02]  /*3130*/  @!UPT UIADD3 URZ, URZ, URZ, URZ ;  /* 0x0000003f3f3ff290 */ /* 0x000fe4000fffe03f */
[----:B------:R-:W-:Y:S05]  /*3140*/  @P1 IMAD.HI.U32 R3, R2, c[0x0][0x2ac], RZ ;  /* 0x0000ab0002031a27 */ /* 0x000fea00078e00ff */
[----:B------:R-:W-:Y:S02]  /*3150*/  @P1 SHF.R.U32.HI R2, RZ, c[0x0][0x2b0], R3 ;  /* 0x0000ac00ff021a19 */ /* 0x000fe40000011603 */
.L_x_385:
[----:B------:R-:W-:Y:S05]  /*3160*/  BSYNC B0 ;  /* 0x0000000000007941 */ /* 0x000fea0003800000 */
.L_x_383:
[----:B------:R-:W-:Y:S05]  /*3170*/  IMAD R2, R2, c[0x0][0x2a8], R251 ;  /* 0x0000aa0002027a24 */ /* 0x000fea00078e02fb */
[----:B------:R-:W-:Y:S02]  /*3180*/  IADD3 R3, R2, c[0x0][0x2a8], RZ ;  /* 0x0000aa0002037a10 */ /* 0x000fe40007ffe0ff */
[----:B------:R-:W-:Y:S02]  /*3190*/  IMNMX R133, R133, R2, !PT ;  /* 0x0000000285857217 */ /* 0x000fe40007800200 */
[----:B------:R-:W-:Y:S02]  /*31a0*/  IMNMX R134, R134, R3, PT ;  /* 0x0000000386867217 */ /* 0x000fe40003800200 */
.L_x_382:
[----:B--234-:R-:W-:Y:S01]  /*31b0*/  IADD3 R2, R5, 0x8, RZ ;  /* 0x0000000805027810 */ /* 0x01cfe20007ffe0ff */
[----:B------:R-:W-:Y:S04]  /*31c0*/  UISETP.NE.AND UP0, UPT, UR15, URZ, UPT ;  /* 0x0000003f0f00728c */ /* 0x000fe8000bf05270 */
[--C-:B------:R-:W-:Y:S02]  /*31d0*/  IMAD.IADD R4, R249, 0x1, R2.reuse ;  /* 0x00000001f9047824 */ /* 0x100fe400078e0202 */
[----:B------:R-:W-:Y:S01]  /*31e0*/  PLOP3.LUT P1, PT, PT, PT, UP0, 0x40, 0x0 ;  /* 0x000000000000781c */ /* 0x000fe20003f2e808 */
[----:B------:R-:W-:Y:S02]  /*31f0*/  IMAD.IADD R3, R250, 0x1, R2 ;  /* 0x00000001fa037824 */ /* 0x000fe400078e0202 */
[----:B------:R-:W-:Y:S10]  /*3200*/  IMNMX R4, R252, R4, PT ;  /* 0x00000004fc047217 */ /* 0x000ff40003800200 */
[----:B------:R-:W-:-:S05]  /*3210*/  @P1 BRA `(.L_x_386) ;  /* 0x0000018000001947 */ /* 0x000fca0003800000 */
[----:B------:R-:W-:Y:S01]  /*3220*/  IMAD.MOV.U32 R6, RZ, RZ, c[0x0][0x168] ;  /* 0x00005a00ff067624 */ /* 0x000fe200078e00ff */
        /* <DEDUP_REMOVED lines=13> */
.L_x_388:
[----:B------:R-:W-:Y:S04]  /*3300*/  MOV R6, 0x1 ;  /* 0x0000000100067802 */ /* 0x000fe80000000f00 */
[----:B------:R-:W-:Y:S11]  /*3310*/  ISETP.NE.AND P1, PT, R6, c[0x0][0x2a8], PT ;  /* 0x0000aa0006007a0c */ /* 0x000ff60003f25270 */
[----:B------:R-:W-:Y:S02]  /*3320*/  @!UPT UIADD3 URZ, URZ, URZ, URZ ;  /* 0x0000003f3f3ff290 */ /* 0x000fe4000fffe03f */
[----:B------:R-:W-:Y:S05]  /*3330*/  @P1 IMAD.HI.U32 R6, R2, c[0x0][0x2ac], RZ ;  /* 0x0000ab0002061a27 */ /* 0x000fea00078e00ff */
[----:B------:R-:W-:Y:S02]  /*3340*/  @P1 SHF.R.U32.HI R2, RZ, c[0x0][0x2b0], R6 ;  /* 0x0000ac00ff021a19 */ /* 0x000fe40000011606 */
.L_x_389:
[----:B------:R-:W-:Y:S05]  /*3350*/  BSYNC B0 ;  /* 0x0000000000007941 */ /* 0x000fea0003800000 */
.L_x_387:
[----:B------:R-:W-:Y:S05]  /*3360*/  IMAD R2, R2, c[0x0][0x2a8], R251 ;  /* 0x0000aa0002027a24 */ /* 0x000fea00078e02fb */
[----:B------:R-:W-:Y:S02]  /*3370*/  IADD3 R6, R2, c[0x0][0x2a8], RZ ;  /* 0x0000aa0002067a10 */ /* 0x000fe40007ffe0ff */
[----:B------:R-:W-:Y:S02]  /*3380*/  IMNMX R3, R3, R2, !PT ;  /* 0x0000000203037217 */ /* 0x000fe40007800200 */
[----:B------:R-:W-:Y:S02]  /*3390*/  IMNMX R4, R4, R6, PT ;  /* 0x0000000604047217 */ /* 0x000fe40003800200 */
.L_x_386:
[----:B------:R-:W-:Y:S01]  /*33a0*/  IADD3 R6, R5, 0x20, RZ ;  /* 0x0000002005067810 */ /* 0x000fe20007ffe0ff */
        /* <DEDUP_REMOVED lines=20> */
.L_x_392:
[----:B------:R-:W-:Y:S04]  /*34f0*/  MOV R7, 0x1 ;  /* 0x0000000100077802 */ /* 0x000fe80000000f00 */
[----:B------:R-:W-:Y:S11]  /*3500*/  ISETP.NE.AND P1, PT, R7, c[0x0][0x2a8], PT ;  /* 0x0000aa0007007a0c */ /* 0x000ff60003f25270 */
[----:B------:R-:W-:Y:S02]  /*3510*/  @!UPT UIADD3 URZ, URZ, URZ, URZ ;  /* 0x0000003f3f3ff290 */ /* 0x000fe4000fffe03f */
[----:B------:R-:W-:Y:S05]  /*3520*/  @P1 IMAD.HI.U32 R7, R6, c[0x0][0x2ac], RZ ;  /* 0x0000ab0006071a27 */ /* 0x000fea00078e00ff */
[----:B------:R-:W-:Y:S02]  /*3530*/  @P1 SHF.R.U32.HI R6, RZ, c[0x0][0x2b0], R7 ;  /* 0x0000ac00ff061a19 */ /* 0x000fe40000011607 */
.L_x_393:
[----:B------:R-:W-:Y:S05]  /*3540*/  BSYNC B0 ;  /* 0x0000000000007941 */ /* 0x000fea0003800000 */
.L_x_391:
[----:B------:R-:W-:Y:S05]  /*3550*/  IMAD R6, R6, c[0x0][0x2a8], R251 ;  /* 0x0000aa0006067a24 */ /* 0x000fea00078e02fb */
[----:B------:R-:W-:Y:S02]  /*3560*/  IADD3 R7, R6, c[0x0][0x2a8], RZ ;  /* 0x0000aa0006077a10 */ /* 0x000fe40007ffe0ff */
[----:B------:R-:W-:Y:S02]  /*3570*/  IMNMX R2, R2, R6, !PT ;  /* 0x0000000602027217 */ /* 0x000fe40007800200 */
[----:B------:R-:W-:Y:S02]  /*3580*/  IMNMX R8, R8, R7, PT ;  /* 0x0000000708087217 */ /* 0x000fe40003800200 */
.L_x_390:
        /* <DEDUP_REMOVED lines=21> */
.L_x_396:
[----:B------:R-:W-:Y:S04]  /*36e0*/  MOV R6, 0x1 ;  /* 0x0000000100067802 */ /* 0x000fe80000000f00 */
[----:B------:R-:W-:Y:S11]  /*36f0*/  ISETP.NE.AND P1, PT, R6, c[0x0][0x2a8], PT ;  /* 0x0000aa0006007a0c */ /* 0x000ff60003f25270 */
[----:B------:R-:W-:Y:S02]  /*3700*/  @!UPT UIADD3 URZ, URZ, URZ, URZ ;  /* 0x0000003f3f3ff290 */ /* 0x000fe4000fffe03f */
[----:B------:R-:W-:Y:S05]  /*3710*/  @P1 IMAD.HI.U32 R6, R5, c[0x0][0x2ac], RZ ;  /* 0x0000ab0005061a27 */ /* 0x000fea00078e00ff */
[----:B------:R-:W-:Y:S02]  /*3720*/  @P1 SHF.R.U32.HI R5, RZ, c[0x0][0x2b0], R6 ;  /* 0x0000ac00ff051a19 */ /* 0x000fe40000011606 */
.L_x_397:
[----:B------:R-:W-:Y:S05]  /*3730*/  BSYNC B0 ;  /* 0x0000000000007941 */ /* 0x000fea0003800000 */
.L_x_395:
[----:B------:R-:W-:Y:S05]  /*3740*/  IMAD R5, R5, c[0x0][0x2a8], R251 ;  /* 0x0000aa0005057a24 */ /* 0x000fea00078e02fb */
[----:B------:R-:W-:Y:S02]  /*3750*/  IADD3 R6, R5, c[0x0][0x2a8], RZ ;  /* 0x0000aa0005067a10 */ /* 0x000fe40007ffe0ff */
[----:B------:R-:W-:Y:S02]  /*3760*/  IMNMX R16, R16, R5, !PT ;  /* 0x0000000510107217 */ /* 0x000fe40007800200 */
[----:B------:R-:W-:Y:S02]  /*3770*/  IMNMX R132, R132, R6, PT ;  /* 0x0000000684847217 */ /* 0x000fe40003800200 */
.L_x_394:
[----:B------:R-:W-:Y:S04]  /*3780*/  DEPBAR.LE SB0, 0x0 ;  /* 0x000080000000791a */ /* 0x000fe80000000000 */
[----:B------:R-:W-:Y:S01]  /*3790*/  BAR.SYNC.DEFER_BLOCKING 0x0 ;  /* 0x0000000000007b1d */ /* 0x000fe20000010000 */
[----:B------:R-:W-:Y:S04]  /*37a0*/  UIADD3 UR19, UR12, 0x1, URZ ;  /* 0x000000010c137890 */ /* 0x000fe8000fffe03f */
[----:B------:R-:W-:Y:S06]  /*37b0*/  UISETP.GE.AND UP0, UPT, UR19, UR13, UPT ;  /* 0x0000000d1300728c */ /* 0x000fec000bf06270 */
[----:B------:R-:W-:Y:S01]  /*37c0*/  PLOP3.LUT P1, PT, PT, PT, UP0, 0x80, 0x0 ;  /* 0x000000000000781c */ /* 0x000fe20003f2f008 */
[----:B------:R2:W3:Y:S04]  /*37d0*/  LDSM.16.M88.4 R20, [R224+0xe080] ;  /* 0x00e08000e014783b */ /* 0x0004e80000000200 */
[----:B------:R2:W4:Y:S04]  /*37e0*/  LDSM.16.M88.4 R24, [R224+0xf080] ;  /* 0x00f08000e018783b */ /* 0x0005280000000200 */
[----:B------:R2:W1:Y:S04]  /*37f0*/  LDSM.16.M88.4 R76, [R225+0xe080] ;  /* 0x00e08000e14c783b */ /* 0x0004680000000200 */
[----:B------:R2:W1:Y:S01]  /*3800*/  LDSM.16.M88.4 R80, [R225+0xf080] ;  /* 0x00f08000e150783b */ /* 0x0004620000000200 */
[----:B------:R-:W-:-:S05]  /*3810*/  @P1 BRA `(.L_x_398) ;  /* 0x0000039000001947 */ /* 0x000fca0003800000 */
[----:B------:R-:W5:Y:S01]  /*3820*/  LDL.64 R6, [R1+0x10] ;  /* 0x0000100001067983 */ /* 0x000f620000100a00 */
        /* <DEDUP_REMOVED lines=9> */
[----:B------:R-:W-:Y:S02]  /*38c0*/  UIMAD UR25, UR19, UR7, UR25 ;  /* 0x00000007131972a4 */ /* 0x000fe4000f8e0219 */
[----:B------:R-:W-:Y:S01]  /*38d0*/  UIMAD UR7, UR19, -0x40, UR18 ;  /* 0xffffffc0130778a4 */ /* 0x000fe2000f8e0212 */
[----:B------:R-:W4:Y:S01]  /*38e0*/  LDL R17, [R1+0x44] ;  /* 0x0000440001117983 */ /* 0x000f220000100800 */
[----:B------:R-:W-:Y:S03]  /*38f0*/  UIADD3 UR25, UR27, UR25, URZ ;  /* 0x000000191b197290 */ /* 0x000fe6000fffe03f */
[----:B------:R-:W4:Y:S01]  /*3900*/  LDL.64 R18, [R1] ;  /* 0x0000000001127983 */ /* 0x000f220000100a00 */
[----:B------:R-:W-:Y:S03]  /*3910*/  USHF.L.U64.HI UR25, UR26, 0x6, UR25 ;  /* 0x000000061a197899 */ /* 0x000fe60008010219 */
[----:B------:R-:W1:Y:S02]  /*3920*/  @!P2 S2R R9, SR_CTAID.Y ;  /* 0x000000000009a919 */ /* 0x000e640000002600 */
[----:B-1----:R-:W-:Y:S05]  /*3930*/  @!P2 SHF.R.S32.HI R5, RZ, 0x1f, R9 ;  /* 0x0000001fff05a819 */ /* 0x002fea0000011409 */
[----:B------:R-:W-:Y:S01]  /*3940*/  @!P2 IMAD R10, R5, c[0x0][0x270], RZ ;  /* 0x00009c00050aaa24 */ /* 0x000fe200078e02ff */
[----:B------:R-:W-:Y:S01]  /*3950*/  @!P2 LEA R5, R11, 0x40, 0x6 ;  /* 0x000000400b05a811 */ /* 0x000fe200078e30ff */
[----:B------:R-:W-:Y:S02]  /*3960*/  IMAD.U32 R11, RZ, RZ, UR14 ;  /* 0x0000000eff0b7e24 */ /* 0x000fe4000f8e00ff */
[C---:B------:R-:W-:Y:S02]  /*3970*/  @!P2 IMAD R10, R9.reuse, c[0x0][0x274], R10 ;  /* 0x00009d00090aaa24 */ /* 0x040fe400078e020a */
[----:B-----5:R-:W-:Y:S04]  /*3980*/  @!P2 IMAD.WIDE.U32 R6, R9, c[0x0][0x270], R6 ;  /* 0x00009c000906aa25 */ /* 0x020fe800078e0006 */
[----:B------:R-:W-:Y:S01]  /*3990*/  @!P2 IMAD.IADD R7, R7, 0x1, R10 ;  /* 0x000000010707a824 */ /* 0x000fe200078e020a */
[----:B------:R-:W-:Y:S02]  /*39a0*/  @!P2 IADD3 R9, P5, P1, R5, UR20, R6 ;  /* 0x000000140509ac10 */ /* 0x000fe4000f9be006 */
[----:B------:R-:W-:Y:S02]  /*39b0*/  @!P2 SHF.R.S32.HI R6, RZ, 0x1f, R5 ;  /* 0x0000001fff06a819 */ /* 0x000fe40000011405 */
[----:B--2---:R-:W-:Y:S02]  /*39c0*/  IADD3 R5, P6, R140, UR6, RZ ;  /* 0x000000068c057c10 */ /* 0x004fe4000ffde0ff */
[----:B------:R-:W-:Y:S01]  /*39d0*/  @!P2 IADD3.X R15, R6, UR10, R7, P5, P1 ;  /* 0x0000000a060fac10 */ /* 0x000fe2000afe2407 */
[----:B------:R-:W-:Y:S01]  /*39e0*/  IMAD.U32 R7, RZ, RZ, UR24 ;  /* 0x00000018ff077e24 */ /* 0x000fe2000f8e00ff */
[C---:B------:R-:W-:Y:S02]  /*39f0*/  LEA R12, P1, R5.reuse, c[0x0][0x160], 0x1 ;  /* 0x00005800050c7a11 */ /* 0x040fe400078208ff */
[----:B---3--:R-:W-:Y:S02]  /*3a00*/  IADD3.X R10, R14, UR25, RZ, P6, !PT ;  /* 0x000000190e0a7c10 */ /* 0x008fe4000b7fe4ff */
[----:B----4-:R-:W-:Y:S02]  /*3a10*/  IADD3 R6, -R142, UR7, RZ ;  /* 0x000000078e067c10 */ /* 0x010fe4000fffe1ff */
[----:B------:R-:W-:Y:S02]  /*3a20*/  IADD3 R7, P6, P5, R140, UR6, R7 ;  /* 0x000000068c077c10 */ /* 0x000fe4000fdde007 */
[----:B------:R-:W-:Y:S01]  /*3a30*/  LEA.HI.X R13, R5, c[0x0][0x164], R10, 0x1, P1 ;  /* 0x00005900050d7a11 */ /* 0x000fe200008f0c0a */
[----:B------:R-:W-:Y:S01]  /*3a40*/  IMAD.U32 R5, RZ, RZ, UR5 ;  /* 0x00000005ff057e24 */ /* 0x000fe2000f8e00ff */
[----:B------:R-:W-:Y:S02]  /*3a50*/  ISETP.LT.OR P1, PT, R6, 0x1, P4 ;  /* 0x000000010600780c */ /* 0x000fe40002721670 */
[----:B------:R-:W-:Y:S01]  /*3a60*/  IADD3.X R11, R14, UR25, R11, P6, P5 ;  /* 0x000000190e0b7c10 */ /* 0x000fe2000b7ea40b */
[----:B------:R-:W-:Y:S01]  /*3a70*/  IMAD R5, R5, 0x4000, R17 ;  /* 0x0000400005057824 */ /* 0x000fe200078e0211 */
[----:B------:R-:W-:Y:S02]  /*3a80*/  LEA R10, P6, R7, c[0x0][0x160], 0x1 ;  /* 0x00005800070a7a11 */ /* 0x000fe400078c08ff */
[----:B------:R-:W-:Y:S02]  /*3a90*/  @!P2 LEA R14, P5, R9, c[0x0][0x258], 0x2 ;  /* 0x00009600090eaa11 */ /* 0x000fe400078a10ff */
[----:B------:R-:W-:Y:S01]  /*3aa0*/  LEA.HI.X R11, R7, c[0x0][0x164], R11, 0x1, P6 ;  /* 0x00005900070b7a11 */ /* 0x000fe200030f0c0b */
[----:B------:R-:W-:Y:S01]  /*3ab0*/  IMAD.U32 R7, RZ, RZ, UR5 ;  /* 0x00000005ff077e24 */ /* 0x000fe2000f8e00ff */
[C---:B------:R-:W-:Y:S02]  /*3ac0*/  ISETP.LT.OR P6, PT, R6.reuse, 0x1, P3 ;  /* 0x000000010600780c */ /* 0x040fe40001fc1670 */
[----:B------:R-:W-:Y:S01]  /*3ad0*/  @!P2 LEA.HI.X R15, R9, c[0x0][0x25c], R15, 0x2, P5 ;  /* 0x00009700090faa11 */ /* 0x000fe200028f140f */
[----:B------:R-:W-:Y:S01]  /*3ae0*/  @!PT LDS RZ, [RZ] ;  /* 0x00000000fffff984 */ /* 0x000fe20000000800 */
[----:B------:R-:W-:Y:S01]  /*3af0*/  @!PT LDS RZ, [RZ] ;  /* 0x00000000fffff984 */ /* 0x000fe20000000800 */
[----:B------:R-:W-:Y:S01]  /*3b00*/  @!PT LDS RZ, [RZ] ;  /* 0x00000000fffff984 */ /* 0x000fe20000000800 */
[----:B------:R1:W-:Y:S01]  /*3b10*/  LDGSTS.E.BYPASS.LTC128B.128 [R5], [R12.64], !P1 ;  /* 0x000000000c057fae */ /* 0x0003e2000c901d56 */
[C---:B------:R-:W-:Y:S02]  /*3b20*/  ISETP.LT.OR P5, PT, R6.reuse, 0x21, P4 ;  /* 0x000000210600780c */ /* 0x040fe400027a1670 */
[----:B------:R-:W-:Y:S01]  /*3b30*/  ISETP.LT.OR P1, PT, R6, 0x21, P3 ;  /* 0x000000210600780c */ /* 0x000fe20001f21670 */
[----:B------:R-:W-:Y:S04]  /*3b40*/  @!P2 IMAD R6, R7, 0x10, R18 ;  /* 0x000000100706a824 */ /* 0x000fe800078e0212 */
[----:B------:R-:W-:Y:S02]  /*3b50*/  @!P2 IMAD.SHL.U32 R6, R6, 0x4, RZ ;  /* 0x000000040606a824 */ /* 0x000fe400078e00ff */
[----:B------:R1:W-:Y:S02]  /*3b60*/  LDGSTS.E.BYPASS.LTC128B.128 [R5+0x2000], [R12.64+0x80], !P6 ;  /* 0x020000800c057fae */ /* 0x0003e4000f101d56 */
[----:B------:R-:W-:Y:S02]  /*3b70*/  @!P2 IMAD.SHL.U32 R6, R6, 0x4, RZ ;  /* 0x000000040606a824 */ /* 0x000fe400078e00ff */
[----:B------:R1:W-:Y:S04]  /*3b80*/  LDGSTS.E.BYPASS.LTC128B.128 [R5+0x1000], [R10.64], !P5 ;  /* 0x010000000a057fae */ /* 0x0003e8000e901d56 */
[----:B------:R1:W-:Y:S04]  /*3b90*/  LDGSTS.E.BYPASS.LTC128B.128 [R5+0x3000], [R10.64+0x80], !P1 ;  /* 0x030000800a057fae */ /* 0x0003e8000c901d56 */
[----:B------:R1:W-:Y:S02]  /*3ba0*/  @!P2 LDGSTS.E.BYPASS.LTC128B.128 [R6+0x12080], [R14.64] ;  /* 0x120800000e06afae */ /* 0x0003e4000b901d56 */
.L_x_398:
[----:B------:R-:W-:Y:S01]  /*3bb0*/  PLOP3.LUT P1, PT, PT, PT, UP6, 0x40, 0x0 ;  /* 0x000000000000781c */ /* 0x000fe20003f2e868 */
[----:B------:R-:W0:Y:S01]  /*3bc0*/  LDGDEPBAR ;  /* 0x00000000000079af */ /* 0x000e220000000000 */
[----:B------:R-:W-:Y:S02]  /*3bd0*/  PLOP3.LUT P6, PT, PT, PT, UP5, 0x40, 0x0 ;  /* 0x000000000000781c */ /* 0x000fe40003fce858 */
[----:B------:R-:W-:Y:S02]  /*3be0*/  PLOP3.LUT P5, PT, PT, PT, UP4, 0x40, 0x0 ;  /* 0x000000000000781c */ /* 0x000fe40003fae848 */
[C---:B------:R-:W-:Y:S02]  /*3bf0*/  ISETP.GT.AND P1, PT, R3.reuse, RZ, P1 ;  /* 0x000000ff0300720c */ /* 0x040fe40000f24270 */
[C---:B------:R-:W-:Y:S02]  /*3c00*/  ISETP.GT.AND P6, PT, R3.reuse, 0x1, P6 ;  /* 0x000000010300780c */ /* 0x040fe400037c4270 */
[----:B------:R-:W-:Y:S02]  /*3c10*/  ISETP.GT.AND P5, PT, R3, 0x20, P5 ;  /* 0x000000200300780c */ /* 0x000fe40002fa4270 */
[C---:B------:R-:W-:Y:S02]  /*3c20*/  ISETP.LT.OR P1, PT, R4.reuse, 0x1, P1 ;  /* 0x000000010400780c */ /* 0x040fe40000f21670 */
[C---:B------:R-:W-:Y:S02]  /*3c30*/  ISETP.LT.OR P5, PT, R4.reuse, 0x21, P5 ;  /* 0x000000210400780c */ /* 0x040fe40002fa1670 */
[----:B------:R-:W-:Y:S02]  /*3c40*/  ISETP.LT.OR P6, PT, R4, 0x2, P6 ;  /* 0x000000020400780c */ /* 0x000fe400037c1670 */
[----:B-1----:R-:W-:Y:S02]  /*3c50*/  FSEL R150, R209, -INF , !P1 ;  /* 0xff800000d1967808 */ /* 0x002fe40004800000 */
[----:B------:R-:W-:Y:S02]  /*3c60*/  FSEL R148, R158, -INF , !P5 ;  /* 0xff8000009e947808 */ /* 0x000fe40006800000 */
[----:B------:R-:W-:Y:S01]  /*3c70*/  FSEL R149, R157, -INF , !P6 ;  /* 0xff8000009d957808 */ /* 0x000fe20007000000 */
[--C-:B------:R-:W-:Y:S01]  /*3c80*/  FFMA.FTZ R150, R150, c[0x0][0x29c], -R136.reuse ;  /* 0x0000a70096967a23 */ /* 0x100fe20000010888 */
[----:B------:R-:W-:Y:S01]  /*3c90*/  PLOP3.LUT P1, PT, PT, PT, UP3, 0x40, 0x0 ;  /* 0x000000000000781c */ /* 0x000fe20003f2e838 */
[--C-:B------:R-:W-:Y:S01]  /*3ca0*/  FFMA.FTZ R148, R148, c[0x0][0x29c], -R136.reuse ;  /* 0x0000a70094947a23 */ /* 0x100fe20000010888 */
[----:B------:R-:W-:Y:S01]  /*3cb0*/  PLOP3.LUT P6, PT, PT, PT, UP2, 0x40, 0x0 ;  /* 0x000000000000781c */ /* 0x000fe20003fce828 */
[--C-:B------:R-:W-:Y:S01]  /*3cc0*/  FFMA.FTZ R149, R149, c[0x0][0x29c], -R136.reuse ;  /* 0x0000a70095957a23 */ /* 0x100fe20000010888 */
[----:B------:R-:W-:Y:S01]  /*3cd0*/  PLOP3.LUT P5, PT, PT, PT, UP1, 0x40, 0x0 ;  /* 0x000000000000781c */ /* 0x000fe20003fae818 */
[----:B------:R-:W1:Y:S01]  /*3ce0*/  MUFU.EX2 R150, R150 ;  /* 0x0000009600967308 */ /* 0x000e620000000800 */
[C---:B------:R-:W-:Y:S02]  /*3cf0*/  ISETP.GT.AND P1, PT, R3.reuse, 0x21, P1 ;  /* 0x000000210300780c */ /* 0x040fe40000f24270 */
[C---:B------:R-:W-:Y:S02]  /*3d00*/  ISETP.GT.AND P6, PT, R3.reuse, 0x40, P6 ;  /* 0x000000400300780c */ /* 0x040fe400037c4270 */
[----:B------:R-:W-:Y:S02]  /*3d10*/  ISETP.GT.AND P5, PT, R3, 0x41, P5 ;  /* 0x000000410300780c */ /* 0x000fe40002fa4270 */
[C---:B------:R-:W-:Y:S02]  /*3d20*/  ISETP.LT.OR P1, PT, R4.reuse, 0x22, P1 ;  /* 0x000000220400780c */ /* 0x040fe40000f21670 */
[C---:B------:R-:W-:Y:S01]  /*3d30*/  ISETP.LT.OR P6, PT, R4.reuse, 0x41, P6 ;  /* 0x000000410400780c */ /* 0x040fe200037c1670 */
[----:B------:R-:W5:Y:S01]  /*3d40*/  MUFU.EX2 R149, R149 ;  /* 0x0000009500957308 */ /* 0x000f620000000800 */
[----:B------:R-:W-:Y:S02]  /*3d50*/  ISETP.LT.OR P5, PT, R4, 0x42, P5 ;  /* 0x000000420400780c */ /* 0x000fe40002fa1670 */
[-C--:B---3--:R-:W-:Y:S03]  /*3d60*/  HMMA.16816.F32.BF16 R4, R20, R160.reuse, RZ ;  /* 0x000000a01404723c */ /* 0x088fe600000418ff */
[----:B------:R-:W-:Y:S02]  /*3d70*/  FSEL R147, R208, -INF , !P1 ;  /* 0xff800000d0937808 */ /* 0x000fe40004800000 */
[----:B------:R-:W-:Y:S02]  /*3d80*/  FSEL R146, R156, -INF , !P6 ;  /* 0xff8000009c927808 */ /* 0x000fe40007000000 */
[----:B------:R-:W-:Y:S01]  /*3d90*/  FSEL R140, R155, -INF , !P5 ;  /* 0xff8000009b8c7808 */ /* 0x000fe20006800000 */
[----:B------:R-:W3:Y:S01]  /*3da0*/  MUFU.EX2 R148, R148 ;  /* 0x0000009400947308 */ /* 0x000ee20000000800 */
[----:B------:R-:W-:Y:S02]  /*3db0*/  PLOP3.LUT P1, PT, PT, PT, UP6, 0x40, 0x0 ;  /* 0x000000000000781c */ /* 0x000fe40003f2e868 */
[----:B------:R-:W-:Y:S01]  /*3dc0*/  PLOP3.LUT P6, PT, PT, PT, UP5, 0x40, 0x0 ;  /* 0x000000000000781c */ /* 0x000fe20003fce858 */
[--C-:B------:R-:W-:Y:S01]  /*3dd0*/  FFMA.FTZ R147, R147, c[0x0][0x29c], -R136.reuse ;  /* 0x0000a70093937a23 */ /* 0x100fe20000010888 */
[----:B------:R-:W-:Y:S01]  /*3de0*/  PLOP3.LUT P5, PT, PT, PT, UP4, 0x40, 0x0 ;  /* 0x000000000000781c */ /* 0x000fe20003fae848 */
[--C-:B------:R-:W-:Y:S01]  /*3df0*/  FFMA.FTZ R146, R146, c[0x0][0x29c], -R136.reuse ;  /* 0x0000a70092927a23 */ /* 0x100fe20000010888 */
[----:B------:R-:W-:Y:S01]  /*3e00*/  ISETP.GT.AND P1, PT, R2, RZ, P1 ;  /* 0x000000ff0200720c */ /* 0x000fe20000f24270 */
[----:B------:R-:W-:Y:S01]  /*3e10*/  FFMA.FTZ R136, R140, c[0x0][0x29c], -R136 ;  /* 0x0000a7008c887a23 */ /* 0x000fe20000010888 */
[C---:B------:R-:W-:Y:S01]  /*3e20*/  ISETP.GT.AND P6, PT, R2.reuse, 0x1, P6 ;  /* 0x000000010200780c */ /* 0x040fe200037c4270 */
[----:B------:R-:W-:Y:S01]  /*3e30*/  MUFU.EX2 R147, R147 ;  /* 0x0000009300937308 */ /* 0x000fe20000000800 */
[----:B------:R-:W-:Y:S02]  /*3e40*/  ISETP.GT.AND P5, PT, R2, 0x20, P5 ;  /* 0x000000200200780c */ /* 0x000fe40002fa4270 */
[C---:B------:R-:W-:Y:S02]  /*3e50*/  ISETP.LT.OR P1, PT, R8.reuse, 0x1, P1 ;  /* 0x000000010800780c */ /* 0x040fe40000f21670 */
[C---:B------:R-:W-:Y:S02]  /*3e60*/  ISETP.LT.OR P6, PT, R8.reuse, 0x2, P6 ;  /* 0x000000020800780c */ /* 0x040fe400037c1670 */
[----:B------:R-:W-:Y:S02]  /*3e70*/  ISETP.LT.OR P5, PT, R8, 0x21, P5 ;  /* 0x000000210800780c */ /* 0x000fe40002fa1670 */
[----:B------:R-:W-:Y:S02]  /*3e80*/  FSEL R145, R236, -INF , !P1 ;  /* 0xff800000ec917808 */ /* 0x000fe40004800000 */
        /* <DEDUP_REMOVED lines=8> */
[----:B------:R-:W-:Y:S01]  /*3f10*/  MUFU.EX2 R145, R145 ;  /* 0x0000009100917308 */ /* 0x000fe20000000800 */
[C---:B------:R-:W-:Y:S02]  /*3f20*/  ISETP.GT.AND P6, PT, R2.reuse, 0x40, P6 ;  /* 0x000000400200780c */ /* 0x040fe400037c4270 */
[C---:B------:R-:W-:Y:S02]  /*3f30*/  ISETP.GT.AND P5, PT, R2.reuse, 0x41, P5 ;  /* 0x000000410200780c */ /* 0x040fe40002fa4270 */
[----:B------:R-:W-:Y:S01]  /*3f40*/  ISETP.GT.AND P1, PT, R2, 0x21, P1 ;  /* 0x000000210200780c */ /* 0x000fe20000f24270 */
[----:B------:R-:W-:Y:S01]  /*3f50*/  IMAD.MOV.U32 R2, RZ, RZ, 0x40 ;  /* 0x00000040ff027424 */ /* 0x000fe200078e00ff */
[C---:B------:R-:W-:Y:S02]  /*3f60*/  ISETP.LT.OR P6, PT, R8.reuse, 0x41, P6 ;  /* 0x000000410800780c */ /* 0x040fe400037c1670 */
[C---:B------:R-:W-:Y:S01]  /*3f70*/  ISETP.LT.OR P5, PT, R8.reuse, 0x42, P5 ;  /* 0x000000420800780c */ /* 0x040fe20002fa1670 */
[----:B------:R-:W-:Y:S01]  /*3f80*/  MUFU.EX2 R144, R144 ;  /* 0x0000009000907308 */ /* 0x000fe20000000800 */
[----:B------:R-:W-:Y:S02]  /*3f90*/  ISETP.LT.OR P1, PT, R8, 0x22, P1 ;  /* 0x000000220800780c */ /* 0x000fe40000f21670 */
[C---:B----4-:R-:W-:Y:S02]  /*3fa0*/  HMMA.16816.F32.BF16 R8, R24.reuse, R160, RZ ;  /* 0x000000a01808723c */ /* 0x050fe400000418ff */
[----:B------:R-:W-:Y:S02]  /*3fb0*/  FSEL R141, R211, -INF , !P6 ;  /* 0xff800000d38d7808 */ /* 0x000fe40007000000 */
[----:B------:R-:W-:Y:S02]  /*3fc0*/  FSEL R151, R210, -INF , !P5 ;  /* 0xff800000d2977808 */ /* 0x000fe40006800000 */
[----:B------:R-:W-:Y:S01]  /*3fd0*/  FSEL R142, R214, -INF , !P1 ;  /* 0xff800000d68e7808 */ /* 0x000fe20004800000 */
[----:B------:R-:W-:Y:S01]  /*3fe0*/  MUFU.EX2 R143, R143 ;  /* 0x0000008f008f7308 */ /* 0x000fe20000000800 */
[-C--:B------:R-:W-:Y:S01]  /*3ff0*/  HMMA.16816.F32.BF16 R12, R24, R162.reuse, RZ ;  /* 0x000000a2180c723c */ /* 0x080fe200000418ff */
[----:B------:R-:W-:Y:S02]  /*4000*/  PLOP3.LUT P1, PT, PT, PT, UP6, 0x40, 0x0 ;  /* 0x000000000000781c */ /* 0x000fe40003f2e868 */
[----:B------:R-:W-:Y:S01]  /*4010*/  PLOP3.LUT P6, PT, PT, PT, UP5, 0x40, 0x0 ;  /* 0x000000000000781c */ /* 0x000fe20003fce858 */
[--C-:B------:R-:W-:Y:S01]  /*4020*/  FFMA.FTZ R142, R142, c[0x0][0x29c], -R135.reuse ;  /* 0x0000a7008e8e7a23 */ /* 0x100fe20000010887 */
[----:B------:R-:W-:Y:S01]  /*4030*/  PLOP3.LUT P5, PT, PT, PT, UP4, 0x40, 0x0 ;  /* 0x000000000000781c */ /* 0x000fe20003fae848 */
[--C-:B------:R-:W-:Y:S01]  /*4040*/  FFMA.FTZ R141, R141, c[0x0][0x29c], -R135.reuse ;  /* 0x0000a7008d8d7a23 */ /* 0x100fe20000010887 */
[C---:B------:R-:W-:Y:S01]  /*4050*/  ISETP.GT.AND P1, PT, R16.reuse, RZ, P1 ;  /* 0x000000ff1000720c */ /* 0x040fe20000f24270 */
[----:B------:R-:W-:Y:S01]  /*4060*/  FFMA.FTZ R135, R151, c[0x0][0x29c], -R135 ;  /* 0x0000a70097877a23 */ /* 0x000fe20000010887 */
[C---:B------:R-:W-:Y:S01]  /*4070*/  ISETP.GT.AND P6, PT, R16.reuse, 0x1, P6 ;  /* 0x000000011000780c */ /* 0x040fe200037c4270 */
[----:B------:R-:W4:Y:S01]  /*4080*/  MUFU.EX2 R151, R146 ;  /* 0x0000009200977308 */ /* 0x000f220000000800 */
[----:B------:R-:W-:Y:S02]  /*4090*/  ISETP.GT.AND P5, PT, R16, 0x20, P5 ;  /* 0x000000201000780c */ /* 0x000fe40002fa4270 */
[C---:B------:R-:W-:Y:S02]  /*40a0*/  ISETP.LT.OR P1, PT, R132.reuse, 0x1, P1 ;  /* 0x000000018400780c */ /* 0x040fe40000f21670 */
[C---:B------:R-:W-:Y:S02]  /*40b0*/  ISETP.LT.OR P6, PT, R132.reuse, 0x2, P6 ;  /* 0x000000028400780c */ /* 0x040fe400037c1670 */
[----:B------:R-:W-:Y:S02]  /*40c0*/  ISETP.LT.OR P5, PT, R132, 0x21, P5 ;  /* 0x000000218400780c */ /* 0x000fe40002fa1670 */
[----:B------:R-:W-:Y:S01]  /*40d0*/  FSEL R152, R239, -INF , !P1 ;  /* 0xff800000ef987808 */ /* 0x000fe20004800000 */
[----:B------:R2:W1:Y:S01]  /*40e0*/  MUFU.EX2 R146, R136 ;  /* 0x0000008800927308 */ /* 0x0004620000000800 */
[----:B------:R-:W-:Y:S02]  /*40f0*/  FSEL R153, R241, -INF , !P6 ;  /* 0xff800000f1997808 */ /* 0x000fe40007000000 */
[----:B------:R-:W-:Y:S02]  /*4100*/  FSEL R154, R238, -INF , !P5 ;  /* 0xff800000ee9a7808 */ /* 0x000fe40006800000 */
[----:B------:R-:W-:Y:S02]  /*4110*/  PLOP3.LUT P1, PT, PT, PT, UP3, 0x40, 0x0 ;  /* 0x000000000000781c */ /* 0x000fe40003f2e838 */
[----:B------:R-:W-:Y:S02]  /*4120*/  PLOP3.LUT P6, PT, PT, PT, UP2, 0x40, 0x0 ;  /* 0x000000000000781c */ /* 0x000fe40003fce828 */
[----:B------:R-:W-:Y:S01]  /*4130*/  PLOP3.LUT P5, PT, PT, PT, UP1, 0x40, 0x0 ;  /* 0x000000000000781c */ /* 0x000fe20003fae818 */
[----:B------:R-:W1:Y:S01]  /*4140*/  MUFU.EX2 R142, R142 ;  /* 0x0000008e008e7308 */ /* 0x000e620000000800 */
[C---:B------:R-:W-:Y:S02]  /*4150*/  ISETP.GT.AND P1, PT, R16.reuse, 0x21, P1 ;  /* 0x000000211000780c */ /* 0x040fe40000f24270 */
[C---:B------:R-:W-:Y:S02]  /*4160*/  ISETP.GT.AND P6, PT, R16.reuse, 0x40, P6 ;  /* 0x000000401000780c */ /* 0x040fe400037c4270 */
[----:B------:R-:W-:Y:S02]  /*4170*/  ISETP.GT.AND P5, PT, R16, 0x41, P5 ;  /* 0x000000411000780c */ /* 0x000fe40002fa4270 */
[C---:B------:R-:W-:Y:S02]  /*4180*/  HMMA.16816.F32.BF16 R16, R20.reuse, R162, RZ ;  /* 0x000000a21410723c */ /* 0x040fe400000418ff */
[----:B------:R-:W-:Y:S02]  /*4190*/  SEL R2, R2, 0xffffffc0, !P0 ;  /* 0xffffffc002027807 */ /* 0x000fe40004000000 */
[----:B------:R-:W-:Y:S02]  /*41a0*/  ISETP.LT.OR P6, PT, R132, 0x41, P6 ;  /* 0x000000418400780c */ /* 0x000fe400037c1670 */
[----:B------:R-:W-:Y:S01]  /*41b0*/  IADD3 R3, R224, R2, RZ ;  /* 0x00000002e0037210 */ /* 0x000fe20007ffe0ff */
[----:B------:R-:W-:Y:S01]  /*41c0*/  IMAD.IADD R2, R2, 0x1, R225 ;  /* 0x0000000102027824 */ /* 0x000fe200078e02e1 */
[-C--:B------:R-:W-:Y:S01]  /*41d0*/  HMMA.16816.F32.BF16 R20, R20, R164.reuse, RZ ;  /* 0x000000a41414723c */ /* 0x080fe200000418ff */
[C---:B------:R-:W-:Y:S02]  /*41e0*/  ISETP.LT.OR P5, PT, R132.reuse, 0x42, P5 ;  /* 0x000000428400780c */ /* 0x040fe40002fa1670 */
[----:B------:R-:W-:Y:S01]  /*41f0*/  ISETP.LT.OR P1, PT, R132, 0x22, P1 ;  /* 0x000000228400780c */ /* 0x000fe20000f21670 */
[--C-:B------:R-:W-:Y:S03]  /*4200*/  FFMA.FTZ R132, R154, c[0x0][0x29c], -R137.reuse ;  /* 0x0000a7009a847a23 */ /* 0x100fe60000010889 */
[----:B------:R-:W-:Y:S01]  /*4210*/  FSEL R139, R237, -INF , !P1 ;  /* 0xff800000ed8b7808 */ /* 0x000fe20004800000 */
[----:B------:R-:W-:Y:S01]  /*4220*/  HMMA.16816.F32.BF16 R24, R24, R164, RZ ;  /* 0x000000a41818723c */ /* 0x000fe200000418ff */
[----:B------:R-:W-:Y:S03]  /*4230*/  PLOP3.LUT P1, PT, PT, PT, UP0, 0x80, 0x0 ;  /* 0x000000000000781c */ /* 0x000fe60003f2f008 */
[--C-:B------:R-:W-:Y:S04]  /*4240*/  FFMA.FTZ R139, R139, c[0x0][0x29c], -R137.reuse ;  /* 0x0000a7008b8b7a23 */ /* 0x100fe80000010889 */
[-C--:B------:R-:W-:Y:S08]  /*4250*/  HMMA.16816.F32.BF16 R4, R76, R166.reuse, R4 ;  /* 0x000000a64c04723c */ /* 0x080ff00000041804 */
[C---:B------:R-:W-:Y:S08]  /*4260*/  HMMA.16816.F32.BF16 R8, R80.reuse, R166, R8 ;  /* 0x000000a65008723c */ /* 0x040ff00000041808 */
[-C--:B------:R-:W-:Y:S08]  /*4270*/  HMMA.16816.F32.BF16 R12, R80, R168.reuse, R12 ;  /* 0x000000a8500c723c */ /* 0x080ff0000004180c */
[C---:B------:R-:W-:Y:S08]  /*4280*/  HMMA.16816.F32.BF16 R16, R76.reuse, R168, R16 ;  /* 0x000000a84c10723c */ /* 0x040ff00000041810 */
[-C--:B------:R-:W-:Y:S01]  /*4290*/  HMMA.16816.F32.BF16 R20, R76, R170.reuse, R20 ;  /* 0x000000aa4c14723c */ /* 0x080fe20000041814 */
[----:B------:R-:W1:Y:S07]  /*42a0*/  LDSM.16.M88.4 R76, [R3+0xe080] ;  /* 0x00e08000034c783b */ /* 0x000e6e0000000200 */
[----:B------:R-:W-:Y:S01]  /*42b0*/  HMMA.16816.F32.BF16 R24, R80, R170, R24 ;  /* 0x000000aa5018723c */ /* 0x000fe20000041818 */
[----:B------:R-:W2:Y:S07]  /*42c0*/  LDSM.16.M88.4 R80, [R3+0xf080] ;  /* 0x00f080000350783b */ /* 0x000eae0000000200 */
        /* <DEDUP_REMOVED lines=31> */
[----:B------:R2:W3:Y:S03]  /*44c0*/  LDSM.16.M88.4 R80, [R3+0x11080] ;  /* 0x011080000350783b */ /* 0x0004e60000000200 */
[----:B--2---:R-:W-:Y:S02]  /*44d0*/  FSEL R3, R213, -INF , !P6 ;  /* 0xff800000d5037808 */ /* 0x004fe40007000000 */
[----:B------:R-:W-:Y:S03]  /*44e0*/  PLOP3.LUT P6, PT, PT, PT, UP5, 0x40, 0x0 ;  /* 0x000000000000781c */ /* 0x000fe60003fce858 */
[----:B------:R-:W-:Y:S01]  /*44f0*/  FFMA.FTZ R140, R3, c[0x0][0x29c], -R137 ;  /* 0x0000a700038c7a23 */ /* 0x000fe20000010889 */
[C---:B------:R-:W-:Y:S01]  /*4500*/  ISETP.GT.AND P6, PT, R133.reuse, 0x1, P6 ;  /* 0x000000018500780c */ /* 0x040fe200037c4270 */
[----:B------:R-:W-:Y:S01]  /*4510*/  LDS R3, [R247.X4+0x122a0] ;  /* 0x0122a000f7037984 */ /* 0x000fe20000004800 */
[-C--:B-1----:R-:W-:Y:S03]  /*4520*/  HMMA.16816.F32.BF16 R4, R76, R196.reuse, R4 ;  /* 0x000000c44c04723c */ /* 0x082fe60000041804 */
[----:B------:R-:W-:Y:S02]  /*4530*/  MUFU.EX2 R140, R140 ;  /* 0x0000008c008c7308 */ /* 0x000fe40000000800 */
[----:B------:R-:W-:Y:S03]  /*4540*/  ISETP.LT.OR P6, PT, R134, 0x2, P6 ;  /* 0x000000028600780c */ /* 0x000fe600037c1670 */
[C---:B---3--:R-:W-:Y:S08]  /*4550*/  HMMA.16816.F32.BF16 R8, R80.reuse, R196, R8 ;  /* 0x000000c45008723c */ /* 0x048ff00000041808 */
[-C--:B------:R-:W-:Y:S08]  /*4560*/  HMMA.16816.F32.BF16 R12, R80, R198.reuse, R12 ;  /* 0x000000c6500c723c */ /* 0x080ff0000004180c */
[C---:B------:R-:W-:Y:S08]  /*4570*/  HMMA.16816.F32.BF16 R16, R76.reuse, R198, R16 ;  /* 0x000000c64c10723c */ /* 0x040ff00000041810 */
[-C--:B------:R-:W-:Y:S01]  /*4580*/  HMMA.16816.F32.BF16 R20, R76, R200.reuse, R20 ;  /* 0x000000c84c14723c */ /* 0x080fe20000041814 */
[----:B------:R-:W1:Y:S07]  /*4590*/  LDSM.16.M88.4 R76, [R2+0x10080] ;  /* 0x01008000024c783b */ /* 0x000e6e0000000200 */
[----:B------:R-:W-:Y:S01]  /*45a0*/  HMMA.16816.F32.BF16 R24, R80, R200, R24 ;  /* 0x000000c85018723c */ /* 0x000fe20000041818 */
[----:B------:R2:W3:Y:S03]  /*45b0*/  LDSM.16.M88.4 R80, [R2+0x11080] ;  /* 0x011080000250783b */ /* 0x0004e60000000200 */
[----:B--2---:R-:W-:Y:S02]  /*45c0*/  FSEL R2, R212, -INF , !P5 ;  /* 0xff800000d4027808 */ /* 0x004fe40006800000 */
[----:B------:R-:W-:Y:S04]  /*45d0*/  PLOP3.LUT P5, PT, PT, PT, UP6, 0x40, 0x0 ;  /* 0x000000000000781c */ /* 0x000fe80003fae868 */
[C---:B------:R-:W-:Y:S01]  /*45e0*/  ISETP.GT.AND P5, PT, R133.reuse, RZ, P5 ;  /* 0x000000ff8500720c */ /* 0x040fe20002fa4270 */
[-C--:B-1----:R-:W-:Y:S05]  /*45f0*/  HMMA.16816.F32.BF16 R4, R76, R202.reuse, R4 ;  /* 0x000000ca4c04723c */ /* 0x082fea0000041804 */
[----:B------:R-:W-:Y:S03]  /*4600*/  ISETP.LT.OR P5, PT, R134, 0x1, P5 ;  /* 0x000000018600780c */ /* 0x000fe60002fa1670 */
[C---:B---3--:R-:W-:Y:S04]  /*4610*/  HMMA.16816.F32.BF16 R8, R80.reuse, R202, R8 ;  /* 0x000000ca5008723c */ /* 0x048fe80000041808 */
[----:B------:R-:W-:Y:S02]  /*4620*/  FSEL R136, R246, -INF , !P5 ;  /* 0xff800000f6887808 */ /* 0x000fe40006800000 */
[----:B------:R-:W-:Y:S02]  /*4630*/  PLOP3.LUT P5, PT, PT, PT, UP3, 0x40, 0x0 ;  /* 0x000000000000781c */ /* 0x000fe40003fae838 */
[-C--:B------:R-:W-:Y:S03]  /*4640*/  HMMA.16816.F32.BF16 R12, R80, R204.reuse, R12 ;  /* 0x000000cc500c723c */ /* 0x080fe6000004180c */
[----:B------:R-:W-:Y:S01]  /*4650*/  ISETP.GT.AND P5, PT, R133, 0x21, P5 ;  /* 0x000000218500780c */ /* 0x000fe20002fa4270 */
[--C-:B------:R-:W-:Y:S03]  /*4660*/  FFMA.FTZ R136, R136, c[0x0][0x29c], -R138.reuse ;  /* 0x0000a70088887a23 */ /* 0x100fe6000001088a */
[----:B------:R-:W-:Y:S01]  /*4670*/  ISETP.LT.OR P5, PT, R134, 0x22, P5 ;  /* 0x000000228600780c */ /* 0x000fe20002fa1670 */
[C---:B------:R-:W-:Y:S02]  /*4680*/  HMMA.16816.F32.BF16 R16, R76.reuse, R204, R16 ;  /* 0x000000cc4c10723c */ /* 0x040fe40000041810 */
[----:B------:R-:W-:Y:S02]  /*4690*/  MUFU.EX2 R136, R136 ;  /* 0x0000008800887308 */ /* 0x000fe40000000800 */
[--C-:B------:R-:W-:Y:S02]  /*46a0*/  FADD.FTZ R6, R6, -R3.reuse ;  /* 0x8000000306067221 */ /* 0x100fe40000010000 */
[----:B------:R-:W-:Y:S02]  /*46b0*/  FADD.FTZ R7, R7, -R3 ;  /* 0x8000000307077221 */ /* 0x000fe40000010000 */
[-C--:B------:R-:W-:Y:S04]  /*46c0*/  HMMA.16816.F32.BF16 R20, R76, R206.reuse, R20 ;  /* 0x000000ce4c14723c */ /* 0x080fe80000041814 */
[----:B------:R-:W-:Y:S02]  /*46d0*/  FMUL.FTZ R6, R150, R6 ;  /* 0x0000000696067220 */ /* 0x000fe40000410000 */
[----:B-----5:R-:W-:Y:S01]  /*46e0*/  FMUL.FTZ R7, R149, R7 ;  /* 0x0000000795077220 */ /* 0x020fe20000410000 */
[----:B------:R-:W-:Y:S01]  /*46f0*/  FSEL R78, R243, -INF , !P5 ;  /* 0xff800000f34e7808 */ /* 0x000fe20006800000 */
[----:B------:R-:W-:Y:S01]  /*4700*/  HMMA.16816.F32.BF16 R24, R80, R206, R24 ;  /* 0x000000ce5018723c */ /* 0x000fe20000041818 */
[----:B------:R-:W-:Y:S03]  /*4710*/  PLOP3.LUT P5, PT, PT, PT, UP1, 0x40, 0x0 ;  /* 0x000000000000781c */ /* 0x000fe60003fae818 */
[--C-:B------:R-:W-:Y:S01]  /*4720*/  FFMA.FTZ R76, R152, c[0x0][0x29c], -R137.reuse ;  /* 0x0000a700984c7a23 */ /* 0x100fe20000010889 */
[----:B------:R-:W-:Y:S01]  /*4730*/  ISETP.GT.AND P5, PT, R133, 0x41, P5 ;  /* 0x000000418500780c */ /* 0x000fe20002fa4270 */
[----:B------:R1:W-:Y:S01]  /*4740*/  MUFU.EX2 R152, R135 ;  /* 0x0000008700987308 */ /* 0x0003e20000000800 */
[--C-:B------:R-:W-:Y:S01]  /*4750*/  FFMA.FTZ R77, R153, c[0x0][0x29c], -R137.reuse ;  /* 0x0000a700994d7a23 */ /* 0x100fe20000010889 */
[----:B------:R-:W-:Y:S01]  /*4760*/  F2FP.BF16.PACK_AB R81, R149, R150 ;  /* 0x000000969551723e */ /* 0x000fe200000010ff */
[----:B------:R-:W-:Y:S01]  /*4770*/  FFMA.FTZ R137, R2, c[0x0][0x29c], -R137 ;  /* 0x0000a70002897a23 */ /* 0x000fe20000010889 */
[----:B------:R-:W-:Y:S01]  /*4780*/  ISETP.LT.OR P5, PT, R134, 0x42, P5 ;  /* 0x000000428600780c */ /* 0x000fe20002fa1670 */
[----:B------:R-:W2:Y:S01]  /*4790*/  LDS R2, [R247.X4+0x12300] ;  /* 0x01230000f7027984 */ /* 0x000ea20000004800 */
[--C-:B------:R-:W-:Y:S02]  /*47a0*/  FADD.FTZ R18, R18, -R3.reuse ;  /* 0x8000000312127221 */ /* 0x100fe40000010000 */
[--C-:B------:R-:W-:Y:S02]  /*47b0*/  FADD.FTZ R19, R19, -R3.reuse ;  /* 0x8000000313137221 */ /* 0x100fe40000010000 */
[--C-:B------:R-:W-:Y:S01]  /*47c0*/  FADD.FTZ R22, R22, -R3.reuse ;  /* 0x8000000316167221 */ /* 0x100fe20000010000 */
[----:B------:R-:W3:Y:S01]  /*47d0*/  MUFU.EX2 R153, R141 ;  /* 0x0000008d00997308 */ /* 0x000ee20000000800 */
[----:B------:R-:W-:Y:S02]  /*47e0*/  FADD.FTZ R23, R23, -R3 ;  /* 0x8000000317177221 */ /* 0x000fe40000010000 */
[----:B------:R-:W-:Y:S01]  /*47f0*/  FFMA.FTZ R80, -R157, R157, 1 ;  /* 0x3f8000009d507423 */ /* 0x000fe2000001019d */
[----:B------:R-:W5:Y:S01]  /*4800*/  LDS R3, [R247.X4+0x12320] ;  /* 0x01232000f7037984 */ /* 0x000f620000004800 */
[----:B------:R-:W-:Y:S02]  /*4810*/  FFMA.FTZ R82, -R209, R209, 1 ;  /* 0x3f800000d1527423 */ /* 0x000fe400000101d1 */
[----:B------:R-:W-:Y:S02]  /*4820*/  FMUL.FTZ R18, R148, R18 ;  /* 0x0000001294127220 */ /* 0x000fe40000410000 */
[----:B------:R-:W-:Y:S01]  /*4830*/  FMUL.FTZ R82, R6, R82 ;  /* 0x0000005206527220 */ /* 0x000fe20000410000 */
[----:B------:R2:W-:Y:S01]  /*4840*/  MUFU.EX2 R157, R132 ;  /* 0x00000084009d7308 */ /* 0x0005e20000000800 */
[----:B------:R-:W-:Y:S01]  /*4850*/  FFMA.FTZ R6, -R158, R158, 1 ;  /* 0x3f8000009e067423 */ /* 0x000fe2000001019e */
[----:B-1----:R-:W-:Y:S01]  /*4860*/  FSEL R135, R245, -INF , !P6 ;  /* 0xff800000f5877808 */ /* 0x002fe20007000000 */
[----:B----4-:R-:W-:Y:S01]  /*4870*/  FMUL.FTZ R22, R151, R22 ;  /* 0x0000001697167220 */ /* 0x010fe20000410000 */
[----:B------:R-:W-:Y:S01]  /*4880*/  PLOP3.LUT P6, PT, PT, PT, UP4, 0x40, 0x0 ;  /* 0x000000000000781c */ /* 0x000fe20003fce848 */
[----:B------:R-:W-:Y:S02]  /*4890*/  FMUL.FTZ R23, R146, R23 ;  /* 0x0000001792177220 */ /* 0x000fe40000410000 */
[----:B------:R-:W-:Y:S01]  /*48a0*/  FMUL.FTZ R19, R147, R19 ;  /* 0x0000001393137220 */ /* 0x000fe20000410000 */
[----:B------:R-:W-:Y:S02]  /*48b0*/  ISETP.GT.AND P6, PT, R133, 0x20, P6 ;  /* 0x000000208500780c */ /* 0x000fe400037c4270 */
[----:B------:R1:W-:Y:S01]  /*48c0*/  MUFU.EX2 R159, R76 ;  /* 0x0000004c009f7308 */ /* 0x0003e20000000800 */
[--C-:B------:R-:W-:Y:S01]  /*48d0*/  FFMA.FTZ R135, R135, c[0x0][0x29c], -R138.reuse ;  /* 0x0000a70087877a23 */ /* 0x100fe2000001088a */
[----:B------:R-:W-:Y:S04]  /*48e0*/  ISETP.LT.OR P6, PT, R134, 0x21, P6 ;  /* 0x000000218600780c */ /* 0x000fe800037c1670 */
[----:B------:R-:W-:Y:S02]  /*48f0*/  FSEL R79, R244, -INF , !P6 ;  /* 0xff800000f44f7808 */ /* 0x000fe40007000000 */
[----:B------:R-:W-:Y:S02]  /*4900*/  PLOP3.LUT P6, PT, PT, PT, UP2, 0x40, 0x0 ;  /* 0x000000000000781c */ /* 0x000fe40003fce828 */
[----:B------:R4:W3:Y:S01]  /*4910*/  MUFU.EX2 R154, R77 ;  /* 0x0000004d009a7308 */ /* 0x0008e20000000800 */
[--C-:B------:R-:W-:Y:S01]  /*4920*/  FFMA.FTZ R83, R79, c[0x0][0x29c], -R138.reuse ;  /* 0x0000a7004f537a23 */ /* 0x100fe2000001088a */
[----:B------:R-:W-:Y:S01]  /*4930*/  ISETP.GT.AND P6, PT, R133, 0x40, P6 ;  /* 0x000000408500780c */ /* 0x000fe200037c4270 */
[----:B------:R-:W-:Y:S02]  /*4940*/  FMUL.FTZ R79, R7, R80 ;  /* 0x00000050074f7220 */ /* 0x000fe40000410000 */
[----:B------:R-:W-:Y:S01]  /*4950*/  FFMA.FTZ R7, -R156, R156, 1 ;  /* 0x3f8000009c077423 */ /* 0x000fe2000001019c */
[----:B------:R-:W-:Y:S01]  /*4960*/  ISETP.LT.OR P6, PT, R134, 0x41, P6 ;  /* 0x000000418600780c */ /* 0x000fe200037c1670 */
[----:B------:R-:W-:Y:S01]  /*4970*/  FMUL.FTZ R80, R18, R6 ;  /* 0x0000000612507220 */ /* 0x000fe20000410000 */
[----:B------:R-:W-:Y:S01]  /*4980*/  F2FP.BF16.PACK_AB R79, R79, R82 ;  /* 0x000000524f4f723e */ /* 0x000fe200000010ff */
[----:B------:R-:W-:Y:S01]  /*4990*/  FFMA.FTZ R6, -R155, R155, 1 ;  /* 0x3f8000009b067423 */ /* 0x000fe2000001019b */
[----:B------:R-:W-:Y:S01]  /*49a0*/  MUFU.EX2 R137, R137 ;  /* 0x0000008900897308 */ /* 0x000fe20000000800 */
[----:B--2---:R-:W-:Y:S02]  /*49b0*/  FFMA.FTZ R132, R78, c[0x0][0x29c], -R138 ;  /* 0x0000a7004e847a23 */ /* 0x004fe4000001088a */
[----:B------:R-:W-:Y:S01]  /*49c0*/  FFMA.FTZ R18, -R208, R208, 1 ;  /* 0x3f800000d0127423 */ /* 0x000fe200000101d0 */
[----:B-1----:R-:W-:Y:S01]  /*49d0*/  FSEL R76, R240, -INF , !P5 ;  /* 0xff800000f04c7808 */ /* 0x002fe20006800000 */
[----:B------:R-:W-:Y:S01]  /*49e0*/  FMUL.FTZ R7, R22, R7 ;  /* 0x0000000716077220 */ /* 0x000fe20000410000 */
[----:B------:R-:W-:Y:S01]  /*49f0*/  F2FP.BF16.PACK_AB R22, R142, R143 ;  /* 0x0000008f8e16723e */ /* 0x000fe200000010ff */
[----:B------:R-:W-:Y:S01]  /*4a00*/  FMUL.FTZ R6, R23, R6 ;  /* 0x0000000617067220 */ /* 0x000fe20000410000 */
[----:B------:R-:W-:Y:S01]  /*4a10*/  F2FP.BF16.PACK_AB R23, R144, R145 ;  /* 0x000000919017723e */ /* 0x000fe200000010ff */
[--C-:B------:R-:W-:Y:S01]  /*4a20*/  FADD.FTZ R9, R9, -R2.reuse ;  /* 0x8000000209097221 */ /* 0x100fe20000010000 */
[----:B------:R-:W-:Y:S01]  /*4a30*/  MUFU.EX2 R134, R132 ;  /* 0x0000008400867308 */ /* 0x000fe20000000800 */
[----:B------:R-:W-:Y:S01]  /*4a40*/  FMUL.FTZ R18, R19, R18 ;  /* 0x0000001213127220 */ /* 0x000fe20000410000 */
[----:B------:R-:W-:Y:S01]  /*4a50*/  F2FP.BF16.PACK_AB R78, R6, R7 ;  /* 0x00000007064e723e */ /* 0x000fe200000010ff */
[--C-:B------:R-:W-:Y:S01]  /*4a60*/  FADD.FTZ R8, R8, -R2.reuse ;  /* 0x8000000208087221 */ /* 0x100fe20000010000 */
[----:B----4-:R-:W-:Y:S01]  /*4a70*/  FSEL R77, R242, -INF , !P6 ;  /* 0xff800000f24d7808 */ /* 0x010fe20007000000 */
[----:B------:R-:W-:Y:S01]  /*4a80*/  FMUL.FTZ R9, R144, R9 ;  /* 0x0000000990097220 */ /* 0x000fe20000410000 */
[----:B------:R-:W-:Y:S01]  /*4a90*/  F2FP.BF16.PACK_AB R80, R18, R80 ;  /* 0x000000501250723e */ /* 0x000fe200000010ff */
[--C-:B------:R-:W-:Y:S02]  /*4aa0*/  FADD.FTZ R13, R13, -R2.reuse ;  /* 0x800000020d0d7221 */ /* 0x100fe40000010000 */
[----:B------:R-:W-:Y:S01]  /*4ab0*/  FFMA.FTZ R6, -R235, R235, 1 ;  /* 0x3f800000eb067423 */ /* 0x000fe200000101eb */
[----:B------:R-:W1:Y:S01]  /*4ac0*/  MUFU.EX2 R141, R139 ;  /* 0x0000008b008d7308 */ /* 0x000e620000000800 */
[----:B------:R-:W-:Y:S02]  /*4ad0*/  FMUL.FTZ R8, R145, R8 ;  /* 0x0000000891087220 */ /* 0x000fe40000410000 */
[--C-:B------:R-:W-:Y:S02]  /*4ae0*/  FADD.FTZ R12, R12, -R2.reuse ;  /* 0x800000020c0c7221 */ /* 0x100fe40000010000 */
[----:B------:R-:W-:Y:S02]  /*4af0*/  FFMA.FTZ R7, -R236, R236, 1 ;  /* 0x3f800000ec077423 */ /* 0x000fe400000101ec */
[----:B------:R-:W-:Y:S02]  /*4b00*/  FMUL.FTZ R13, R142, R13 ;  /* 0x0000000d8e0d7220 */ /* 0x000fe40000410000 */
[----:B------:R-:W-:Y:S01]  /*4b10*/  FMUL.FTZ R18, R9, R6 ;  /* 0x0000000609127220 */ /* 0x000fe20000410000 */
[----:B------:R-:W2:Y:S01]  /*4b20*/  MUFU.EX2 R139, R135 ;  /* 0x00000087008b7308 */ /* 0x000ea20000000800 */
[----:B------:R-:W-:Y:S02]  /*4b30*/  FFMA.FTZ R6, -R214, R214, 1 ;  /* 0x3f800000d6067423 */ /* 0x000fe400000101d6 */
[--C-:B------:R-:W-:Y:S02]  /*4b40*/  FADD.FTZ R24, R24, -R2.reuse ;  /* 0x8000000218187221 */ /* 0x100fe40000010000 */
[----:B------:R-:W-:Y:S02]  /*4b50*/  FMUL.FTZ R12, R143, R12 ;  /* 0x0000000c8f0c7220 */ /* 0x000fe40000410000 */
[----:B------:R-:W-:Y:S02]  /*4b60*/  FMUL.FTZ R8, R8, R7 ;  /* 0x0000000708087220 */ /* 0x000fe40000410000 */
[----:B------:R-:W-:Y:S01]  /*4b70*/  FFMA.FTZ R7, -R215, R215, 1 ;  /* 0x3f800000d7077423 */ /* 0x000fe200000101d7 */
[----:B------:R4:W2:Y:S01]  /*4b80*/  MUFU.EX2 R135, R83 ;  /* 0x0000005300877308 */ /* 0x0008a20000000800 */
[----:B---3--:R-:W-:Y:S01]  /*4b90*/  FMUL.FTZ R24, R153, R24 ;  /* 0x0000001899187220 */ /* 0x008fe20000410000 */
[----:B------:R-:W-:Y:S01]  /*4ba0*/  F2FP.BF16.PACK_AB R18, R18, R8 ;  /* 0x000000081212723e */ /* 0x000fe200000010ff */
[----:B------:R-:W-:Y:S01]  /*4bb0*/  FMUL.FTZ R19, R13, R6 ;  /* 0x000000060d137220 */ /* 0x000fe20000410000 */
[----:B------:R-:W-:Y:S01]  /*4bc0*/  F2FP.BF16.PACK_AB R13, R152, R153 ;  /* 0x00000099980d723e */ /* 0x000fe200000010ff */
[----:B------:R-:W-:Y:S02]  /*4bd0*/  FFMA.FTZ R6, -R211, R211, 1 ;  /* 0x3f800000d3067423 */ /* 0x000fe400000101d3 */
[--C-:B-----5:R-:W-:Y:S02]  /*4be0*/  FADD.FTZ R10, R10, -R3.reuse ;  /* 0x800000030a0a7221 */ /* 0x120fe40000010000 */
[----:B------:R-:W-:Y:S01]  /*4bf0*/  FMUL.FTZ R7, R12, R7 ;  /* 0x000000070c077220 */ /* 0x000fe20000410000 */
[----:B------:R-:W-:Y:S01]  /*4c00*/  F2FP.BF16.PACK_AB R12, R154, R159 ;  /* 0x0000009f9a0c723e */ /* 0x000fe200000010ff */
[----:B------:R-:W-:Y:S02]  /*4c10*/  FMUL.FTZ R82, R24, R6 ;  /* 0x0000000618527220 */ /* 0x000fe40000410000 */
[----:B------:R-:W-:Y:S01]  /*4c20*/  FMUL.FTZ R10, R159, R10 ;  /* 0x0000000a9f0a7220 */ /* 0x000fe20000410000 */
[----:B------:R-:W-:Y:S01]  /*4c30*/  F2FP.BF16.PACK_AB R19, R19, R7 ;  /* 0x000000071313723e */ /* 0x000fe200000010ff */
[--C-:B------:R-:W-:Y:S02]  /*4c40*/  FADD.FTZ R11, R11, -R3.reuse ;  /* 0x800000030b0b7221 */ /* 0x100fe40000010000 */
[----:B------:R-:W-:Y:S02]  /*4c50*/  FFMA.FTZ R6, -R239, R239, 1 ;  /* 0x3f800000ef067423 */ /* 0x000fe400000101ef */
[----:B------:R-:W-:Y:S02]  /*4c60*/  FADD.FTZ R25, R25, -R2 ;  /* 0x8000000219197221 */ /* 0x000fe40000010000 */
[----:B------:R-:W-:Y:S01]  /*4c70*/  FMUL.FTZ R7, R154, R11 ;  /* 0x0000000b9a077220 */ /* 0x000fe20000410000 */
[----:B-1----:R-:W-:Y:S01]  /*4c80*/  F2FP.BF16.PACK_AB R11, R141, R157 ;  /* 0x0000009d8d0b723e */ /* 0x002fe200000010ff */
[----:B------:R-:W-:Y:S02]  /*4c90*/  FMUL.FTZ R24, R10, R6 ;  /* 0x000000060a187220 */ /* 0x000fe40000410000 */
[--C-:B------:R-:W-:Y:S02]  /*4ca0*/  FADD.FTZ R26, R26, -R3.reuse ;  /* 0x800000031a1a7221 */ /* 0x100fe40000010000 */
[--C-:B------:R-:W-:Y:S02]  /*4cb0*/  FADD.FTZ R14, R14, -R3.reuse ;  /* 0x800000030e0e7221 */ /* 0x100fe40000010000 */
[----:B------:R-:W-:Y:S02]  /*4cc0*/  FFMA.FTZ R6, -R241, R241, 1 ;  /* 0x3f800000f1067423 */ /* 0x000fe400000101f1 */
[--C-:B------:R-:W-:Y:S02]  /*4cd0*/  FADD.FTZ R27, R27, -R3.reuse ;  /* 0x800000031b1b7221 */ /* 0x100fe40000010000 */
[----:B------:R-:W-:Y:S02]  /*4ce0*/  FMUL.FTZ R25, R152, R25 ;  /* 0x0000001998197220 */ /* 0x000fe40000410000 */
[----:B------:R-:W-:Y:S02]  /*4cf0*/  FFMA.FTZ R2, -R210, R210, 1 ;  /* 0x3f800000d2027423 */ /* 0x000fe400000101d2 */
[----:B------:R-:W-:Y:S02]  /*4d00*/  FMUL.FTZ R132, R157, R14 ;  /* 0x0000000e9d847220 */ /* 0x000fe40000410000 */
[----:B------:R-:W-:Y:S02]  /*4d10*/  FMUL.FTZ R14, R140, R26 ;  /* 0x0000001a8c0e7220 */ /* 0x000fe40000410000 */
[----:B------:R-:W-:Y:S02]  /*4d20*/  FMUL.FTZ R27, R137, R27 ;  /* 0x0000001b891b7220 */ /* 0x000fe40000410000 */
[----:B------:R-:W-:Y:S02]  /*4d30*/  FADD.FTZ R15, R15, -R3 ;  /* 0x800000030f0f7221 */ /* 0x000fe40000010000 */
[----:B------:R-:W-:Y:S01]  /*4d40*/  FMUL.FTZ R10, R7, R6 ;  /* 0x00000006070a7220 */ /* 0x000fe20000410000 */
[----:B------:R-:W-:Y:S01]  /*4d50*/  F2FP.BF16.PACK_AB R6, R137, R140 ;  /* 0x0000008c8906723e */ /* 0x000fe200000010ff */
[----:B------:R-:W-:Y:S02]  /*4d60*/  FFMA.FTZ R7, -R213, R213, 1 ;  /* 0x3f800000d5077423 */ /* 0x000fe400000101d5 */
[----:B------:R-:W-:Y:S01]  /*4d70*/  FFMA.FTZ R3, -R212, R212, 1 ;  /* 0x3f800000d4037423 */ /* 0x000fe200000101d4 */
[----:B------:R-:W-:Y:S01]  /*4d80*/  F2FP.BF16.PACK_AB R10, R10, R24 ;  /* 0x000000180a0a723e */ /* 0x000fe200000010ff */
[----:B------:R-:W-:Y:S02]  /*4d90*/  FMUL.FTZ R25, R25, R2 ;  /* 0x0000000219197220 */ /* 0x000fe40000410000 */
[----:B------:R-:W-:Y:S01]  /*4da0*/  FMUL.FTZ R14, R14, R7 ;  /* 0x000000070e0e7220 */ /* 0x000fe20000410000 */
[----:B------:R-:W1:Y:S01]  /*4db0*/  LDS R2, [R247.X4+0x12280] ;  /* 0x01228000f7027984 */ /* 0x000e620000004800 */
[----:B------:R-:W-:Y:S01]  /*4dc0*/  FMUL.FTZ R7, R27, R3 ;  /* 0x000000031b077220 */ /* 0x000fe20000410000 */
[----:B--2---:R-:W-:Y:S01]  /*4dd0*/  F2FP.BF16.PACK_AB R3, R139, R136 ;  /* 0x000000888b03723e */ /* 0x004fe200000010ff */
[--C-:B------:R-:W-:Y:S01]  /*4de0*/  FFMA.FTZ R133, R77, c[0x0][0x29c], -R138.reuse ;  /* 0x0000a7004d857a23 */ /* 0x100fe2000001088a */
[----:B------:R-:W-:Y:S01]  /*4df0*/  F2FP.BF16.PACK_AB R77, R146, R151 ;  /* 0x00000097924d723e */ /* 0x000fe200000010ff */
[----:B------:R-:W-:Y:S01]  /*4e00*/  FFMA.FTZ R138, R76, c[0x0][0x29c], -R138 ;  /* 0x0000a7004c8a7a23 */ /* 0x000fe2000001088a */
[----:B------:R-:W-:Y:S01]  /*4e10*/  F2FP.BF16.PACK_AB R76, R147, R148 ;  /* 0x00000094934c723e */ /* 0x000fe200000010ff */
[----:B------:R2:W-:Y:S01]  /*4e20*/  STS [R233+0x12480], R3 ;  /* 0x01248003e9007388 */ /* 0x0005e20000000800 */
[----:B------:R-:W-:Y:S01]  /*4e30*/  F2FP.BF16.PACK_AB R7, R7, R14 ;  /* 0x0000000e0707723e */ /* 0x000fe200000010ff */
[----:B------:R-:W-:Y:S01]  /*4e40*/  MUFU.EX2 R133, R133 ;  /* 0x0000008500857308 */ /* 0x000fe20000000800 */
[----:B----4-:R-:W-:Y:S01]  /*4e50*/  FMUL.FTZ R83, R141, R15 ;  /* 0x0000000f8d537220 */ /* 0x010fe20000410000 */
[----:B------:R-:W-:Y:S01]  /*4e60*/  STS [R234], R81 ;  /* 0x00000051ea007388 */ /* 0x000fe20000000800 */
[----:B------:R-:W-:Y:S02]  /*4e70*/  FFMA.FTZ R9, -R238, R238, 1 ;  /* 0x3f800000ee097423 */ /* 0x000fe400000101ee */
[----:B------:R-:W-:Y:S01]  /*4e80*/  FFMA.FTZ R8, -R237, R237, 1 ;  /* 0x3f800000ed087423 */ /* 0x000fe200000101ed */
[----:B------:R-:W-:Y:S01]  /*4e90*/  STS [R233+0x12c80], R23 ;  /* 0x012c8017e9007388 */ /* 0x000fe20000000800 */
[----:B------:R-:W-:Y:S02]  /*4ea0*/  FMUL.FTZ R15, R132, R9 ;  /* 0x00000009840f7220 */ /* 0x000fe40000410000 */
[----:B------:R-:W-:Y:S01]  /*4eb0*/  FMUL.FTZ R9, R83, R8 ;  /* 0x0000000853097220 */ /* 0x000fe20000410000 */
[----:B------:R3:W-:Y:S01]  /*4ec0*/  STS [R234+0x800], R12 ;  /* 0x0008000cea007388 */ /* 0x0007e20000000800 */
[----:B------:R-:W4:Y:S01]  /*4ed0*/  MUFU.EX2 R138, R138 ;  /* 0x0000008a008a7308 */ /* 0x000f220000000800 */
[----:B------:R-:W-:Y:S02]  /*4ee0*/  F2FP.BF16.PACK_AB R8, R25, R82 ;  /* 0x000000521908723e */ /* 0x000fe400000010ff */
[----:B------:R-:W-:Y:S02]  /*4ef0*/  F2FP.BF16.PACK_AB R9, R9, R15 ;  /* 0x0000000f0909723e */ /* 0x000fe400000010ff */
[----:B--2---:R-:W-:Y:S05]  /*4f00*/  F2FP.BF16.PACK_AB R3, R134, R135 ;  /* 0x000000878603723e */ /* 0x004fea00000010ff */
[----:B------:R4:W-:Y:S01]  /*4f10*/  STS [R233+0x13480], R3 ;  /* 0x01348003e9007388 */ /* 0x0009e20000000800 */
[--C-:B-1----:R-:W-:Y:S03]  /*4f20*/  FADD.FTZ R5, R5, -R2.reuse ;  /* 0x8000000205057221 */ /* 0x102fe60000010000 */
[----:B------:R-:W-:Y:S01]  /*4f30*/  STS [R234+0x1000], R76 ;  /* 0x0010004cea007388 */ /* 0x000fe20000000800 */
[--C-:B------:R-:W-:Y:S02]  /*4f40*/  FADD.FTZ R4, R4, -R2.reuse ;  /* 0x8000000204047221 */ /* 0x100fe40000010000 */
[----:B---3--:R-:W-:Y:S01]  /*4f50*/  FMUL.FTZ R12, R139, R5 ;  /* 0x000000058b0c7220 */ /* 0x008fe20000410000 */
[----:B------:R-:W-:Y:S01]  /*4f60*/  STS [R233+0x13c80], R22 ;  /* 0x013c8016e9007388 */ /* 0x000fe20000000800 */
[----:B------:R-:W-:Y:S02]  /*4f70*/  FMUL.FTZ R14, R136, R4 ;  /* 0x00000004880e7220 */ /* 0x000fe40000410000 */
[----:B------:R-:W-:Y:S01]  /*4f80*/  FFMA.FTZ R4, -R245, R245, 1 ;  /* 0x3f800000f5047423 */ /* 0x000fe200000101f5 */
[----:B------:R-:W-:Y:S01]  /*4f90*/  STS [R234+0x1800], R11 ;  /* 0x0018000bea007388 */ /* 0x000fe20000000800 */
[----:B------:R-:W-:Y:S02]  /*4fa0*/  FFMA.FTZ R5, -R246, R246, 1 ;  /* 0x3f800000f6057423 */ /* 0x000fe400000101f6 */
[----:B------:R-:W-:Y:S02]  /*4fb0*/  FMUL.FTZ R4, R12, R4 ;  /* 0x000000040c047220 */ /* 0x000fe40000410000 */
[----:B------:R-:W-:Y:S02]  /*4fc0*/  FMUL.FTZ R5, R14, R5 ;  /* 0x000000050e057220 */ /* 0x000fe40000410000 */
[--C-:B------:R-:W-:Y:S02]  /*4fd0*/  FADD.FTZ R16, R16, -R2.reuse ;  /* 0x8000000210107221 */ /* 0x100fe40000010000 */
[--C-:B------:R-:W-:Y:S02]  /*4fe0*/  FADD.FTZ R17, R17, -R2.reuse ;  /* 0x8000000211117221 */ /* 0x100fe40000010000 */
[----:B------:R-:W-:Y:S01]  /*4ff0*/  FMUL.FTZ R16, R135, R16 ;  /* 0x0000001087107220 */ /* 0x000fe20000410000 */
[----:B----4-:R-:W-:Y:S01]  /*5000*/  F2FP.BF16.PACK_AB R3, R138, R133 ;  /* 0x000000858a03723e */ /* 0x010fe200000010ff */
[----:B------:R-:W-:Y:S02]  /*5010*/  FMUL.FTZ R17, R134, R17 ;  /* 0x0000001186117220 */ /* 0x000fe40000410000 */
[--C-:B------:R-:W-:Y:S02]  /*5020*/  FADD.FTZ R20, R20, -R2.reuse ;  /* 0x8000000214147221 */ /* 0x100fe40000010000 */
[----:B------:R1:W-:Y:S01]  /*5030*/  STS [R233+0x14480], R3 ;  /* 0x01448003e9007388 */ /* 0x0003e20000000800 */
[----:B------:R-:W-:Y:S02]  /*5040*/  FADD.FTZ R21, R21, -R2 ;  /* 0x8000000215157221 */ /* 0x000fe40000010000 */
[----:B------:R-:W-:Y:S01]  /*5050*/  FMUL.FTZ R20, R133, R20 ;  /* 0x0000001485147220 */ /* 0x000fe20000410000 */
[----:B------:R-:W-:Y:S01]  /*5060*/  STS [R234+0x2000], R77 ;  /* 0x0020004dea007388 */ /* 0x000fe20000000800 */
[----:B------:R-:W-:Y:S02]  /*5070*/  FMUL.FTZ R21, R138, R21 ;  /* 0x000000158a157220 */ /* 0x000fe40000410000 */
[----:B------:R-:W-:Y:S01]  /*5080*/  FFMA.FTZ R2, -R240, R240, 1 ;  /* 0x3f800000f0027423 */ /* 0x000fe200000101f0 */
[----:B------:R-:W-:Y:S03]  /*5090*/  STS [R233+0x14c80], R13 ;  /* 0x014c800de9007388 */ /* 0x000fe60000000800 */
[----:B------:R-:W-:Y:S01]  /*50a0*/  FMUL.FTZ R2, R21, R2 ;  /* 0x0000000215027220 */ /* 0x000fe20000410000 */
[----:B------:R2:W-:Y:S04]  /*50b0*/  STS [R234+0x2800], R6 ;  /* 0x00280006ea007388 */ /* 0x0005e80000000800 */
[----:B------:R-:W-:Y:S01]  /*50c0*/  BAR.SYNC.DEFER_BLOCKING 0x0 ;  /* 0x0000000000007b1d */ /* 0x000fe20000010000 */
[----:B-1----:R-:W-:Y:S01]  /*50d0*/  F2FP.BF16.PACK_AB R3, R4, R5 ;  /* 0x000000050403723e */ /* 0x002fe200000010ff */
[----:B------:R-:W-:Y:S02]  /*50e0*/  FFMA.FTZ R5, -R243, R243, 1 ;  /* 0x3f800000f3057423 */ /* 0x000fe400000101f3 */
[----:B------:R-:W-:Y:S02]  /*50f0*/  FFMA.FTZ R4, -R242, R242, 1 ;  /* 0x3f800000f2047423 */ /* 0x000fe400000101f2 */
[----:B------:R-:W-:Y:S02]  /*5100*/  FMUL.FTZ R5, R17, R5 ;  /* 0x0000000511057220 */ /* 0x000fe40000410000 */
[----:B------:R-:W-:Y:S02]  /*5110*/  FMUL.FTZ R4, R20, R4 ;  /* 0x0000000414047220 */ /* 0x000fe40000410000 */
[----:B--2---:R-:W-:Y:S03]  /*5120*/  FFMA.FTZ R6, -R244, R244, 1 ;  /* 0x3f800000f4067423 */ /* 0x004fe600000101f4 */
[----:B------:R-:W-:Y:S01]  /*5130*/  F2FP.BF16.PACK_AB R2, R2, R4 ;  /* 0x000000040202723e */ /* 0x000fe200000010ff */
[----:B------:R1:W-:Y:S01]  /*5140*/  STS [R233+0x15480], R3 ;  /* 0x01548003e9007388 */ /* 0x0003e20000000800 */
[----:B------:R-:W-:Y:S03]  /*5150*/  FMUL.FTZ R6, R16, R6 ;  /* 0x0000000610067220 */ /* 0x000fe60000410000 */
[----:B------:R-:W-:Y:S04]  /*5160*/  STS [R234+0x3000], R79 ;  /* 0x0030004fea007388 */ /* 0x000fe80000000800 */
[----:B------:R-:W-:Y:S04]  /*5170*/  STS [R233+0x15c80], R18 ;  /* 0x015c8012e9007388 */ /* 0x000fe80000000800 */
[----:B------:R-:W-:Y:S01]  /*5180*/  STS [R234+0x3800], R10 ;  /* 0x0038000aea007388 */ /* 0x000fe20000000800 */
[----:B-1----:R-:W-:Y:S05]  /*5190*/  F2FP.BF16.PACK_AB R3, R5, R6 ;  /* 0x000000060503723e */ /* 0x002fea00000010ff */
        /* <DEDUP_REMOVED lines=21> */
[----:B------:R-:W-:Y:S01]  /*52f0*/  LDSM.16.MT88.4 R136, [R216+0xf080] ;  /* 0x00f08000d888783b */ /* 0x000fe20000004200 */
[-C--:B------:R-:W-:Y:S07]  /*5300*/  HMMA.16816.F32.BF16 R44, R12, R10.reuse, R44 ;  /* 0x0000000a0c2c723c */ /* 0x080fee000004182c */
[----:B------:R-:W-:Y:S01]  /*5310*/  LDSM.16.MT88.4 R140, [R0+0x13c80] ;  /* 0x013c8000008c783b */ /* 0x000fe20000004200 */
[C---:B------:R-:W-:Y:S07]  /*5320*/  HMMA.16816.F32.BF16 R48, R4.reuse, R10, R48 ;  /* 0x0000000a0430723c */ /* 0x040fee0000041830 */
[----:B------:R-:W5:Y:S01]  /*5330*/  LDSM.16.MT88.4 R8, [R216+0x10880] ;  /* 0x01088000d808783b */ /* 0x000f620000004200 */
[-C--:B----4-:R-:W-:Y:S07]  /*5340*/  HMMA.16816.F32.BF16 R52, R4, R20.reuse, R52 ;  /* 0x000000140434723c */ /* 0x090fee0000041834 */
[----:B------:R-:W-:Y:S01]  /*5350*/  LDSM.16.MT88.4 R144, [R0+0x14080] ;  /* 0x014080000090783b */ /* 0x000fe20000004200 */
[-C--:B------:R-:W-:Y:S07]  /*5360*/  HMMA.16816.F32.BF16 R56, R12, R20.reuse, R56 ;  /* 0x000000140c38723c */ /* 0x080fee0000041838 */
[----:B------:R-:W-:Y:S01]  /*5370*/  LDSM.16.MT88.4 R148, [R0+0x15080] ;  /* 0x015080000094783b */ /* 0x000fe20000004200 */
[C---:B------:R-:W-:Y:S08]  /*5380*/  HMMA.16816.F32.BF16 R60, R16.reuse, R20, R60 ;  /* 0x00000014103c723c */ /* 0x040ff0000004183c */
[-C--:B------:R-:W-:Y:S01]  /*5390*/  HMMA.16816.F32.BF16 R64, R16, R22.reuse, R64 ;  /* 0x000000161040723c */ /* 0x080fe20000041840 */
[----:B------:R-:W4:Y:S07]  /*53a0*/  LDSM.16.MT88.4 R16, [R0+0x12c80] ;  /* 0x012c80000010783b */ /* 0x000f2e0000004200 */
[-C--:B------:R-:W-:Y:S01]  /*53b0*/  HMMA.16816.F32.BF16 R68, R12, R22.reuse, R68 ;  /* 0x000000160c44723c */ /* 0x080fe20000041844 */
[----:B------:R-:W4:Y:S07]  /*53c0*/  LDSM.16.MT88.4 R12, [R0+0x14c80] ;  /* 0x014c8000000c783b */ /* 0x000f2e0000004200 */
[----:B------:R-:W-:Y:S01]  /*53d0*/  HMMA.16816.F32.BF16 R72, R4, R22, R72 ;  /* 0x000000160448723c */ /* 0x000fe20000041848 */
[----:B------:R-:W4:Y:S07]  /*53e0*/  LDSM.16.MT88.4 R4, [R216+0x11080] ;  /* 0x01108000d804783b */ /* 0x000f2e0000004200 */
[-C--:B-1----:R-:W-:Y:S01]  /*53f0*/  HMMA.16816.F32.BF16 R28, R24, R76.reuse, R28 ;  /* 0x0000004c181c723c */ /* 0x082fe2000004181c */
[----:B------:R-:W-:Y:S07]  /*5400*/  LDSM.16.MT88.4 R20, [R0+0x13080] ;  /* 0x013080000014783b */ /* 0x000fee0000004200 */
[-C--:B--2---:R-:W-:Y:S08]  /*5410*/  HMMA.16816.F32.BF16 R32, R80, R76.reuse, R32 ;  /* 0x0000004c5020723c */ /* 0x084ff00000041820 */
[C---:B---3--:R-:W-:Y:S08]  /*5420*/  HMMA.16816.F32.BF16 R36, R132.reuse, R76, R36 ;  /* 0x0000004c8424723c */ /* 0x048ff00000041824 */
[-C--:B------:R-:W-:Y:S08]  /*5430*/  HMMA.16816.F32.BF16 R40, R132, R78.reuse, R40 ;  /* 0x0000004e8428723c */ /* 0x080ff00000041828 */
[-C--:B------:R-:W-:Y:S08]  /*5440*/  HMMA.16816.F32.BF16 R44, R80, R78.reuse, R44 ;  /* 0x0000004e502c723c */ /* 0x080ff0000004182c */
[C---:B------:R-:W-:Y:S01]  /*5450*/  HMMA.16816.F32.BF16 R48, R24.reuse, R78, R48 ;  /* 0x0000004e1830723c */ /* 0x040fe20000041830 */
[----:B------:R-:W1:Y:S07]  /*5460*/  LDSM.16.MT88.4 R76, [R216+0xf880] ;  /* 0x00f88000d84c783b */ /* 0x000e6e0000004200 */
[-C--:B-----5:R-:W-:Y:S08]  /*5470*/  HMMA.16816.F32.BF16 R52, R24, R8.reuse, R52 ;  /* 0x000000081834723c */ /* 0x0a0ff00000041834 */
[-C--:B------:R-:W-:Y:S08]  /*5480*/  HMMA.16816.F32.BF16 R56, R80, R8.reuse, R56 ;  /* 0x000000085038723c */ /* 0x080ff00000041838 */
[C---:B------:R-:W-:Y:S08]  /*5490*/  HMMA.16816.F32.BF16 R60, R132.reuse, R8, R60 ;  /* 0x00000008843c723c */ /* 0x040ff0000004183c */
[-C--:B------:R-:W-:Y:S08]  /*54a0*/  HMMA.16816.F32.BF16 R64, R132, R10.reuse, R64 ;  /* 0x0000000a8440723c */ /* 0x080ff00000041840 */
[-C--:B------:R-:W-:Y:S08]  /*54b0*/  HMMA.16816.F32.BF16 R68, R80, R10.reuse, R68 ;  /* 0x0000000a5044723c */ /* 0x080ff00000041844 */
[----:B------:R-:W-:Y:S01]  /*54c0*/  HMMA.16816.F32.BF16 R72, R24, R10, R72 ;  /* 0x0000000a1848723c */ /* 0x000fe20000041848 */
[----:B------:R-:W2:Y:S07]  /*54d0*/  LDSM.16.MT88.4 R8, [R216+0x11880] ;  /* 0x01188000d808783b */ /* 0x000eae0000004200 */
[-C--:B----4-:R-:W-:Y:S01]  /*54e0*/  HMMA.16816.F32.BF16 R28, R16, R136.reuse, R28 ;  /* 0x00000088101c723c */ /* 0x090fe2000004181c */
[----:B------:R-:W-:Y:S07]  /*54f0*/  BAR.SYNC.DEFER_BLOCKING 0x0 ;  /* 0x0000000000007b1d */ /* 0x000fee0000010000 */
[-C--:B------:R-:W-:Y:S08]  /*5500*/  HMMA.16816.F32.BF16 R32, R140, R136.reuse, R32 ;  /* 0x000000888c20723c */ /* 0x080ff00000041820 */
[C---:B------:R-:W-:Y:S08]  /*5510*/  HMMA.16816.F32.BF16 R36, R12.reuse, R136, R36 ;  /* 0x000000880c24723c */ /* 0x040ff00000041824 */
[-C--:B------:R-:W-:Y:S08]  /*5520*/  HMMA.16816.F32.BF16 R40, R12, R138.reuse, R40 ;  /* 0x0000008a0c28723c */ /* 0x080ff00000041828 */
[-C--:B------:R-:W-:Y:S08]  /*5530*/  HMMA.16816.F32.BF16 R44, R140, R138.reuse, R44 ;  /* 0x0000008a8c2c723c */ /* 0x080ff0000004182c */
[C---:B------:R-:W-:Y:S08]  /*5540*/  HMMA.16816.F32.BF16 R48, R16.reuse, R138, R48 ;  /* 0x0000008a1030723c */ /* 0x040ff00000041830 */
[-C--:B------:R-:W-:Y:S08]  /*5550*/  HMMA.16816.F32.BF16 R52, R16, R4.reuse, R52 ;  /* 0x000000041034723c */ /* 0x080ff00000041834 */
[-C--:B------:R-:W-:Y:S01]  /*5560*/  HMMA.16816.F32.BF16 R56, R140, R4.reuse, R56 ;  /* 0x000000048c38723c */ /* 0x080fe20000041838 */
[----:B------:R3:W4:Y:S07]  /*5570*/  LDSM.16.M88.4 R80, [R220] ;  /* 0x00000000dc50783b */ /* 0x00072e0000000200 */
[C---:B------:R-:W-:Y:S01]  /*5580*/  HMMA.16816.F32.BF16 R60, R12.reuse, R4, R60 ;  /* 0x000000040c3c723c */ /* 0x040fe2000004183c */
[----:B------:R3:W2:Y:S07]  /*5590*/  LDSM.16.M88.4 R132, [R220+0x800] ;  /* 0x00080000dc84783b */ /* 0x0006ae0000000200 */
[-C--:B------:R-:W-:Y:S01]  /*55a0*/  HMMA.16816.F32.BF16 R64, R12, R6.reuse, R64 ;  /* 0x000000060c40723c */ /* 0x080fe20000041840 */
[----:B------:R3:W2:Y:S07]  /*55b0*/  LDSM.16.MT88.4 R136, [R216+0x3080] ;  /* 0x00308000d888783b */ /* 0x0006ae0000004200 */
[-C--:B------:R-:W-:Y:S01]  /*55c0*/  HMMA.16816.F32.BF16 R68, R140, R6.reuse, R68 ;  /* 0x000000068c44723c */ /* 0x080fe20000041844 */
[----:B------:R3:W2:Y:S07]  /*55d0*/  LDSM.16.M88.4 R140, [R222] ;  /* 0x00000000de8c783b */ /* 0x0006ae0000000200 */
[----:B------:R-:W-:Y:S01]  /*55e0*/  HMMA.16816.F32.BF16 R72, R16, R6, R72 ;  /* 0x000000061048723c */ /* 0x000fe20000041848 */
[----:B------:R3:W2:Y:S07]  /*55f0*/  LDSM.16.MT88.4 R16, [R216+0x80] ;  /* 0x00008000d810783b */ /* 0x0006ae0000004200 */
        /* <DEDUP_REMOVED lines=17> */
[----:B------:R-:W-:Y:S01]  /*5710*/  ULDC.64 UR6, c[0x0][0x208] ;  /* 0x0000820000067ab9 */ /* 0x000fe20000000a00 */
[----:B------:R-:W-:Y:S01]  /*5720*/  IMAD.U32 R8, RZ, RZ, UR8 ;  /* 0x00000008ff087e24 */ /* 0x000fe2000f8e00ff */
[----:B------:R-:W-:Y:S01]  /*5730*/  USHF.L.U32 UR26, UR19, 0x6, URZ ;  /* 0x00000006131a7899 */ /* 0x000fe2000800063f */
[----:B------:R-:W3:Y:S01]  /*5740*/  LDL.64 R244, [R1+0x30] ;  /* 0x0000300001f47983 */ /* 0x000ee20000100a00 */
[----:B------:R-:W-:Y:S02]  /*5750*/  UIMAD.WIDE.U32 UR28, UR19, UR6, URZ ;  /* 0x00000006131c72a5 */ /* 0x000fe4000f8e003f */
[----:B------:R-:W-:Y:S01]  /*5760*/  USHF.R.S32.HI UR25, URZ, 0x1f, UR19 ;  /* 0x0000001f3f197899 */ /* 0x000fe20008011413 */
[----:B------:R-:W4:Y:S01]  /*5770*/  LDL.64 R238, [R1+0x20] ;  /* 0x0000200001ee7983 */ /* 0x000f220000100a00 */
[----:B------:R-:W-:Y:S02]  /*5780*/  IMAD.U32 R9, RZ, RZ, UR26 ;  /* 0x0000001aff097e24 */ /* 0x000fe4000f8e00ff */
[----:B------:R-:W-:Y:S01]  /*5790*/  UIMAD UR25, UR25, UR6, URZ ;  /* 0x00000006191972a4 */ /* 0x000fe2000f8e023f */
[----:B------:R-:W5:Y:S03]  /*57a0*/  LDL.64 R212, [R1+0x8] ;  /* 0x0000080001d47983 */ /* 0x000f660000100a00 */
[----:B------:R-:W-:Y:S01]  /*57b0*/  UIMAD UR6, UR19, UR7, UR25 ;  /* 0x00000007130672a4 */ /* 0x000fe2000f8e0219 */
[----:B------:R-:W5:Y:S01]  /*57c0*/  LDL R236, [R1+0x18] ;  /* 0x0000180001ec7983 */ /* 0x000f620000100800 */
[----:B------:R-:W-:Y:S02]  /*57d0*/  USHF.R.S32.HI UR25, URZ, 0x1f, UR26 ;  /* 0x0000001f3f197899 */ /* 0x000fe4000801141a */
[----:B------:R-:W-:Y:S01]  /*57e0*/  USHF.L.U32 UR7, UR28, 0x6, URZ ;  /* 0x000000061c077899 */ /* 0x000fe2000800063f */
[----:B------:R-:W1:Y:S01]  /*57f0*/  S2R R4, SR_CTAID.Y ;  /* 0x0000000000047919 */ /* 0x000e620000002600 */
[----:B------:R-:W-:Y:S02]  /*5800*/  UIADD3 UR6, UR29, UR6, URZ ;  /* 0x000000061d067290 */ /* 0x000fe4000fffe03f */
[----:B------:R-:W-:Y:S02]  /*5810*/  IMAD.U32 R10, RZ, RZ, UR25 ;  /* 0x00000019ff0a7e24 */ /* 0x000fe4000f8e00ff */
[----:B------:R-:W-:Y:S01]  /*5820*/  USHF.L.U64.HI UR6, UR28, 0x6, UR6 ;  /* 0x000000061c067899 */ /* 0x000fe20008010206 */
[----:B-1----:R-:W-:Y:S05]  /*5830*/  SHF.R.S32.HI R5, RZ, 0x1f, R4 ;  /* 0x0000001fff057819 */ /* 0x002fea0000011404 */
[----:B------:R-:W-:Y:S04]  /*5840*/  IMAD R5, R5, c[0x0][0x288], RZ ;  /* 0x0000a20005057a24 */ /* 0x000fe800078e02ff */
[C---:B------:R-:W-:Y:S02]  /*5850*/  IMAD R5, R4.reuse, c[0x0][0x28c], R5 ;  /* 0x0000a30004057a24 */ /* 0x040fe400078e0205 */
[----:B--2---:R-:W-:Y:S02]  /*5860*/  IMAD.MOV.U32 R2, RZ, RZ, R214 ;  /* 0x000000ffff027224 */ /* 0x004fe400078e00d6 */
[----:B------:R-:W-:Y:S02]  /*5870*/  IMAD.MOV.U32 R3, RZ, RZ, R215 ;  /* 0x000000ffff037224 */ /* 0x000fe400078e00d7 */
[----:B------:R-:W2:Y:S02]  /*5880*/  LDL.64 R214, [R1] ;  /* 0x0000000001d67983 */ /* 0x000ea40000100a00 */
[----:B------:R-:W-:Y:S01]  /*5890*/  IMAD.WIDE.U32 R2, R4, c[0x0][0x288], R2 ;  /* 0x0000a20004027a25 */ /* 0x000fe200078e0002 */
[----:B---3--:R-:W-:Y:S04]  /*58a0*/  IADD3 R4, P6, R244, UR7, RZ ;  /* 0x00000007f4047c10 */ /* 0x008fe8000ffde0ff */
[----:B------:R-:W-:Y:S01]  /*58b0*/  IADD3 R9, P5, P1, R9, UR16, R2 ;  /* 0x0000001009097c10 */ /* 0x000fe2000f9be002 */
[----:B------:R-:W-:Y:S01]  /*58c0*/  IMAD.IADD R2, R3, 0x1, R5 ;  /* 0x0000000103027824 */ /* 0x000fe200078e0205 */
[C---:B----4-:R-:W-:Y:S01]  /*58d0*/  IADD3.X R3, R239.reuse, UR6, RZ, P6, !PT ;  /* 0x00000006ef037c10 */ /* 0x050fe2000b7fe4ff */
[----:B------:R-:W-:Y:S01]  /*58e0*/  IMAD.U32 R5, RZ, RZ, UR9 ;  /* 0x00000009ff057e24 */ /* 0x000fe2000f8e00ff */
[----:B------:R-:W-:Y:S02]  /*58f0*/  LEA R6, P6, R4, c[0x0][0x1f0], 0x1 ;  /* 0x00007c0004067a11 */ /* 0x000fe400078c08ff */
[----:B------:R-:W-:Y:S01]  /*5900*/  IADD3.X R10, R10, UR11, R2, P5, P1 ;  /* 0x0000000b0a0a7c10 */ /* 0x000fe2000afe2402 */
[----:B------:R-:W-:Y:S01]  /*5910*/  IMAD.U32 R2, RZ, RZ, UR26 ;  /* 0x0000001aff027e24 */ /* 0x000fe2000f8e00ff */
[----:B------:R-:W-:Y:S02]  /*5920*/  LEA.HI.X R7, R4, c[0x0][0x1f4], R3, 0x1, P6 ;  /* 0x00007d0004077a11 */ /* 0x000fe400030f0c03 */
[----:B-----5:R-:W-:Y:S02]  /*5930*/  LOP3.LUT P5, RZ, R236, 0x1, RZ, 0xc0, !PT ;  /* 0x00000001ecff7812 */ /* 0x020fe400078ac0ff */
[----:B------:R-:W-:Y:S02]  /*5940*/  IADD3 R3, P6, P1, R244, UR7, R8 ;  /* 0x00000007f4037c10 */ /* 0x000fe4000f9de008 */
[----:B------:R-:W-:Y:S02]  /*5950*/  IADD3 R2, -R212, c[0x0][0x168], -R2 ;  /* 0x00005a00d4027a10 */ /* 0x000fe40007ffe902 */
[----:B------:R-:W-:Y:S02]  /*5960*/  IADD3.X R5, R239, UR6, R5, P6, P1 ;  /* 0x00000006ef057c10 */ /* 0x000fe4000b7e2405 */
[C---:B------:R-:W-:Y:S02]  /*5970*/  ISETP.LT.OR P6, PT, R2.reuse, 0x1, !P5 ;  /* 0x000000010200780c */ /* 0x040fe40006fc1670 */
[C---:B------:R-:W-:Y:S02]  /*5980*/  LEA R4, P1, R3.reuse, c[0x0][0x1f0], 0x1 ;  /* 0x00007c0003047a11 */ /* 0x040fe400078208ff */
[----:B------:R-:W-:Y:S02]  /*5990*/  ISETP.LT.OR P5, PT, R2, 0x21, !P5 ;  /* 0x000000210200780c */ /* 0x000fe40006fa1670 */
[----:B------:R-:W-:Y:S02]  /*59a0*/  LEA.HI.X R5, R3, c[0x0][0x1f4], R5, 0x1, P1 ;  /* 0x00007d0003057a11 */ /* 0x000fe400008f0c05 */
[C---:B------:R-:W-:Y:S04]  /*59b0*/  LEA R8, P1, R9.reuse, c[0x0][0x280], 0x2 ;  /* 0x0000a00009087a11 */ /* 0x040fe800078210ff */
[----:B------:R-:W-:Y:S01]  /*59c0*/  LEA.HI.X R9, R9, c[0x0][0x284], R10, 0x2, P1 ;  /* 0x0000a10009097a11 */ /* 0x000fe200008f140a */
[----:B------:R-:W-:Y:S01]  /*59d0*/  @!PT LDS RZ, [RZ] ;  /* 0x00000000fffff984 */ /* 0x000fe20000000800 */
[----:B------:R-:W-:Y:S01]  /*59e0*/  @!PT LDS RZ, [RZ] ;  /* 0x00000000fffff984 */ /* 0x000fe20000000800 */
[----:B------:R-:W-:Y:S01]  /*59f0*/  @!PT LDS RZ, [RZ] ;  /* 0x00000000fffff984 */ /* 0x000fe20000000800 */
[----:B------:R1:W-:Y:S01]  /*5a00*/  LDGSTS.E.BYPASS.LTC128B.128 [R248+0xe080], [R6.64], !P6 ;  /* 0x0e08000006f87fae */ /* 0x0003e2000f101d56 */
[----:B------:R-:W-:Y:S04]  /*5a10*/  LOP3.LUT P1, RZ, R236, 0x2, RZ, 0xc0, !PT ;  /* 0x00000002ecff7812 */ /* 0x000fe8000782c0ff */
[C---:B------:R-:W-:Y:S02]  /*5a20*/  ISETP.LT.OR P6, PT, R2.reuse, 0x1, !P1 ;  /* 0x000000010200780c */ /* 0x040fe40004fc1670 */
[----:B------:R-:W-:Y:S11]  /*5a30*/  ISETP.LT.OR P1, PT, R2, 0x21, !P1 ;  /* 0x000000210200780c */ /* 0x000ff60004f21670 */
[----:B------:R1:W-:Y:S04]  /*5a40*/  LDGSTS.E.BYPASS.LTC128B.128 [R248+0x10080], [R6.64+0x80], !P6 ;  /* 0x1008008006f87fae */ /* 0x0003e8000f101d56 */
[----:B------:R1:W-:Y:S04]  /*5a50*/  LDGSTS.E.BYPASS.LTC128B.128 [R248+0xf080], [R4.64], !P5 ;  /* 0x0f08000004f87fae */ /* 0x0003e8000e901d56 */
[----:B------:R1:W-:Y:S01]  /*5a60*/  LDGSTS.E.BYPASS.LTC128B.128 [R248+0x11080], [R4.64+0x80], !P1 ;  /* 0x1108008004f87fae */ /* 0x0003e2000c901d56 */
[----:B--2---:R-:W-:Y:S05]  /*5a70*/  @!P2 IMAD.SHL.U32 R2, R214, 0x10, RZ ;  /* 0x00000010d602a824 */ /* 0x004fea00078e00ff */
[----:B------:R1:W-:Y:S02]  /*5a80*/  @!P2 LDGSTS.E.BYPASS.LTC128B.128 [R2+0x12280], [R8.64] ;  /* 0x122800000802afae */ /* 0x0003e4000b901d56 */
.L_x_399:
[-C--:B-1-34-:R-:W-:Y:S01]  /*5a90*/  HMMA.16816.F32.BF16 R4, R80, R16.reuse, RZ ;  /* 0x000000105004723c */ /* 0x09afe200000418ff */
[----:B------:R-:W2:Y:S01]  /*5aa0*/  LDL.64 R236, [R1+0x38] ;  /* 0x0000380001ec7983 */ /* 0x000ea20000100a00 */
[----:B------:R-:W-:Y:S02]  /*5ab0*/  USHF.L.U32 UR12, UR12, 0xd, URZ ;  /* 0x0000000d0c0c7899 */ /* 0x000fe4000800063f */
[----:B------:R-:W-:Y:S01]  /*5ac0*/  IMAD.U32 R2, RZ, RZ, UR4 ;  /* 0x00000004ff027e24 */ /* 0x000fe2000f8e00ff */
[----:B------:R-:W3:Y:S01]  /*5ad0*/  LDL R235, [R1+0x40] ;  /* 0x0000400001eb7983 */ /* 0x000ee20000100800 */
[----:B------:R-:W-:Y:S02]  /*5ae0*/  UIADD3 UR6, UR4, 0x1, URZ ;  /* 0x0000000104067890 */ /* 0x000fe4000fffe03f */
[C---:B------:R-:W-:Y:S01]  /*5af0*/  HMMA.16816.F32.BF16 R8, R132.reuse, R16, RZ ;  /* 0x000000108408723c */ /* 0x040fe200000418ff */
[----:B------:R-:W-:Y:S01]  /*5b00*/  LDSM.16.M88.4 R144, [R220+0x1000] ;  /* 0x00100000dc90783b */ /* 0x000fe20000000200 */
[----:B------:R-:W-:Y:S02]  /*5b10*/  UISETP.GE.AND UP0, UPT, UR4, 0x1, UPT ;  /* 0x000000010400788c */ /* 0x000fe4000bf06270 */
[----:B------:R-:W-:Y:S01]  /*5b20*/  IMAD R2, R2, 0x2000, R229 ;  /* 0x0000200002027824 */ /* 0x000fe200078e02e5 */
[----:B------:R-:W1:Y:S01]  /*5b30*/  LDSM.16.MT88.4 R148, [R216+0x1080] ;  /* 0x00108000d894783b */ /* 0x000e620000004200 */
[----:B------:R-:W-:Y:S02]  /*5b40*/  USEL UR4, UR6, URZ, !UP0 ;  /* 0x0000003f06047287 */ /* 0x000fe4000c000000 */
[-C--:B------:R-:W-:Y:S01]  /*5b50*/  HMMA.16816.F32.BF16 R12, R132, R18.reuse, RZ ;  /* 0x00000012840c723c */ /* 0x080fe200000418ff */
[----:B------:R-:W4:Y:S01]  /*5b60*/  LDSM.16.M88.4 R212, [R220+0x1800] ;  /* 0x00180000dcd4783b */ /* 0x000f220000000200 */
[----:B------:R-:W-:Y:S02]  /*5b70*/  UISETP.GE.AND UP0, UPT, UR19, UR13, UPT ;  /* 0x0000000d1300728c */ /* 0x000fe4000bf06270 */
[----:B------:R-:W-:Y:S01]  /*5b80*/  IMAD.SHL.U32 R2, R2, 0x2, RZ ;  /* 0x0000000202027824 */ /* 0x000fe200078e00ff */
[----:B------:R-:W0:Y:S01]  /*5b90*/  LDGDEPBAR ;  /* 0x00000000000079af */ /* 0x000e220000000000 */
[----:B------:R-:W-:Y:S02]  /*5ba0*/  UIADD3 UR6, UR5, 0x1, URZ ;  /* 0x0000000105067890 */ /* 0x000fe4000fffe03f */
[C---:B------:R-:W-:Y:S01]  /*5bb0*/  HMMA.16816.F32.BF16 R16, R80.reuse, R18, RZ ;  /* 0x000000125010723c */ /* 0x040fe200000418ff */
[----:B------:R-:W-:Y:S01]  /*5bc0*/  PLOP3.LUT P1, PT, PT, PT, UP0, 0x80, 0x0 ;  /* 0x000000000000781c */ /* 0x000fe20003f2f008 */
[----:B------:R-:W-:Y:S04]  /*5bd0*/  UISETP.GE.AND UP0, UPT, UR5, 0x1, UPT ;  /* 0x000000010500788c */ /* 0x000fe8000bf06270 */
[----:B------:R-:W-:Y:S02]  /*5be0*/  USEL UR5, UR6, URZ, !UP0 ;  /* 0x0000003f06057287 */ /* 0x000fe4000c000000 */
[-C--:B------:R-:W-:Y:S08]  /*5bf0*/  HMMA.16816.F32.BF16 R20, R80, R136.reuse, RZ ;  /* 0x000000885014723c */ /* 0x080ff000000418ff */
[C---:B------:R-:W-:Y:S08]  /*5c00*/  HMMA.16816.F32.BF16 R24, R132.reuse, R136, RZ ;  /* 0x000000888418723c */ /* 0x040ff000000418ff */
[-C--:B------:R-:W-:Y:S01]  /*5c10*/  HMMA.16816.F32.BF16 R76, R132, R138.reuse, RZ ;  /* 0x0000008a844c723c */ /* 0x080fe200000418ff */
[----:B------:R-:W5:Y:S07]  /*5c20*/  LDSM.16.MT88.4 R132, [R216+0x4080] ;  /* 0x00408000d884783b */ /* 0x000f6e0000004200 */
[----:B------:R-:W-:Y:S01]  /*5c30*/  HMMA.16816.F32.BF16 R80, R80, R138, RZ ;  /* 0x0000008a5050723c */ /* 0x000fe200000418ff */
[----:B------:R-:W-:Y:S07]  /*5c40*/  LDSM.16.M88.4 R136, [R222+0x1000] ;  /* 0x00100000de88783b */ /* 0x000fee0000000200 */
[-C--:B------:R-:W-:Y:S08]  /*5c50*/  HMMA.16816.F32.BF16 R4, R140, R152.reuse, R4 ;  /* 0x000000988c04723c */ /* 0x080ff00000041804 */
        /* <DEDUP_REMOVED lines=9> */
[----:B------:R-:W5:Y:S04]  /*5cf0*/  LDSM.16.MT88.4 R140, [R216+0x1880] ;  /* 0x00188000d88c783b */ /* 0x000f680000004200 */
[----:B------:R-:W-:Y:S03]  /*5d00*/  LDSM.16.MT88.4 R208, [R216+0x2080] ;  /* 0x00208000d8d0783b */ /* 0x000fe60000004200 */
[-C--:B-1----:R-:W-:Y:S08]  /*5d10*/  HMMA.16816.F32.BF16 R4, R144, R148.reuse, R4 ;  /* 0x000000949004723c */ /* 0x082ff00000041804 */
[C---:B----4-:R-:W-:Y:S08]  /*5d20*/  HMMA.16816.F32.BF16 R8, R212.reuse, R148, R8 ;  /* 0x00000094d408723c */ /* 0x050ff00000041808 */
[-C--:B------:R-:W-:Y:S08]  /*5d30*/  HMMA.16816.F32.BF16 R12, R212, R150.reuse, R12 ;  /* 0x00000096d40c723c */ /* 0x080ff0000004180c */
[C---:B------:R-:W-:Y:S01]  /*5d40*/  HMMA.16816.F32.BF16 R16, R144.reuse, R150, R16 ;  /* 0x000000969010723c */ /* 0x040fe20000041810 */
[----:B------:R-:W1:Y:S07]  /*5d50*/  LDSM.16.M88.4 R148, [R222+0x1800] ;  /* 0x00180000de94783b */ /* 0x000e6e0000000200 */
[-C--:B-----5:R-:W-:Y:S08]  /*5d60*/  HMMA.16816.F32.BF16 R20, R144, R132.reuse, R20 ;  /* 0x000000849014723c */ /* 0x0a0ff00000041814 */
[C---:B------:R-:W-:Y:S08]  /*5d70*/  HMMA.16816.F32.BF16 R24, R212.reuse, R132, R24 ;  /* 0x00000084d418723c */ /* 0x040ff00000041818 */
[-C--:B------:R-:W-:Y:S08]  /*5d80*/  HMMA.16816.F32.BF16 R76, R212, R134.reuse, R76 ;  /* 0x00000086d44c723c */ /* 0x080ff0000004184c */
[----:B------:R-:W-:Y:S01]  /*5d90*/  HMMA.16816.F32.BF16 R80, R144, R134, R80 ;  /* 0x000000869050723c */ /* 0x000fe20000041850 */
[----:B------:R-:W4:Y:S04]  /*5da0*/  LDSM.16.M88.4 R132, [R220+0x2800] ;  /* 0x00280000dc84783b */ /* 0x000f280000000200 */
[----:B------:R-:W5:Y:S03]  /*5db0*/  LDSM.16.MT88.4 R144, [R216+0x5080] ;  /* 0x00508000d890783b */ /* 0x000f660000004200 */
[-C--:B------:R-:W-:Y:S08]  /*5dc0*/  HMMA.16816.F32.BF16 R4, R136, R140.reuse, R4 ;  /* 0x0000008c8804723c */ /* 0x080ff00000041804 */
[C---:B-1----:R-:W-:Y:S08]  /*5dd0*/  HMMA.16816.F32.BF16 R8, R148.reuse, R140, R8 ;  /* 0x0000008c9408723c */ /* 0x042ff00000041808 */
        /* <DEDUP_REMOVED lines=9> */
[----:B------:R-:W1:Y:S03]  /*5e70*/  LDSM.16.MT88.4 R152, [R216+0x5880] ;  /* 0x00588000d898783b */ /* 0x000e660000004200 */
[-C--:B------:R-:W-:Y:S08]  /*5e80*/  HMMA.16816.F32.BF16 R4, R156, R208.reuse, R4 ;  /* 0x000000d09c04723c */ /* 0x080ff00000041804 */
[C---:B----4-:R-:W-:Y:S08]  /*5e90*/  HMMA.16816.F32.BF16 R8, R132.reuse, R208, R8 ;  /* 0x000000d08408723c */ /* 0x050ff00000041808 */
[-C--:B------:R-:W-:Y:S08]  /*5ea0*/  HMMA.16816.F32.BF16 R12, R132, R210.reuse, R12 ;  /* 0x000000d2840c723c */ /* 0x080ff0000004180c */
[C---:B------:R-:W-:Y:S08]  /*5eb0*/  HMMA.16816.F32.BF16 R16, R156.reuse, R210, R16 ;  /* 0x000000d29c10723c */ /* 0x040ff00000041810 */
[-C--:B-----5:R-:W-:Y:S08]  /*5ec0*/  HMMA.16816.F32.BF16 R20, R156, R144.reuse, R20 ;  /* 0x000000909c14723c */ /* 0x0a0ff00000041814 */
[C---:B------:R-:W-:Y:S04]  /*5ed0*/  HMMA.16816.F32.BF16 R24, R132.reuse, R144, R24 ;  /* 0x000000908418723c */ /* 0x040fe80000041818 */
[----:B--2---:R-:W-:Y:S04]  /*5ee0*/  IADD3 R3, P5, R236, UR12, RZ ;  /* 0x0000000cec037c10 */ /* 0x004fe8000ffbe0ff */
[-C--:B------:R-:W-:Y:S07]  /*5ef0*/  HMMA.16816.F32.BF16 R76, R132, R146.reuse, R76 ;  /* 0x00000092844c723c */ /* 0x080fee000004184c */
[----:B------:R-:W-:Y:S01]  /*5f00*/  IMAD.U32 R133, RZ, RZ, UR12 ;  /* 0x0000000cff857e24 */ /* 0x000fe2000f8e00ff */
[----:B------:R-:W-:Y:S01]  /*5f10*/  HMMA.16816.F32.BF16 R80, R156, R146, R80 ;  /* 0x000000929c50723c */ /* 0x000fe20000041850 */
[----:B------:R-:W-:Y:S03]  /*5f20*/  UMOV UR12, UR19 ;  /* 0x00000013000c7c82 */ /* 0x000fe60008000000 */
[----:B---3--:R-:W-:Y:S02]  /*5f30*/  LEA.HI.X.SX32 R133, R133, R235, 0x1, P5 ;  /* 0x000000eb85857211 */ /* 0x008fe400028f0eff */
[C---:B------:R-:W-:Y:S02]  /*5f40*/  LEA R132, P5, R3.reuse, c[0x0][0x220], 0x2 ;  /* 0x0000880003847a11 */ /* 0x040fe400078a10ff */
[-C--:B-1----:R-:W-:Y:S05]  /*5f50*/  HMMA.16816.F32.BF16 R4, R136, R140.reuse, R4 ;  /* 0x0000008c8804723c */ /* 0x082fea0000041804 */
[----:B------:R-:W-:Y:S03]  /*5f60*/  LEA.HI.X R133, R3, c[0x0][0x224], R133, 0x2, P5 ;  /* 0x0000890003857a11 */ /* 0x000fe600028f1485 */
[C---:B------:R-:W-:Y:S08]  /*5f70*/  HMMA.16816.F32.BF16 R8, R148.reuse, R140, R8 ;  /* 0x0000008c9408723c */ /* 0x040ff00000041808 */
[-C--:B------:R-:W-:Y:S07]  /*5f80*/  HMMA.16816.F32.BF16 R12, R148, R142.reuse, R12 ;  /* 0x0000008e940c723c */ /* 0x080fee000004180c */
        /* <DEDUP_REMOVED lines=27> */
[----:B------:R-:W-:Y:S04]  /*6140*/  LDSM.16.MT88.4 R140, [R0+0x18080] ;  /* 0x01808000008c783b */ /* 0x000fe80000004200 */
[----:B------:R-:W-:Y:S01]  /*6150*/  RED.E.ADD.F32.FTZ.RN.STRONG.GPU [R132.64+0x4400], R21 ;  /* 0x004400158400798e */ /* 0x000fe2000c10e796 */
[-C--:B-1----:R-:W-:Y:S03]  /*6160*/  HMMA.16816.F32.BF16 R84, R4, R8.reuse, R84 ;  /* 0x000000080454723c */ /* 0x082fe60000041854 */
[----:B------:R-:W-:Y:S04]  /*6170*/  RED.E.ADD.F32.FTZ.RN.STRONG.GPU [R132.64+0x4800], R22 ;  /* 0x004800168400798e */ /* 0x000fe8000c10e796 */
[----:B------:R-:W-:Y:S04]  /*6180*/  RED.E.ADD.F32.FTZ.RN.STRONG.GPU [R132.64+0x4c00], R23 ;  /* 0x004c00178400798e */ /* 0x000fe8000c10e796 */
[----:B------:R-:W1:Y:S04]  /*6190*/  LDSM.16.MT88.4 R20, [R2+0x8080] ;  /* 0x008080000214783b */ /* 0x000e680000004200 */
[----:B------:R-:W-:Y:S01]  /*61a0*/  RED.E.ADD.F32.FTZ.RN.STRONG.GPU [R132.64+0x5000], R24 ;  /* 0x005000188400798e */ /* 0x000fe2000c10e796 */
[-C--:B--2---:R-:W-:Y:S03]  /*61b0*/  HMMA.16816.F32.BF16 R88, R12, R8.reuse, R88 ;  /* 0x000000080c58723c */ /* 0x084fe60000041858 */
[----:B------:R-:W-:Y:S04]  /*61c0*/  RED.E.ADD.F32.FTZ.RN.STRONG.GPU [R132.64+0x5400], R25 ;  /* 0x005400198400798e */ /* 0x000fe8000c10e796 */
[----:B------:R-:W-:Y:S01]  /*61d0*/  RED.E.ADD.F32.FTZ.RN.STRONG.GPU [R132.64+0x5800], R26 ;  /* 0x0058001a8400798e */ /* 0x000fe2000c10e796 */
[C---:B---3--:R-:W-:Y:S03]  /*61e0*/  HMMA.16816.F32.BF16 R92, R16.reuse, R8, R92 ;  /* 0x00000008105c723c */ /* 0x048fe6000004185c */
[----:B------:R-:W-:Y:S04]  /*61f0*/  RED.E.ADD.F32.FTZ.RN.STRONG.GPU [R132.64+0x5c00], R27 ;  /* 0x005c001b8400798e */ /* 0x000fe8000c10e796 */
[----:B------:R-:W-:Y:S01]  /*6200*/  LDSM.16.MT88.4 R24, [R0+0x15880] ;  /* 0x015880000018783b */ /* 0x000fe20000004200 */
[-C--:B------:R-:W-:Y:S03]  /*6210*/  HMMA.16816.F32.BF16 R96, R16, R10.reuse, R96 ;  /* 0x0000000a1060723c */ /* 0x080fe60000041860 */
[----:B------:R-:W-:Y:S04]  /*6220*/  RED.E.ADD.F32.FTZ.RN.STRONG.GPU [R132.64+0x6000], R80 ;  /* 0x006000508400798e */ /* 0x000fe8000c10e796 */
[----:B------:R-:W-:Y:S01]  /*6230*/  RED.E.ADD.F32.FTZ.RN.STRONG.GPU [R132.64+0x6400], R81 ;  /* 0x006400518400798e */ /* 0x000fe2000c10e796 */
[-C--:B------:R-:W-:Y:S03]  /*6240*/  HMMA.16816.F32.BF16 R100, R12, R10.reuse, R100 ;  /* 0x0000000a0c64723c */ /* 0x080fe60000041864 */
[----:B------:R-:W-:Y:S04]  /*6250*/  RED.E.ADD.F32.FTZ.RN.STRONG.GPU [R132.64+0x6800], R82 ;  /* 0x006800528400798e */ /* 0x000fe8000c10e796 */
[----:B------:R-:W-:Y:S01]  /*6260*/  RED.E.ADD.F32.FTZ.RN.STRONG.GPU [R132.64+0x6c00], R83 ;  /* 0x006c00538400798e */ /* 0x000fe2000c10e796 */
        /* <DEDUP_REMOVED lines=10> */
[----:B------:R-:W2:Y:S04]  /*6310*/  LDSM.16.MT88.4 R132, [R0+0x17880] ;  /* 0x017880000084783b */ /* 0x000ea80000004200 */
[----:B------:R-:W-:Y:S01]  /*6320*/  LDSM.16.MT88.4 R8, [R2+0x7080] ;  /* 0x007080000208783b */ /* 0x000fe20000004200 */
[-C--:B------:R-:W-:Y:S03]  /*6330*/  HMMA.16816.F32.BF16 R120, R16, R22.reuse, R120 ;  /* 0x000000161078723c */ /* 0x080fe60000041878 */
[----:B------:R-:W-:Y:S05]  /*6340*/  LDSM.16.MT88.4 R16, [R0+0x17c80] ;  /* 0x017c80000010783b */ /* 0x000fea0000004200 */
        /* <DEDUP_REMOVED lines=95> */
.L_x_381:
[----:B------:R-:W-:Y:S05]  /*6940*/  @P1 EXIT ;  /* 0x000000000000194d */ /* 0x000fea0003800000 */
[----:B------:R-:W2:Y:S01]  /*6950*/  LDL.LU.64 R4, [R1] ;  /* 0x0000000001047983 */ /* 0x000ea20000300a00 */
[----:B------:R-:W3:Y:S01]  /*6960*/  S2UR UR5, SR_CTAID.X ;  /* 0x00000000000579c3 */ /* 0x000ee20000002500 */
[----:B-1----:R-:W-:Y:S02]  /*6970*/  MOV R2, 0x1 ;  /* 0x0000000100027802 */ /* 0x002fe40000000f00 */
[----:B------:R-:W1:Y:S04]  /*6980*/  S2R R0, SR_CTAID.Y ;  /* 0x0000000000007919 */ /* 0x000e680000002600 */
[----:B------:R-:W-:Y:S01]  /*6990*/  BAR.SYNC.DEFER_BLOCKING 0x1, 0x100 ;  /* 0x0044000000007b1d */ /* 0x000fe20000010000 */
[----:B------:R-:W-:-:S05]  /*69a0*/  ISETP.NE.AND P1, PT, R2, c[0x0][0x338], PT ;  /* 0x0000ce0002007a0c */ /* 0x000fca0003f25270 */
[----:B------:R-:W4:Y:S01]  /*69b0*/  S2R R11, SR_CTAID.Z ;  /* 0x00000000000b7919 */ /* 0x000f220000002700 */
[----:B---3--:R-:W-:-:S07]  /*69c0*/  UIMAD UR5, UR5, 0x3000, URZ ;  /* 0x00003000050578a4 */ /* 0x008fce000f8e023f */
[----:B-1----:R-:W-:Y:S01]  /*69d0*/  @P1 IMAD.HI.U32 R3, R0, c[0x0][0x33c], RZ ;  /* 0x0000cf0000031a27 */ /* 0x002fe200078e00ff */
[----:B------:R-:W-:-:S04]  /*69e0*/  USHF.R.S32.HI UR4, URZ, 0x1f, UR5 ;  /* 0x0000001f3f047899 */ /* 0x000fc80008011405 */
[----:B------:R-:W-:Y:S02]  /*69f0*/  @P1 SHF.R.U32.HI R0, RZ, c[0x0][0x340], R3 ;  /* 0x0000d000ff001a19 */ /* 0x000fe40000011603 */
[----:B--2---:R-:W-:-:S04]  /*6a00*/  IADD3 R2, P0, R4, UR5, RZ ;  /* 0x0000000504027c10 */ /* 0x004fc8000ff1e0ff */
[----:B------:R-:W-:Y:S02]  /*6a10*/  LEA.HI.X.SX32 R3, R4, UR4, 0x1, P0 ;  /* 0x0000000404037c11 */ /* 0x000fe400080f0eff */
[----:B------:R-:W-:-:S05]  /*6a20*/  SHF.R.S32.HI R4, RZ, 0x1f, R0 ;  /* 0x0000001fff047819 */ /* 0x000fca0000011400 */
[C---:B------:R-:W-:Y:S02]  /*6a30*/  IMAD R6, R4.reuse, c[0x0][0x328], RZ ;  /* 0x0000ca0004067a24 */ /* 0x040fe400078e02ff */
[----:B------:R-:W-:Y:S02]  /*6a40*/  IMAD R7, R4, c[0x0][0x300], RZ ;  /* 0x0000c00004077a24 */ /* 0x000fe400078e02ff */
[----:B------:R-:W-:-:S04]  /*6a50*/  IMAD.WIDE.U32 R4, R0, c[0x0][0x328], R2 ;  /* 0x0000ca0000047a25 */ /* 0x000fc800078e0002 */
[----:B------:R-:W-:-:S04]  /*6a60*/  IMAD.WIDE.U32 R2, R0, c[0x0][0x300], R2 ;  /* 0x0000c00000027a25 */ /* 0x000fc800078e0002 */
[C---:B------:R-:W-:Y:S02]  /*6a70*/  IMAD R6, R0.reuse, c[0x0][0x32c], R6 ;  /* 0x0000cb0000067a24 */ /* 0x040fe400078e0206 */
[----:B------:R-:W-:Y:S01]  /*6a80*/  IMAD R0, R0, c[0x0][0x304], R7 ;  /* 0x0000c10000007a24 */ /* 0x000fe200078e0207 */
[----:B----4-:R-:W-:Y:S02]  /*6a90*/  SHF.R.S32.HI R7, RZ, 0x1f, R11 ;  /* 0x0000001fff077819 */ /* 0x010fe4000001140b */
[----:B------:R-:W-:Y:S02]  /*6aa0*/  IADD3 R5, R5, R6, RZ ;  /* 0x0000000605057210 */ /* 0x000fe40007ffe0ff */
[----:B------:R-:W-:Y:S01]  /*6ab0*/  IADD3 R3, R3, R0, RZ ;  /* 0x0000000003037210 */ /* 0x000fe20007ffe0ff */
[----:B------:R-:W-:Y:S02]  /*6ac0*/  IMAD R10, R7, c[0x0][0x330], RZ ;  /* 0x0000cc00070a7a24 */ /* 0x000fe400078e02ff */
[----:B------:R-:W-:-:S04]  /*6ad0*/  IMAD.WIDE.U32 R8, R11, c[0x0][0x330], R4 ;  /* 0x0000cc000b087a25 */ /* 0x000fc800078e0004 */
[----:B------:R-:W-:Y:S01]  /*6ae0*/  IMAD R10, R11, c[0x0][0x334], R10 ;  /* 0x0000cd000b0a7a24 */ /* 0x000fe200078e020a */
[----:B------:R-:W-:Y:S01]  /*6af0*/  LEA R4, P1, R8, c[0x0][0x310], 0x2 ;  /* 0x0000c40008047a11 */ /* 0x000fe200078210ff */
        /* <DEDUP_REMOVED lines=105> */
.L_x_401:
        /* <DEDUP_REMOVED lines=15> */
.L_x_2297:


//--------------------- .text._ZN7cutlass13device_kernelIN5flash19enable_sm80_to_sm89INS1_16FlashAttnBwdSm80INS1_25CollectiveMainloopBwdSm80ILi2ELi1EN4cute5tupleIJNS5_1CILi64EEENS7_ILi96EEENS7_ILi128EEEEEENS_10bfloat16_tEfNS_4arch4Sm80ELb0ELb1ELb1ELb0ELb1ELb0ELb0ELb0ELi2ELi2ELi2ELi2ELb1EEENS1_24CollectiveEpilogueBwdGQAISB_fSE_Li256ELb0ELb1EEENS1_19SingleTileSchedulerILb0ELb0ELb0ELi96EEEEEEEEEvNT_6ParamsE --------------------------
	.section	.text._ZN7cutlass13device_kernelIN5flash19enable_sm80_to_sm89INS1_16FlashAttnBwdSm80INS1_25CollectiveMainloopBwdSm80ILi2ELi1EN4cute5tupleIJNS5_1CILi64EEENS7_ILi96EEENS7_ILi128EEEEEENS_10bfloat16_tEfNS_4arch4Sm80ELb0ELb1ELb1ELb0ELb1ELb0ELb0ELb0ELi2ELi2ELi2ELi2ELb1EEENS1_24CollectiveEpilogueBwdGQAISB_fSE_Li256ELb0ELb1EEENS1_19SingleTileSchedulerILb0ELb0ELb0ELi96EEEEEEEEEvNT_6ParamsE,"ax",@progbits
	.sectioninfo	@"SHI_REGISTERS=255"
	.align	128
.text._ZN7cutlass13device_kernelIN5flash19enable_sm80_to_sm89INS1_16FlashAttnBwdSm80INS1_25CollectiveMainloopBwdSm80ILi2ELi1EN4cute5tupleIJNS5_1CILi64EEENS7_ILi96EEENS7_ILi128EEEEEENS_10bfloat16_tEfNS_4arch4Sm80ELb0ELb1ELb1ELb0ELb1ELb0ELb0ELb0ELi2ELi2ELi2ELi2ELb1EEENS1_24CollectiveEpilogueBwdGQAISB_fSE_Li256ELb0ELb1EEENS1_19SingleTileSchedulerILb0ELb0ELb0ELi96EEEEEEEEEvNT_6ParamsE:
        .type           _ZN7cutlass13device_kernelIN5flash19enable_sm80_to_sm89INS1_16FlashAttnBwdSm80INS1_25CollectiveMainloopBwdSm80ILi2ELi1EN4cute5tupleIJNS5_1CILi64EEENS7_ILi96EEENS7_ILi128EEEEEENS_10bfloat16_tEfNS_4arch4Sm80ELb0ELb1ELb1ELb0ELb1ELb0ELb0ELb0ELi2ELi2ELi2ELi2ELb1EEENS1_24CollectiveEpilogueBwdGQAISB_fSE_Li256ELb0ELb1EEENS1_19SingleTileSchedulerILb0ELb0ELb0ELi96EEEEEEEEEvNT_6ParamsE,@function
        .size           _ZN7cutlass13device_kernelIN5flash19enable_sm80_to_sm89INS1_16FlashAttnBwdSm80INS1_25CollectiveMainloopBwdSm80ILi2ELi1EN4cute5tupleIJNS5_1CILi64EEENS7_ILi96EEENS7_ILi128EEEEEENS_10bfloat16_tEfNS_4arch4Sm80ELb0ELb1ELb1ELb0ELb1ELb0ELb0ELb0ELi2ELi2ELi2ELi2ELb1EEENS1_24CollectiveEpilogueBwdGQAISB_fSE_Li256ELb0ELb1EEENS1_19SingleTileSchedulerILb0ELb0ELb0ELi96EEEEEEEEEvNT_6ParamsE,(.L_x_2298 - _ZN7cutlass13device_kernelIN5flash19enable_sm80_to_sm89INS1_16FlashAttnBwdSm80INS1_25CollectiveMainloopBwdSm80ILi2ELi1EN4cute5tupleIJNS5_1CILi64EEENS7_ILi96EEENS7_ILi128EEEEEENS_10bfloat16_tEfNS_4arch4Sm80ELb0ELb1ELb1ELb0ELb1ELb0ELb0ELb0ELi2ELi2ELi2ELi2ELb1EEENS1_24CollectiveEpilogueBwdGQAISB_fSE_Li256ELb0ELb1EEENS1_19SingleTileSchedulerILb0ELb0ELb0ELi96EEEEEEEEEvNT_6ParamsE)
        .other          _ZN7cutlass13device_kernelIN5flash19enable_sm80_to_sm89INS1_16FlashAttnBwdSm80INS1_25CollectiveMainloopBwdSm80ILi2ELi1EN4cute5tupleIJNS5_1CILi64EEENS7_ILi96EEENS7_ILi128EEEEEENS_10bfloat16_tEfNS_4arch4Sm80ELb0ELb1ELb1ELb0ELb1ELb0ELb0ELb0ELi2ELi2ELi2ELi2ELb1EEENS1_24CollectiveEpilogueBwdGQAISB_fSE_Li256ELb0ELb1EEENS1_19SingleTileSchedulerILb0ELb0ELb0ELi96EEEEEEEEEvNT_6ParamsE,@"STO_CUDA_ENTRY STV_DEFAULT"
_ZN7cutlass13device_kernelIN5flash19enable_sm80_to_sm89INS1_16FlashAttnBwdSm80INS1_25CollectiveMainloopBwdSm80ILi2ELi1EN4cute5tupleIJNS5_1CILi64EEENS7_ILi96EEENS7_ILi128EEEEEENS_10bfloat16_tEfNS_4arch4Sm80ELb0ELb1ELb1ELb0ELb1ELb0ELb0ELb0ELi2ELi2ELi2ELi2ELb1EEENS1_24CollectiveEpilogueBwdGQAISB_fSE_Li256ELb0ELb1EEENS1_19SingleTileSchedulerILb0ELb0ELb0ELi96EEEEEEEEEvNT_6ParamsE:
        /* <DEDUP_REMOVED lines=27> */
.L_x_402:
        /* <DEDUP_REMOVED lines=322> */
[----:B------:R-:W-:Y:S01]  /*15d0*/  IMAD.MOV.U32 R223, RZ, RZ, 0x10 ;  /* 0x00000010ffdf7424 */ /* 0x000fe200078e00ff */
[----:B------:R-:W-:Y:S01]  /*15e0*/  CS2R R42, SRZ ;  /* 0x00000000002a7805 */ /* 0x000fe2000001ff00 */
[----:B------:R5:W-:Y:S01]  /*15f0*/  LDGSTS.E.BYPASS.LTC128B.128 [R77+0xa080], [R8.64], !P6 ;  /* 0x0a080000084d7fae */ /* 0x000be2000f101d52 */
[C---:B------:R-:W-:Y:S01]  /*1600*/  ISETP.LT.OR P6, PT, R10.reuse, 0x21, P4 ;  /* 0x000000210a00780c */ /* 0x040fe200027c1670 */
[----:B------:R-:W-:Y:S01]  /*1610*/  IMAD.MOV.U32 R231, RZ, RZ, 0x20 ;  /* 0x00000020ffe77424 */ /* 0x000fe200078e00ff */
[----:B-1----:R-:W-:Y:S01]  /*1620*/  CS2R R40, SRZ ;  /* 0x0000000000287805 */ /* 0x002fe2000001ff00 */
[----:B------:R1:W-:Y:S01]  /*1630*/  LDGSTS.E.BYPASS.LTC128B.128 [R77+0x8080], [R6.64], !P2 ;  /* 0x08080000064d7fae */ /* 0x0003e2000d101d52 */
[C---:B------:R-:W-:Y:S01]  /*1640*/  ISETP.LT.OR P2, PT, R10.reuse, 0x1, P4 ;  /* 0x000000010a00780c */ /* 0x040fe20002741670 */
[----:B------:R-:W-:Y:S01]  /*1650*/  IMAD.MOV.U32 R226, RZ, RZ, 0x10 ;  /* 0x00000010ffe27424 */ /* 0x000fe200078e00ff */
[----:B---3--:R-:W-:Y:S01]  /*1660*/  CS2R R38, SRZ ;  /* 0x0000000000267805 */ /* 0x008fe2000001ff00 */
[----:B------:R1:W-:Y:S01]  /*1670*/  LDGSTS.E.BYPASS.LTC128B.128 [R77+0xb080], [R6.64+0x80], !P1 ;  /* 0x0b080080064d7fae */ /* 0x0003e2000c901d52 */
[----:B------:R-:W-:Y:S01]  /*1680*/  ISETP.LT.OR P1, PT, R10, 0x1, P3 ;  /* 0x000000010a00780c */ /* 0x000fe20001f21670 */
[----:B------:R-:W-:-:S02]  /*1690*/  ULDC UR22, c[0x0][0x2a0] ;  /* 0x0000a80000167ab9 */ /* 0x000fc40000000800 */
[----:B------:R-:W0:Y:S01]  /*16a0*/  LDGDEPBAR ;  /* 0x00000000000079af */ /* 0x000e220000000000 */
[----:B------:R-:W-:Y:S02]  /*16b0*/  UISETP.GE.AND UP6, UPT, UR21, 0x1, UPT ;  /* 0x000000011500788c */ /* 0x000fe4000bfc6270 */
        /* <DEDUP_REMOVED lines=12> */
[----:B------:R-:W-:-:S02]  /*1780*/  UMOV UR23, 0x1 ;  /* 0x0000000100177882 */ /* 0x000fc40000000000 */
[----:B------:R-:W-:Y:S01]  /*1790*/  STL [R1+0x54], R33 ;  /* 0x0000542101007387 */ /* 0x000fe20000100800 */
[----:B------:R-:W-:-:S03]  /*17a0*/  ULOP3.LUT UR22, URZ, UR22, URZ, 0x33, !UPT ;  /* 0x000000163f167292 */ /* 0x000fc6000f8e333f */
[----:B------:R4:W-:Y:S01]  /*17b0*/  LDGSTS.E.BYPASS.LTC128B.128 [R77+0x1080], [R2.64], !P6 ;  /* 0x01080000024d7fae */ /* 0x0009e2000f101d52 */
[----:B-1----:R-:W-:Y:S01]  /*17c0*/  IMAD.U32 R6, RZ, RZ, UR28 ;  /* 0x0000001cff067e24 */ /* 0x002fe2000f8e00ff */
        /* <DEDUP_REMOVED lines=10> */
[----:B---3--:R-:W-:Y:S02]  /*1870*/  IADD3 R4, P0, R2, UR26, RZ ;  /* 0x0000001a02047c10 */ /* 0x008fe4000ff1e0ff */
[C---:B------:R-:W-:Y:S02]  /*1880*/  ISETP.LT.OR P1, PT, R10.reuse, 0x21, P3 ;  /* 0x000000210a00780c */ /* 0x040fe40001f21670 */
[----:B------:R-:W-:Y:S01]  /*1890*/  IADD3.X R5, R3, UR25, RZ, P0, !PT ;  /* 0x0000001903057c10 */ /* 0x000fe200087fe4ff */
[----:B------:R-:W-:Y:S01]  /*18a0*/  ULDC UR25, c[0x0][0x198] ;  /* 0x0000660000197ab9 */ /* 0x000fe20000000800 */
[----:B----4-:R-:W-:Y:S01]  /*18b0*/  SEL R3, RZ, 0x2, P4 ;  /* 0x00000002ff037807 */ /* 0x010fe20002000000 */
[----:B------:R-:W-:Y:S01]  /*18c0*/  UIADD3 UR25, UR21, UR25, URZ ;  /* 0x0000001915197290 */ /* 0x000fe2000fffe03f */
[----:B------:R-:W-:-:S02]  /*18d0*/  ISETP.LT.OR P4, PT, R10, 0x41, P3 ;  /* 0x000000410a00780c */ /* 0x000fc40001f81670 */
[----:B------:R-:W-:Y:S02]  /*18e0*/  LOP3.LUT R8, R0, 0x8, R216, 0xf8, !PT ;  /* 0x0000000800087812 */ /* 0x000fe400078ef8d8 */
[----:B------:R-:W-:Y:S02]  /*18f0*/  SHF.R.U32.HI R2, RZ, 0x3, R0 ;  /* 0x00000003ff027819 */ /* 0x000fe40000011600 */
[----:B------:R-:W-:Y:S01]  /*1900*/  SEL R0, RZ, 0x1, P6 ;  /* 0x00000001ff007807 */ /* 0x000fe20003000000 */
[----:B------:R1:W-:Y:S01]  /*1910*/  LDGSTS.E.BYPASS.LTC128B.128 [R77+0x4080], [R6.64], !P1 ;  /* 0x04080000064d7fae */ /* 0x0003e2000c901d52 */
[----:B------:R-:W-:Y:S01]  /*1920*/  LOP3.LUT R2, R23, R8, R2, 0xf6, !PT ;  /* 0x0000000817027212 */ /* 0x000fe200078ef602 */
[----:B------:R-:W-:Y:S01]  /*1930*/  IMAD.U32 R8, RZ, RZ, UR4 ;  /* 0x00000004ff087e24 */ /* 0x000fe2000f8e00ff */
[----:B--2---:R-:W-:Y:S01]  /*1940*/  LEA R12, P0, R9, c[0x0][0x160], 0x1 ;  /* 0x00005800090c7a11 */ /* 0x004fe200078008ff */
        /* <DEDUP_REMOVED lines=23> */
[----:B------:R-:W-:-:S02]  /*1ac0*/  ULDC UR15, c[0x0][0x290] ;  /* 0x0000a400000f7ab9 */ /* 0x000fc40000000800 */
        /* <DEDUP_REMOVED lines=24> */
[----:B------:R-:W-:Y:S01]  /*1c50*/  USHF.L.U32 UR9, UR4, 0x5, URZ ;  /* 0x0000000504097899 */ /* 0x000fe2000800063f */
[----:B------:R-:W-:Y:S01]  /*1c60*/  LOP3.LUT R2, R2, 0xfffffffe, RZ, 0xc0, !PT ;  /* 0xfffffffe02027812 */ /* 0x000fe200078ec0ff */
[----:B------:R-:W-:-:S02]  /*1c70*/  UIMAD UR15, UR12, UR15, URZ ;  /* 0x0000000f0c0f72a4 */ /* 0x000fc4000f8e023f */
[----:B------:R-:W-:Y:S01]  /*1c80*/  UMOV UR4, URZ ;  /* 0x0000003f00047c82 */ /* 0x000fe20008000000 */
[----:B------:R-:W1:Y:S01]  /*1c90*/  LDSM.16.M88.2 R178, [R0+0x6080] ;  /* 0x0060800000b2783b */ /* 0x000e620000000100 */
[----:B------:R-:W-:Y:S01]  /*1ca0*/  IMAD.IADD R3, R3, 0x1, -R2 ;  /* 0x0000000103037824 */ /* 0x000fe200078e0a02 */
[----:B------:R-:W-:Y:S02]  /*1cb0*/  IADD3 R2, -R23, c[0x0][0x168], -R34 ;  /* 0x00005a0017027a10 */ /* 0x000fe40007ffe922 */
[----:B------:R-:W2:Y:S01]  /*1cc0*/  LDSM.16.M88.2 R180, [R0+0x7080] ;  /* 0x0070800000b4783b */ /* 0x000ea20000000100 */
[----:B------:R-:W-:Y:S01]  /*1cd0*/  IMAD.SHL.U32 R220, R3, 0x8, RZ ;  /* 0x0000000803dc7824 */ /* 0x000fe200078e00ff */
[----:B------:R-:W-:Y:S02]  /*1ce0*/  CS2R R34, SRZ ;  /* 0x0000000000227805 */ /* 0x000fe4000001ff00 */
[----:B------:R-:W3:Y:S02]  /*1cf0*/  LDSM.16.M88.2 R182, [R0+0x8080] ;  /* 0x0080800000b6783b */ /* 0x000ee40000000100 */
[----:B------:R-:W-:-:S02]  /*1d00*/  LOP3.LUT R220, R220, 0x8, RZ, 0xc0, !PT ;  /* 0x00000008dcdc7812 */ /* 0x000fc400078ec0ff */
        /* <DEDUP_REMOVED lines=35> */
[----:B------:R-:W-:Y:S02]  /*1f40*/  IMAD.WIDE.U32 R20, R11, c[0x0][0x240], R4 ;  /* 0x000090000b147a25 */ /* 0x000fe400078e0004 */
        /* <DEDUP_REMOVED lines=77> */
[----:B------:R-:W-:Y:S01]  /*2420*/  STL [R1+0x44], R5 ;  /* 0x0000440501007387 */ /* 0x000fe20000100800 */
[----:B------:R-:W-:Y:S01]  /*2430*/  SEL R224, R231, 0xffffffe0, !P1 ;  /* 0xffffffe0e7e07807 */ /* 0x000fe20004800000 */
[----:B------:R-:W-:Y:S01]  /*2440*/  CS2R R28, SRZ ;  /* 0x00000000001c7805 */ /* 0x000fe2000001ff00 */
[----:B------:R-:W-:Y:S01]  /*2450*/  LEA R221, R221, 0x15480, 0x1 ;  /* 0x00015480dddd7811 */ /* 0x000fe200078e08ff */
[----:B------:R-:W-:Y:S01]  /*2460*/  STL [R1+0x50], R3 ;  /* 0x0000500301007387 */ /* 0x000fe20000100800 */
[----:B------:R-:W-:Y:S01]  /*2470*/  SEL R226, R226, 0xfffffff0, !P0 ;  /* 0xfffffff0e2e27807 */ /* 0x000fe20004000000 */
[----:B------:R-:W-:Y:S02]  /*2480*/  IMAD.IADD R227, R220, 0x1, R224 ;  /* 0x00000001dce37824 */ /* 0x000fe400078e02e0 */
[----:B------:R-:W0:Y:S01]  /*2490*/  LDGDEPBAR ;  /* 0x00000000000079af */ /* 0x000e220000000000 */
[----:B------:R-:W-:-:S02]  /*24a0*/  IMAD R223, R223, 0x2, R221 ;  /* 0x00000002dfdf7824 */ /* 0x000fc400078e02dd */
[----:B------:R-:W-:Y:S01]  /*24b0*/  IMAD.IADD R230, R226, 0x1, R224 ;  /* 0x00000001e2e67824 */ /* 0x000fe200078e02e0 */
[----:B------:R-:W0:Y:S01]  /*24c0*/  LDGDEPBAR ;  /* 0x00000000000079af */ /* 0x000e220000000000 */
[----:B------:R-:W-:Y:S02]  /*24d0*/  IMAD.IADD R229, R220, 0x1, R226 ;  /* 0x00000001dce57824 */ /* 0x000fe400078e02e2 */
[----:B------:R-:W-:Y:S02]  /*24e0*/  IMAD.IADD R228, R226, 0x1, R227 ;  /* 0x00000001e2e47824 */ /* 0x000fe400078e02e3 */
[----:B-----5:R-:W-:-:S05]  /*24f0*/  IMAD.SHL.U32 R0, R19, 0x2, RZ ;  /* 0x0000000213007824 */ /* 0x020fca00078e00ff */
[C---:B------:R-:W-:Y:S02]  /*2500*/  IADD3 R2, -R0.reuse, UR25, RZ ;  /* 0x0000001900027c10 */ /* 0x040fe4000fffe1ff */
[C---:B------:R-:W-:Y:S02]  /*2510*/  IADD3 R234, -R0.reuse, UR6, RZ ;  /* 0x0000000600ea7c10 */ /* 0x040fe4000fffe1ff */
[----:B------:R-:W-:Y:S01]  /*2520*/  IADD3 R0, -R0, UR21, RZ ;  /* 0x0000001500007c10 */ /* 0x000fe2000fffe1ff */
[----:B------:R5:W-:Y:S01]  /*2530*/  STL [R1+0x4], R2 ;  /* 0x0000040201007387 */ /* 0x000be20000100800 */
[----:B------:R-:W-:-:S03]  /*2540*/  ULDC UR21, c[0x0][0x168] ;  /* 0x00005a0000157ab9 */ /* 0x000fc60000000800 */
[----:B------:R1:W-:Y:S01]  /*2550*/  STL [R1+0x8], R0 ;  /* 0x0000080001007387 */ /* 0x0003e20000100800 */
[----:B-----5:R-:W-:-:S05]  /*2560*/  IMAD.MOV.U32 R2, RZ, RZ, 0x1 ;  /* 0x00000001ff027424 */ /* 0x020fca00078e00ff */
[----:B-1234-:R-:W-:Y:S02]  /*2570*/  ISETP.LE.AND P2, PT, R2, c[0x0][0x2a8], PT ;  /* 0x0000aa0002007a0c */ /* 0x01efe40003f43270 */
.L_x_422:
        /* <DEDUP_REMOVED lines=191> */
.L_x_406:
[----:B------:R-:W-:Y:S11]  /*3170*/  ISETP.NE.AND P2, PT, R238, c[0x0][0x2a8], PT ;  /* 0x0000aa00ee007a0c */ /* 0x000ff60003f45270 */
[----:B------:R-:W-:Y:S02]  /*3180*/  @!UPT UIADD3 URZ, URZ, URZ, URZ ;  /* 0x0000003f3f3ff290 */ /* 0x000fe4000fffe03f */
[----:B------:R-:W-:Y:S05]  /*3190*/  @P2 IMAD.HI.U32 R3, R2, c[0x0][0x2ac], RZ ;  /* 0x0000ab0002032a27 */ /* 0x000fea00078e00ff */
[----:B------:R-:W-:Y:S02]  /*31a0*/  @P2 SHF.R.U32.HI R2, RZ, c[0x0][0x2b0], R3 ;  /* 0x0000ac00ff022a19 */ /* 0x000fe40000011603 */
.L_x_407:
[----:B------:R-:W-:Y:S05]  /*31b0*/  BSYNC B0 ;  /* 0x0000000000007941 */ /* 0x000fea0003800000 */
.L_x_405:
        /* <DEDUP_REMOVED lines=8> */
.L_x_404:
        /* <DEDUP_REMOVED lines=17> */
.L_x_410:
[----:B------:R-:W-:Y:S11]  /*3350*/  ISETP.NE.AND P2, PT, R238, c[0x0][0x2a8], PT ;  /* 0x0000aa00ee007a0c */ /* 0x000ff60003f45270 */
[----:B------:R-:W-:Y:S02]  /*3360*/  @!UPT UIADD3 URZ, URZ, URZ, URZ ;  /* 0x0000003f3f3ff290 */ /* 0x000fe4000fffe03f */
[----:B------:R-:W-:Y:S05]  /*3370*/  @P2 IMAD.HI.U32 R3, R2, c[0x0][0x2ac], RZ ;  /* 0x0000ab0002032a27 */ /* 0x000fea00078e00ff */
[----:B------:R-:W-:Y:S02]  /*3380*/  @P2 SHF.R.U32.HI R2, RZ, c[0x0][0x2b0], R3 ;  /* 0x0000ac00ff022a19 */ /* 0x000fe40000011603 */
.L_x_411:
[----:B------:R-:W-:Y:S05]  /*3390*/  BSYNC B0 ;  /* 0x0000000000007941 */ /* 0x000fea0003800000 */
.L_x_409:
[----:B------:R-:W3:Y:S02]  /*33a0*/  LDL R3, [R1+0x8] ;  /* 0x0000080001037983 */ /* 0x000ee40000100800 */
[----:B---3--:R-:W-:Y:S05]  /*33b0*/  IMAD R2, R2, c[0x0][0x2a8], R3 ;  /* 0x0000aa0002027a24 */ /* 0x008fea00078e0203 */
[----:B------:R-:W-:Y:S02]  /*33c0*/  IADD3 R3, R2, c[0x0][0x2a8], RZ ;  /* 0x0000aa0002037a10 */ /* 0x000fe40007ffe0ff */
[----:B------:R-:W-:Y:S02]  /*33d0*/  IMNMX R5, R5, R2, !PT ;  /* 0x0000000205057217 */ /* 0x000fe40007800200 */
[----:B------:R-:W-:Y:S02]  /*33e0*/  IMNMX R6, R6, R3, PT ;  /* 0x0000000306067217 */ /* 0x000fe40003800200 */
.L_x_408:
        /* <DEDUP_REMOVED lines=17> */
.L_x_414:
[----:B------:R-:W-:Y:S11]  /*3500*/  ISETP.NE.AND P2, PT, R238, c[0x0][0x2a8], PT ;  /* 0x0000aa00ee007a0c */ /* 0x000ff60003f45270 */
[----:B------:R-:W-:Y:S02]  /*3510*/  @!UPT UIADD3 URZ, URZ, URZ, URZ ;  /* 0x0000003f3f3ff290 */ /* 0x000fe4000fffe03f */
[----:B------:R-:W-:Y:S05]  /*3520*/  @P2 IMAD.HI.U32 R7, R2, c[0x0][0x2ac], RZ ;  /* 0x0000ab0002072a27 */ /* 0x000fea00078e00ff */
[----:B------:R-:W-:Y:S02]  /*3530*/  @P2 SHF.R.U32.HI R2, RZ, c[0x0][0x2b0], R7 ;  /* 0x0000ac00ff022a19 */ /* 0x000fe40000011607 */
.L_x_415:
[----:B------:R-:W-:Y:S05]  /*3540*/  BSYNC B0 ;  /* 0x0000000000007941 */ /* 0x000fea0003800000 */
.L_x_413:
[----:B------:R-:W3:Y:S02]  /*3550*/  LDL R7, [R1+0x8] ;  /* 0x0000080001077983 */ /* 0x000ee40000100800 */
[----:B---3--:R-:W-:Y:S05]  /*3560*/  IMAD R2, R2, c[0x0][0x2a8], R7 ;  /* 0x0000aa0002027a24 */ /* 0x008fea00078e0207 */
[----:B------:R-:W-:Y:S02]  /*3570*/  IADD3 R7, R2, c[0x0][0x2a8], RZ ;  /* 0x0000aa0002077a10 */ /* 0x000fe40007ffe0ff */
[----:B------:R-:W-:Y:S02]  /*3580*/  IMNMX R3, R3, R2, !PT ;  /* 0x0000000203037217 */ /* 0x000fe40007800200 */
[----:B------:R-:W-:Y:S02]  /*3590*/  IMNMX R4, R4, R7, PT ;  /* 0x0000000704047217 */ /* 0x000fe40003800200 */
.L_x_412:
        /* <DEDUP_REMOVED lines=17> */
.L_x_418:
[----:B------:R-:W-:Y:S11]  /*36b0*/  ISETP.NE.AND P2, PT, R238, c[0x0][0x2a8], PT ;  /* 0x0000aa00ee007a0c */ /* 0x000ff60003f45270 */
[----:B------:R-:W-:Y:S02]  /*36c0*/  @!UPT UIADD3 URZ, URZ, URZ, URZ ;  /* 0x0000003f3f3ff290 */ /* 0x000fe4000fffe03f */
[----:B------:R-:W-:Y:S05]  /*36d0*/  @P2 IMAD.HI.U32 R2, R0, c[0x0][0x2ac], RZ ;  /* 0x0000ab0000022a27 */ /* 0x000fea00078e00ff */
[----:B------:R-:W-:Y:S02]  /*36e0*/  @P2 SHF.R.U32.HI R0, RZ, c[0x0][0x2b0], R2 ;  /* 0x0000ac00ff002a19 */ /* 0x000fe40000011602 */
.L_x_419:
[----:B------:R-:W-:Y:S05]  /*36f0*/  BSYNC B0 ;  /* 0x0000000000007941 */ /* 0x000fea0003800000 */
.L_x_417:
[----:B------:R-:W2:Y:S02]  /*3700*/  LDL R2, [R1+0x8] ;  /* 0x0000080001027983 */ /* 0x000ea40000100800 */
[----:B--2---:R-:W-:Y:S05]  /*3710*/  IMAD R0, R0, c[0x0][0x2a8], R2 ;  /* 0x0000aa0000007a24 */ /* 0x004fea00078e0202 */
[----:B------:R-:W-:Y:S02]  /*3720*/  IADD3 R2, R0, c[0x0][0x2a8], RZ ;  /* 0x0000aa0000027a10 */ /* 0x000fe40007ffe0ff */
[----:B------:R-:W-:Y:S02]  /*3730*/  IMNMX R8, R8, R0, !PT ;  /* 0x0000000008087217 */ /* 0x000fe40007800200 */
[----:B------:R-:W-:Y:S02]  /*3740*/  IMNMX R9, R9, R2, PT ;  /* 0x0000000209097217 */ /* 0x000fe40003800200 */
.L_x_416:
        /* <DEDUP_REMOVED lines=75> */
.L_x_420:
        /* <DEDUP_REMOVED lines=496> */
.L_x_421:
        /* <DEDUP_REMOVED lines=235> */
.L_x_403:
[----:B------:R-:W-:Y:S05]  /*69b0*/  @P0 EXIT ;  /* 0x000000000000094d */ /* 0x000fea0003800000 */
[----:B------:R-:W2:Y:S01]  /*69c0*/  LDL.64 R4, [R1+0x20] ;  /* 0x0000200001047983 */ /* 0x000ea20000100a00 */
[----:B------:R-:W3:Y:S01]  /*69d0*/  S2UR UR6, SR_CTAID.X ;  /* 0x00000000000679c3 */ /* 0x000ee20000002500 */
[----:B------:R-:W-:Y:S01]  /*69e0*/  IMAD.MOV.U32 R0, RZ, RZ, c[0x0][0x338] ;  /* 0x0000ce00ff007624 */ /* 0x000fe200078e00ff */
[----:B------:R-:W-:Y:S01]  /*69f0*/  ULDC UR5, c[0x0][0x358] ;  /* 0x0000d60000057ab9 */ /* 0x000fe20000000800 */
[----:B-1----:R-:W1:Y:S01]  /*6a00*/  S2R R2, SR_CTAID.Y ;  /* 0x0000000000027919 */ /* 0x002e620000002600 */
[----:B------:R-:W-:Y:S01]  /*6a10*/  ULDC UR4, c[0x0][0x2f4] ;  /* 0x0000bd0000047ab9 */ /* 0x000fe20000000800 */
[----:B------:R-:W-:Y:S02]  /*6a20*/  BSSY B0, `(.L_x_423) ;  /* 0x000001d000007945 */ /* 0x000fe40003800000 */
[----:B------:R-:W-:Y:S01]  /*6a30*/  BAR.SYNC.DEFER_BLOCKING 0x1, 0x100 ;  /* 0x0044000000007b1d */ /* 0x000fe20000010000 */
[----:B------:R-:W-:-:S05]  /*6a40*/  ISETP.NE.AND P0, PT, R0, 0x1, PT ;  /* 0x000000010000780c */ /* 0x000fca0003f05270 */
[----:B------:R-:W4:Y:S01]  /*6a50*/  S2R R15, SR_CTAID.Z ;  /* 0x00000000000f7919 */ /* 0x000f220000002700 */
[----:B---3--:R-:W-:-:S07]  /*6a60*/  UIMAD UR5, UR6, UR5, URZ ;  /* 0x00000005060572a4 */ /* 0x008fce000f8e023f */
[----:B-1----:R-:W-:Y:S01]  /*6a70*/  @P0 IMAD.HI.U32 R0, R2, c[0x0][0x33c], RZ ;  /* 0x0000cf0002000a27 */ /* 0x002fe200078e00ff */
[----:B------:R-:W-:-:S03]  /*6a80*/  UIMAD UR5, UR5, UR4, URZ ;  /* 0x00000004050572a4 */ /* 0x000fc6000f8e023f */
[----:B------:R-:W-:Y:S01]  /*6a90*/  IMAD.MOV.U32 R7, RZ, RZ, R2 ;  /* 0x000000ffff077224 */ /* 0x000fe200078e0002 */
[----:B------:R-:W-:Y:S01]  /*6aa0*/  @P0 SHF.R.U32.HI R7, RZ, c[0x0][0x340], R0 ;  /* 0x0000d000ff070a19 */ /* 0x000fe20000011600 */
[----:B------:R-:W-:-:S03]  /*6ab0*/  USHF.R.S32.HI UR4, URZ, 0x1f, UR5 ;  /* 0x0000001f3f047899 */ /* 0x000fc60008011405 */
[----:B------:R-:W-:Y:S01]  /*6ac0*/  SHF.R.S32.HI R10, RZ, 0x1f, R7 ;  /* 0x0000001fff0a7819 */ /* 0x000fe20000011407 */
[----:B----4-:R-:W-:Y:S01]  /*6ad0*/  IMAD R3, R15, c[0x0][0x2f4], RZ ;  /* 0x0000bd000f037a24 */ /* 0x010fe200078e02ff */
[----:B------:R-:W-:Y:S01]  /*6ae0*/  SHF.R.S32.HI R16, RZ, 0x1f, R15 ;  /* 0x0000001fff107819 */ /* 0x000fe2000001140f */
[----:B------:R-:W-:-:S03]  /*6af0*/  IMAD.MOV R6, RZ, RZ, -R7 ;  /* 0x000000ffff067224 */ /* 0x000fc600078e0a07 */
[----:B------:R-:W-:Y:S01]  /*6b00*/  SHF.R.S32.HI R14, RZ, 0x1f, R3 ;  /* 0x0000001fff0e7819 */ /* 0x000fe20000011403 */
[----:B------:R-:W-:Y:S01]  /*6b10*/  IMAD R6, R6, c[0x0][0x338], R2 ;  /* 0x0000ce0006067a24 */ /* 0x000fe200078e0202 */
[----:B------:R-:W-:-:S04]  /*6b20*/  IADD3 R0, P1, P0, R3, UR5, R7 ;  /* 0x0000000503007c10 */ /* 0x000fc8000f83e007 */
[----:B------:R-:W-:Y:S01]  /*6b30*/  IADD3.X R14, R14, UR4, R10, P1, P0 ;  /* 0x000000040e0e7c10 */ /* 0x000fe20008fe040a */
[----:B------:R-:W-:-:S03]  /*6b40*/  IMAD.SHL.U32 R11, R0, 0x4, RZ ;  /* 0x00000004000b7824 */ /* 0x000fc600078e00ff */
[----:B------:R-:W-:Y:S02]  /*6b50*/  SHF.L.U64.HI R14, R0, 0x2, R14 ;  /* 0x00000002000e7819 */ /* 0x000fe4000001020e */
[----:B--2---:R-:W-:Y:S02]  /*6b60*/  ISETP.NE.AND P1, PT, R4, RZ, PT ;  /* 0x000000ff0400720c */ /* 0x004fe40003f25270 */
[----:B------:R-:W-:-:S04]  /*6b70*/  IADD3 R4, P0, R11, c[0x0][0x350], RZ ;  /* 0x0000d4000b047a10 */ /* 0x000fc80007f1e0ff */
[----:B------:R-:W-:-:S07]  /*6b80*/  IADD3.X R5, R14, c[0x0][0x354], RZ, P0, !PT ;  /* 0x0000d5000e057a10 */ /* 0x000fce00007fe4ff */
[----:B------:R-:W-:Y:S05]  /*6b90*/  @P1 BRA `(.L_x_424) ;  /* 0x0000005000001947 */ /* 0x000fea0003800000 */
.L_x_425:
[----:B------:R-:W2:Y:S01]  /*6ba0*/  LDG.E.STRONG.GPU R0, [R4.64] ;  /* 0x0000001204007981 */ /* 0x000ea2000c1ef900 */
[----:B------:R-:W-:Y:S01]  /*6bb0*/  YIELD ;  /* 0x0000000000007946 */ /* 0x000fe20003800000 */
[----:B--2---:R-:W-:Y:S01]  /*6bc0*/  ISETP.NE.AND P0, PT, R0, R6, PT ;  /* 0x000000060000720c */ /* 0x004fe20003f05270 */
[----:B------:R-:W-:-:S12]  /*6bd0*/  CCTL.IVALL ;  /* 0x00000000ff00798f */ /* 0x000fd80002000000 */
[----:B------:R-:W-:Y:S05]  /*6be0*/  @P0 BRA `(.L_x_425) ;  /* 0xffffffb000000947 */ /* 0x000fea000383ffff */
.L_x_424:
[----:B------:R-:W-:Y:S05]  /*6bf0*/  BSYNC B0 ;  /* 0x0000000000007941 */ /* 0x000fea0003800000 */
.L_x_423:
[----:B------:R-:W-:Y:S01]  /*6c00*/  MOV R17, 0xffffffff ;  /* 0xffffffff00117802 */ /* 0x000fe20000000f00 */
[----:B------:R-:W-:Y:S05]  /*6c10*/  BRA.CONV ~URZ, `(.L_x_426) ;  /* 0x000000237f007947 */ /* 0x000fea000b800000 */
[----:B------:R-:W-:Y:S02]  /*6c20*/  MOV R2, 0x6c40 ;  /* 0x00006c4000027802 */ /* 0x000fe40000000f00 */
[----:B------:R-:W-:Y:S05]  /*6c30*/  CALL.REL.NOINC `($__internal_2_$__cuda_sm70_warpsync) ;  /* 0x00000a9000007944 */ /* 0x000fea0003c00000 */
.L_x_426:
[----:B------:R-:W2:Y:S01]  /*6c40*/  LDL.LU.64 R2, [R1+0x20] ;  /* 0x0000200001027983 */ /* 0x000ea20000300a00 */
[----:B------:R-:W-:Y:S01]  /*6c50*/  UIMAD UR5, UR6, 0x3000, URZ ;  /* 0x00003000060578a4 */ /* 0x000fe2000f8e023f */
[----:B------:R-:W-:Y:S02]  /*6c60*/  IMAD R0, R10, c[0x0][0x328], RZ ;  /* 0x0000ca000a007a24 */ /* 0x000fe400078e02ff */
[----:B------:R-:W-:Y:S01]  /*6c70*/  IMAD R12, R16, c[0x0][0x330], RZ ;  /* 0x0000cc00100c7a24 */ /* 0x000fe200078e02ff */
[----:B------:R-:W-:Y:S01]  /*6c80*/  USHF.R.S32.HI UR4, URZ, 0x1f, UR5 ;  /* 0x0000001f3f047899 */ /* 0x000fe20008011405 */
[----:B------:R-:W-:Y:S01]  /*6c90*/  IMAD R0, R7, c[0x0][0x32c], R0 ;  /* 0x0000cb0007007a24 */ /* 0x000fe200078e0200 */
[----:B------:R-:W-:-:S06]  /*6ca0*/  NOP ;  /* 0x0000000000007918 */ /* 0x000fcc0000000000 */
[----:B--2---:R-:W-:-:S04]  /*6cb0*/  IADD3 R8, P0, R2, UR5, RZ ;  /* 0x0000000502087c10 */ /* 0x004fc8000ff1e0ff */
[----:B------:R-:W-:-:S05]  /*6cc0*/  LEA.HI.X.SX32 R9, R2, UR4, 0x1, P0 ;  /* 0x0000000402097c11 */ /* 0x000fca00080f0eff */
[----:B------:R-:W-:-:S05]  /*6cd0*/  IMAD.WIDE.U32 R2, R7, c[0x0][0x328], R8 ;  /* 0x0000ca0007027a25 */ /* 0x000fca00078e0008 */
[----:B------:R-:W-:Y:S01]  /*6ce0*/  IADD3 R3, R3, R0, RZ ;  /* 0x0000000003037210 */ /* 0x000fe20007ffe0ff */
[----:B------:R-:W-:-:S04]  /*6cf0*/  IMAD R0, R15, c[0x0][0x334], R12 ;  /* 0x0000cd000f007a24 */ /* 0x000fc800078e020c */
        /* <DEDUP_REMOVED lines=53> */
[----:B-1----:R-:W-:Y:S02]  /*7050*/  MOV R2, 0x7070 ;  /* 0x0000707000027802 */ /* 0x002fe40000000f00 */
[----:B------:R-:W-:Y:S05]  /*7060*/  CALL.REL.NOINC `($__internal_2_$__cuda_sm70_warpsync) ;  /* 0x0000066000007944 */ /* 0x000fea0003c00000 */
.L_x_427:
        /* <DEDUP_REMOVED lines=12> */
.L_x_429:
[----:B------:R-:W-:Y:S05]  /*7130*/  BSYNC B0 ;  /* 0x0000000000007941 */ /* 0x000fea0003800000 */
.L_x_428:
[----:B--2---:R-:W-:Y:S01]  /*7140*/  IADD3 R4, P0, R11, c[0x0][0x348], RZ ;  /* 0x0000d2000b047a10 */ /* 0x004fe20007f1e0ff */
[----:B------:R-:W-:Y:S03]  /*7150*/  BSSY B0, `(.L_x_430) ;  /* 0x0000008000007945 */ /* 0x000fe60003800000 */
[----:B------:R-:W-:Y:S01]  /*7160*/  IADD3.X R5, R14, c[0x0][0x34c], RZ, P0, !PT ;  /* 0x0000d3000e057a10 */ /* 0x000fe200007fe4ff */
[----:B------:R-:W-:Y:S05]  /*7170*/  @P1 BRA `(.L_x_431) ;  /* 0x0000005000001947 */ /* 0x000fea0003800000 */
.L_x_432:
[----:B------:R-:W2:Y:S01]  /*7180*/  LDG.E.STRONG.GPU R0, [R4.64] ;  /* 0x0000001204007981 */ /* 0x000ea2000c1ef900 */
[----:B------:R-:W-:Y:S01]  /*7190*/  YIELD ;  /* 0x0000000000007946 */ /* 0x000fe20003800000 */
[----:B--2---:R-:W-:Y:S01]  /*71a0*/  ISETP.NE.AND P0, PT, R0, R6, PT ;  /* 0x000000060000720c */ /* 0x004fe20003f05270 */
[----:B------:R-:W-:-:S12]  /*71b0*/  CCTL.IVALL ;  /* 0x00000000ff00798f */ /* 0x000fd80002000000 */
[----:B------:R-:W-:Y:S05]  /*71c0*/  @P0 BRA `(.L_x_432) ;  /* 0xffffffb000000947 */ /* 0x000fea000383ffff */
.L_x_431:
[----:B------:R-:W-:Y:S05]  /*71d0*/  BSYNC B0 ;  /* 0x0000000000007941 */ /* 0x000fea0003800000 */
.L_x_430:
[----:B------:R-:W-:Y:S05]  /*71e0*/  BRA.CONV ~URZ, `(.L_x_433) ;  /* 0x000000237f007947 */ /* 0x000fea000b800000 */
[----:B-1----:R-:W-:Y:S02]  /*71f0*/  MOV R2, 0x7210 ;  /* 0x0000721000027802 */ /* 0x002fe40000000f00 */
[----:B------:R-:W-:Y:S05]  /*7200*/  CALL.REL.NOINC `($__internal_2_$__cuda_sm70_warpsync) ;  /* 0x000004c000007944 */ /* 0x000fea0003c00000 */
.L_x_433:
[----:B-1----:R-:W-:Y:S01]  /*7210*/  MOV R2, R8 ;  /* 0x0000000800027202 */ /* 0x002fe20000000f00 */
[----:B------:R-:W-:Y:S01]  /*7220*/  IMAD R0, R10, c[0x0][0x300], RZ ;  /* 0x0000c0000a007a24 */ /* 0x000fe200078e02ff */
[----:B------:R-:W-:Y:S01]  /*7230*/  MOV R3, R9 ;  /* 0x0000000900037202 */ /* 0x000fe20000000f00 */
[----:B------:R-:W-:Y:S01]  /*7240*/  IMAD R6, R16, c[0x0][0x308], RZ ;  /* 0x0000c20010067a24 */ /* 0x000fe200078e02ff */
[----:B------:R-:W-:-:S06]  /*7250*/  NOP ;  /* 0x0000000000007918 */ /* 0x000fcc0000000000 */
[----:B------:R-:W-:-:S04]  /*7260*/  IMAD.WIDE.U32 R2, R7, c[0x0][0x300], R2 ;  /* 0x0000c00007027a25 */ /* 0x000fc800078e0002 */
[----:B------:R-:W-:-:S05]  /*7270*/  IMAD R0, R7, c[0x0][0x304], R0 ;  /* 0x0000c10007007a24 */ /* 0x000fca00078e0200 */
        /* <DEDUP_REMOVED lines=57> */
.L_x_434:
        /* <DEDUP_REMOVED lines=12> */
        .weak           $__internal_2_$__cuda_sm70_warpsync
        .type           $__internal_2_$__cuda_sm70_warpsync,@function
        .size           $__internal_2_$__cuda_sm70_warpsync,(.L_x_2298 - $__internal_2_$__cuda_sm70_warpsync)
$__internal_2_$__cuda_sm70_warpsync:
[----:B------:R-:W-:Y:S01]  /*76d0*/  MOV R3, 0x0 ;  /* 0x0000000000037802 */ /* 0x000fe20000000f00 */
[----:B------:R-:W-:Y:S04]  /*76e0*/  WARPSYNC R17 ;  /* 0x0000001100007348 */ /* 0x000fe80003800000 */
[----:B------:R-:W-:Y:S05]  /*76f0*/  RET.REL.NODEC R2 `(_ZN7cutlass13device_kernelIN5flash19enable_sm80_to_sm89INS1_16FlashAttnBwdSm80INS1_25CollectiveMainloopBwdSm80ILi2ELi1EN4cute5tupleIJNS5_1CILi64EEENS7_ILi96EEENS7_ILi128EEEEEENS_10bfloat16_tEfNS_4arch4Sm80ELb0ELb1ELb1ELb0ELb1ELb0ELb0ELb0ELi2ELi2ELi2ELi2ELb1EEENS1_24CollectiveEpilogueBwdGQAISB_fSE_Li256ELb0ELb1EEENS1_19SingleTileSchedulerILb0ELb0ELb0ELi96EEEEEEEEEvNT_6ParamsE) ;  /* 0xffff890002007950 */ /* 0x000fea0003c3ffff */
.L_x_435:
        /* <DEDUP_REMOVED lines=16> */
.L_x_2298:


//--------------------- .text._ZN7cutlass13device_kernelIN5flash19enable_sm80_to_sm89INS1_16FlashAttnBwdSm80INS1_25CollectiveMainloopBwdSm80ILi2ELi1EN4cute5tupleIJNS5_1CILi64EEENS7_ILi96EEENS7_ILi128EEEEEENS_10bfloat16_tEfNS_4arch4Sm80ELb0ELb1ELb1ELb1ELb0ELb0ELb0ELb0ELi2ELi2ELi2ELi2ELb1EEENS1_21CollectiveEpilogueBwdISB_SC_SE_Li256ELb1ELb0ELi4EEENS1_19SingleTileSchedulerILb1ELb0ELb0ELi96EEEEEEEEEvNT_6ParamsE --------------------------
	.section	.text._ZN7cutlass13device_kernelIN5flash19enable_sm80_to_sm89INS1_16FlashAttnBwdSm80INS1_25CollectiveMainloopBwdSm80ILi2ELi1EN4cute5tupleIJNS5_1CILi64EEENS7_ILi96EEENS7_ILi128EEEEEENS_10bfloat16_tEfNS_4arch4Sm80ELb0ELb1ELb1ELb1ELb0ELb0ELb0ELb0ELi2ELi2ELi2ELi2ELb1EEENS1_21CollectiveEpilogueBwdISB_SC_SE_Li256ELb1ELb0ELi4EEENS1_19SingleTileSchedulerILb1ELb0ELb0ELi96EEEEEEEEEvNT_6ParamsE,"ax",@progbits
	.sectioninfo	@"SHI_REGISTERS=255"
	.align	128
.text._ZN7cutlass13device_kernelIN5flash19enable_sm80_to_sm89INS1_16FlashAttnBwdSm80INS1_25CollectiveMainloopBwdSm80ILi2ELi1EN4cute5tupleIJNS5_1CILi64EEENS7_ILi96EEENS7_ILi128EEEEEENS_10bfloat16_tEfNS_4arch4Sm80ELb0ELb1ELb1ELb1ELb0ELb0ELb0ELb0ELi2ELi2ELi2ELi2ELb1EEENS1_21CollectiveEpilogueBwdISB_SC_SE_Li256ELb1ELb0ELi4EEENS1_19SingleTileSchedulerILb1ELb0ELb0ELi96EEEEEEEEEvNT_6ParamsE:
        .type           _ZN7cutlass13device_kernelIN5flash19enable_sm80_to_sm89INS1_16FlashAttnBwdSm80INS1_25CollectiveMainloopBwdSm80ILi2ELi1EN4cute5tupleIJNS5_1CILi64EEENS7_ILi96EEENS7_ILi128EEEEEENS_10bfloat16_tEfNS_4arch4Sm80ELb0ELb1ELb1ELb1ELb0ELb0ELb0ELb0ELi2ELi2ELi2ELi2ELb1EEENS1_21CollectiveEpilogueBwdISB_SC_SE_Li256ELb1ELb0ELi4EEENS1_19SingleTileSchedulerILb1ELb0ELb0ELi96EEEEEEEEEvNT_6ParamsE,@function
        .size           _ZN7cutlass13device_kernelIN5flash19enable_sm80_to_sm89INS1_16FlashAttnBwdSm80INS1_25CollectiveMainloopBwdSm80ILi2ELi1EN4cute5tupleIJNS5_1CILi64EEENS7_ILi96EEENS7_ILi128EEEEEENS_10bfloat16_tEfNS_4arch4Sm80ELb0ELb1ELb1ELb1ELb0ELb0ELb0ELb0ELi2ELi2ELi2ELi2ELb1EEENS1_21CollectiveEpilogueBwdISB_SC_SE_Li256ELb1ELb0ELi4EEENS1_19SingleTileSchedulerILb1ELb0ELb0ELi96EEEEEEEEEvNT_6ParamsE,(.L_x_2300 - _ZN7cutlass13device_kernelIN5flash19enable_sm80_to_sm89INS1_16FlashAttnBwdSm80INS1_25CollectiveMainloopBwdSm80ILi2ELi1EN4cute5tupleIJNS5_1CILi64EEENS7_ILi96EEENS7_ILi128EEEEEENS_10bfloat16_tEfNS_4arch4Sm80ELb0ELb1ELb1ELb1ELb0ELb0ELb0ELb0ELi2ELi2ELi2ELi2ELb1EEENS1_21CollectiveEpilogueBwdISB_SC_SE_Li256ELb1ELb0ELi4EEENS1_19SingleTileSchedulerILb1ELb0ELb0ELi96EEEEEEEEEvNT_6ParamsE)
        .other          _ZN7cutlass13device_kernelIN5flash19enable_sm80_to_sm89INS1_16FlashAttnBwdSm80INS1_25CollectiveMainloopBwdSm80ILi2ELi1EN4cute5tupleIJNS5_1CILi64EEENS7_ILi96EEENS7_ILi128EEEEEENS_10bfloat16_tEfNS_4arch4Sm80ELb0ELb1ELb1ELb1ELb0ELb0ELb0ELb0ELi2ELi2ELi2ELi2ELb1EEENS1_21CollectiveEpilogueBwdISB_SC_SE_Li256ELb1ELb0ELi4EEENS1_19SingleTileSchedulerILb1ELb0ELb0ELi96EEEEEEEEEvNT_6ParamsE,@"STO_CUDA_ENTRY STV_DEFAULT"
_ZN7cutlass13device_kernelIN5flash19enable_sm80_to_sm89INS1_16FlashAttnBwdSm80INS1_25CollectiveMainloopBwdSm80ILi2ELi1EN4cute5tupleIJNS5_1CILi64EEENS7_ILi96EEENS7_ILi128EEEEEENS_10bfloat16_tEfNS_4arch4Sm80ELb0ELb1ELb1ELb1ELb0ELb0ELb0ELb0ELi2ELi2ELi2ELi2ELb1EEENS1_21CollectiveEpilogueBwdISB_SC_SE_Li256ELb1ELb0ELi4EEENS1_19SingleTileSchedulerILb1ELb0ELb0ELi96EEEEEEEEEvNT_6ParamsE:
[----:B------:R-:W-:Y:S02]  /*0000*/  MOV R1, c[0x0][0x28] ;  /* 0x00000a0000017a02 */ /* 0x000fe40000000f00 */
[----:B------:R-:W1:Y:S01]  /*0010*/  S2R R236, SR_TID.X ;  /* 0x0000000000ec7919 */ /* 0x000e620000002100 */
[----:B------:R-:W2:Y:S01]  /*0020*/  S2UR UR15, SR_CTAID.Z ;  /* 0x00000000000f79c3 */ /* 0x000ea20000002700 */
[----:B------:R-:W-:Y:S01]  /*0030*/  UMOV UR6, 0x4 ;  /* 0x0000000400067882 */ /* 0x000fe20000000000 */
[----:B------:R-:W-:Y:S01]  /*0040*/  IADD3 R1, R1, -0x48, RZ ;  /* 0xffffffb801017810 */ /* 0x000fe20007ffe0ff */
[----:B------:R-:W3:Y:S01]  /*0050*/  S2R R0, SR_CTAID.Y ;  /* 0x0000000000007919 */ /* 0x000ee20000002600 */
[----:B------:R-:W-:Y:S02]  /*0060*/  ULDC.64 UR4, c[0x0][0x3c0] ;  /* 0x0000f00000047ab9 */ /* 0x000fe40000000a00 */
[----:B------:R-:W-:Y:S02]  /*0070*/  ULDC.64 UR18, c[0x0][0x118] ;  /* 0x0000460000127ab9 */ /* 0x000fe40000000a00 */
[----:B------:R-:W4:Y:S01]  /*0080*/  S2UR UR10, SR_CTAID.X ;  /* 0x00000000000a79c3 */ /* 0x000f220000002500 */
[----:B-1----:R-:W-:Y:S01]  /*0090*/  SHF.R.U32.HI R2, RZ, 0x5, R236 ;  /* 0x00000005ff027819 */ /* 0x002fe200000116ec */
[----:B--2---:R-:W-:-:S05]  /*00a0*/  UIMAD.WIDE UR4, UR15, UR6, UR4 ;  /* 0x000000060f0472a5 */ /* 0x004fca000f8e0204 */
[----:B------:R-:W1:Y:S02]  /*00b0*/  SHFL.IDX PT, R2, R2, RZ, 0x1f ;  /* 0x00001fff02027589 */ /* 0x000e6400000e0000 */
[----:B-1----:R-:W-:-:S13]  /*00c0*/  ISETP.NE.AND P0, PT, R2, RZ, PT ;  /* 0x000000ff0200720c */ /* 0x002fda0003f05270 */
[----:B----4-:R-:W-:Y:S05]  /*00d0*/  @!P0 BRA `(.L_x_436) ;  /* 0x000001a000008947 */ /* 0x010fea0003800000 */
[----:B---3--:R-:W-:-:S04]  /*00e0*/  ISETP.NE.U32.AND P0, PT, RZ, c[0x0][0x3c0], PT ;  /* 0x0000f000ff007a0c */ /* 0x008fc80003f05070 */
[----:B------:R-:W-:-:S13]  /*00f0*/  ISETP.NE.AND.EX P0, PT, RZ, c[0x0][0x3c4], PT, P0 ;  /* 0x0000f100ff007a0c */ /* 0x000fda0003f05300 */
[----:B------:R-:W-:Y:S05]  /*0100*/  @!P0 BRA `(.L_x_437) ;  /* 0x0000005000008947 */ /* 0x000fea0003800000 */
[----:B------:R-:W-:Y:S02]  /*0110*/  MOV R2, UR4 ;  /* 0x0000000400027c02 */ /* 0x000fe40008000f00 */
[----:B------:R-:W-:-:S05]  /*0120*/  MOV R3, UR5 ;  /* 0x0000000500037c02 */ /* 0x000fca0008000f00 */
[----:B------:R-:W2:Y:S02]  /*0130*/  LDG.E R2, [R2.64] ;  /* 0x0000001202027981 */ /* 0x000ea4000c1e1900 */
[----:B--2---:R1:W2:Y:S02]  /*0140*/  R2UR UR5, R2 ;  /* 0x00000000020573c2 */ /* 0x0042a400000e0000 */
[----:B-12---:R-:W-:Y:S05]  /*0150*/  BRA `(.L_x_438) ;  /* 0x000000e000007947 */ /* 0x006fea0003800000 */
.L_x_437:
[----:B------:R-:W-:-:S04]  /*0160*/  ISETP.NE.U32.AND P0, PT, RZ, c[0x0][0x3b8], PT ;  /* 0x0000ee00ff007a0c */ /* 0x000fc80003f05070 */
[----:B------:R-:W-:-:S13]  /*0170*/  ISETP.NE.AND.EX P0, PT, RZ, c[0x0][0x3bc], PT, P0 ;  /* 0x0000ef00ff007a0c */ /* 0x000fda0003f05300 */
[----:B------:R-:W-:Y:S05]  /*0180*/  @!P0 BRA `(.L_x_439) ;  /* 0x000000a000008947 */ /* 0x000fea0003800000 */
[----:B------:R-:W-:Y:S02]  /*0190*/  ULDC.64 UR4, c[0x0][0x3b8] ;  /* 0x0000ee0000047ab9 */ /* 0x000fe40000000a00 */
[----:B------:R-:W-:-:S06]  /*01a0*/  UIMAD.WIDE UR4, UR15, UR6, UR4 ;  /* 0x000000060f0472a5 */ /* 0x000fcc000f8e0204 */
[----:B------:R-:W-:Y:S02]  /*01b0*/  MOV R4, UR4 ;  /* 0x0000000400047c02 */ /* 0x000fe40008000f00 */
[----:B------:R-:W-:-:S05]  /*01c0*/  MOV R5, UR5 ;  /* 0x0000000500057c02 */ /* 0x000fca0008000f00 */
[----:B------:R-:W2:Y:S04]  /*01d0*/  LDG.E R3, [R4.64] ;  /* 0x0000001204037981 */ /* 0x000ea8000c1e1900 */
[----:B------:R-:W3:Y:S01]  /*01e0*/  LDG.E R2, [R4.64+0x4] ;  /* 0x0000041204027981 */ /* 0x000ee2000c1e1900 */
[----:B--2---:R-:W1:Y:S08]  /*01f0*/  R2UR UR5, R3 ;  /* 0x00000000030573c2 */ /* 0x004e7000000e0000 */
[----:B---3--:R-:W1:Y:S02]  /*0200*/  R2UR UR4, R2 ;  /* 0x00000000020473c2 */ /* 0x008e6400000e0000 */
[----:B-1----:R-:W-:Y:S01]  /*0210*/  UIADD3 UR5, -UR5, UR4, URZ ;  /* 0x0000000405057290 */ /* 0x002fe2000fffe13f */
[----:B------:R-:W-:Y:S05]  /*0220*/  BRA `(.L_x_438) ;  /* 0x0000001000007947 */ /* 0x000fea0003800000 */
.L_x_439:
[----:B------:R-:W-:Y:S02]  /*0230*/  ULDC UR5, c[0x0][0x3a4] ;  /* 0x0000e90000057ab9 */ /* 0x000fe40000000800 */
.L_x_438:
[----:B------:R-:W-:-:S04]  /*0240*/  UIMAD UR4, UR10, 0x60, URZ ;  /* 0x000000600a0478a4 */ /* 0x000fc8000f8e023f */
[----:B------:R-:W-:-:S04]  /*0250*/  UISETP.GE.AND UP0, UPT, UR4, UR5, UPT ;  /* 0x000000050400728c */ /* 0x000fc8000bf06270 */
[----:B------:R-:W-:Y:S01]  /*0260*/  USEL UR15, UR15, 0xffffffff, !UP0 ;  /* 0xffffffff0f0f7887 */ /* 0x000fe2000c000000 */
[----:B------:R-:W-:Y:S05]  /*0270*/  BRA `(.L_x_440) ;  /* 0x0000019000007947 */ /* 0x000fea0003800000 */
.L_x_436:
        /* <DEDUP_REMOVED lines=8> */
.L_x_441:
        /* <DEDUP_REMOVED lines=13> */
.L_x_443:
[----:B------:R-:W-:Y:S02]  /*03d0*/  ULDC UR5, c[0x0][0x3a4] ;  /* 0x0000e90000057ab9 */ /* 0x000fe40000000800 */
.L_x_442:
[----:B------:R-:W-:-:S04]  /*03e0*/  UIMAD UR4, UR10, 0x60, URZ ;  /* 0x000000600a0478a4 */ /* 0x000fc8000f8e023f */
[----:B------:R-:W-:-:S04]  /*03f0*/  UISETP.GE.AND UP0, UPT, UR4, UR5, UPT ;  /* 0x000000050400728c */ /* 0x000fc8000bf06270 */
[----:B------:R-:W-:-:S06]  /*0400*/  USEL UR15, UR15, 0xffffffff, !UP0 ;  /* 0xffffffff0f0f7887 */ /* 0x000fcc000c000000 */
.L_x_440:
[----:B------:R-:W-:-:S13]  /*0410*/  ISETP.LE.AND P0, PT, RZ, UR15, PT ;  /* 0x0000000fff007c0c */ /* 0x000fda000bf03270 */
[----:B------:R-:W-:Y:S05]  /*0420*/  @!P0 EXIT ;  /* 0x000000000000894d */ /* 0x000fea0003800000 */
[----:B------:R-:W-:Y:S02]  /*0430*/  ULDC.64 UR4, c[0x0][0x2c8] ;  /* 0x0000b20000047ab9 */ /* 0x000fe40000000a00 */
[----:B------:R-:W-:Y:S02]  /*0440*/  UISETP.NE.U32.AND UP2, UPT, URZ, UR4, UPT ;  /* 0x000000043f00728c */ /* 0x000fe4000bf45070 */
[----:B------:R-:W-:Y:S02]  /*0450*/  ULDC.64 UR8, c[0x0][0x2c8] ;  /* 0x0000b20000087ab9 */ /* 0x000fe40000000a00 */
[----:B------:R-:W-:Y:S02]  /*0460*/  UISETP.NE.AND.EX UP2, UPT, URZ, UR5, UPT, UP2 ;  /* 0x000000053f00728c */ /* 0x000fe4000bf45320 */
[----:B------:R-:W-:Y:S02]  /*0470*/  UIMAD.WIDE UR8, UR15, UR6, UR8 ;  /* 0x000000060f0872a5 */ /* 0x000fe4000f8e0208 */
[----:B------:R-:W-:-:S02]  /*0480*/  ULDC.64 UR4, c[0x0][0x2d8] ;  /* 0x0000b60000047ab9 */ /* 0x000fc40000000a00 */
[----:B------:R-:W-:Y:S01]  /*0490*/  PLOP3.LUT P0, PT, PT, PT, UP2, 0x80, 0x0 ;  /* 0x000000000000781c */ /* 0x000fe20003f0f028 */
[----:B------:R-:W-:Y:S01]  /*04a0*/  UISETP.NE.U32.AND UP0, UPT, URZ, UR4, UPT ;  /* 0x000000043f00728c */ /* 0x000fe2000bf05070 */
[----:B------:R-:W-:Y:S02]  /*04b0*/  IMAD.U32 R8, RZ, RZ, UR8 ;  /* 0x00000008ff087e24 */ /* 0x000fe4000f8e00ff */
[----:B------:R-:W-:Y:S01]  /*04c0*/  IMAD.U32 R9, RZ, RZ, UR9 ;  /* 0x00000009ff097e24 */ /* 0x000fe2000f8e00ff */
[----:B------:R-:W-:-:S08]  /*04d0*/  UISETP.NE.AND.EX UP0, UPT, URZ, UR5, UPT, UP0 ;  /* 0x000000053f00728c */ /* 0x000fd0000bf05300 */
[----:B------:R-:W2:Y:S01]  /*04e0*/  @P0 LDG.E R3, [R8.64] ;  /* 0x0000001208030981 */ /* 0x000ea2000c1e1900 */
[----:B------:R-:W-:Y:S01]  /*04f0*/  ULDC.64 UR4, c[0x0][0x2d8] ;  /* 0x0000b60000047ab9 */ /* 0x000fe20000000a00 */
[----:B------:R-:W-:Y:S01]  /*0500*/  PLOP3.LUT P1, PT, PT, PT, UP0, 0x80, 0x0 ;  /* 0x000000000000781c */ /* 0x000fe20003f2f008 */
[----:B------:R-:W-:-:S06]  /*0510*/  @UP0 UIMAD.WIDE UR4, UR15, UR6, UR4 ;  /* 0x000000060f0402a5 */ /* 0x000fcc000f8e0204 */
[----:B------:R-:W-:Y:S01]  /*0520*/  MOV R10, UR4 ;  /* 0x00000004000a7c02 */ /* 0x000fe20008000f00 */
[----:B------:R-:W-:Y:S01]  /*0530*/  IMAD.U32 R11, RZ, RZ, UR5 ;  /* 0x00000005ff0b7e24 */ /* 0x000fe2000f8e00ff */
[----:B------:R-:W-:Y:S02]  /*0540*/  ULDC.64 UR4, c[0x0][0x2d0] ;  /* 0x0000b40000047ab9 */ /* 0x000fe40000000a00 */
[----:B------:R-:W-:Y:S01]  /*0550*/  UISETP.NE.U32.AND UP1, UPT, URZ, UR4, UPT ;  /* 0x000000043f00728c */ /* 0x000fe2000bf25070 */
[----:B------:R-:W-:Y:S01]  /*0560*/  MOV R2, RZ ;  /* 0x000000ff00027202 */ /* 0x000fe20000000f00 */
[----:B------:R-:W3:Y:S01]  /*0570*/  @P1 LDG.E R5, [R10.64] ;  /* 0x000000120a051981 */ /* 0x000ee2000c1e1900 */
[----:B------:R-:W-:Y:S01]  /*0580*/  IMAD.MOV.U32 R4, RZ, RZ, RZ ;  /* 0x000000ffff047224 */ /* 0x000fe200078e00ff */
[----:B------:R-:W-:-:S03]  /*0590*/  UISETP.NE.AND.EX UP1, UPT, URZ, UR5, UPT, UP1 ;  /* 0x000000053f00728c */ /* 0x000fc6000bf25310 */
[----:B------:R-:W-:Y:S01]  /*05a0*/  ULDC.64 UR4, c[0x0][0x2d0] ;  /* 0x0000b40000047ab9 */ /* 0x000fe20000000a00 */
[----:B------:R1:W5:Y:S01]  /*05b0*/  @P0 LDG.E R2, [R8.64] ;  /* 0x0000001208020981 */ /* 0x000362000c1e1900 */
[----:B------:R-:W-:Y:S01]  /*05c0*/  UIMAD.WIDE UR4, UR15, UR6, UR4 ;  /* 0x000000060f0472a5 */ /* 0x000fe2000f8e0204 */
[----:B------:R-:W-:-:S05]  /*05d0*/  PLOP3.LUT P2, PT, PT, PT, UP1, 0x80, 0x0 ;  /* 0x000000000000781c */ /* 0x000fca0003f4f018 */
[----:B------:R-:W-:Y:S01]  /*05e0*/  MOV R6, UR4 ;  /* 0x0000000400067c02 */ /* 0x000fe20008000f00 */
[----:B------:R-:W-:-:S07]  /*05f0*/  IMAD.U32 R7, RZ, RZ, UR5 ;  /* 0x00000005ff077e24 */ /* 0x000fce000f8e00ff */
[----:B------:R1:W5:Y:S01]  /*0600*/  @P2 LDG.E R4, [R6.64] ;  /* 0x0000001206042981 */ /* 0x000362000c1e1900 */
[----:B------:R-:W-:Y:S02]  /*0610*/  ULDC UR14, c[0x0][0x168] ;  /* 0x00005a00000e7ab9 */ /* 0x000fe40000000800 */
[----:B------:R-:W-:Y:S02]  /*0620*/  UMOV UR23, URZ ;  /* 0x0000003f00177c82 */ /* 0x000fe40008000000 */
[----:B------:R-:W-:Y:S01]  /*0630*/  ULDC UR13, c[0x0][0x198] ;  /* 0x00006600000d7ab9 */ /* 0x000fe20000000800 */
[----:B--2---:R-:W2:Y:S02]  /*0640*/  @P0 R2UR UR5, R3 ;  /* 0x00000000030503c2 */ /* 0x004ea400000e0000 */
[----:B--2---:R-:W-:-:S04]  /*0650*/  @UP2 ULEA UR5, UR15, UR5, 0x6 ;  /* 0x000000050f052291 */ /* 0x004fc8000f8e303f */
[----:B------:R-:W-:-:S04]  /*0660*/  @UP2 USHF.R.S32.HI UR4, URZ, 0x1f, UR5 ;  /* 0x0000001f3f042899 */ /* 0x000fc80008011405 */
[----:B------:R-:W-:Y:S01]  /*0670*/  @UP2 ULEA.HI UR4, UR4, UR5, URZ, 0x6 ;  /* 0x0000000504042291 */ /* 0x000fe2000f8f303f */
[----:B---3--:R1:W2:Y:S03]  /*0680*/  @P1 R2UR UR14, R5 ;  /* 0x00000000050e13c2 */ /* 0x0082a600000e0000 */
[----:B------:R-:W-:Y:S01]  /*0690*/  @UP2 ULOP3.LUT UR23, UR4, 0xffffffc0, URZ, 0xc0, !UPT ;  /* 0xffffffc004172892 */ /* 0x000fe2000f8ec03f */
[----:B------:R-:W-:Y:S06]  /*06a0*/  @P1 BRA `(.L_x_444) ;  /* 0x0000006000001947 */ /* 0x000fec0003800000 */
[----:B------:R-:W-:Y:S05]  /*06b0*/  @!P0 BRA `(.L_x_444) ;  /* 0x0000005000008947 */ /* 0x000fea0003800000 */
[----:B------:R-:W3:Y:S04]  /*06c0*/  LDG.E R3, [R8.64] ;  /* 0x0000001208037981 */ /* 0x000ee8000c1e1900 */
[----:B-1----:R-:W4:Y:S01]  /*06d0*/  LDG.E R5, [R8.64+0x4] ;  /* 0x0000041208057981 */ /* 0x002f22000c1e1900 */
[----:B--23--:R-:W1:Y:S08]  /*06e0*/  R2UR UR14, R3 ;  /* 0x00000000030e73c2 */ /* 0x00ce7000000e0000 */
[----:B----4-:R-:W1:Y:S02]  /*06f0*/  R2UR UR4, R5 ;  /* 0x00000000050473c2 */ /* 0x010e6400000e0000 */
[----:B-1----:R-:W-:-:S06]  /*0700*/  UIADD3 UR14, -UR14, UR4, URZ ;  /* 0x000000040e0e7290 */ /* 0x002fcc000fffe13f */
.L_x_444:
[----:B------:R-:W-:-:S04]  /*0710*/  ISETP.NE.U32.AND P0, PT, RZ, c[0x0][0x2e0], PT ;  /* 0x0000b800ff007a0c */ /* 0x000fc80003f05070 */
[----:B------:R-:W-:-:S13]  /*0720*/  ISETP.NE.AND.EX P0, PT, RZ, c[0x0][0x2e4], PT, P0 ;  /* 0x0000b900ff007a0c */ /* 0x000fda0003f05300 */
[----:B------:R-:W-:Y:S05]  /*0730*/  @!P0 BRA `(.L_x_445) ;  /* 0x0000007000008947 */ /* 0x000fea0003800000 */
[----:B------:R-:W-:Y:S02]  /*0740*/  ULDC.64 UR4, c[0x0][0x2e0] ;  /* 0x0000b80000047ab9 */ /* 0x000fe40000000a00 */
[----:B------:R-:W-:-:S06]  /*0750*/  UIMAD.WIDE UR4, UR15, UR6, UR4 ;  /* 0x000000060f0472a5 */ /* 0x000fcc000f8e0204 */
[----:B-1----:R-:W-:Y:S02]  /*0760*/  MOV R6, UR4 ;  /* 0x0000000400067c02 */ /* 0x002fe40008000f00 */
[----:B------:R-:W-:-:S05]  /*0770*/  MOV R7, UR5 ;  /* 0x0000000500077c02 */ /* 0x000fca0008000f00 */
[----:B------:R-:W3:Y:S02]  /*0780*/  LDG.E R6, [R6.64] ;  /* 0x0000001206067981 */ /* 0x000ee4000c1e1900 */
[----:B---3--:R1:W3:Y:S02]  /*0790*/  R2UR UR13, R6 ;  /* 0x00000000060d73c2 */ /* 0x0082e400000e0000 */
[----:B-1-3--:R-:W-:Y:S05]  /*07a0*/  BRA `(.L_x_446) ;  /* 0x0000006000007947 */ /* 0x00afea0003800000 */
.L_x_445:
[----:B------:R-:W-:Y:S05]  /*07b0*/  @!P2 BRA `(.L_x_446) ;  /* 0x000000500000a947 */ /* 0x000fea0003800000 */
[----:B------:R-:W3:Y:S04]  /*07c0*/  LDG.E R3, [R6.64] ;  /* 0x0000001206037981 */ /* 0x000ee8000c1e1900 */
[----:B-1----:R-:W4:Y:S01]  /*07d0*/  LDG.E R5, [R6.64+0x4] ;  /* 0x0000041206057981 */ /* 0x002f22000c1e1900 */
[----:B---3--:R-:W1:Y:S08]  /*07e0*/  R2UR UR13, R3 ;  /* 0x00000000030d73c2 */ /* 0x008e7000000e0000 */
[----:B----4-:R-:W1:Y:S02]  /*07f0*/  R2UR UR4, R5 ;  /* 0x00000000050473c2 */ /* 0x010e6400000e0000 */
[----:B-1----:R-:W-:-:S06]  /*0800*/  UIADD3 UR13, -UR13, UR4, URZ ;  /* 0x000000040d0d7290 */ /* 0x002fcc000fffe13f */
.L_x_446:
[----:B--2---:R-:W-:Y:S01]  /*0810*/  UIADD3 UR5, UR14, 0x3f, URZ ;  /* 0x0000003f0e057890 */ /* 0x004fe2000fffe03f */
[----:B------:R-:W-:-:S03]  /*0820*/  ISETP.LE.AND P0, PT, RZ, UR10, PT ;  /* 0x0000000aff007c0c */ /* 0x000fc6000bf03270 */
[----:B------:R-:W-:-:S04]  /*0830*/  USHF.R.S32.HI UR4, URZ, 0x1f, UR5 ;  /* 0x0000001f3f047899 */ /* 0x000fc80008011405 */
[----:B------:R-:W-:-:S04]  /*0840*/  ULEA.HI UR4, UR4, UR5, URZ, 0x6 ;  /* 0x0000000504047291 */ /* 0x000fc8000f8f303f */
[----:B------:R-:W-:Y:S02]  /*0850*/  USHF.R.S32.HI UR12, URZ, 0x6, UR4 ;  /* 0x000000063f0c7899 */ /* 0x000fe40008011404 */
[----:B------:R-:W-:Y:S05]  /*0860*/  @!P0 BRA `(.L_x_447) ;  /* 0x0000009000008947 */ /* 0x000fea0003800000 */
[----:B------:R-:W-:Y:S02]  /*0870*/  UIADD3 UR4, -UR13, 0x9f, UR14 ;  /* 0x0000009f0d047890 */ /* 0x000fe4000fffe10e */
[----:B------:R-:W-:Y:S02]  /*0880*/  ULDC UR5, c[0x0][0x2a0] ;  /* 0x0000a80000057ab9 */ /* 0x000fe40000000800 */
[----:B------:R-:W-:-:S04]  /*0890*/  UIMAD UR4, UR10, 0x60, UR4 ;  /* 0x000000600a0478a4 */ /* 0x000fc8000f8e0204 */
[----:B------:R-:W-:-:S04]  /*08a0*/  UIADD3 UR5, UR4, UR5, URZ ;  /* 0x0000000504057290 */ /* 0x000fc8000fffe03f */
[----:B------:R-:W-:-:S04]  /*08b0*/  USHF.R.S32.HI UR4, URZ, 0x1f, UR5 ;  /* 0x0000001f3f047899 */ /* 0x000fc80008011405 */
[----:B------:R-:W-:-:S04]  /*08c0*/  ULEA.HI UR4, UR4, UR5, URZ, 0x6 ;  /* 0x0000000504047291 */ /* 0x000fc8000f8f303f */
[----:B------:R-:W-:-:S04]  /*08d0*/  USHF.R.S32.HI UR4, URZ, 0x6, UR4 ;  /* 0x000000063f047899 */ /* 0x000fc80008011404 */
[----:B------:R-:W-:-:S04]  /*08e0*/  UISETP.LT.AND UP0, UPT, UR12, UR4, UPT ;  /* 0x000000040c00728c */ /* 0x000fc8000bf01270 */
[----:B------:R-:W-:Y:S02]  /*08f0*/  USEL UR12, UR12, UR4, UP0 ;  /* 0x000000040c0c7287 */ /* 0x000fe40008000000 */
.L_x_447:
[----:B------:R-:W-:Y:S01]  /*0900*/  UIADD3 UR4, -UR13, UR14, URZ ;  /* 0x0000000e0d047290 */ /* 0x000fe2000fffe13f */
[----:B------:R-:W-:Y:S01]  /*0910*/  PLOP3.LUT P0, PT, PT, PT, PT, 0x80, 0x0 ;  /* 0x000000000000781c */ /* 0x000fe20003f0f070 */
[----:B------:R-:W-:Y:S01]  /*0920*/  ULDC UR5, c[0x0][0x2a4] ;  /* 0x0000a90000057ab9 */ /* 0x000fe20000000800 */
[----:B------:R-:W-:Y:S01]  /*0930*/  CS2R R122, SRZ ;  /* 0x00000000007a7805 */ /* 0x000fe2000001ff00 */
[----:B------:R-:W-:Y:S01]  /*0940*/  UIMAD UR4, UR10, 0x60, UR4 ;  /* 0x000000600a0478a4 */ /* 0x000fe2000f8e0204 */
[----:B------:R-:W-:Y:S01]  /*0950*/  CS2R R120, SRZ ;  /* 0x0000000000787805 */ /* 0x000fe2000001ff00 */
[----:B------:R-:W-:Y:S01]  /*0960*/  CS2R R126, SRZ ;  /* 0x00000000007e7805 */ /* 0x000fe2000001ff00 */
[----:B------:R-:W-:Y:S01]  /*0970*/  CS2R R124, SRZ ;  /* 0x00000000007c7805 */ /* 0x000fe2000001ff00 */
[----:B------:R-:W-:Y:S01]  /*0980*/  UIADD3 UR5, UR4, -UR5, URZ ;  /* 0x8000000504057290 */ /* 0x000fe2000fffe03f */
[----:B------:R-:W-:Y:S01]  /*0990*/  CS2R R130, SRZ ;  /* 0x0000000000827805 */ /* 0x000fe2000001ff00 */
[----:B------:R-:W-:Y:S01]  /*09a0*/  CS2R R128, SRZ ;  /* 0x0000000000807805 */ /* 0x000fe2000001ff00 */
        /* <DEDUP_REMOVED lines=51> */
[----:B------:R-:W-:Y:S01]  /*0ce0*/  USHF.L.U32 UR4, UR23, 0x7, URZ ;  /* 0x0000000717047899 */ /* 0x000fe2000800063f */
[--C-:B------:R-:W-:Y:S01]  /*0cf0*/  SHF.R.S32.HI R15, RZ, 0x1f, R236.reuse ;  /* 0x0000001fff0f7819 */ /* 0x100fe200000114ec */
[----:B------:R-:W2:Y:S01]  /*0d00*/  S2R R12, SR_CTAID.X ;  /* 0x00000000000c7919 */ /* 0x000ea20000002500 */
[----:B-1----:R-:W-:Y:S01]  /*0d10*/  SHF.R.S32.HI R6, RZ, 0x1f, R236 ;  /* 0x0000001fff067819 */ /* 0x002fe200000114ec */
[----:B------:R-:W-:Y:S01]  /*0d20*/  USHF.R.S32.HI UR16, URZ, 0x1f, UR15 ;  /* 0x0000001f3f107899 */ /* 0x000fe2000801140f */
[----:B------:R-:W-:Y:S01]  /*0d30*/  ISETP.NE.AND P2, PT, R3, 0x1, PT ;  /* 0x000000010300780c */ /* 0x000fe20003f45270 */
[----:B------:R-:W-:Y:S01]  /*0d40*/  IMAD.U32 R3, RZ, RZ, UR4 ;  /* 0x00000004ff037e24 */ /* 0x000fe2000f8e00ff */
[----:B------:R-:W-:Y:S01]  /*0d50*/  IADD3 R24, P0, R236, UR4, RZ ;  /* 0x00000004ec187c10 */ /* 0x000fe2000ff1e0ff */
[----:B------:R-:W-:Y:S01]  /*0d60*/  USEL UR22, UR15, URZ, !UP1 ;  /* 0x0000003f0f167287 */ /* 0x000fe2000c800000 */
[----:B------:R-:W-:Y:S01]  /*0d70*/  LEA.HI R5, R15, R236, RZ, 0x3 ;  /* 0x000000ec0f057211 */ /* 0x000fe200078f18ff */
[----:B------:R-:W-:Y:S01]  /*0d80*/  USEL UR17, UR16, URZ, !UP1 ;  /* 0x0000003f10117287 */ /* 0x000fe2000c800000 */
[----:B------:R-:W-:Y:S01]  /*0d90*/  LEA.HI.X.SX32 R25, R3, R6, 0x1, P0 ;  /* 0x0000000603197211 */ /* 0x000fe200000f0eff */
[----:B------:R-:W-:Y:S01]  /*0da0*/  IMAD.MOV.U32 R3, RZ, RZ, R0 ;  /* 0x000000ffff037224 */ /* 0x000fe200078e0000 */
[----:B------:R-:W-:Y:S01]  /*0db0*/  LOP3.LUT R13, R5, 0xfffffff8, RZ, 0xc0, !PT ;  /* 0xfffffff8050d7812 */ /* 0x000fe200078ec0ff */
[----:B------:R-:W-:Y:S01]  /*0dc0*/  ULDC.64 UR4, c[0x0][0x1e8] ;  /* 0x00007a0000047ab9 */ /* 0x000fe20000000a00 */
[----:B------:R-:W-:Y:S01]  /*0dd0*/  SHF.R.S32.HI R239, RZ, 0x3, R5 ;  /* 0x00000003ffef7819 */ /* 0x000fe20000011405 */
[----:B------:R-:W-:Y:S01]  /*0de0*/  UIMAD UR4, UR17, UR4, URZ ;  /* 0x00000004110472a4 */ /* 0x000fe2000f8e023f */
[----:B------:R-:W-:Y:S01]  /*0df0*/  LEA.HI R8, R15, R236, RZ, 0x6 ;  /* 0x000000ec0f087211 */ /* 0x000fe200078f30ff */
[----:B------:R-:W-:Y:S01]  /*0e00*/  @P2 IMAD.HI.U32 R6, R0, c[0x0][0x24c], RZ ;  /* 0x0000930000062a27 */ /* 0x000fe200078e00ff */
[----:B------:R-:W-:Y:S01]  /*0e10*/  SHF.R.S32.HI R9, RZ, 0x1f, R239 ;  /* 0x0000001fff097819 */ /* 0x000fe200000114ef */
[----:B------:R-:W-:Y:S01]  /*0e20*/  UIMAD UR7, UR22, UR5, UR4 ;  /* 0x00000005160772a4 */ /* 0x000fe2000f8e0204 */
[C---:B-----5:R-:W-:Y:S01]  /*0e30*/  IADD3 R7, P1, R239.reuse, R2, RZ ;  /* 0x00000002ef077210 */ /* 0x060fe20007f3e0ff */
[C---:B------:R-:W-:Y:S01]  /*0e40*/  IMAD.SHL.U32 R237, R239.reuse, 0x40, RZ ;  /* 0x00000040efed7824 */ /* 0x040fe200078e00ff */
[----:B------:R-:W-:Y:S01]  /*0e50*/  @P2 SHF.R.U32.HI R3, RZ, c[0x0][0x250], R6 ;  /* 0x00009400ff032a19 */ /* 0x000fe20000011606 */
[----:B------:R-:W-:Y:S01]  /*0e60*/  IMAD.IADD R6, R236, 0x1, -R13 ;  /* 0x00000001ec067824 */ /* 0x000fe200078e0a0d */
[----:B------:R-:W-:Y:S01]  /*0e70*/  IADD3 R10, P0, R239, R4, RZ ;  /* 0x00000004ef0a7210 */ /* 0x000fe20007f1e0ff */
[----:B------:R-:W-:Y:S01]  /*0e80*/  UMOV UR6, 0x6 ;  /* 0x0000000600067882 */ /* 0x000fe20000000000 */
[----:B------:R-:W-:Y:S01]  /*0e90*/  SHF.R.S32.HI R18, RZ, 0x1f, R3 ;  /* 0x0000001fff127819 */ /* 0x000fe20000011403 */
[----:B------:R-:W-:Y:S01]  /*0ea0*/  IMAD.SHL.U32 R30, R6, 0x8, RZ ;  /* 0x00000008061e7824 */ /* 0x000fe200078e00ff */
[-C--:B------:R-:W-:Y:S01]  /*0eb0*/  LEA.HI.X.SX32 R2, R2, R9.reuse, 0x1, P1 ;  /* 0x0000000902027211 */ /* 0x080fe200008f0eff */
[----:B------:R-:W-:Y:S01]  /*0ec0*/  ULDC.64 UR8, c[0x0][0x1d8] ;  /* 0x0000760000087ab9 */ /* 0x000fe20000000a00 */
[----:B------:R-:W-:Y:S01]  /*0ed0*/  LEA.HI.X.SX32 R11, R4, R9, 0x1, P0 ;  /* 0x00000009040b7211 */ /* 0x000fe200000f0eff */
[C---:B------:R-:W-:Y:S01]  /*0ee0*/  IMAD R20, R18.reuse, c[0x0][0x1e0], RZ ;  /* 0x0000780012147a24 */ /* 0x040fe200078e02ff */
[----:B------:R-:W-:Y:S01]  /*0ef0*/  SHF.R.S32.HI R31, RZ, 0x1f, R30 ;  /* 0x0000001fff1f7819 */ /* 0x000fe2000001141e */
[----:B------:R-:W-:Y:S01]  /*0f00*/  IMAD R18, R18, c[0x0][0x1b0], RZ ;  /* 0x00006c0012127a24 */ /* 0x000fe200078e02ff */
[----:B------:R-:W-:Y:S01]  /*0f10*/  USHF.L.U64.HI UR20, UR8, UR6, UR9 ;  /* 0x0000000608147299 */ /* 0x000fe20008010209 */
[C---:B------:R-:W-:Y:S01]  /*0f20*/  IMAD R28, R2.reuse, c[0x0][0x178], RZ ;  /* 0x00005e00021c7a24 */ /* 0x040fe200078e02ff */
[----:B------:R-:W-:Y:S01]  /*0f30*/  USHF.L.U32 UR21, UR8, 0x6, URZ ;  /* 0x0000000608157899 */ /* 0x000fe2000800063f */
[----:B------:R-:W-:Y:S01]  /*0f40*/  IMAD R22, R2, c[0x0][0x208], RZ ;  /* 0x0000820002167a24 */ /* 0x000fe200078e02ff */
[----:B------:R-:W-:Y:S01]  /*0f50*/  USHF.R.S32.HI UR8, URZ, 0x1f, UR23 ;  /* 0x0000001f3f087899 */ /* 0x000fe20008011417 */
[C---:B------:R-:W-:Y:S01]  /*0f60*/  IMAD R20, R3.reuse, c[0x0][0x1e4], R20 ;  /* 0x0000790003147a24 */ /* 0x040fe200078e0214 */
[----:B------:R-:W-:Y:S01]  /*0f70*/  SHF.R.S32.HI R8, RZ, 0x6, R8 ;  /* 0x00000006ff087819 */ /* 0x000fe20000011408 */
[----:B------:R-:W-:Y:S01]  /*0f80*/  IMAD R18, R3, c[0x0][0x1b4], R18 ;  /* 0x00006d0003127a24 */ /* 0x000fe200078e0212 */
[----:B------:R-:W-:Y:S01]  /*0f90*/  LOP3.LUT R237, R237, 0x1c0, RZ, 0xc0, !PT ;  /* 0x000001c0eded7812 */ /* 0x000fe200078ec0ff */
[----:B------:R-:W-:Y:S01]  /*0fa0*/  IMAD.WIDE.U32 R16, R3, c[0x0][0x1e0], R30 ;  /* 0x0000780003107a25 */ /* 0x000fe200078e001e */
[----:B------:R-:W-:Y:S01]  /*0fb0*/  ULDC.64 UR4, c[0x0][0x1b8] ;  /* 0x00006e0000047ab9 */ /* 0x000fe20000000a00 */
[----:B------:R-:W-:Y:S01]  /*0fc0*/  ISETP.GE.AND P4, PT, R30, c[0x0][0x1cc], PT ;  /* 0x000073001e007a0c */ /* 0x000fe20003f86270 */
[----:B------:R-:W-:Y:S01]  /*0fd0*/  UIMAD UR10, UR10, -0x60, URZ ;  /* 0xffffffa00a0a78a4 */ /* 0x000fe2000f8e023f */
[----:B--2---:R-:W-:Y:S01]  /*0fe0*/  IMAD.WIDE R12, R12, 0x60, R10 ;  /* 0x000000600c0c7825 */ /* 0x004fe200078e020a */
[--C-:B------:R-:W-:Y:S01]  /*0ff0*/  LOP3.LUT R9, R237, 0x38, R30.reuse, 0xf8, !PT ;  /* 0x00000038ed097812 */ /* 0x100fe200078ef81e */
[----:B------:R-:W-:Y:S01]  /*1000*/  UIMAD UR4, UR17, UR4, URZ ;  /* 0x00000004110472a4 */ /* 0x000fe2000f8e023f */
[----:B------:R-:W-:Y:S01]  /*1010*/  SHF.R.U32.HI R237, RZ, 0x3, R237 ;  /* 0x00000003ffed7819 */ /* 0x000fe200000116ed */
[----:B------:R-:W-:Y:S01]  /*1020*/  IMAD.WIDE.U32 R2, R3, c[0x0][0x1b0], R30 ;  /* 0x00006c0003027a25 */ /* 0x000fe200078e001e */
[----:B------:R-:W-:Y:S01]  /*1030*/  USEL UR17, UR15, URZ, !UP2 ;  /* 0x0000003f0f117287 */ /* 0x000fe2000d000000 */
[----:B------:R-:W-:Y:S01]  /*1040*/  LOP3.LUT R4, R4, 0xfffffffe, RZ, 0xc0, !PT ;  /* 0xfffffffe04047812 */ /* 0x000fe200078ec0ff */
[----:B------:R-:W-:Y:S01]  /*1050*/  USEL UR16, UR16, URZ, !UP2 ;  /* 0x0000003f10107287 */ /* 0x000fe2000d000000 */
[C---:B------:R-:W-:Y:S01]  /*1060*/  IMAD R28, R7.reuse, c[0x0][0x17c], R28 ;  /* 0x00005f00071c7a24 */ /* 0x040fe200078e021c */
[----:B------:R-:W-:Y:S01]  /*1070*/  USHF.R.S32.HI UR24, URZ, 0x1f, UR11 ;  /* 0x0000001f3f187899 */ /* 0x000fe2000801140b */
[C---:B------:R-:W-:Y:S01]  /*1080*/  IMAD.WIDE.U32 R10, R7.reuse, c[0x0][0x178], R30 ;  /* 0x00005e00070a7a25 */ /* 0x040fe200078e001e */
[----:B------:R-:W-:Y:S01]  /*1090*/  CS2R R130, SRZ ;  /* 0x0000000000827805 */ /* 0x000fe2000001ff00 */
[----:B------:R-:W-:Y:S01]  /*10a0*/  CS2R R128, SRZ ;  /* 0x0000000000807805 */ /* 0x000fe2000001ff00 */
[----:B------:R-:W-:Y:S01]  /*10b0*/  CS2R R126, SRZ ;  /* 0x00000000007e7805 */ /* 0x000fe2000001ff00 */
[C---:B------:R-:W-:Y:S01]  /*10c0*/  IMAD R22, R7.reuse, c[0x0][0x20c], R22 ;  /* 0x0000830007167a24 */ /* 0x040fe200078e0216 */
[----:B------:R-:W-:Y:S01]  /*10d0*/  CS2R R124, SRZ ;  /* 0x00000000007c7805 */ /* 0x000fe2000001ff00 */
[----:B------:R-:W-:Y:S01]  /*10e0*/  IMAD.WIDE.U32 R26, R7, c[0x0][0x208], R30 ;  /* 0x00008200071a7a25 */ /* 0x000fe200078e001e */
[----:B------:R-:W-:Y:S01]  /*10f0*/  SHF.R.S32.HI R7, RZ, 0x1f, R0 ;  /* 0x0000001fff077819 */ /* 0x000fe20000011400 */
[----:B------:R-:W-:Y:S01]  /*1100*/  CS2R R122, SRZ ;  /* 0x00000000007a7805 */ /* 0x000fe2000001ff00 */
[----:B------:R-:W-:Y:S01]  /*1110*/  CS2R R120, SRZ ;  /* 0x0000000000787805 */ /* 0x000fe2000001ff00 */
[----:B------:R-:W-:Y:S01]  /*1120*/  IMAD.IADD R19, R3, 0x1, R18 ;  /* 0x0000000103137824 */ /* 0x000fe200078e0212 */
[----:B------:R-:W-:Y:S01]  /*1130*/  CS2R R118, SRZ ;  /* 0x0000000000767805 */ /* 0x000fe2000001ff00 */
[----:B------:R-:W-:Y:S01]  /*1140*/  IMAD.IADD R21, R17, 0x1, R20 ;  /* 0x0000000111157824 */ /* 0x000fe200078e0214 */
[----:B------:R-:W-:Y:S01]  /*1150*/  CS2R R116, SRZ ;  /* 0x0000000000747805 */ /* 0x000fe2000001ff00 */
[----:B------:R-:W-:Y:S01]  /*1160*/  IMAD.MOV.U32 R18, RZ, RZ, R2 ;  /* 0x000000ffff127224 */ /* 0x000fe200078e0002 */
[----:B------:R-:W-:Y:S01]  /*1170*/  CS2R R114, SRZ ;  /* 0x0000000000727805 */ /* 0x000fe2000001ff00 */
[----:B------:R-:W-:Y:S01]  /*1180*/  IMAD.IADD R23, R27, 0x1, R22 ;  /* 0x000000011b177824 */ /* 0x000fe200078e0216 */
[----:B------:R-:W-:Y:S01]  /*1190*/  CS2R R112, SRZ ;  /* 0x0000000000707805 */ /* 0x000fe2000001ff00 */
[----:B------:R-:W-:Y:S01]  /*11a0*/  IMAD.MOV.U32 R20, RZ, RZ, R16 ;  /* 0x000000ffff147224 */ /* 0x000fe200078e0010 */
[----:B------:R-:W-:Y:S01]  /*11b0*/  CS2R R110, SRZ ;  /* 0x00000000006e7805 */ /* 0x000fe2000001ff00 */
[----:B------:R-:W-:Y:S01]  /*11c0*/  IMAD.U32 R2, RZ, RZ, UR22 ;  /* 0x00000016ff027e24 */ /* 0x000fe2000f8e00ff */
[----:B------:R-:W-:Y:S01]  /*11d0*/  CS2R R108, SRZ ;  /* 0x00000000006c7805 */ /* 0x000fe2000001ff00 */
[----:B------:R-:W-:Y:S01]  /*11e0*/  IMAD.MOV.U32 R22, RZ, RZ, R26 ;  /* 0x000000ffff167224 */ /* 0x000fe200078e001a */
[----:B------:R-:W-:Y:S01]  /*11f0*/  CS2R R106, SRZ ;  /* 0x00000000006a7805 */ /* 0x000fe2000001ff00 */
[----:B------:R-:W-:Y:S01]  /*1200*/  IMAD R3, R7, c[0x0][0x210], RZ ;  /* 0x0000840007037a24 */ /* 0x000fe200078e02ff */
[----:B------:R-:W-:Y:S01]  /*1210*/  CS2R R104, SRZ ;  /* 0x0000000000687805 */ /* 0x000fe2000001ff00 */
[----:B------:R-:W-:Y:S01]  /*1220*/  IMAD.WIDE.U32 R20, R2, c[0x0][0x1e8], R20 ;  /* 0x00007a0002147a25 */ /* 0x000fe200078e0014 */
[----:B------:R-:W-:Y:S01]  /*1230*/  CS2R R102, SRZ ;  /* 0x0000000000667805 */ /* 0x000fe2000001ff00 */
[----:B------:R-:W-:Y:S01]  /*1240*/  CS2R R100, SRZ ;  /* 0x0000000000647805 */ /* 0x000fe2000001ff00 */
[----:B------:R-:W-:Y:S01]  /*1250*/  CS2R R98, SRZ ;  /* 0x0000000000627805 */ /* 0x000fe2000001ff00 */
[C---:B------:R-:W-:Y:S01]  /*1260*/  IMAD R3, R0.reuse, c[0x0][0x214], R3 ;  /* 0x0000850000037a24 */ /* 0x040fe200078e0203 */
[----:B------:R-:W-:Y:S01]  /*1270*/  IADD3 R21, R21, UR7, RZ ;  /* 0x0000000715157c10 */ /* 0x000fe2000fffe0ff */
[----:B------:R-:W-:Y:S01]  /*1280*/  IMAD.WIDE.U32 R240, R0, c[0x0][0x210], R22 ;  /* 0x0000840000f07a25 */ /* 0x000fe200078e0016 */
[----:B------:R-:W-:Y:S01]  /*1290*/  CS2R R96, SRZ ;  /* 0x0000000000607805 */ /* 0x000fe2000001ff00 */
[----:B------:R-:W-:Y:S01]  /*12a0*/  CS2R R94, SRZ ;  /* 0x00000000005e7805 */ /* 0x000fe2000001ff00 */
[----:B------:R-:W-:Y:S01]  /*12b0*/  CS2R R92, SRZ ;  /* 0x00000000005c7805 */ /* 0x000fe2000001ff00 */
[----:B------:R-:W-:Y:S01]  /*12c0*/  IMAD.SHL.U32 R238, R236, 0x4, RZ ;  /* 0x00000004ecee7824 */ /* 0x000fe200078e00ff */
[----:B------:R-:W-:Y:S01]  /*12d0*/  CS2R R90, SRZ ;  /* 0x00000000005a7805 */ /* 0x000fe2000001ff00 */
[----:B------:R-:W-:Y:S01]  /*12e0*/  IMAD.IADD R241, R241, 0x1, R3 ;  /* 0x00000001f1f17824 */ /* 0x000fe200078e0203 */
[----:B------:R-:W-:Y:S01]  /*12f0*/  CS2R R88, SRZ ;  /* 0x0000000000587805 */ /* 0x000fe2000001ff00 */
[----:B------:R-:W-:Y:S01]  /*1300*/  IMAD R3, R13, c[0x0][0x1d8], RZ ;  /* 0x000076000d037a24 */ /* 0x000fe200078e02ff */
[----:B------:R-:W-:Y:S01]  /*1310*/  IADD3 R26, P0, R238, UR23, RZ ;  /* 0x00000017ee1a7c10 */ /* 0x000fe2000ff1e0ff */
[----:B------:R-:W-:Y:S01]  /*1320*/  IMAD.WIDE.U32 R18, R2, c[0x0][0x1b8], R18 ;  /* 0x00006e0002127a25 */ /* 0x000fe200078e0012 */
[----:B------:R-:W-:Y:S01]  /*1330*/  CS2R R86, SRZ ;  /* 0x0000000000567805 */ /* 0x000fe2000001ff00 */
[----:B------:R-:W-:Y:S01]  /*1340*/  CS2R R84, SRZ ;  /* 0x0000000000547805 */ /* 0x000fe2000001ff00 */
[----:B------:R-:W-:Y:S01]  /*1350*/  LEA.HI.X.SX32 R27, R238, UR8, 0x1, P0 ;  /* 0x00000008ee1b7c11 */ /* 0x000fe200080f0eff */
[C---:B------:R-:W-:Y:S01]  /*1360*/  IMAD R2, R12.reuse, c[0x0][0x1dc], R3 ;  /* 0x000077000c027a24 */ /* 0x040fe200078e0203 */
[----:B------:R-:W-:Y:S01]  /*1370*/  UIMAD UR8, UR22, UR5, UR4 ;  /* 0x00000005160872a4 */ /* 0x000fe2000f8e0204 */
[----:B------:R-:W-:Y:S01]  /*1380*/  IMAD.WIDE.U32 R20, R12, c[0x0][0x1d8], R20 ;  /* 0x000076000c147a25 */ /* 0x000fe200078e0014 */
[----:B------:R-:W-:Y:S01]  /*1390*/  CS2R R74, SRZ ;  /* 0x00000000004a7805 */ /* 0x000fe2000001ff00 */
[----:B------:R-:W-:Y:S01]  /*13a0*/  ULDC.64 UR4, c[0x0][0x1a8] ;  /* 0x00006a0000047ab9 */ /* 0x000fe20000000a00 */
[----:B------:R-:W-:Y:S01]  /*13b0*/  CS2R R72, SRZ ;  /* 0x0000000000487805 */ /* 0x000fe2000001ff00 */
[----:B------:R-:W-:Y:S01]  /*13c0*/  IMAD.SHL.U32 R232, R8, 0x200, RZ ;  /* 0x0000020008e87824 */ /* 0x000fe200078e00ff */
[----:B------:R-:W-:Y:S01]  /*13d0*/  LEA R22, P0, R20, c[0x0][0x1c0], 0x1 ;  /* 0x0000700014167a11 */ /* 0x000fe200078008ff */
[----:B------:R-:W-:Y:S01]  /*13e0*/  IMAD.IADD R2, R21, 0x1, R2 ;  /* 0x0000000115027824 */ /* 0x000fe200078e0202 */
[----:B------:R-:W-:Y:S01]  /*13f0*/  USHF.L.U64.HI UR22, UR4, UR6, UR5 ;  /* 0x0000000604167299 */ /* 0x000fe20008010205 */
[----:B------:R-:W-:Y:S01]  /*1400*/  IMAD.IADD R29, R11, 0x1, R28 ;  /* 0x000000010b1d7824 */ /* 0x000fe200078e021c */
[----:B------:R-:W-:Y:S01]  /*1410*/  LOP3.LUT R237, R232, R9, R237, 0xf6, !PT ;  /* 0x00000009e8ed7212 */ /* 0x000fe200078ef6ed */
[C---:B------:R-:W-:Y:S01]  /*1420*/  IMAD R9, R7.reuse, c[0x0][0x180], RZ ;  /* 0x0000600007097a24 */ /* 0x040fe200078e02ff */
[----:B------:R-:W-:Y:S01]  /*1430*/  LEA.HI.X R23, R20, c[0x0][0x1c4], R2, 0x1, P0 ;  /* 0x0000710014177a11 */ /* 0x000fe200000f0c02 */
[----:B------:R-:W-:Y:S01]  /*1440*/  IMAD.U32 R2, RZ, RZ, UR13 ;  /* 0x0000000dff027e24 */ /* 0x000fe2000f8e00ff */
[----:B------:R-:W-:Y:S01]  /*1450*/  IADD3 R20, R30, 0x40, RZ ;  /* 0x000000401e147810 */ /* 0x000fe20007ffe0ff */
[----:B------:R-:W-:Y:S01]  /*1460*/  IMAD R242, R0, c[0x0][0x184], R9 ;  /* 0x0000610000f27a24 */ /* 0x000fe200078e0209 */
[----:B------:R-:W-:Y:S01]  /*1470*/  USHF.L.U32 UR23, UR4, 0x6, URZ ;  /* 0x0000000604177899 */ /* 0x000fe2000800063f */
[C---:B------:R-:W-:Y:S01]  /*1480*/  IMAD R11, R7.reuse, c[0x0][0x270], RZ ;  /* 0x00009c00070b7a24 */ /* 0x040fe200078e02ff */
[----:B------:R-:W-:Y:S01]  /*1490*/  IADD3 R9, R2, UR10, -R239 ;  /* 0x0000000a02097c10 */ /* 0x000fe2000fffe8ef */
[----:B------:R-:W-:Y:S01]  /*14a0*/  ULDC.64 UR4, c[0x0][0x218] ;  /* 0x0000860000047ab9 */ /* 0x000fe20000000a00 */
[----:B------:R-:W-:Y:S01]  /*14b0*/  ISETP.GE.AND P3, PT, R20, c[0x0][0x1cc], PT ;  /* 0x0000730014007a0c */ /* 0x000fe20003f66270 */
[----:B------:R-:W-:Y:S01]  /*14c0*/  IMAD R17, R7, c[0x0][0x288], RZ ;  /* 0x0000a20007117a24 */ /* 0x000fe200078e02ff */
[C---:B------:R-:W-:Y:S01]  /*14d0*/  ISETP.LT.OR P2, PT, R9.reuse, 0x1, P4 ;  /* 0x000000010900780c */ /* 0x040fe20002741670 */
[----:B------:R-:W-:Y:S01]  /*14e0*/  IMAD.MOV.U32 R28, RZ, RZ, R10 ;  /* 0x000000ffff1c7224 */ /* 0x000fe200078e000a */
[----:B------:R-:W-:Y:S01]  /*14f0*/  ISETP.LT.OR P1, PT, R9, 0x1, P3 ;  /* 0x000000010900780c */ /* 0x000fe20001f21670 */
[----:B------:R-:W-:Y:S01]  /*1500*/  IMAD R7, R7, c[0x0][0x238], RZ ;  /* 0x00008e0007077a24 */ /* 0x000fe200078e02ff */
[----:B------:R-:W-:Y:S01]  /*1510*/  IADD3 R19, R19, UR8, RZ ;  /* 0x0000000813137c10 */ /* 0x000fe2000fffe0ff */
[----:B------:R-:W-:Y:S01]  /*1520*/  IMAD R3, R13, c[0x0][0x1a8], RZ ;  /* 0x00006a000d037a24 */ /* 0x000fe200078e02ff */
[----:B------:R-:W-:Y:S01]  /*1530*/  UIMAD UR4, UR16, UR4, URZ ;  /* 0x00000004100472a4 */ /* 0x000fe2000f8e023f */
[----:B------:R-:W-:Y:S01]  /*1540*/  IMAD.U32 R13, RZ, RZ, UR17 ;  /* 0x00000011ff0d7e24 */ /* 0x000fe2000f8e00ff */
[----:B------:R-:W-:Y:S01]  /*1550*/  ULDC.64 UR8, c[0x0][0x208] ;  /* 0x0000820000087ab9 */ /* 0x000fe20000000a00 */
[C---:B------:R-:W-:Y:S01]  /*1560*/  IMAD.WIDE.U32 R32, R0.reuse, c[0x0][0x270], R26 ;  /* 0x00009c0000207a25 */ /* 0x040fe200078e001a */
[----:B------:R-:W-:Y:S01]  /*1570*/  UIMAD UR5, UR17, UR5, UR4 ;  /* 0x00000005110572a4 */ /* 0x000fe2000f8e0204 */
[----:B------:R-:W-:Y:S01]  /*1580*/  CS2R R70, SRZ ;  /* 0x0000000000467805 */ /* 0x000fe2000001ff00 */
[----:B------:R-:W-:Y:S01]  /*1590*/  USHF.L.U32 UR4, UR8, 0x6, URZ ;  /* 0x0000000608047899 */ /* 0x000fe2000800063f */
[C---:B------:R-:W-:Y:S01]  /*15a0*/  IMAD R10, R0.reuse, c[0x0][0x274], R11 ;  /* 0x00009d00000a7a24 */ /* 0x040fe200078e020b */
[----:B------:R-:W-:Y:S01]  /*15b0*/  USHF.L.U64.HI UR6, UR8, UR6, UR9 ;  /* 0x0000000608067299 */ /* 0x000fe20008010209 */
[C---:B------:R-:W-:Y:S01]  /*15c0*/  IMAD R17, R0.reuse, c[0x0][0x28c], R17 ;  /* 0x0000a30000117a24 */ /* 0x040fe200078e0211 */
[----:B------:R-:W-:Y:S01]  /*15d0*/  CS2R R68, SRZ ;  /* 0x0000000000447805 */ /* 0x000fe2000001ff00 */
[C---:B------:R-:W-:Y:S01]  /*15e0*/  IMAD R16, R0.reuse, c[0x0][0x23c], R7 ;  /* 0x00008f0000107a24 */ /* 0x040fe200078e0207 */
[----:B------:R-:W-:Y:S01]  /*15f0*/  UIMAD UR6, UR6, UR11, URZ ;  /* 0x0000000b060672a4 */ /* 0x000fe2000f8e023f */
[C---:B------:R-:W-:Y:S01]  /*1600*/  IMAD.WIDE.U32 R24, R0.reuse, c[0x0][0x238], R24 ;  /* 0x00008e0000187a25 */ /* 0x040fe200078e0018 */
[----:B------:R-:W-:Y:S01]  /*1610*/  CS2R R66, SRZ ;  /* 0x0000000000427805 */ /* 0x000fe2000001ff00 */
[----:B------:R-:W-:Y:S01]  /*1620*/  CS2R R64, SRZ ;  /* 0x0000000000407805 */ /* 0x000fe2000001ff00 */
[----:B------:R-:W-:Y:S01]  /*1630*/  CS2R R62, SRZ ;  /* 0x00000000003e7805 */ /* 0x000fe2000001ff00 */
[C---:B------:R-:W-:Y:S01]  /*1640*/  IMAD.WIDE.U32 R28, R0.reuse, c[0x0][0x180], R28 ;  /* 0x00006000001c7a25 */ /* 0x040fe200078e001c */
[----:B------:R-:W-:Y:S01]  /*1650*/  CS2R R60, SRZ ;  /* 0x00000000003c7805 */ /* 0x000fe2000001ff00 */
[----:B------:R-:W-:Y:S01]  /*1660*/  CS2R R58, SRZ ;  /* 0x00000000003a7805 */ /* 0x000fe2000001ff00 */
[----:B------:R-:W-:Y:S01]  /*1670*/  CS2R R56, SRZ ;  /* 0x0000000000387805 */ /* 0x000fe2000001ff00 */
[----:B------:R-:W-:Y:S01]  /*1680*/  IMAD.WIDE.U32 R26, R0, c[0x0][0x288], R26 ;  /* 0x0000a200001a7a25 */ /* 0x000fe200078e001a */
[----:B------:R-:W-:Y:S01]  /*1690*/  CS2R R54, SRZ ;  /* 0x0000000000367805 */ /* 0x000fe2000001ff00 */
[----:B------:R-:W-:Y:S01]  /*16a0*/  CS2R R52, SRZ ;  /* 0x0000000000347805 */ /* 0x000fe2000001ff00 */
[----:B------:R-:W-:Y:S01]  /*16b0*/  CS2R R50, SRZ ;  /* 0x0000000000327805 */ /* 0x000fe2000001ff00 */
[C---:B------:R-:W-:Y:S01]  /*16c0*/  IMAD R0, R12.reuse, c[0x0][0x1ac], R3 ;  /* 0x00006b000c007a24 */ /* 0x040fe200078e0203 */
[----:B------:R-:W-:Y:S01]  /*16d0*/  CS2R R48, SRZ ;  /* 0x0000000000307805 */ /* 0x000fe2000001ff00 */
[----:B------:R-:W-:Y:S01]  /*16e0*/  IMAD.WIDE.U32 R18, R12, c[0x0][0x1a8], R18 ;  /* 0x00006a000c127a25 */ /* 0x000fe200078e0012 */
[----:B------:R-:W-:Y:S01]  /*16f0*/  CS2R R46, SRZ ;  /* 0x00000000002e7805 */ /* 0x000fe2000001ff00 */
[----:B------:R-:W-:Y:S01]  /*1700*/  CS2R R44, SRZ ;  /* 0x00000000002c7805 */ /* 0x000fe2000001ff00 */
[----:B------:R-:W-:Y:S01]  /*1710*/  CS2R R42, SRZ ;  /* 0x00000000002a7805 */ /* 0x000fe2000001ff00 */
[----:B------:R-:W-:Y:S01]  /*1720*/  IMAD.WIDE.U32 R240, R13, c[0x0][0x218], R240 ;  /* 0x000086000df07a25 */ /* 0x000fe200078e00f0 */
[----:B------:R-:W-:-:S02]  /*1730*/  UISETP.GE.AND UP6, UPT, UR10, 0x1, UPT ;  /* 0x000000010a00788c */ /* 0x000fc4000bfc6270 */
[----:B------:R-:W-:Y:S01]  /*1740*/  UISETP.GE.AND UP5, UPT, UR10, 0x2, UPT ;  /* 0x000000020a00788c */ /* 0x000fe2000bfa6270 */
[----:B------:R-:W-:Y:S01]  /*1750*/  IMAD.SHL.U32 R237, R237, 0x2, RZ ;  /* 0x00000002eded7824 */ /* 0x000fe200078e00ff */
[----:B------:R-:W-:Y:S01]  /*1760*/  IADD3 R247, R241, UR5, RZ ;  /* 0x00000005f1f77c10 */ /* 0x000fe2000fffe0ff */
[----:B------:R-:W-:Y:S01]  /*1770*/  IMAD.IADD R243, R29, 0x1, R242 ;  /* 0x000000011df37824 */ /* 0x000fe200078e02f2 */
[----:B------:R-:W-:Y:S01]  /*1780*/  UISETP.GE.AND UP4, UPT, UR10, 0x21, UPT ;  /* 0x000000210a00788c */ /* 0x000fe2000bf86270 */
[----:B------:R-:W-:Y:S01]  /*1790*/  IMAD.MOV.U32 R242, RZ, RZ, R28 ;  /* 0x000000fffff27224 */ /* 0x000fe200078e001c */
[C---:B------:R-:W-:Y:S01]  /*17a0*/  LEA R28, P0, R18.reuse, c[0x0][0x190], 0x1 ;  /* 0x00006400121c7a11 */ /* 0x040fe200078008ff */
[----:B------:R-:W-:Y:S01]  /*17b0*/  IMAD.IADD R0, R19, 0x1, R0 ;  /* 0x0000000113007824 */ /* 0x000fe200078e0200 */
[----:B------:R-:W-:Y:S01]  /*17c0*/  @!PT LDS RZ, [RZ] ;  /* 0x00000000fffff984 */ /* 0x000fe20000000800 */
[----:B------:R-:W-:Y:S01]  /*17d0*/  @!PT LDS RZ, [RZ] ;  /* 0x00000000fffff984 */ /* 0x000fe20000000800 */
[----:B------:R-:W-:Y:S01]  /*17e0*/  @!PT LDS RZ, [RZ] ;  /* 0x00000000fffff984 */ /* 0x000fe20000000800 */
[----:B------:R1:W-:Y:S01]  /*17f0*/  LDGSTS.E.BYPASS.LTC128B.128 [R237+0x6080], [R22.64], !P2 ;  /* 0x0608000016ed7fae */ /* 0x0003e2000d101d52 */
[----:B------:R-:W-:Y:S01]  /*1800*/  IMAD.U32 R3, RZ, RZ, UR4 ;  /* 0x00000004ff037e24 */ /* 0x000fe2000f8e00ff */
[----:B------:R-:W-:Y:S01]  /*1810*/  UIMAD UR4, UR24, UR4, UR6 ;  /* 0x00000004180472a4 */ /* 0x000fe2000f8e0206 */
[----:B------:R-:W-:Y:S01]  /*1820*/  IMAD.MOV.U32 R246, RZ, RZ, R240 ;  /* 0x000000fffff67224 */ /* 0x000fe200078e00f0 */
[----:B------:R1:W-:Y:S01]  /*1830*/  LDGSTS.E.BYPASS.LTC128B.128 [R237+0x9080], [R22.64+0x80], !P1 ;  /* 0x0908008016ed7fae */ /* 0x0003e2000c901d52 */
[----:B------:R-:W-:Y:S01]  /*1840*/  ISETP.LT.OR P1, PT, R9, 0x21, P4 ;  /* 0x000000210900780c */ /* 0x000fe20002721670 */
[----:B------:R-:W-:Y:S01]  /*1850*/  ULDC.64 UR6, c[0x0][0x188] ;  /* 0x0000620000067ab9 */ /* 0x000fe20000000a00 */
[----:B------:R-:W-:Y:S01]  /*1860*/  LEA.HI.X R29, R18, c[0x0][0x194], R0, 0x1, P0 ;  /* 0x00006500121d7a11 */ /* 0x000fe200000f0c00 */
[----:B------:R-:W-:Y:S01]  /*1870*/  IMAD.WIDE.U32 R36, R3, UR11, R246 ;  /* 0x0000000b03247c25 */ /* 0x000fe2000f8e00f6 */
[----:B------:R-:W-:Y:S01]  /*1880*/  P2R R3, PR, RZ, 0x2 ;  /* 0x00000002ff037803 */ /* 0x000fe20000000000 */
[----:B------:R-:W-:Y:S01]  /*1890*/  UIMAD UR6, UR16, UR6, URZ ;  /* 0x00000006100672a4 */ /* 0x000fe2000f8e023f */
[----:B------:R-:W-:Y:S01]  /*18a0*/  ISETP.LT.OR P1, PT, R9, 0x21, P3 ;  /* 0x000000210900780c */ /* 0x000fe20001f21670 */
[----:B------:R-:W-:Y:S01]  /*18b0*/  IMAD.U32 R0, RZ, RZ, UR21 ;  /* 0x00000015ff007e24 */ /* 0x000fe2000f8e00ff */
[----:B------:R-:W-:Y:S01]  /*18c0*/  IADD3 R34, P0, R22, UR21, RZ ;  /* 0x0000001516227c10 */ /* 0x000fe2000ff1e0ff */
[----:B------:R-:W-:Y:S01]  /*18d0*/  IMAD.SHL.U32 R12, R6, 0x40, RZ ;  /* 0x00000040060c7824 */ /* 0x000fe200078e00ff */
[----:B------:R-:W-:Y:S01]  /*18e0*/  IADD3 R2, R37, UR4, RZ ;  /* 0x0000000425027c10 */ /* 0x000fe2000fffe0ff */
[----:B------:R-:W-:Y:S01]  /*18f0*/  ULDC.64 UR4, c[0x0][0x178] ;  /* 0x00005e0000047ab9 */ /* 0x000fe20000000a00 */
[----:B------:R-:W-:Y:S01]  /*1900*/  IADD3 R38, P6, P5, R0, 0x80, R22 ;  /* 0x0000008000267810 */ /* 0x000fe20007dde016 */
[----:B------:R-:W-:Y:S01]  /*1910*/  UIMAD UR24, UR24, UR4, URZ ;  /* 0x00000004181872a4 */ /* 0x000fe2000f8e023f */
[----:B------:R-:W-:Y:S01]  /*1920*/  P2R R0, PR, RZ, 0x2 ;  /* 0x00000002ff007803 */ /* 0x000fe20000000000 */
[----:B------:R-:W-:Y:S01]  /*1930*/  UIMAD.WIDE.U32 UR26, UR11, UR4, URZ ;  /* 0x000000040b1a72a5 */ /* 0x000fe2000f8e003f */
[----:B------:R-:W-:Y:S01]  /*1940*/  ISETP.LT.OR P1, PT, R9, 0x41, P3 ;  /* 0x000000410900780c */ /* 0x000fe20001f21670 */
[----:B------:R-:W-:Y:S01]  /*1950*/  UIMAD UR24, UR11, UR5, UR24 ;  /* 0x000000050b1872a4 */ /* 0x000fe2000f8e0218 */
[----:B------:R-:W-:Y:S01]  /*1960*/  ISETP.NE.AND P3, PT, R3, RZ, PT ;  /* 0x000000ff0300720c */ /* 0x000fe20003f65270 */
[----:B------:R-:W-:Y:S01]  /*1970*/  UIMAD UR6, UR17, UR7, UR6 ;  /* 0x00000007110672a4 */ /* 0x000fe2000f8e0206 */
[----:B------:R-:W-:Y:S01]  /*1980*/  IADD3.X R35, R23, UR20, RZ, P0, !PT ;  /* 0x0000001417237c10 */ /* 0x000fe200087fe4ff */
[----:B------:R-:W-:Y:S01]  /*1990*/  UIADD3 UR24, UR27, UR24, URZ ;  /* 0x000000181b187290 */ /* 0x000fe2000fffe03f */
[----:B------:R-:W-:Y:S01]  /*19a0*/  ISETP.LT.OR P2, PT, R9, 0x41, P4 ;  /* 0x000000410900780c */ /* 0x000fe20002741670 */
[----:B------:R-:W-:Y:S01]  /*19b0*/  IMAD.WIDE.U32 R242, R13, c[0x0][0x188], R242 ;  /* 0x000062000df27a25 */ /* 0x000fe200078e00f2 */
[----:B------:R-:W-:Y:S01]  /*19c0*/  LEA R18, P0, R36, c[0x0][0x1f0], 0x1 ;  /* 0x00007c0024127a11 */ /* 0x000fe200078008ff */
[----:B------:R-:W-:Y:S01]  /*19d0*/  UISETP.GE.AND UP3, UPT, UR10, 0x22, UPT ;  /* 0x000000220a00788c */ /* 0x000fe2000bf66270 */
[----:B------:R-:W-:Y:S01]  /*19e0*/  ISETP.NE.AND P4, PT, R0, RZ, PT ;  /* 0x000000ff0000720c */ /* 0x000fe20003f85270 */
[----:B------:R-:W-:Y:S01]  /*19f0*/  IMAD.U32 R0, RZ, RZ, UR24 ;  /* 0x00000018ff007e24 */ /* 0x000fe2000f8e00ff */
[----:B------:R-:W-:Y:S01]  /*1a00*/  LEA.HI.X R19, R36, c[0x0][0x1f4], R2, 0x1, P0 ;  /* 0x00007d0024137a11 */ /* 0x000fe200000f0c02 */
[----:B------:R-:W-:Y:S01]  /*1a10*/  IMAD.IADD R33, R33, 0x1, R10 ;  /* 0x0000000121217824 */ /* 0x000fe200078e020a */
[----:B------:R-:W-:Y:S01]  /*1a20*/  IADD3 R2, P0, R34, UR21, RZ ;  /* 0x0000001522027c10 */ /* 0x000fe2000ff1e0ff */
[----:B------:R2:W-:Y:S01]  /*1a30*/  LDGSTS.E.BYPASS.LTC128B.128 [R237+0x7080], [R34.64], !P3 ;  /* 0x0708000022ed7fae */ /* 0x0005e2000d901d52 */
[----:B------:R-:W-:Y:S01]  /*1a40*/  IADD3.X R39, RZ, UR20, R23, P6, P5 ;  /* 0x00000014ff277c10 */ /* 0x000fe2000b7ea417 */
[----:B------:R-:W-:Y:S01]  /*1a50*/  USHF.L.U32 UR21, UR11, 0x6, URZ ;  /* 0x000000060b157899 */ /* 0x000fe2000800063f */
[----:B------:R-:W-:Y:S01]  /*1a60*/  IADD3.X R3, R35, UR20, RZ, P0, !PT ;  /* 0x0000001423037c10 */ /* 0x000fe200087fe4ff */
[----:B------:R-:W-:Y:S01]  /*1a70*/  USHF.L.U32 UR20, UR8, 0x5, URZ ;  /* 0x0000000508147899 */ /* 0x000fe2000800063f */
[----:B------:R-:W-:Y:S01]  /*1a80*/  LOP3.LUT R12, R12, 0x1c0, RZ, 0xc0, !PT ;  /* 0x000001c00c0c7812 */ /* 0x000fe200078ec0ff */
[----:B------:R-:W-:Y:S01]  /*1a90*/  IMAD.WIDE.U32 R40, R13, c[0x0][0x278], R32 ;  /* 0x00009e000d287a25 */ /* 0x000fe200078e0020 */
[----:B------:R-:W-:Y:S01]  /*1aa0*/  IADD3 R235, R243, UR6, RZ ;  /* 0x00000006f3eb7c10 */ /* 0x000fe2000fffe0ff */
[----:B------:R3:W-:Y:S01]  /*1ab0*/  LDGSTS.E.BYPASS.LTC128B.128 [R237+0xa080], [R38.64], !P4 ;  /* 0x0a08000026ed7fae */ /* 0x0007e2000e101d52 */
[----:B------:R-:W-:Y:S01]  /*1ac0*/  ISETP.GE.AND P4, PT, R30, c[0x0][0x19c], PT ;  /* 0x000067001e007a0c */ /* 0x000fe20003f86270 */
[----:B------:R-:W-:Y:S01]  /*1ad0*/  ULDC.64 UR6, c[0x0][0x278] ;  /* 0x00009e0000067ab9 */ /* 0x000fe20000000a00 */
[----:B------:R-:W-:Y:S01]  /*1ae0*/  IMAD.IADD R27, R27, 0x1, R17 ;  /* 0x000000011b1b7824 */ /* 0x000fe200078e0211 */
[----:B------:R4:W-:Y:S01]  /*1af0*/  LDGSTS.E.BYPASS.LTC128B.128 [R237+0x8080], [R2.64], !P2 ;  /* 0x0808000002ed7fae */ /* 0x0009e2000d101d52 */
[C---:B------:R-:W-:Y:S01]  /*1b00*/  ISETP.LT.OR P3, PT, R9.reuse, 0x1, P4 ;  /* 0x000000010900780c */ /* 0x040fe20002761670 */
[----:B------:R-:W-:Y:S01]  /*1b10*/  UIMAD UR6, UR16, UR6, URZ ;  /* 0x00000006100672a4 */ /* 0x000fe2000f8e023f */
[C---:B------:R-:W-:Y:S01]  /*1b20*/  ISETP.LT.OR P6, PT, R9.reuse, 0x21, P4 ;  /* 0x000000210900780c */ /* 0x040fe200027c1670 */
[----:B------:R4:W-:Y:S01]  /*1b30*/  LDGSTS.E.BYPASS.LTC128B.128 [R237+0xb080], [R2.64+0x80], !P1 ;  /* 0x0b08008002ed7fae */ /* 0x0009e2000c901d52 */
[----:B-1----:R-:W-:Y:S01]  /*1b40*/  IADD3 R22, P1, R28, UR23, RZ ;  /* 0x000000171c167c10 */ /* 0x002fe2000ff3e0ff */
[----:B------:R-:W-:Y:S01]  /*1b50*/  UIMAD UR6, UR17, UR7, UR6 ;  /* 0x00000007110672a4 */ /* 0x000fe2000f8e0206 */
[----:B------:R-:W-:Y:S01]  /*1b60*/  ISETP.LT.OR P4, PT, R9, 0x41, P4 ;  /* 0x000000410900780c */ /* 0x000fe20002781670 */
[----:B------:R-:W0:Y:S01]  /*1b70*/  LDGDEPBAR ;  /* 0x00000000000079af */ /* 0x000e220000000000 */
[----:B------:R-:W-:Y:S01]  /*1b80*/  IADD3.X R23, R29, UR22, RZ, P1, !PT ;  /* 0x000000161d177c10 */ /* 0x000fe20008ffe4ff */
[----:B------:R-:W-:Y:S01]  /*1b90*/  IMAD.IADD R25, R25, 0x1, R16 ;  /* 0x0000000119197824 */ /* 0x000fe200078e0210 */
[----:B------:R-:W-:Y:S01]  /*1ba0*/  ISETP.GE.AND P2, PT, R20, c[0x0][0x19c], PT ;  /* 0x0000670014007a0c */ /* 0x000fe20003f46270 */
[----:B------:R-:W-:Y:S01]  /*1bb0*/  IMAD.MOV.U32 R229, RZ, RZ, 0x10 ;  /* 0x00000010ffe57424 */ /* 0x000fe200078e00ff */
[----:B------:R-:W-:Y:S01]  /*1bc0*/  IADD3 R245, R41, UR6, RZ ;  /* 0x0000000629f57c10 */ /* 0x000fe2000fffe0ff */
[----:B------:R1:W-:Y:S01]  /*1bd0*/  LDGSTS.E.BYPASS.LTC128B.128 [R237+0x80], [R28.64], !P3 ;  /* 0x000800001ced7fae */ /* 0x0003e2000d901d52 */
[----:B--2---:R-:W-:Y:S01]  /*1be0*/  IMAD.U32 R34, RZ, RZ, UR26 ;  /* 0x0000001aff227e24 */ /* 0x004fe2000f8e00ff */
[C---:B------:R-:W-:Y:S01]  /*1bf0*/  ISETP.LT.OR P5, PT, R9.reuse, 0x1, P2 ;  /* 0x000000010900780c */ /* 0x040fe200017a1670 */
[----:B------:R-:W-:Y:S01]  /*1c00*/  IMAD.U32 R35, RZ, RZ, UR27 ;  /* 0x0000001bff237e24 */ /* 0x000fe2000f8e00ff */
[----:B------:R-:W-:Y:S01]  /*1c10*/  ISETP.LT.OR P3, PT, R9, 0x21, P2 ;  /* 0x000000210900780c */ /* 0x000fe20001761670 */
[----:B------:R-:W-:Y:S01]  /*1c20*/  IMAD.WIDE.U32 R76, R13, c[0x0][0x240], R24 ;  /* 0x000090000d4c7a25 */ /* 0x000fe200078e0018 */
[----:B------:R-:W-:Y:S01]  /*1c30*/  SHF.R.S32.HI R17, RZ, 0x1f, R8 ;  /* 0x0000001fff117819 */ /* 0x000fe20000011408 */
[----:B------:R-:W-:Y:S01]  /*1c40*/  ULDC.64 UR6, c[0x0][0x290] ;  /* 0x0000a40000067ab9 */ /* 0x000fe20000000a00 */
[----:B------:R-:W-:Y:S01]  /*1c50*/  STL.64 [R1+0x20], R40 ;  /* 0x0000202801007387 */ /* 0x000fe20000100a00 */
[----:B------:R-:W-:Y:S01]  /*1c60*/  UIMAD UR6, UR16, UR6, URZ ;  /* 0x00000006100672a4 */ /* 0x000fe2000f8e023f */
[----:B------:R-:W-:Y:S01]  /*1c70*/  LEA.HI R17, R17, R8, RZ, 0x2 ;  /* 0x0000000811117211 */ /* 0x000fe200078f10ff */
[----:B------:R-:W-:Y:S01]  /*1c80*/  IMAD.MOV.U32 R228, RZ, RZ, 0x10 ;  /* 0x00000010ffe47424 */ /* 0x000fe200078e00ff */
[----:B------:R-:W-:Y:S01]  /*1c90*/  CS2R R32, SRZ ;  /* 0x0000000000207805 */ /* 0x000fe2000001ff00 */
[----:B------:R-:W-:Y:S01]  /*1ca0*/  UIMAD UR6, UR17, UR7, UR6 ;  /* 0x00000007110672a4 */ /* 0x000fe2000f8e0206 */
[----:B------:R-:W-:Y:S01]  /*1cb0*/  LOP3.LUT R17, R17, 0x1ffffffc, RZ, 0xc0, !PT ;  /* 0x1ffffffc11117812 */ /* 0x000fe200078ec0ff */
[----:B------:R1:W-:Y:S01]  /*1cc0*/  LDGSTS.E.BYPASS.LTC128B.128 [R237+0x3080], [R28.64+0x80], !P5 ;  /* 0x030800801ced7fae */ /* 0x0003e2000e901d52 */
[----:B------:R-:W-:Y:S01]  /*1cd0*/  ISETP.GE.AND P5, PT, R30, c[0x0][0x16c], PT ;  /* 0x00005b001e007a0c */ /* 0x000fe20003fa6270 */
[----:B------:R-:W-:Y:S01]  /*1ce0*/  UISETP.GE.AND UP2, UPT, UR10, 0x41, UPT ;  /* 0x000000410a00788c */ /* 0x000fe2000bf46270 */
[----:B----4-:R-:W-:Y:S01]  /*1cf0*/  LOP3.LUT R2, R12, 0x8, R5, 0xf8, !PT ;  /* 0x000000080c027812 */ /* 0x010fe200078ef805 */
[----:B------:R2:W-:Y:S01]  /*1d00*/  LDGSTS.E.BYPASS.LTC128B.128 [R237+0x1080], [R22.64], !P6 ;  /* 0x0108000016ed7fae */ /* 0x0005e2000f101d52 */
[----:B------:R-:W-:Y:S01]  /*1d10*/  SHF.R.U32.HI R3, RZ, 0x3, R12 ;  /* 0x00000003ff037819 */ /* 0x000fe2000001160c */
[----:B------:R-:W-:Y:S01]  /*1d20*/  UISETP.GE.AND UP1, UPT, UR10, 0x42, UPT ;  /* 0x000000420a00788c */ /* 0x000fe2000bf26270 */
[----:B------:R-:W-:-:S02]  /*1d30*/  LEA R12, P0, R34, R242, 0x6 ;  /* 0x000000f2220c7211 */ /* 0x000fc400078030ff */
[----:B------:R-:W-:Y:S02]  /*1d40*/  LOP3.LUT R232, R232, R2, R3, 0xf6, !PT ;  /* 0x00000002e8e87212 */ /* 0x000fe400078ef603 */
[----:B------:R-:W-:Y:S01]  /*1d50*/  LEA.HI.X R3, R34, R235, R0, 0x6, P0 ;  /* 0x000000eb22037211 */ /* 0x000fe200000f3400 */
[----:B------:R-:W-:Y:S01]  /*1d60*/  IMAD.U32 R0, RZ, RZ, UR23 ;  /* 0x00000017ff007e24 */ /* 0x000fe2000f8e00ff */
[----:B------:R-:W-:Y:S01]  /*1d70*/  P2R R2, PR, RZ, 0x10 ;  /* 0x00000010ff027803 */ /* 0x000fe20000000000 */
[----:B------:R-:W-:Y:S01]  /*1d80*/  IMAD.SHL.U32 R232, R232, 0x2, RZ ;  /* 0x00000002e8e87824 */ /* 0x000fe200078e00ff */
[----:B------:R-:W-:Y:S02]  /*1d90*/  ISETP.LT.OR P4, PT, R9, 0x41, P2 ;  /* 0x000000410900780c */ /* 0x000fe40001781670 */
[----:B------:R-:W-:Y:S02]  /*1da0*/  IADD3 R36, P1, P0, R0, 0x80, R28 ;  /* 0x0000008000247810 */ /* 0x000fe4000783e01c */
[----:B------:R-:W-:-:S02]  /*1db0*/  ISETP.GE.AND P6, PT, R20, c[0x0][0x16c], PT ;  /* 0x00005b0014007a0c */ /* 0x000fc40003fc6270 */
[----:B------:R-:W-:Y:S02]  /*1dc0*/  IADD3.X R37, RZ, UR22, R29, P1, P0 ;  /* 0x00000016ff257c10 */ /* 0x000fe40008fe041d */
[----:B---3--:R-:W-:Y:S02]  /*1dd0*/  IADD3 R38, P1, R22, UR23, RZ ;  /* 0x0000001716267c10 */ /* 0x008fe4000ff3e0ff */
[----:B------:R-:W-:Y:S01]  /*1de0*/  SEL R0, RZ, 0x1, P5 ;  /* 0x00000001ff007807 */ /* 0x000fe20002800000 */
[----:B------:R3:W-:Y:S01]  /*1df0*/  LDGSTS.E.BYPASS.LTC128B.128 [R237+0x4080], [R36.64], !P3 ;  /* 0x0408000024ed7fae */ /* 0x0007e2000d901d52 */
[----:B------:R-:W-:Y:S01]  /*1e00*/  IADD3.X R39, R23, UR22, RZ, P1, !PT ;  /* 0x0000001617277c10 */ /* 0x000fe20008ffe4ff */
[----:B------:R-:W-:Y:S01]  /*1e10*/  UMOV UR22, 0x5 ;  /* 0x0000000500167882 */ /* 0x000fe20000000000 */
[----:B------:R-:W-:Y:S01]  /*1e20*/  ISETP.NE.AND P1, PT, R2, RZ, PT ;  /* 0x000000ff0200720c */ /* 0x000fe20003f25270 */
[----:B------:R-:W-:Y:S01]  /*1e30*/  USHF.L.U64.HI UR8, UR8, UR22, UR9 ;  /* 0x0000001608087299 */ /* 0x000fe20008010209 */
[----:B------:R-:W-:Y:S01]  /*1e40*/  SEL R7, RZ, 0x2, P6 ;  /* 0x00000002ff077807 */ /* 0x000fe20003000000 */
[----:B------:R-:W-:Y:S01]  /*1e50*/  USHF.R.S32.HI UR9, URZ, 0x1f, UR21 ;  /* 0x0000001f3f097899 */ /* 0x000fe20008011415 */
[----:B------:R-:W-:-:S02]  /*1e60*/  LEA R34, P0, R12, c[0x0][0x160], 0x1 ;  /* 0x000058000c227a11 */ /* 0x000fc400078008ff */
[-C--:B------:R-:W-:Y:S01]  /*1e70*/  LEA.HI R9, R15, R236.reuse, RZ, 0x5 ;  /* 0x000000ec0f097211 */ /* 0x080fe200078f28ff */
[----:B------:R-:W-:Y:S01]  /*1e80*/  IMAD.IADD R0, R7, 0x1, R0 ;  /* 0x0000000107007824 */ /* 0x000fe200078e0200 */
[----:B------:R-:W-:Y:S01]  /*1e90*/  LEA.HI.X R35, R12, c[0x0][0x164], R3, 0x1, P0 ;  /* 0x000059000c237a11 */ /* 0x000fe200000f0c03 */
[----:B------:R-:W-:Y:S01]  /*1ea0*/  IMAD.U32 R7, RZ, RZ, UR4 ;  /* 0x00000004ff077e24 */ /* 0x000fe2000f8e00ff */
[----:B------:R-:W-:Y:S01]  /*1eb0*/  LEA.HI R2, R15, R236, RZ, 0x2 ;  /* 0x000000ec0f027211 */ /* 0x000fe200078f10ff */
[----:B------:R-:W-:Y:S01]  /*1ec0*/  IMAD.U32 R3, RZ, RZ, UR5 ;  /* 0x00000005ff037e24 */ /* 0x000fe2000f8e00ff */
[C---:B------:R-:W-:Y:S01]  /*1ed0*/  LOP3.LUT P2, RZ, R0.reuse, 0x1, RZ, 0xc0, !PT ;  /* 0x0000000100ff7812 */ /* 0x040fe2000784c0ff */
[----:B------:R4:W-:Y:S01]  /*1ee0*/  LDGSTS.E.BYPASS.LTC128B.128 [R237+0x2080], [R38.64], !P1 ;  /* 0x0208000026ed7fae */ /* 0x0009e2000c901d52 */
[C---:B-1----:R-:W-:Y:S01]  /*1ef0*/  LEA R28, P0, R7.reuse, R34, 0x6 ;  /* 0x00000022071c7211 */ /* 0x042fe200078030ff */
[----:B------:R-:W-:Y:S01]  /*1f00*/  IMAD.U32 R12, RZ, RZ, UR21 ;  /* 0x00000015ff0c7e24 */ /* 0x000fe2000f8e00ff */
[----:B------:R-:W-:Y:S01]  /*1f10*/  LOP3.LUT P3, RZ, R0, 0x2, RZ, 0xc0, !PT ;  /* 0x0000000200ff7812 */ /* 0x000fe2000786c0ff */
[----:B------:R4:W-:Y:S01]  /*1f20*/  LDGSTS.E.BYPASS.LTC128B.128 [R237+0x5080], [R38.64+0x80], !P4 ;  /* 0x0508008026ed7fae */ /* 0x0009e2000e101d52 */
[----:B------:R-:W-:Y:S01]  /*1f30*/  LEA.HI.X R29, R7, R35, R3, 0x6, P0 ;  /* 0x00000023071d7211 */ /* 0x000fe200000f3403 */
[----:B------:R-:W-:Y:S01]  /*1f40*/  IMAD.MOV.U32 R3, RZ, RZ, 0x40 ;  /* 0x00000040ff037424 */ /* 0x000fe200078e00ff */
[C---:B------:R-:W-:Y:S01]  /*1f50*/  LOP3.LUT P0, RZ, R6.reuse, 0x4, RZ, 0xc0, !PT ;  /* 0x0000000406ff7812 */ /* 0x040fe2000780c0ff */
[----:B------:R-:W0:Y:S01]  /*1f60*/  LDGDEPBAR ;  /* 0x00000000000079af */ /* 0x000e220000000000 */
[----:B------:R-:W-:Y:S01]  /*1f70*/  IMAD.MOV.U32 R0, RZ, RZ, 0x20 ;  /* 0x00000020ff007424 */ /* 0x000fe200078e00ff */
[C---:B------:R-:W-:Y:S01]  /*1f80*/  LOP3.LUT P1, RZ, R6.reuse, 0x2, RZ, 0xc0, !PT ;  /* 0x0000000206ff7812 */ /* 0x040fe2000782c0ff */
[----:B------:R-:W-:Y:S01]  /*1f90*/  IMAD.SHL.U32 R6, R6, 0x20, RZ ;  /* 0x0000002006067824 */ /* 0x000fe200078e00ff */
[----:B------:R-:W-:Y:S01]  /*1fa0*/  SEL R3, R3, 0xffffffc0, !P0 ;  /* 0xffffffc003037807 */ /* 0x000fe20004000000 */
[----:B---3--:R-:W-:Y:S01]  /*1fb0*/  CS2R R36, SRZ ;  /* 0x0000000000247805 */ /* 0x008fe2000001ff00 */
[----:B------:R-:W-:Y:S01]  /*1fc0*/  SEL R0, R0, 0xffffffe0, !P1 ;  /* 0xffffffe000007807 */ /* 0x000fe20004800000 */
[----:B------:R-:W-:Y:S01]  /*1fd0*/  USHF.L.U64.HI UR5, UR4, 0x5, UR5 ;  /* 0x0000000504057899 */ /* 0x000fe20008010205 */
[----:B------:R-:W-:Y:S01]  /*1fe0*/  ISETP.GE.AND P0, PT, R30, c[0x0][0x1fc], PT ;  /* 0x00007f001e007a0c */ /* 0x000fe20003f06270 */
[C---:B------:R-:W-:Y:S01]  /*1ff0*/  IMAD.IADD R221, R232.reuse, 0x1, R3 ;  /* 0x00000001e8dd7824 */ /* 0x040fe200078e0203 */
[----:B------:R-:W-:Y:S01]  /*2000*/  IADD3 R11, -R239, UR14, -R12 ;  /* 0x0000000eef0b7c10 */ /* 0x000fe2000fffe90c */
[----:B------:R-:W-:Y:S01]  /*2010*/  IMAD.IADD R222, R232, 0x1, R0 ;  /* 0x00000001e8de7824 */ /* 0x000fe200078e0200 */
[----:B------:R-:W-:Y:S01]  /*2020*/  P2R R21, PR, RZ, 0x1 ;  /* 0x00000001ff157803 */ /* 0x000fe20000000000 */
[----:B------:R-:W-:Y:S01]  /*2030*/  IMAD.IADD R0, R0, 0x1, R221 ;  /* 0x0000000100007824 */ /* 0x000fe200078e02dd */
[----:B------:R-:W-:Y:S01]  /*2040*/  ISETP.LT.OR P0, PT, R11, 0x1, !P2 ;  /* 0x000000010b00780c */ /* 0x000fe20005701670 */
[----:B------:R-:W-:Y:S01]  /*2050*/  IMAD.IADD R220, R3, 0x1, R222 ;  /* 0x0000000103dc7824 */ /* 0x000fe200078e02de */
[----:B------:R-:W-:-:S02]  /*2060*/  ISETP.LT.OR P1, PT, R11, 0x1, !P3 ;  /* 0x000000010b00780c */ /* 0x000fc40005f21670 */
[----:B--2---:R-:W-:Y:S02]  /*2070*/  SHF.R.S32.HI R22, RZ, 0x5, R9 ;  /* 0x00000005ff167819 */ /* 0x004fe40000011409 */
[--C-:B------:R-:W-:Y:S02]  /*2080*/  SHF.R.S32.HI R14, RZ, 0x2, R2.reuse ;  /* 0x00000002ff0e7819 */ /* 0x100fe40000011402 */
[----:B------:R-:W-:Y:S01]  /*2090*/  SHF.R.S32.HI R7, RZ, 0x1f, R2 ;  /* 0x0000001fff077819 */ /* 0x000fe20000011402 */
[----:B----4-:R-:W-:Y:S01]  /*20a0*/  CS2R R38, SRZ ;  /* 0x0000000000267805 */ /* 0x010fe2000001ff00 */
[----:B------:R-:W-:-:S04]  /*20b0*/  DEPBAR.LE SB0, 0x1 ;  /* 0x000080400000791a */ /* 0x000fc80000000000 */
[----:B------:R-:W-:Y:S01]  /*20c0*/  BAR.SYNC.DEFER_BLOCKING 0x0 ;  /* 0x0000000000007b1d */ /* 0x000fe20000010000 */
[----:B------:R-:W-:Y:S02]  /*20d0*/  LEA.HI R23, R9, R22, RZ, 0x1 ;  /* 0x0000001609177211 */ /* 0x000fe400078f08ff */
[----:B------:R-:W-:Y:S02]  /*20e0*/  LEA.HI R7, R7, R14, RZ, 0x3 ;  /* 0x0000000e07077211 */ /* 0x000fe400078f18ff */
[----:B------:R-:W-:Y:S02]  /*20f0*/  LOP3.LUT R23, R23, 0xfffffffe, RZ, 0xc0, !PT ;  /* 0xfffffffe17177812 */ /* 0x000fe400078ec0ff */
[----:B------:R-:W-:Y:S02]  /*2100*/  LOP3.LUT R31, R7, 0xfffffff8, RZ, 0xc0, !PT ;  /* 0xfffffff8071f7812 */ /* 0x000fe400078ec0ff */
[----:B------:R-:W-:Y:S01]  /*2110*/  ISETP.GE.AND P4, PT, R30, c[0x0][0x1fc], PT ;  /* 0x00007f001e007a0c */ /* 0x000fe20003f86270 */
[----:B------:R-:W-:Y:S01]  /*2120*/  IMAD.IADD R7, R22, 0x1, -R23 ;  /* 0x0000000116077824 */ /* 0x000fe200078e0a17 */
[----:B------:R-:W-:Y:S01]  /*2130*/  LOP3.LUT R9, R9, 0xffffffe0, RZ, 0xc0, !PT ;  /* 0xffffffe009097812 */ /* 0x000fe200078ec0ff */
[----:B------:R-:W-:-:S02]  /*2140*/  IMAD.U32 R23, RZ, RZ, UR20 ;  /* 0x00000014ff177e24 */ /* 0x000fc4000f8e00ff */
[----:B------:R-:W-:Y:S02]  /*2150*/  IMAD.U32 R22, RZ, RZ, UR20 ;  /* 0x00000014ff167e24 */ /* 0x000fe4000f8e00ff */
[----:B------:R-:W-:Y:S02]  /*2160*/  IMAD.IADD R14, R14, 0x1, -R31 ;  /* 0x000000010e0e7824 */ /* 0x000fe400078e0a1f */
[----:B------:R-:W-:Y:S01]  /*2170*/  IMAD.WIDE.U32 R30, R13, c[0x0][0x290], R26 ;  /* 0x0000a4000d1e7a25 */ /* 0x000fe200078e001a */
[----:B------:R-:W-:-:S03]  /*2180*/  IADD3 R13, -R12, UR14, -R239 ;  /* 0x0000000e0c0d7c10 */ /* 0x000fc6000fffe9ef */
[----:B------:R-:W-:Y:S01]  /*2190*/  IMAD.IADD R12, R8, 0x1, -R17 ;  /* 0x00000001080c7824 */ /* 0x000fe200078e0a11 */
[----:B------:R-:W-:Y:S01]  /*21a0*/  IADD3 R244, R31, UR6, RZ ;  /* 0x000000061ff47c10 */ /* 0x000fe2000fffe0ff */
[----:B------:R-:W1:Y:S01]  /*21b0*/  LDSM.16.M88.2 R174, [R0+0x6080] ;  /* 0x0060800000ae783b */ /* 0x000e620000000100 */
[----:B------:R-:W-:Y:S01]  /*21c0*/  IMAD.IADD R9, R236, 0x1, -R9 ;  /* 0x00000001ec097824 */ /* 0x000fe200078e0a09 */
[----:B------:R-:W-:Y:S01]  /*21d0*/  ULDC.64 UR6, c[0x0][0x240] ;  /* 0x0000900000067ab9 */ /* 0x000fe20000000a00 */
[----:B------:R-:W-:Y:S01]  /*21e0*/  IMAD.SHL.U32 R250, R14, 0x4, RZ ;  /* 0x000000040efa7824 */ /* 0x000fe200078e00ff */
[----:B------:R-:W2:Y:S01]  /*21f0*/  LDSM.16.M88.2 R176, [R0+0x7080] ;  /* 0x0070800000b0783b */ /* 0x000ea20000000100 */
[----:B------:R-:W-:Y:S01]  /*2200*/  IMAD.SHL.U32 R230, R7, 0x200, RZ ;  /* 0x0000020007e67824 */ /* 0x000fe200078e00ff */
[----:B------:R-:W-:Y:S02]  /*2210*/  UIMAD UR6, UR16, UR6, URZ ;  /* 0x00000006100672a4 */ /* 0x000fe4000f8e023f */
[----:B------:R-:W3:Y:S01]  /*2220*/  LDSM.16.M88.2 R178, [R0+0x8080] ;  /* 0x0080800000b2783b */ /* 0x000ee20000000100 */
[----:B------:R-:W-:-:S02]  /*2230*/  UIADD3 UR16, UR13, -UR14, URZ ;  /* 0x8000000e0d107290 */ /* 0x000fc4000fffe03f */
[----:B------:R-:W-:Y:S01]  /*2240*/  UIADD3 UR13, UR10, UR13, URZ ;  /* 0x0000000d0a0d7290 */ /* 0x000fe2000fffe03f */
[----:B------:R-:W4:Y:S01]  /*2250*/  LDSM.16.M88.2 R198, [R0+0x9080] ;  /* 0x0090800000c6783b */ /* 0x000f220000000100 */
[----:B------:R-:W-:Y:S02]  /*2260*/  UIMAD UR7, UR17, UR7, UR6 ;  /* 0x00000007110772a4 */ /* 0x000fe4000f8e0206 */
[----:B------:R-:W-:Y:S01]  /*2270*/  UIADD3 UR17, -UR14, 0x1, UR13 ;  /* 0x000000010e117890 */ /* 0x000fe2000fffe10d */
[----:B------:R-:W1:Y:S01]  /*2280*/  LDSM.16.M88.2 R200, [R0+0xa080] ;  /* 0x00a0800000c8783b */ /* 0x000e620000000100 */
[----:B------:R-:W-:Y:S02]  /*2290*/  ULDC UR6, c[0x0][0x2a0] ;  /* 0x0000a80000067ab9 */ /* 0x000fe40000000800 */
[----:B------:R-:W-:Y:S01]  /*22a0*/  ULOP3.LUT UR6, URZ, UR6, URZ, 0x33, !UPT ;  /* 0x000000063f067292 */ /* 0x000fe2000f8e333f */
[----:B------:R2:W1:Y:S01]  /*22b0*/  LDSM.16.M88.2 R202, [R0+0xb080] ;  /* 0x00b0800000ca783b */ /* 0x0004620000000100 */
[----:B------:R-:W-:-:S03]  /*22c0*/  IADD3 R252, R77, UR7, RZ ;  /* 0x000000074dfc7c10 */ /* 0x000fc6000fffe0ff */
[----:B------:R-:W1:Y:S04]  /*22d0*/  LDSM.16.M88.2 R156, [R232+0x6080] ;  /* 0x00608000e89c783b */ /* 0x000e680000000100 */
[----:B------:R-:W1:Y:S04]  /*22e0*/  LDSM.16.M88.2 R158, [R232+0x7080] ;  /* 0x00708000e89e783b */ /* 0x000e680000000100 */
[----:B------:R-:W1:Y:S04]  /*22f0*/  LDSM.16.M88.2 R160, [R232+0x8080] ;  /* 0x00808000e8a0783b */ /* 0x000e680000000100 */
[----:B------:R-:W1:Y:S04]  /*2300*/  LDSM.16.M88.2 R162, [R222+0x6080] ;  /* 0x00608000dea2783b */ /* 0x000e680000000100 */
[----:B------:R-:W1:Y:S01]  /*2310*/  LDSM.16.M88.2 R164, [R222+0x7080] ;  /* 0x00708000dea4783b */ /* 0x000e620000000100 */
[----:B--2---:R-:W-:-:S03]  /*2320*/  LEA.HI R0, R15, R236, RZ, 0x4 ;  /* 0x000000ec0f007211 */ /* 0x004fc600078f20ff */
[----:B------:R-:W2:Y:S01]  /*2330*/  LDSM.16.M88.2 R166, [R222+0x8080] ;  /* 0x00808000dea6783b */ /* 0x000ea20000000100 */
[----:B------:R-:W-:-:S03]  /*2340*/  SHF.R.S32.HI R15, RZ, 0x4, R0 ;  /* 0x00000004ff0f7819 */ /* 0x000fc60000011400 */
        /* <DEDUP_REMOVED lines=13> */
[----:B------:R1:W-:Y:S04]  /*2420*/  STL.64 [R1+0x10], R30 ;  /* 0x0000101e01007387 */ /* 0x0003e80000100a00 */
[----:B------:R-:W-:Y:S04]  /*2430*/  STL.64 [R1], R76 ;  /* 0x0000004c01007387 */ /* 0x000fe80000100a00 */
[----:B------:R-:W-:Y:S01]  /*2440*/  @!PT LDS RZ, [RZ] ;  /* 0x00000000fffff984 */ /* 0x000fe20000000800 */
[----:B------:R-:W-:Y:S01]  /*2450*/  @!PT LDS RZ, [RZ] ;  /* 0x00000000fffff984 */ /* 0x000fe20000000800 */
[----:B------:R-:W-:Y:S01]  /*2460*/  @!PT LDS RZ, [RZ] ;  /* 0x00000000fffff984 */ /* 0x000fe20000000800 */
[----:B------:R1:W-:Y:S01]  /*2470*/  LDGSTS.E.BYPASS.LTC128B.128 [R237+0x6080], [R34.64], !P0 ;  /* 0x0608000022ed7fae */ /* 0x0003e2000c101d52 */
[----:B------:R-:W-:-:S02]  /*2480*/  ISETP.LT.OR P0, PT, R11, 0x21, !P2 ;  /* 0x000000210b00780c */ /* 0x000fc40005701670 */
[----:B------:R-:W-:Y:S01]  /*2490*/  ISETP.NE.AND P2, PT, R21, RZ, PT ;  /* 0x000000ff1500720c */ /* 0x000fe20003f45270 */
[----:B------:R1:W-:Y:S01]  /*24a0*/  LDGSTS.E.BYPASS.LTC128B.128 [R237+0x8080], [R34.64+0x80], !P1 ;  /* 0x0808008022ed7fae */ /* 0x0003e2000c901d52 */
[----:B------:R-:W-:Y:S01]  /*24b0*/  ISETP.GT.AND P1, PT, R236, 0xf, PT ;  /* 0x0000000fec00780c */ /* 0x000fe20003f24270 */
[----:B------:R-:W-:Y:S01]  /*24c0*/  IMAD.U32 R21, RZ, RZ, UR8 ;  /* 0x00000008ff157e24 */ /* 0x000fe2000f8e00ff */
[----:B------:R-:W-:Y:S02]  /*24d0*/  SEL R248, RZ, 0x1, P2 ;  /* 0x00000001fff87807 */ /* 0x000fe40001000000 */
[----:B------:R-:W-:-:S05]  /*24e0*/  ISETP.LT.OR P2, PT, R13, 0x1, P4 ;  /* 0x000000010d00780c */ /* 0x000fca0002741670 */
[----:B------:R2:W-:Y:S01]  /*24f0*/  LDGSTS.E.BYPASS.LTC128B.128 [R237+0x7080], [R28.64], !P0 ;  /* 0x070800001ced7fae */ /* 0x0005e2000c101d52 */
[----:B------:R-:W-:Y:S02]  /*2500*/  LEA R10, P0, R23, R18, 0x1 ;  /* 0x00000012170a7211 */ /* 0x000fe400078008ff */
[----:B------:R-:W-:Y:S02]  /*2510*/  LEA.HI R23, R0, R15, RZ, 0x1 ;  /* 0x0000000f00177211 */ /* 0x000fe400078f08ff */
[----:B------:R-:W-:Y:S02]  /*2520*/  @P1 LOP3.LUT R4, R4, 0x1, RZ, 0xfc, !PT ;  /* 0x0000000104041812 */ /* 0x000fe400078efcff */
[----:B------:R-:W-:Y:S02]  /*2530*/  ISETP.LT.OR P1, PT, R11, 0x21, !P3 ;  /* 0x000000210b00780c */ /* 0x000fe40005f21670 */
[----:B------:R-:W-:Y:S02]  /*2540*/  ISETP.GT.AND P3, PT, R236, 0xf, PT ;  /* 0x0000000fec00780c */ /* 0x000fe40003f64270 */
[----:B------:R-:W-:-:S02]  /*2550*/  LEA.HI.X R11, R22, R19, R21, 0x1, P0 ;  /* 0x00000013160b7211 */ /* 0x000fc400000f0c15 */
[----:B------:R-:W-:Y:S01]  /*2560*/  LOP3.LUT R22, R23, 0xfffffffe, RZ, 0xc0, !PT ;  /* 0xfffffffe17167812 */ /* 0x000fe200078ec0ff */
[----:B-1----:R-:W-:-:S04]  /*2570*/  CS2R R34, SRZ ;  /* 0x0000000000227805 */ /* 0x002fc8000001ff00 */
[----:B------:R-:W-:Y:S02]  /*2580*/  IMAD.IADD R15, R15, 0x1, -R22 ;  /* 0x000000010f0f7824 */ /* 0x000fe400078e0a16 */
[----:B------:R2:W-:Y:S01]  /*2590*/  LDGSTS.E.BYPASS.LTC128B.128 [R237+0x9080], [R28.64+0x80], !P1 ;  /* 0x090800801ced7fae */ /* 0x0005e2000c901d52 */
[----:B------:R-:W-:Y:S01]  /*25a0*/  ISETP.GE.AND P1, PT, R20, c[0x0][0x1fc], PT ;  /* 0x00007f0014007a0c */ /* 0x000fe20003f26270 */
[C---:B------:R-:W-:Y:S01]  /*25b0*/  IMAD.SHL.U32 R233, R15.reuse, 0x20, RZ ;  /* 0x000000200fe97824 */ /* 0x040fe200078e00ff */
[----:B------:R-:W-:Y:S01]  /*25c0*/  @!P3 IADD3 R21, P0, R40, UR21, RZ ;  /* 0x000000152815bc10 */ /* 0x000fe2000ff1e0ff */
[C---:B------:R-:W-:Y:S01]  /*25d0*/  IMAD.SHL.U32 R234, R15.reuse, 0x8, RZ ;  /* 0x000000080fea7824 */ /* 0x040fe200078e00ff */
[----:B------:R-:W-:Y:S01]  /*25e0*/  CS2R R40, SRZ ;  /* 0x0000000000287805 */ /* 0x000fe2000001ff00 */
[----:B------:R-:W-:Y:S01]  /*25f0*/  IMAD.SHL.U32 R15, R15, 0x100, RZ ;  /* 0x000001000f0f7824 */ /* 0x000fe200078e00ff */
[----:B------:R-:W-:Y:S02]  /*2600*/  @!P3 IADD3.X R16, R245, UR9, RZ, P0, !PT ;  /* 0x00000009f510bc10 */ /* 0x000fe400087fe4ff */
[----:B------:R-:W-:-:S02]  /*2610*/  @!P3 LEA R22, P0, R21, c[0x0][0x258], 0x2 ;  /* 0x000096001516ba11 */ /* 0x000fc400078010ff */
[----:B------:R-:W-:Y:S02]  /*2620*/  LOP3.LUT R234, R234, 0x8, RZ, 0xc0, !PT ;  /* 0x00000008eaea7812 */ /* 0x000fe400078ec0ff */
[----:B------:R-:W-:Y:S01]  /*2630*/  @!P3 LEA.HI.X R23, R21, c[0x0][0x25c], R16, 0x2, P0 ;  /* 0x000097001517ba11 */ /* 0x000fe200000f1410 */
[----:B------:R-:W-:Y:S01]  /*2640*/  IMAD.SHL.U32 R16, R8, 0x8, RZ ;  /* 0x0000000808107824 */ /* 0x000fe200078e00ff */
[----:B------:R-:W-:Y:S01]  /*2650*/  ISETP.GE.AND P0, PT, R20, c[0x0][0x1fc], PT ;  /* 0x00007f0014007a0c */ /* 0x000fe20003f06270 */
[----:B------:R-:W-:Y:S01]  /*2660*/  IMAD.SHL.U32 R21, R7, 0x10, RZ ;  /* 0x0000001007157824 */ /* 0x000fe200078e00ff */
[C---:B------:R-:W-:Y:S02]  /*2670*/  ISETP.LT.OR P3, PT, R13.reuse, 0x21, P4 ;  /* 0x000000210d00780c */ /* 0x040fe40002761670 */
[----:B------:R-:W-:Y:S02]  /*2680*/  SEL R8, RZ, 0xffffffff, P0 ;  /* 0xffffffffff087807 */ /* 0x000fe40000000000 */
[----:B------:R-:W-:-:S02]  /*2690*/  ISETP.LT.OR P0, PT, R13, 0x1, P1 ;  /* 0x000000010d00780c */ /* 0x000fc40000f01670 */
[----:B------:R-:W-:Y:S01]  /*26a0*/  ISETP.LT.OR P4, PT, R13, 0x21, P1 ;  /* 0x000000210d00780c */ /* 0x000fe20000f81670 */
[----:B------:R-:W-:Y:S01]  /*26b0*/  IMAD.SHL.U32 R13, R14, 0x20, RZ ;  /* 0x000000200e0d7824 */ /* 0x000fe200078e00ff */
[----:B------:R-:W-:Y:S02]  /*26c0*/  ISETP.GT.AND P1, PT, R236, 0xf, PT ;  /* 0x0000000fec00780c */ /* 0x000fe40003f24270 */
[----:B------:R-:W-:Y:S01]  /*26d0*/  LOP3.LUT R16, R16, 0x18, RZ, 0xc0, !PT ;  /* 0x0000001810107812 */ /* 0x000fe200078ec0ff */
[----:B--2---:R-:W-:-:S03]  /*26e0*/  CS2R R28, SRZ ;  /* 0x00000000001c7805 */ /* 0x004fc6000001ff00 */
[C---:B------:R-:W-:Y:S02]  /*26f0*/  LOP3.LUT R13, R16.reuse, 0xe0, R13, 0xf8, !PT ;  /* 0x000000e0100d7812 */ /* 0x040fe400078ef80d */
[----:B------:R-:W-:Y:S02]  /*2700*/  LOP3.LUT R233, R16, 0x20, R233, 0xf8, !PT ;  /* 0x0000002010e97812 */ /* 0x000fe400078ef8e9 */
[----:B------:R-:W-:Y:S02]  /*2710*/  SHF.R.S32.HI R16, RZ, 0x1f, R9 ;  /* 0x0000001fff107819 */ /* 0x000fe40000011409 */
[----:B------:R-:W-:Y:S01]  /*2720*/  LOP3.LUT R250, R13, 0x18, R250, 0x78, !PT ;  /* 0x000000180dfa7812 */ /* 0x000fe200078e78fa */
[----:B------:R-:W-:Y:S01]  /*2730*/  @!P1 IMAD.SHL.U32 R17, R236, 0x10, RZ ;  /* 0x00000010ec119824 */ /* 0x000fe200078e00ff */
[----:B------:R-:W-:Y:S02]  /*2740*/  LEA.HI R20, R16, R9, RZ, 0x2 ;  /* 0x0000000910147211 */ /* 0x000fe400078f10ff */
[----:B------:R-:W-:-:S02]  /*2750*/  LOP3.LUT R13, R2, 0x3ffffffc, RZ, 0xc0, !PT ;  /* 0x3ffffffc020d7812 */ /* 0x000fc400078ec0ff */
[C---:B------:R-:W-:Y:S01]  /*2760*/  LOP3.LUT R16, R20.reuse, 0x7ffffffc, RZ, 0xc0, !PT ;  /* 0x7ffffffc14107812 */ /* 0x040fe200078ec0ff */
[----:B------:R1:W-:Y:S01]  /*2770*/  @!P1 LDGSTS.E.BYPASS.LTC128B.128 [R17+0x12080], [R22.64] ;  /* 0x1208000016119fae */ /* 0x0003e2000b901d52 */
[----:B------:R-:W-:Y:S02]  /*2780*/  LEA.HI.SX32 R249, R20, R21, 0x1e ;  /* 0x0000001514f97211 */ /* 0x000fe400078ff2ff */
[----:B------:R-:W-:Y:S01]  /*2790*/  LOP3.LUT R21, R21, 0x10, RZ, 0xc0, !PT ;  /* 0x0000001015157812 */ /* 0x000fe200078ec0ff */
[----:B------:R-:W0:Y:S01]  /*27a0*/  LDGDEPBAR ;  /* 0x00000000000079af */ /* 0x000e220000000000 */
[----:B------:R-:W-:-:S03]  /*27b0*/  IMAD.IADD R9, R9, 0x1, -R16 ;  /* 0x0000000109097824 */ /* 0x000fc600078e0a10 */
[----:B------:R2:W-:Y:S01]  /*27c0*/  LDGSTS.E.BYPASS.LTC128B.128 [R237+0xe080], [R18.64], !P2 ;  /* 0x0e08000012ed7fae */ /* 0x0005e2000d101d52 */
[----:B------:R-:W-:Y:S02]  /*27d0*/  LOP3.LUT P2, RZ, R14, 0x1, RZ, 0xc0, !PT ;  /* 0x000000010eff7812 */ /* 0x000fe4000784c0ff */
[----:B------:R-:W-:Y:S01]  /*27e0*/  LOP3.LUT R14, R21, 0xe0, R6, 0xf8, !PT ;  /* 0x000000e0150e7812 */ /* 0x000fe200078ef806 */
[----:B------:R-:W-:Y:S01]  /*27f0*/  IMAD R6, R12, 0x4, R9 ;  /* 0x000000040c067824 */ /* 0x000fe200078e0209 */
[----:B------:R2:W-:Y:S01]  /*2800*/  LDGSTS.E.BYPASS.LTC128B.128 [R237+0x10080], [R18.64+0x80], !P0 ;  /* 0x1008008012ed7fae */ /* 0x0005e2000c101d52 */
[----:B------:R-:W-:Y:S01]  /*2810*/  IMAD.IADD R9, R236, 0x1, -R13 ;  /* 0x00000001ec097824 */ /* 0x000fe200078e0a0d */
[----:B------:R-:W-:Y:S02]  /*2820*/  LOP3.LUT R14, R14, 0x100, R15, 0xf8, !PT ;  /* 0x000001000e0e7812 */ /* 0x000fe400078ef80f */
[----:B------:R2:W-:Y:S01]  /*2830*/  LDGSTS.E.BYPASS.LTC128B.128 [R237+0xf080], [R10.64], !P3 ;  /* 0x0f0800000aed7fae */ /* 0x0005e2000d901d52 */
[----:B------:R-:W-:Y:S01]  /*2840*/  IMAD R9, R9, 0x2, R230 ;  /* 0x0000000209097824 */ /* 0x000fe200078e02e6 */
[----:B------:R-:W-:-:S02]  /*2850*/  LOP3.LUT R231, R14, 0x8, R5, 0xf8, !PT ;  /* 0x000000080ee77812 */ /* 0x000fc400078ef805 */
[----:B------:R2:W-:Y:S01]  /*2860*/  LDGSTS.E.BYPASS.LTC128B.128 [R237+0x11080], [R10.64+0x80], !P4 ;  /* 0x110800800aed7fae */ /* 0x0005e2000e101d52 */
[----:B------:R-:W-:Y:S01]  /*2870*/  IMAD.IADD R250, R9, 0x1, R250 ;  /* 0x0000000109fa7824 */ /* 0x000fe200078e02fa */
[----:B------:R-:W-:Y:S02]  /*2880*/  IADD3 R9, P0, R30, UR21, RZ ;  /* 0x000000151e097c10 */ /* 0x000fe4000ff1e0ff */
[----:B------:R-:W-:Y:S01]  /*2890*/  CS2R R30, SRZ ;  /* 0x00000000001e7805 */ /* 0x000fe2000001ff00 */
[----:B------:R-:W-:Y:S01]  /*28a0*/  IMAD.SHL.U32 R250, R250, 0x2, RZ ;  /* 0x00000002fafa7824 */ /* 0x000fe200078e00ff */
[----:B-1----:R-:W-:Y:S02]  /*28b0*/  LOP3.LUT R17, R0, 0xfffffff0, RZ, 0xc0, !PT ;  /* 0xfffffff000117812 */ /* 0x002fe400078ec0ff */
[----:B------:R-:W-:Y:S01]  /*28c0*/  IADD3.X R2, R244, UR9, RZ, P0, !PT ;  /* 0x00000009f4027c10 */ /* 0x000fe200087fe4ff */
[----:B------:R-:W-:Y:S01]  /*28d0*/  USHF.L.U32 UR9, UR4, 0x5, URZ ;  /* 0x0000000504097899 */ /* 0x000fe2000800063f */
[----:B------:R-:W-:Y:S01]  /*28e0*/  IADD3 R251, R250, 0x126c0, RZ ;  /* 0x000126c0fafb7810 */ /* 0x000fe20007ffe0ff */
[----:B------:R-:W-:Y:S01]  /*28f0*/  IMAD.IADD R13, R236, 0x1, -R17 ;  /* 0x00000001ec0d7824 */ /* 0x000fe200078e0a11 */
[----:B------:R-:W-:Y:S01]  /*2900*/  UMOV UR4, URZ ;  /* 0x0000003f00047c82 */ /* 0x000fe20008000000 */
[----:B------:R-:W-:Y:S01]  /*2910*/  IMAD.SHL.U32 R17, R8, 0x2, RZ ;  /* 0x0000000208117824 */ /* 0x000fe200078e00ff */
[----:B------:R-:W-:Y:S01]  /*2920*/  LEA R8, P0, R9, c[0x0][0x280], 0x2 ;  /* 0x0000a00009087a11 */ /* 0x000fe200078010ff */
[----:B------:R-:W-:Y:S01]  /*2930*/  IMAD.SHL.U32 R21, R13, 0x20, RZ ;  /* 0x000000200d157824 */ /* 0x000fe200078e00ff */
[----:B------:R-:W-:-:S02]  /*2940*/  SHF.R.S32.HI R0, RZ, 0x1f, R13 ;  /* 0x0000001fff007819 */ /* 0x000fc4000001140d */
[----:B------:R-:W-:Y:S02]  /*2950*/  LOP3.LUT R248, R17, 0x2, R248, 0xe2, !PT ;  /* 0x0000000211f87812 */ /* 0x000fe400078ee2f8 */
[----:B------:R-:W-:Y:S02]  /*2960*/  LEA.HI R17, R0, R13, RZ, 0x3 ;  /* 0x0000000d00117211 */ /* 0x000fe400078f18ff */
[----:B------:R-:W-:Y:S02]  /*2970*/  LEA.HI.X R9, R9, c[0x0][0x284], R2, 0x2, P0 ;  /* 0x0000a10009097a11 */ /* 0x000fe400000f1402 */
[C---:B------:R-:W-:Y:S01]  /*2980*/  LOP3.LUT R0, R17.reuse, 0xfffffff8, RZ, 0xc0, !PT ;  /* 0xfffffff811007812 */ /* 0x040fe200078ec0ff */
[----:B------:R-:W-:Y:S01]  /*2990*/  IMAD.SHL.U32 R2, R17, 0x40, RZ ;  /* 0x0000004011027824 */ /* 0x000fe200078e00ff */
[----:B------:R-:W-:Y:S02]  /*29a0*/  ISETP.GE.AND P0, PT, R236, 0x10, PT ;  /* 0x00000010ec00780c */ /* 0x000fe40003f06270 */
[----:B------:R-:W-:Y:S01]  /*29b0*/  LOP3.LUT R12, R234, 0x1e0, R21, 0xf8, !PT ;  /* 0x000001e0ea0c7812 */ /* 0x000fe200078ef815 */
[----:B------:R-:W-:Y:S01]  /*29c0*/  IMAD.IADD R0, R13, 0x1, -R0 ;  /* 0x000000010d007824 */ /* 0x000fe200078e0a00 */
[----:B------:R-:W-:-:S02]  /*29d0*/  LOP3.LUT R2, R2, 0xfffffe00, RZ, 0xc0, !PT ;  /* 0xfffffe0002027812 */ /* 0x000fc400078ec0ff */
[C---:B------:R-:W-:Y:S01]  /*29e0*/  LOP3.LUT P1, RZ, R13.reuse, 0x4, RZ, 0xc0, !PT ;  /* 0x000000040dff7812 */ /* 0x040fe2000782c0ff */
[----:B------:R-:W-:Y:S02]  /*29f0*/  IMAD.SHL.U32 R16, R0, 0x40, RZ ;  /* 0x0000004000107824 */ /* 0x000fe400078e00ff */
[----:B------:R-:W-:Y:S01]  /*2a00*/  IMAD.SHL.U32 R13, R13, 0x4, RZ ;  /* 0x000000040d0d7824 */ /* 0x000fe200078e00ff */
[----:B------:R-:W-:Y:S02]  /*2a10*/  SEL R229, R229, 0xfffffff0, !P1 ;  /* 0xfffffff0e5e57807 */ /* 0x000fe40004800000 */
[----:B------:R-:W-:Y:S02]  /*2a20*/  LOP3.LUT R16, R16, 0x1c0, RZ, 0xc0, !PT ;  /* 0x000001c010107812 */ /* 0x000fe400078ec0ff */
[----:B------:R-:W-:Y:S02]  /*2a30*/  LOP3.LUT P1, RZ, R0, 0x2, RZ, 0xc0, !PT ;  /* 0x0000000200ff7812 */ /* 0x000fe4000782c0ff */
[----:B------:R-:W-:-:S02]  /*2a40*/  SHF.R.U32.HI R5, RZ, 0x3, R16 ;  /* 0x00000003ff057819 */ /* 0x000fc40000011610 */
[----:B------:R-:W-:Y:S02]  /*2a50*/  LOP3.LUT R13, R12, 0x38, R13, 0x78, !PT ;  /* 0x000000380c0d7812 */ /* 0x000fe400078e780d */
[C---:B------:R-:W-:Y:S02]  /*2a60*/  LOP3.LUT R234, R5.reuse, R16, R234, 0x1e, !PT ;  /* 0x0000001005ea7212 */ /* 0x040fe400078e1eea */
[----:B------:R-:W-:Y:S01]  /*2a70*/  LOP3.LUT R233, R5, R233, R16, 0x1e, !PT ;  /* 0x000000e905e97212 */ /* 0x000fe200078e1e10 */
[----:B------:R-:W-:Y:S01]  /*2a80*/  IMAD R5, R7, 0x400, R2 ;  /* 0x0000040007057824 */ /* 0x000fe200078e0202 */
[----:B------:R-:W-:Y:S02]  /*2a90*/  LOP3.LUT R12, R14, 0x1c0, RZ, 0xc0, !PT ;  /* 0x000001c00e0c7812 */ /* 0x000fe400078ec0ff */
[----:B------:R-:W-:Y:S01]  /*2aa0*/  LOP3.LUT R233, R233, R2, RZ, 0xfc, !PT ;  /* 0x00000002e9e97212 */ /* 0x000fe200078efcff */
[----:B------:R-:W-:Y:S01]  /*2ab0*/  IMAD.IADD R234, R5, 0x1, R234 ;  /* 0x0000000105ea7824 */ /* 0x000fe200078e02ea */
[----:B------:R-:W-:-:S02]  /*2ac0*/  IADD3 R5, R250, 0x12480, RZ ;  /* 0x00012480fa057810 */ /* 0x000fc40007ffe0ff */
[----:B------:R-:W-:Y:S02]  /*2ad0*/  LOP3.LUT R230, R13, R230, RZ, 0xfc, !PT ;  /* 0x000000e60de67212 */ /* 0x000fe400078efcff */
[----:B------:R-:W-:Y:S01]  /*2ae0*/  @P2 IADD3 R251, R5, 0x1c0, RZ ;  /* 0x000001c005fb2810 */ /* 0x000fe20007ffe0ff */
[----:B------:R-:W-:Y:S01]  /*2af0*/  @!P0 IMAD.SHL.U32 R5, R236, 0x10, RZ ;  /* 0x00000010ec058824 */ /* 0x000fe200078e00ff */
[----:B------:R-:W-:Y:S02]  /*2b00*/  SHF.R.U32.HI R12, RZ, 0x3, R12 ;  /* 0x00000003ff0c7819 */ /* 0x000fe4000001160c */
[----:B------:R-:W-:Y:S02]  /*2b10*/  LEA R230, R230, 0x15480, 0x1 ;  /* 0x00015480e6e67811 */ /* 0x000fe400078e08ff */
[----:B------:R1:W-:Y:S01]  /*2b20*/  @!P0 LDGSTS.E.BYPASS.LTC128B.128 [R5+0x12280], [R8.64] ;  /* 0x1228000008058fae */ /* 0x0003e2000b901d52 */
[----:B------:R-:W-:Y:S01]  /*2b30*/  LOP3.LUT P0, RZ, R0, 0x4, RZ, 0xc0, !PT ;  /* 0x0000000400ff7812 */ /* 0x000fe2000780c0ff */
[----:B------:R-:W-:Y:S01]  /*2b40*/  IMAD.MOV.U32 R0, RZ, RZ, 0x20 ;  /* 0x00000020ff007424 */ /* 0x000fe200078e00ff */
[----:B------:R-:W-:Y:S01]  /*2b50*/  LOP3.LUT R231, R12, R231, RZ, 0x3c, !PT ;  /* 0x000000e70ce77212 */ /* 0x000fe200078e3cff */
[----:B------:R-:W0:Y:S01]  /*2b60*/  LDGDEPBAR ;  /* 0x00000000000079af */ /* 0x000e220000000000 */
[----:B------:R-:W-:Y:S01]  /*2b70*/  SEL R228, R228, 0xfffffff0, !P1 ;  /* 0xfffffff0e4e47807 */ /* 0x000fe20004800000 */
[----:B------:R-:W-:Y:S01]  /*2b80*/  IMAD R229, R229, 0x2, R230 ;  /* 0x00000002e5e57824 */ /* 0x000fe200078e02e6 */
[----:B------:R-:W-:Y:S01]  /*2b90*/  SEL R227, R0, 0xffffffe0, !P0 ;  /* 0xffffffe000e37807 */ /* 0x000fe20004000000 */
[----:B------:R-:W0:Y:S01]  /*2ba0*/  LDGDEPBAR ;  /* 0x00000000000079af */ /* 0x000e220000000000 */
[----:B------:R-:W-:-:S02]  /*2bb0*/  IMAD.SHL.U32 R231, R231, 0x2, RZ ;  /* 0x00000002e7e77824 */ /* 0x000fc400078e00ff */
[C---:B------:R-:W-:Y:S02]  /*2bc0*/  IMAD.IADD R225, R234.reuse, 0x1, R228 ;  /* 0x00000001eae17824 */ /* 0x040fe400078e02e4 */
[--C-:B------:R-:W-:Y:S02]  /*2bd0*/  IMAD.IADD R224, R234, 0x1, R227.reuse ;  /* 0x00000001eae07824 */ /* 0x100fe400078e02e3 */
[C---:B------:R-:W-:Y:S02]  /*2be0*/  IMAD.IADD R226, R228.reuse, 0x1, R227 ;  /* 0x00000001e4e27824 */ /* 0x040fe400078e02e3 */
[----:B------:R-:W-:Y:S02]  /*2bf0*/  IMAD.IADD R223, R228, 0x1, R224 ;  /* 0x00000001e4df7824 */ /* 0x000fe400078e02e0 */
[----:B-1----:R-:W-:Y:S01]  /*2c00*/  IMAD.SHL.U32 R5, R6, 0x2, RZ ;  /* 0x0000000206057824 */ /* 0x002fe200078e00ff */
[----:B------:R-:W-:-:S04]  /*2c10*/  IADD3 R6, R237, 0x6080, RZ ;  /* 0x00006080ed067810 */ /* 0x000fc80007ffe0ff */
[C---:B------:R-:W-:Y:S01]  /*2c20*/  IADD3 R3, -R5.reuse, UR13, RZ ;  /* 0x0000000d05037c10 */ /* 0x040fe2000fffe1ff */
[----:B------:R-:W-:Y:S01]  /*2c30*/  STL [R1+0x8], R6 ;  /* 0x0000080601007387 */ /* 0x000fe20000100800 */
[C---:B------:R-:W-:Y:S01]  /*2c40*/  IADD3 R2, -R5.reuse, UR17, RZ ;  /* 0x0000001105027c10 */ /* 0x040fe2000fffe1ff */
[----:B------:R-:W-:Y:S01]  /*2c50*/  UMOV UR13, 0x1 ;  /* 0x00000001000d7882 */ /* 0x000fe20000000000 */
[----:B------:R-:W-:Y:S01]  /*2c60*/  IADD3 R5, -R5, UR10, RZ ;  /* 0x0000000a05057c10 */ /* 0x000fe2000fffe1ff */
[----:B------:R1:W-:Y:S04]  /*2c70*/  STL [R1+0xc], R3 ;  /* 0x00000c0301007387 */ /* 0x0003e80000100800 */
[----:B------:R-:W-:Y:S01]  /*2c80*/  STL [R1+0x28], R5 ;  /* 0x0000280501007387 */ /* 0x000fe20000100800 */
[----:B-1----:R-:W-:-:S02]  /*2c90*/  IADD3 R3, R2, c[0x0][0x2a4], RZ ;  /* 0x0000a90002037a10 */ /* 0x002fc40007ffe0ff */
[----:B------:R-:W-:-:S03]  /*2ca0*/  IADD3 R2, R2, UR6, RZ ;  /* 0x0000000602027c10 */ /* 0x000fc6000fffe0ff */
[----:B------:R-:W-:Y:S04]  /*2cb0*/  STL [R1+0x1c], R3 ;  /* 0x00001c0301007387 */ /* 0x000fe80000100800 */
[----:B------:R1:W-:Y:S02]  /*2cc0*/  STL [R1+0x18], R2 ;  /* 0x0000180201007387 */ /* 0x0003e40000100800 */
[----:B-1----:R-:W-:-:S05]  /*2cd0*/  IMAD.MOV.U32 R2, RZ, RZ, 0x1 ;  /* 0x00000001ff027424 */ /* 0x002fca00078e00ff */
[----:B--234-:R-:W-:Y:S02]  /*2ce0*/  ISETP.LE.AND P2, PT, R2, c[0x0][0x2a8], PT ;  /* 0x0000aa0002007a0c */ /* 0x01cfe40003f43270 */
.L_x_467:
[----:B------:R-:W-:Y:S04]  /*2cf0*/  DEPBAR.LE SB0, 0x1 ;  /* 0x000080400000791a */ /* 0x000fe80000000000 */
[----:B------:R-:W-:Y:S01]  /*2d00*/  BAR.SYNC.DEFER_BLOCKING 0x0 ;  /* 0x0000000000007b1d */ /* 0x000fe20000010000 */
[----:B------:R-:W-:Y:S02]  /*2d10*/  MOV R3, UR4 ;  /* 0x0000000400037c02 */ /* 0x000fe40008000f00 */
[----:B------:R-:W-:Y:S02]  /*2d20*/  MOV R149, UR4 ;  /* 0x0000000400957c02 */ /* 0x000fe40008000f00 */
[----:B------:R-:W-:Y:S02]  /*2d30*/  LEA R3, R3, R234, 0xd ;  /* 0x000000ea03037211 */ /* 0x000fe400078e68ff */
[----:B------:R-:W-:Y:S02]  /*2d40*/  LEA R149, R149, R228, 0xd ;  /* 0x000000e495957211 */ /* 0x000fe400078e68ff */
[----:B------:R-:W-:Y:S02]  /*2d50*/  SHF.L.U32 R155, R3, 0x1, RZ ;  /* 0x00000001039b7819 */ /* 0x000fe400000006ff */
[----:B------:R-:W-:Y:S01]  /*2d60*/  MOV R151, UR4 ;  /* 0x0000000400977c02 */ /* 0x000fe20008000f00 */
[C---:B------:R-:W-:Y:S01]  /*2d70*/  IMAD.IADD R136, R234.reuse, 0x1, R149 ;  /* 0x00000001ea887824 */ /* 0x040fe200078e0295 */
[----:B------:R-:W-:Y:S02]  /*2d80*/  IADD3 R149, R234, R149, R227 ;  /* 0x00000095ea957210 */ /* 0x000fe40007ffe0e3 */
[----:B------:R-:W-:Y:S02]  /*2d90*/  LEA R151, R151, R226, 0xd ;  /* 0x000000e297977211 */ /* 0x000fe400078e68ff */
[----:B------:R-:W-:Y:S02]  /*2da0*/  SHF.L.U32 R154, R136, 0x1, RZ ;  /* 0x00000001889a7819 */ /* 0x000fe400000006ff */
[----:B------:R-:W-:Y:S02]  /*2db0*/  SHF.L.U32 R206, R149, 0x1, RZ ;  /* 0x0000000195ce7819 */ /* 0x000fe400000006ff */
[----:B------:R-:W-:Y:S01]  /*2dc0*/  IADD3 R151, R234, R151, RZ ;  /* 0x00000097ea977210 */ /* 0x000fe20007ffe0ff */
[----:B------:R-:W-:Y:S04]  /*2dd0*/  LDSM.16.M88.2 R2, [R232+0x80] ;  /* 0x00008000e802783b */ /* 0x000fe80000000100 */
[----:B------:R-:W-:Y:S02]  /*2de0*/  IMAD.SHL.U32 R204, R151, 0x2, RZ ;  /* 0x0000000297cc7824 */ /* 0x000fe400078e00ff */
        /* <DEDUP_REMOVED lines=12> */
[----:B------:R-:W-:Y:S01]  /*2eb0*/  LDSM.16.M88.4 R148, [R204+0x7080] ;  /* 0x00708000cc94783b */ /* 0x000fe20000000200 */
[C---:B------:R-:W-:Y:S07]  /*2ec0*/  HMMA.16816.F32.BF16 R16, R76.reuse, R132, RZ ;  /* 0x000000844c10723c */ /* 0x040fee00000418ff */
[----:B------:R-:W-:Y:S01]  /*2ed0*/  LDSM.16.M88.2 R152, [R220+0x1080] ;  /* 0x00108000dc98783b */ /* 0x000fe20000000100 */
[-C--:B----4-:R-:W-:Y:S07]  /*2ee0*/  HMMA.16816.F32.BF16 R20, R76, R134.reuse, RZ ;  /* 0x000000864c14723c */ /* 0x090fee00000418ff */
[----:B------:R-:W-:Y:S01]  /*2ef0*/  MOV R76, UR4 ;  /* 0x00000004004c7c02 */ /* 0x000fe20008000f00 */
[----:B------:R-:W-:Y:S01]  /*2f00*/  HMMA.16816.F32.BF16 R24, R80, R134, RZ ;  /* 0x000000865018723c */ /* 0x000fe200000418ff */
[----:B------:R-:W-:Y:S03]  /*2f10*/  LDSM.16.M88.2 R80, [R221+0x80] ;  /* 0x00008000dd50783b */ /* 0x000fe60000000100 */
[----:B------:R-:W-:Y:S03]  /*2f20*/  LEA R77, R76, R227, 0xd ;  /* 0x000000e34c4d7211 */ /* 0x000fe600078e68ff */
[----:B------:R-:W-:Y:S01]  /*2f30*/  LDSM.16.M88.2 R82, [R221+0x1080] ;  /* 0x00108000dd52783b */ /* 0x000fe20000000100 */
[-C--:B-----5:R-:W-:Y:S05]  /*2f40*/  HMMA.16816.F32.BF16 R4, R136, R140.reuse, R4 ;  /* 0x0000008c8804723c */ /* 0x0a0fea0000041804 */
[----:B------:R-:W-:Y:S03]  /*2f50*/  IADD3 R77, R234, R77, RZ ;  /* 0x0000004dea4d7210 */ /* 0x000fe60007ffe0ff */
[C---:B-1----:R-:W-:Y:S01]  /*2f60*/  HMMA.16816.F32.BF16 R8, R144.reuse, R140, R8 ;  /* 0x0000008c9008723c */ /* 0x042fe20000041808 */
[----:B------:R-:W-:Y:S03]  /*2f70*/  LDSM.16.M88.2 R140, [R221+0x2080] ;  /* 0x00208000dd8c783b */ /* 0x000fe60000000100 */
[----:B------:R-:W-:Y:S04]  /*2f80*/  IMAD.SHL.U32 R205, R77, 0x2, RZ ;  /* 0x000000024dcd7824 */ /* 0x000fe800078e00ff */
[-C--:B--2---:R-:W-:Y:S01]  /*2f90*/  HMMA.16816.F32.BF16 R12, R144, R142.reuse, R12 ;  /* 0x0000008e900c723c */ /* 0x084fe2000004180c */
[----:B------:R-:W1:Y:S07]  /*2fa0*/  LDSM.16.M88.4 R76, [R205+0x6080] ;  /* 0x00608000cd4c783b */ /* 0x000e6e0000000200 */
[C---:B------:R-:W-:Y:S01]  /*2fb0*/  HMMA.16816.F32.BF16 R16, R136.reuse, R142, R16 ;  /* 0x0000008e8810723c */ /* 0x040fe20000041810 */
[----:B------:R-:W2:Y:S07]  /*2fc0*/  LDSM.16.M88.4 R132, [R205+0x7080] ;  /* 0x00708000cd84783b */ /* 0x000eae0000000200 */
[-C--:B---3--:R-:W-:Y:S01]  /*2fd0*/  HMMA.16816.F32.BF16 R20, R136, R2.reuse, R20 ;  /* 0x000000028814723c */ /* 0x088fe20000041814 */
[----:B------:R-:W-:Y:S06]  /*2fe0*/  LDSM.16.M88.2 R142, [R220+0x80] ;  /* 0x00008000dc8e783b */ /* 0x000fec0000000100 */
[----:B------:R-:W3:Y:S01]  /*2ff0*/  LDSM.16.M88.4 R136, [R206+0x6080] ;  /* 0x00608000ce88783b */ /* 0x000ee20000000200 */
[----:B------:R-:W-:Y:S07]  /*3000*/  HMMA.16816.F32.BF16 R24, R144, R2, R24 ;  /* 0x000000029018723c */ /* 0x000fee0000041818 */
[----:B------:R-:W4:Y:S06]  /*3010*/  LDSM.16.M88.2 R2, [R220+0x2080] ;  /* 0x00208000dc02783b */ /* 0x000f2c0000000100 */
[----:B------:R-:W-:Y:S01]  /*3020*/  LDSM.16.M88.4 R144, [R155+0x9080] ;  /* 0x009080009b90783b */ /* 0x000fe20000000200 */
[-C--:B-1----:R-:W-:Y:S08]  /*3030*/  HMMA.16816.F32.BF16 R4, R76, R80.reuse, R4 ;  /* 0x000000504c04723c */ /* 0x082ff00000041804 */
[C---:B--2---:R-:W-:Y:S01]  /*3040*/  HMMA.16816.F32.BF16 R8, R132.reuse, R80, R8 ;  /* 0x000000508408723c */ /* 0x044fe20000041808 */
[----:B------:R-:W-:Y:S07]  /*3050*/  LDSM.16.M88.2 R80, [R232+0x3080] ;  /* 0x00308000e850783b */ /* 0x000fee0000000100 */
[-C--:B------:R-:W-:Y:S08]  /*3060*/  HMMA.16816.F32.BF16 R12, R132, R82.reuse, R12 ;  /* 0x00000052840c723c */ /* 0x080ff0000004180c */
[C---:B------:R-:W-:Y:S01]  /*3070*/  HMMA.16816.F32.BF16 R16, R76.reuse, R82, R16 ;  /* 0x000000524c10723c */ /* 0x040fe20000041810 */
[----:B------:R-:W-:Y:S07]  /*3080*/  LDSM.16.M88.2 R82, [R232+0x4080] ;  /* 0x00408000e852783b */ /* 0x000fee0000000100 */
[-C--:B------:R-:W-:Y:S01]  /*3090*/  HMMA.16816.F32.BF16 R20, R76, R140.reuse, R20 ;  /* 0x0000008c4c14723c */ /* 0x080fe20000041814 */
[----:B------:R-:W1:Y:S07]  /*30a0*/  LDSM.16.M88.4 R76, [R155+0x8080] ;  /* 0x008080009b4c783b */ /* 0x000e6e0000000200 */
[----:B------:R-:W-:Y:S07]  /*30b0*/  HMMA.16816.F32.BF16 R24, R132, R140, R24 ;  /* 0x0000008c8418723c */ /* 0x000fee0000041818 */
[----:B------:R-:W-:Y:S01]  /*30c0*/  MOV R132, UR4 ;  /* 0x0000000400847c02 */ /* 0x000fe20008000f00 */
[-C--:B---3--:R-:W-:Y:S05]  /*30d0*/  HMMA.16816.F32.BF16 R4, R136, R142.reuse, R4 ;  /* 0x0000008e8804723c */ /* 0x088fea0000041804 */
[----:B------:R-:W-:Y:S02]  /*30e0*/  LEA R134, R132, R225, 0xd ;  /* 0x000000e184867211 */ /* 0x000fe400078e68ff */
[----:B------:R-:W2:Y:S01]  /*30f0*/  LDSM.16.M88.2 R132, [R232+0x5080] ;  /* 0x00508000e884783b */ /* 0x000ea20000000100 */
[C---:B------:R-:W-:Y:S05]  /*3100*/  HMMA.16816.F32.BF16 R8, R148.reuse, R142, R8 ;  /* 0x0000008e9408723c */ /* 0x040fea0000041808 */
[----:B------:R-:W-:Y:S03]  /*3110*/  LDSM.16.M88.4 R140, [R154+0x9080] ;  /* 0x009080009a8c783b */ /* 0x000fe60000000200 */
[-C--:B------:R-:W-:Y:S08]  /*3120*/  HMMA.16816.F32.BF16 R12, R148, R152.reuse, R12 ;  /* 0x00000098940c723c */ /* 0x080ff0000004180c */
[C---:B------:R-:W-:Y:S08]  /*3130*/  HMMA.16816.F32.BF16 R16, R136.reuse, R152, R16 ;  /* 0x000000988810723c */ /* 0x040ff00000041810 */
[-C--:B----4-:R-:W-:Y:S07]  /*3140*/  HMMA.16816.F32.BF16 R20, R136, R2.reuse, R20 ;  /* 0x000000028814723c */ /* 0x090fee0000041814 */
[----:B------:R-:W-:Y:S01]  /*3150*/  SHF.L.U32 R136, R134, 0x1, RZ ;  /* 0x0000000186887819 */ /* 0x000fe200000006ff */
[----:B------:R-:W-:Y:S01]  /*3160*/  HMMA.16816.F32.BF16 R24, R148, R2, R24 ;  /* 0x000000029418723c */ /* 0x000fe20000041818 */
[----:B------:R-:W-:Y:S06]  /*3170*/  LDSM.16.M88.2 R2, [R222+0x3080] ;  /* 0x00308000de02783b */ /* 0x000fec0000000100 */
[----:B------:R-:W3:Y:S01]  /*3180*/  LDSM.16.M88.4 R136, [R136+0x8080] ;  /* 0x008080008888783b */ /* 0x000ee20000000200 */
[-C--:B-1----:R-:W-:Y:S07]  /*3190*/  HMMA.16816.F32.BF16 R4, R76, R80.reuse, R4 ;  /* 0x000000504c04723c */ /* 0x082fee0000041804 */
[----:B------:R-:W-:Y:S01]  /*31a0*/  LDSM.16.M88.2 R134, [R221+0x3080] ;  /* 0x00308000dd86783b */ /* 0x000fe20000000100 */
[C---:B------:R-:W-:Y:S07]  /*31b0*/  HMMA.16816.F32.BF16 R8, R144.reuse, R80, R8 ;  /* 0x000000509008723c */ /* 0x040fee0000041808 */
[----:B------:R-:W-:Y:S01]  /*31c0*/  MOV R81, UR4 ;  /* 0x0000000400517c02 */ /* 0x000fe20008000f00 */
[-C--:B------:R-:W-:Y:S04]  /*31d0*/  HMMA.16816.F32.BF16 R12, R144, R82.reuse, R12 ;  /* 0x00000052900c723c */ /* 0x080fe8000004180c */
[----:B------:R-:W-:Y:S04]  /*31e0*/  IMAD R81, R81, 0x2000, R224 ;  /* 0x0000200051517824 */ /* 0x000fe800078e02e0 */
[C---:B------:R-:W-:Y:S01]  /*31f0*/  HMMA.16816.F32.BF16 R16, R76.reuse, R82, R16 ;  /* 0x000000524c10723c */ /* 0x040fe20000041810 */
[----:B------:R-:W-:Y:S03]  /*3200*/  LDSM.16.M88.2 R82, [R222+0x5080] ;  /* 0x00508000de52783b */ /* 0x000fe60000000100 */
[----:B------:R-:W-:Y:S03]  /*3210*/  SHF.L.U32 R148, R81, 0x1, RZ ;  /* 0x0000000151947819 */ /* 0x000fe600000006ff */
[----:B------:R-:W1:Y:S01]  /*3220*/  LDSM.16.M88.2 R80, [R222+0x4080] ;  /* 0x00408000de50783b */ /* 0x000e620000000100 */
[-C--:B--2---:R-:W-:Y:S05]  /*3230*/  HMMA.16816.F32.BF16 R20, R76, R132.reuse, R20 ;  /* 0x000000844c14723c */ /* 0x084fea0000041814 */
[----:B------:R-:W2:Y:S02]  /*3240*/  LDSM.16.M88.4 R148, [R148+0x8080] ;  /* 0x008080009494783b */ /* 0x000ea40000000200 */
[----:B------:R-:W-:Y:S01]  /*3250*/  MOV R76, UR4 ;  /* 0x00000004004c7c02 */ /* 0x000fe20008000f00 */
[----:B------:R-:W-:Y:S04]  /*3260*/  HMMA.16816.F32.BF16 R24, R144, R132, R24 ;  /* 0x000000849018723c */ /* 0x000fe80000041818 */
[----:B------:R-:W-:Y:S01]  /*3270*/  LEA R76, R76, R223, 0xd ;  /* 0x000000df4c4c7211 */ /* 0x000fe200078e68ff */
[----:B------:R-:W-:Y:S03]  /*3280*/  LDSM.16.M88.2 R132, [R221+0x4080] ;  /* 0x00408000dd84783b */ /* 0x000fe60000000100 */
[-C--:B---3--:R-:W-:Y:S03]  /*3290*/  HMMA.16816.F32.BF16 R4, R136, R2.reuse, R4 ;  /* 0x000000028804723c */ /* 0x088fe60000041804 */
[----:B------:R-:W-:Y:S02]  /*32a0*/  LDSM.16.M88.2 R144, [R221+0x5080] ;  /* 0x00508000dd90783b */ /* 0x000fe40000000100 */
[----:B------:R-:W-:Y:S03]  /*32b0*/  SHF.L.U32 R152, R76, 0x1, RZ ;  /* 0x000000014c987819 */ /* 0x000fe600000006ff */
[C---:B------:R-:W-:Y:S01]  /*32c0*/  HMMA.16816.F32.BF16 R8, R140.reuse, R2, R8 ;  /* 0x000000028c08723c */ /* 0x040fe20000041808 */
[----:B------:R-:W3:Y:S08]  /*32d0*/  LDSM.16.M88.4 R76, [R205+0x9080] ;  /* 0x00908000cd4c783b */ /* 0x000ef00000000200 */
[----:B------:R-:W-:Y:S01]  /*32e0*/  LDSM.16.M88.2 R146, [R220+0x3080] ;  /* 0x00308000dc92783b */ /* 0x000fe20000000100 */
[-C--:B-1----:R-:W-:Y:S05]  /*32f0*/  HMMA.16816.F32.BF16 R12, R140, R80.reuse, R12 ;  /* 0x000000508c0c723c */ /* 0x082fea000004180c */
[----:B------:R-:W1:Y:S03]  /*3300*/  LDSM.16.M88.4 R152, [R152+0x8080] ;  /* 0x008080009898783b */ /* 0x000e660000000200 */
[C---:B------:R-:W-:Y:S05]  /*3310*/  HMMA.16816.F32.BF16 R16, R136.reuse, R80, R16 ;  /* 0x000000508810723c */ /* 0x040fea0000041810 */
[----:B------:R-:W-:Y:S03]  /*3320*/  LDSM.16.M88.2 R2, [R220+0x4080] ;  /* 0x00408000dc02783b */ /* 0x000fe60000000100 */
[-C--:B------:R-:W-:Y:S03]  /*3330*/  HMMA.16816.F32.BF16 R20, R136, R82.reuse, R20 ;  /* 0x000000528814723c */ /* 0x080fe60000041814 */
[----:B------:R-:W4:Y:S04]  /*3340*/  LDL R136, [R1+0x1c] ;  /* 0x00001c0001887983 */ /* 0x000f280000100800 */
[----:B------:R-:W5:Y:S01]  /*3350*/  LDL R137, [R1+0x18] ;  /* 0x0000180001897983 */ /* 0x000f620000100800 */
[----:B------:R-:W-:Y:S01]  /*3360*/  MOV R139, 0x1 ;  /* 0x00000001008b7802 */ /* 0x000fe20000000f00 */
[----:B------:R-:W-:Y:S02]  /*3370*/  HMMA.16816.F32.BF16 R24, R140, R82, R24 ;  /* 0x000000528c18723c */ /* 0x000fe40000041818 */
[----:B------:R-:W5:Y:S02]  /*3380*/  LDL R138, [R1+0xc] ;  /* 0x00000c00018a7983 */ /* 0x000f640000100800 */
[----:B------:R-:W-:Y:S02]  /*3390*/  ISETP.LE.AND P3, PT, R139, c[0x0][0x2a8], PT ;  /* 0x0000aa008b007a0c */ /* 0x000fe40003f63270 */
[----:B------:R-:W1:Y:S01]  /*33a0*/  LDSM.16.M88.4 R80, [R204+0x9080] ;  /* 0x00908000cc50783b */ /* 0x000e620000000200 */
[----:B------:R-:W-:Y:S01]  /*33b0*/  MOV R143, UR11 ;  /* 0x0000000b008f7c02 */ /* 0x000fe20008000f00 */
[-C--:B--2---:R-:W-:Y:S08]  /*33c0*/  HMMA.16816.F32.BF16 R4, R148, R134.reuse, R4 ;  /* 0x000000869404723c */ /* 0x084ff00000041804 */
[C---:B---3--:R-:W-:Y:S08]  /*33d0*/  HMMA.16816.F32.BF16 R8, R76.reuse, R134, R8 ;  /* 0x000000864c08723c */ /* 0x048ff00000041808 */
[-C--:B------:R-:W-:Y:S08]  /*33e0*/  HMMA.16816.F32.BF16 R12, R76, R132.reuse, R12 ;  /* 0x000000844c0c723c */ /* 0x080ff0000004180c */
[C---:B------:R-:W-:Y:S08]  /*33f0*/  HMMA.16816.F32.BF16 R16, R148.reuse, R132, R16 ;  /* 0x000000849410723c */ /* 0x040ff00000041810 */
[-C--:B------:R-:W-:Y:S08]  /*3400*/  HMMA.16816.F32.BF16 R20, R148, R144.reuse, R20 ;  /* 0x000000909414723c */ /* 0x080ff00000041814 */
[----:B------:R-:W-:Y:S01]  /*3410*/  HMMA.16816.F32.BF16 R24, R76, R144, R24 ;  /* 0x000000904c18723c */ /* 0x000fe20000041818 */
[----:B------:R-:W2:Y:S07]  /*3420*/  LDSM.16.M88.2 R76, [R220+0x5080] ;  /* 0x00508000dc4c783b */ /* 0x000eae0000000100 */
[-C--:B-1----:R-:W-:Y:S08]  /*3430*/  HMMA.16816.F32.BF16 R4, R152, R146.reuse, R4 ;  /* 0x000000929804723c */ /* 0x082ff00000041804 */
[C---:B------:R-:W-:Y:S08]  /*3440*/  HMMA.16816.F32.BF16 R8, R80.reuse, R146, R8 ;  /* 0x000000925008723c */ /* 0x040ff00000041808 */
[-C--:B------:R-:W-:Y:S08]  /*3450*/  HMMA.16816.F32.BF16 R12, R80, R2.reuse, R12 ;  /* 0x00000002500c723c */ /* 0x080ff0000004180c */
[C---:B------:R-:W-:Y:S04]  /*3460*/  HMMA.16816.F32.BF16 R16, R152.reuse, R2, R16 ;  /* 0x000000029810723c */ /* 0x040fe80000041810 */
[----:B------:R-:W-:Y:S02]  /*3470*/  FMUL.FTZ R208, R4, c[0x0][0x2b4] ;  /* 0x0000ad0004d07a20 */ /* 0x000fe40000410000 */
[----:B------:R-:W-:Y:S02]  /*3480*/  FMUL.FTZ R209, R5, c[0x0][0x2b4] ;  /* 0x0000ad0005d17a20 */ /* 0x000fe40000410000 */
[----:B------:R-:W-:Y:S01]  /*3490*/  FMUL.FTZ R214, R11, c[0x0][0x2b4] ;  /* 0x0000ad000bd67a20 */ /* 0x000fe20000410000 */
[-C--:B--2---:R-:W-:Y:S01]  /*34a0*/  HMMA.16816.F32.BF16 R20, R152, R76.reuse, R20 ;  /* 0x0000004c9814723c */ /* 0x084fe20000041814 */
[----:B------:R-:W1:Y:S02]  /*34b0*/  MUFU.TANH R208, R208 ;  /* 0x000000d000d07308 */ /* 0x000e640000002400 */
[----:B------:R-:W-:Y:S02]  /*34c0*/  FMUL.FTZ R210, R6, c[0x0][0x2b4] ;  /* 0x0000ad0006d27a20 */ /* 0x000fe40000410000 */
[----:B------:R-:W-:Y:S02]  /*34d0*/  FMUL.FTZ R211, R7, c[0x0][0x2b4] ;  /* 0x0000ad0007d37a20 */ /* 0x000fe40000410000 */
[----:B------:R-:W-:Y:S01]  /*34e0*/  MOV R155, UR4 ;  /* 0x00000004009b7c02 */ /* 0x000fe20008000f00 */
[----:B------:R-:W-:Y:S03]  /*34f0*/  HMMA.16816.F32.BF16 R24, R80, R76, R24 ;  /* 0x0000004c5018723c */ /* 0x000fe60000041818 */
[----:B------:R-:W2:Y:S01]  /*3500*/  MUFU.TANH R209, R209 ;  /* 0x000000d100d17308 */ /* 0x000ea20000002400 */
[----:B------:R-:W-:Y:S02]  /*3510*/  IMAD R11, R155, 0x40, R249 ;  /* 0x000000409b0b7824 */ /* 0x000fe400078e02f9 */
[----:B------:R-:W-:Y:S02]  /*3520*/  FMUL.FTZ R207, R8, c[0x0][0x2b4] ;  /* 0x0000ad0008cf7a20 */ /* 0x000fe40000410000 */
[----:B------:R-:W-:Y:S01]  /*3530*/  FMUL.FTZ R219, R17, c[0x0][0x2b4] ;  /* 0x0000ad0011db7a20 */ /* 0x000fe20000410000 */
[----:B------:R3:W1:Y:S03]  /*3540*/  LDS R146, [R11.X4+0x12080] ;  /* 0x012080000b927984 */ /* 0x0006660000004800 */
[----:B------:R-:W-:Y:S01]  /*3550*/  FMUL.FTZ R212, R9, c[0x0][0x2b4] ;  /* 0x0000ad0009d47a20 */ /* 0x000fe20000410000 */
[----:B------:R2:W1:Y:S01]  /*3560*/  MUFU.TANH R153, R219 ;  /* 0x000000db00997308 */ /* 0x0004620000002400 */
[----:B------:R3:W1:Y:S01]  /*3570*/  LDS R151, [R11.X4+0x120a0] ;  /* 0x0120a0000b977984 */ /* 0x0006620000004800 */
[----:B------:R-:W-:Y:S01]  /*3580*/  FMUL.FTZ R213, R10, c[0x0][0x2b4] ;  /* 0x0000ad000ad57a20 */ /* 0x000fe20000410000 */
[----:B------:R-:W-:Y:S01]  /*3590*/  LEA R10, R143, R249, 0x6 ;  /* 0x000000f98f0a7211 */ /* 0x000fe200078e30ff */
[----:B------:R-:W-:Y:S01]  /*35a0*/  FMUL.FTZ R154, R21, c[0x0][0x2b4] ;  /* 0x0000ad00159a7a20 */ /* 0x000fe20000410000 */
[----:B------:R3:W1:Y:S01]  /*35b0*/  LDS R142, [R11.X4+0x12100] ;  /* 0x012100000b8e7984 */ /* 0x0006620000004800 */
[----:B------:R-:W-:Y:S02]  /*35c0*/  FMUL.FTZ R215, R12, c[0x0][0x2b4] ;  /* 0x0000ad000cd77a20 */ /* 0x000fe40000410000 */
[----:B------:R-:W-:Y:S01]  /*35d0*/  FMUL.FTZ R216, R13, c[0x0][0x2b4] ;  /* 0x0000ad000dd87a20 */ /* 0x000fe20000410000 */
[----:B------:R3:W1:Y:S01]  /*35e0*/  LDS R134, [R11.X4+0x12120] ;  /* 0x012120000b867984 */ /* 0x0006620000004800 */
[----:B------:R3:W1:Y:S01]  /*35f0*/  MUFU.TANH R145, R154 ;  /* 0x0000009a00917308 */ /* 0x0006620000002400 */
[----:B------:R-:W-:Y:S02]  /*3600*/  FMUL.FTZ R217, R14, c[0x0][0x2b4] ;  /* 0x0000ad000ed97a20 */ /* 0x000fe40000410000 */
[----:B------:R-:W-:Y:S02]  /*3610*/  FMUL.FTZ R218, R15, c[0x0][0x2b4] ;  /* 0x0000ad000fda7a20 */ /* 0x000fe40000410000 */
[----:B------:R-:W-:Y:S02]  /*3620*/  FMUL.FTZ R206, R16, c[0x0][0x2b4] ;  /* 0x0000ad0010ce7a20 */ /* 0x000fe40000410000 */
[----:B------:R-:W-:Y:S02]  /*3630*/  FMUL.FTZ R204, R19, c[0x0][0x2b4] ;  /* 0x0000ad0013cc7a20 */ /* 0x000fe40000410000 */
[----:B------:R-:W-:Y:S01]  /*3640*/  FMUL.FTZ R205, R20, c[0x0][0x2b4] ;  /* 0x0000ad0014cd7a20 */ /* 0x000fe20000410000 */
[----:B------:R-:W1:Y:S01]  /*3650*/  MUFU.TANH R210, R210 ;  /* 0x000000d200d27308 */ /* 0x000e620000002400 */
[----:B------:R-:W-:Y:S02]  /*3660*/  FMUL.FTZ R150, R23, c[0x0][0x2b4] ;  /* 0x0000ad0017967a20 */ /* 0x000fe40000410000 */
[----:B------:R-:W-:Y:S02]  /*3670*/  FMUL.FTZ R155, R24, c[0x0][0x2b4] ;  /* 0x0000ad00189b7a20 */ /* 0x000fe40000410000 */
[----:B--2---:R-:W-:Y:S02]  /*3680*/  FMUL.FTZ R219, R18, c[0x0][0x2b4] ;  /* 0x0000ad0012db7a20 */ /* 0x004fe40000410000 */
[----:B------:R-:W-:Y:S02]  /*3690*/  FMUL.FTZ R135, R25, c[0x0][0x2b4] ;  /* 0x0000ad0019877a20 */ /* 0x000fe40000410000 */
[----:B------:R-:W-:Y:S01]  /*36a0*/  FMUL.FTZ R147, R26, c[0x0][0x2b4] ;  /* 0x0000ad001a937a20 */ /* 0x000fe20000410000 */
[----:B------:R-:W2:Y:S01]  /*36b0*/  MUFU.TANH R211, R211 ;  /* 0x000000d300d37308 */ /* 0x000ea20000002400 */
[----:B------:R-:W-:Y:S02]  /*36c0*/  FMUL.FTZ R141, R27, c[0x0][0x2b4] ;  /* 0x0000ad001b8d7a20 */ /* 0x000fe40000410000 */
[----:B---3--:R-:W-:Y:S07]  /*36d0*/  FMUL.FTZ R154, R22, c[0x0][0x2b4] ;  /* 0x0000ad00169a7a20 */ /* 0x008fee0000410000 */
[----:B------:R-:W3:Y:S10]  /*36e0*/  MUFU.TANH R207, R207 ;  /* 0x000000cf00cf7308 */ /* 0x000ef40000002400 */
[----:B------:R-:W1:Y:S10]  /*36f0*/  MUFU.TANH R212, R212 ;  /* 0x000000d400d47308 */ /* 0x000e740000002400 */
        /* <DEDUP_REMOVED lines=12> */
[----:B------:R-:W1:Y:S01]  /*37c0*/  MUFU.TANH R155, R155 ;  /* 0x0000009b009b7308 */ /* 0x000e620000002400 */
[-C--:B----4-:R-:W-:Y:S02]  /*37d0*/  IADD3 R9, R136, R10.reuse, RZ ;  /* 0x0000000a88097210 */ /* 0x090fe40007ffe0ff */
[----:B-----5:R-:W-:Y:S07]  /*37e0*/  IADD3 R143, R137, R10, RZ ;  /* 0x0000000a898f7210 */ /* 0x020fee0007ffe0ff */
[----:B------:R-:W4:Y:S01]  /*37f0*/  MUFU.TANH R135, R135 ;  /* 0x0000008700877308 */ /* 0x000f220000002400 */
[----:B------:R-:W-:Y:S09]  /*3800*/  IMNMX R9, R138, R9, PT ;  /* 0x000000098a097217 */ /* 0x000ff20003800200 */
[----:B------:R-:W1:Y:S10]  /*3810*/  MUFU.TANH R147, R147 ;  /* 0x0000009300937308 */ /* 0x000e740000002400 */
[----:B------:R-:W1:Y:S01]  /*3820*/  MUFU.TANH R141, R141 ;  /* 0x0000008d008d7308 */ /* 0x000e620000002400 */
[----:B------:R-:W-:-:S05]  /*3830*/  @!P3 BRA `(.L_x_449) ;  /* 0x000001800000b947 */ /* 0x000fca0003800000 */
[----:B--23--:R-:W-:Y:S01]  /*3840*/  IADD3 R3, R10, UR16, RZ ;  /* 0x000000100a037c10 */ /* 0x00cfe2000fffe0ff */
[----:B------:R-:W-:Y:S03]  /*3850*/  BSSY B0, `(.L_x_450) ;  /* 0x000000e000007945 */ /* 0x000fe60003800000 */
        /* <DEDUP_REMOVED lines=9> */
.L_x_451:
[----:B------:R-:W-:Y:S11]  /*38f0*/  ISETP.NE.AND P2, PT, R139, c[0x0][0x2a8], PT ;  /* 0x0000aa008b007a0c */ /* 0x000ff60003f45270 */
[----:B------:R-:W-:Y:S02]  /*3900*/  @!UPT UIADD3 URZ, URZ, URZ, URZ ;  /* 0x0000003f3f3ff290 */ /* 0x000fe4000fffe03f */
[----:B------:R-:W-:Y:S05]  /*3910*/  @P2 IMAD.HI.U32 R2, R3, c[0x0][0x2ac], RZ ;  /* 0x0000ab0003022a27 */ /* 0x000fea00078e00ff */
[----:B------:R-:W-:Y:S02]  /*3920*/  @P2 SHF.R.U32.HI R3, RZ, c[0x0][0x2b0], R2 ;  /* 0x0000ac00ff032a19 */ /* 0x000fe40000011602 */
.L_x_452:
[----:B------:R-:W-:Y:S05]  /*3930*/  BSYNC B0 ;  /* 0x0000000000007941 */ /* 0x000fea0003800000 */
.L_x_450:
[----:B------:R-:W2:Y:S01]  /*3940*/  LDL R2, [R1+0x28] ;  /* 0x0000280001027983 */ /* 0x000ea20000100800 */
[----:B------:R-:W-:Y:S02]  /*3950*/  IMAD.IADD R4, R137, 0x1, R10 ;  /* 0x0000000189047824 */ /* 0x000fe400078e020a */
[----:B--2---:R-:W-:Y:S02]  /*3960*/  IMAD R143, R3, c[0x0][0x2a8], R2 ;  /* 0x0000aa00038f7a24 */ /* 0x004fe400078e0202 */
[----:B------:R-:W-:Y:S03]  /*3970*/  IMAD.IADD R2, R136, 0x1, R10 ;  /* 0x0000000188027824 */ /* 0x000fe600078e020a */
[----:B------:R-:W-:Y:S02]  /*3980*/  IADD3 R9, R143, c[0x0][0x2a8], RZ ;  /* 0x0000aa008f097a10 */ /* 0x000fe40007ffe0ff */
[----:B------:R-:W-:Y:S02]  /*3990*/  IMNMX R2, R138, R2, PT ;  /* 0x000000028a027217 */ /* 0x000fe40003800200 */
[----:B------:R-:W-:Y:S02]  /*39a0*/  IMNMX R143, R4, R143, !PT ;  /* 0x0000008f048f7217 */ /* 0x000fe40007800200 */
[----:B------:R-:W-:Y:S02]  /*39b0*/  IMNMX R9, R2, R9, PT ;  /* 0x0000000902097217 */ /* 0x000fe40003800200 */
.L_x_449:
[----:B--23--:R-:W-:Y:S05]  /*39c0*/  IADD3 R3, R10, 0x8, RZ ;  /* 0x000000080a037810 */ /* 0x00cfea0007ffe0ff */
[--C-:B------:R-:W-:Y:S02]  /*39d0*/  IMAD.IADD R13, R136, 0x1, R3.reuse ;  /* 0x00000001880d7824 */ /* 0x100fe400078e0203 */
[----:B------:R-:W-:Y:S03]  /*39e0*/  IMAD.IADD R7, R137, 0x1, R3 ;  /* 0x0000000189077824 */ /* 0x000fe600078e0203 */
[----:B------:R-:W-:Y:S01]  /*39f0*/  IMNMX R13, R138, R13, PT ;  /* 0x0000000d8a0d7217 */ /* 0x000fe20003800200 */
[----:B------:R-:W-:-:S05]  /*3a00*/  @!P3 BRA `(.L_x_453) ;  /* 0x000001500000b947 */ /* 0x000fca0003800000 */
[----:B------:R-:W-:Y:S01]  /*3a10*/  IADD3 R3, R3, UR16, RZ ;  /* 0x0000001003037c10 */ /* 0x000fe2000fffe0ff */
        /* <DEDUP_REMOVED lines=10> */
.L_x_455:
[----:B------:R-:W-:Y:S11]  /*3ac0*/  ISETP.NE.AND P2, PT, R139, c[0x0][0x2a8], PT ;  /* 0x0000aa008b007a0c */ /* 0x000ff60003f45270 */
[----:B------:R-:W-:Y:S02]  /*3ad0*/  @!UPT UIADD3 URZ, URZ, URZ, URZ ;  /* 0x0000003f3f3ff290 */ /* 0x000fe4000fffe03f */
[----:B------:R-:W-:Y:S05]  /*3ae0*/  @P2 IMAD.HI.U32 R2, R3, c[0x0][0x2ac], RZ ;  /* 0x0000ab0003022a27 */ /* 0x000fea00078e00ff */
[----:B------:R-:W-:Y:S02]  /*3af0*/  @P2 SHF.R.U32.HI R3, RZ, c[0x0][0x2b0], R2 ;  /* 0x0000ac00ff032a19 */ /* 0x000fe40000011602 */
.L_x_456:
[----:B------:R-:W-:Y:S05]  /*3b00*/  BSYNC B0 ;  /* 0x0000000000007941 */ /* 0x000fea0003800000 */
.L_x_454:
[----:B------:R-:W2:Y:S02]  /*3b10*/  LDL R2, [R1+0x28] ;  /* 0x0000280001027983 */ /* 0x000ea40000100800 */
[----:B--2---:R-:W-:Y:S05]  /*3b20*/  IMAD R4, R3, c[0x0][0x2a8], R2 ;  /* 0x0000aa0003047a24 */ /* 0x004fea00078e0202 */
[----:B------:R-:W-:Y:S02]  /*3b30*/  IADD3 R2, R4, c[0x0][0x2a8], RZ ;  /* 0x0000aa0004027a10 */ /* 0x000fe40007ffe0ff */
[----:B------:R-:W-:Y:S02]  /*3b40*/  IMNMX R7, R7, R4, !PT ;  /* 0x0000000407077217 */ /* 0x000fe40007800200 */
[----:B------:R-:W-:Y:S02]  /*3b50*/  IMNMX R13, R13, R2, PT ;  /* 0x000000020d0d7217 */ /* 0x000fe40003800200 */
.L_x_453:
[----:B------:R-:W-:Y:S05]  /*3b60*/  IADD3 R3, R10, 0x20, RZ ;  /* 0x000000200a037810 */ /* 0x000fea0007ffe0ff */
        /* <DEDUP_REMOVED lines=15> */
.L_x_459:
[----:B------:R-:W-:Y:S11]  /*3c60*/  ISETP.NE.AND P2, PT, R139, c[0x0][0x2a8], PT ;  /* 0x0000aa008b007a0c */ /* 0x000ff60003f45270 */
[----:B------:R-:W-:Y:S02]  /*3c70*/  @!UPT UIADD3 URZ, URZ, URZ, URZ ;  /* 0x0000003f3f3ff290 */ /* 0x000fe4000fffe03f */
[----:B------:R-:W-:Y:S05]  /*3c80*/  @P2 IMAD.HI.U32 R2, R3, c[0x0][0x2ac], RZ ;  /* 0x0000ab0003022a27 */ /* 0x000fea00078e00ff */
[----:B------:R-:W-:Y:S02]  /*3c90*/  @P2 SHF.R.U32.HI R3, RZ, c[0x0][0x2b0], R2 ;  /* 0x0000ac00ff032a19 */ /* 0x000fe40000011602 */
.L_x_460:
[----:B------:R-:W-:Y:S05]  /*3ca0*/  BSYNC B0 ;  /* 0x0000000000007941 */ /* 0x000fea0003800000 */
.L_x_458:
[----:B------:R-:W2:Y:S02]  /*3cb0*/  LDL R2, [R1+0x28] ;  /* 0x0000280001027983 */ /* 0x000ea40000100800 */
[----:B--2---:R-:W-:Y:S05]  /*3cc0*/  IMAD R2, R3, c[0x0][0x2a8], R2 ;  /* 0x0000aa0003027a24 */ /* 0x004fea00078e0202 */
[----:B------:R-:W-:Y:S02]  /*3cd0*/  IADD3 R3, R2, c[0x0][0x2a8], RZ ;  /* 0x0000aa0002037a10 */ /* 0x000fe40007ffe0ff */
[----:B------:R-:W-:Y:S02]  /*3ce0*/  IMNMX R5, R5, R2, !PT ;  /* 0x0000000205057217 */ /* 0x000fe40007800200 */
[----:B------:R-:W-:Y:S02]  /*3cf0*/  IMNMX R6, R6, R3, PT ;  /* 0x0000000306067217 */ /* 0x000fe40003800200 */
.L_x_457:
        /* <DEDUP_REMOVED lines=16> */
.L_x_463:
[----:B------:R-:W-:Y:S11]  /*3e00*/  ISETP.NE.AND P2, PT, R139, c[0x0][0x2a8], PT ;  /* 0x0000aa008b007a0c */ /* 0x000ff60003f45270 */
[----:B------:R-:W-:Y:S02]  /*3e10*/  @!UPT UIADD3 URZ, URZ, URZ, URZ ;  /* 0x0000003f3f3ff290 */ /* 0x000fe4000fffe03f */
[----:B------:R-:W-:Y:S05]  /*3e20*/  @P2 IMAD.HI.U32 R2, R3, c[0x0][0x2ac], RZ ;  /* 0x0000ab0003022a27 */ /* 0x000fea00078e00ff */
[----:B------:R-:W-:Y:S02]  /*3e30*/  @P2 SHF.R.U32.HI R3, RZ, c[0x0][0x2b0], R2 ;  /* 0x0000ac00ff032a19 */ /* 0x000fe40000011602 */
.L_x_464:
[----:B------:R-:W-:Y:S05]  /*3e40*/  BSYNC B0 ;  /* 0x0000000000007941 */ /* 0x000fea0003800000 */
.L_x_462:
[----:B------:R-:W2:Y:S02]  /*3e50*/  LDL R2, [R1+0x28] ;  /* 0x0000280001027983 */ /* 0x000ea40000100800 */
[----:B--2---:R-:W-:Y:S05]  /*3e60*/  IMAD R11, R3, c[0x0][0x2a8], R2 ;  /* 0x0000aa00030b7a24 */ /* 0x004fea00078e0202 */
[----:B------:R-:W-:Y:S02]  /*3e70*/  IADD3 R3, R11, c[0x0][0x2a8], RZ ;  /* 0x0000aa000b037a10 */ /* 0x000fe40007ffe0ff */
[----:B------:R-:W-:Y:S02]  /*3e80*/  IMNMX R4, R4, R11, !PT ;  /* 0x0000000b04047217 */ /* 0x000fe40007800200 */
[----:B------:R-:W-:Y:S02]  /*3e90*/  IMNMX R136, R136, R3, PT ;  /* 0x0000000388887217 */ /* 0x000fe40003800200 */
.L_x_461:
        /* <DEDUP_REMOVED lines=13> */
[----:B------:R-:W-:Y:S01]  /*3f70*/  ISETP.GT.AND P4, PT, R236, 0xf, PT ;  /* 0x0000000fec00780c */ /* 0x000fe20003f84270 */
[----:B------:R-:W5:Y:S01]  /*3f80*/  LDL R10, [R1+0x8] ;  /* 0x00000800010a7983 */ /* 0x000f620000100800 */
[----:B------:R-:W-:Y:S01]  /*3f90*/  USHF.R.S32.HI UR17, URZ, 0x1f, UR10 ;  /* 0x0000001f3f117899 */ /* 0x000fe2000801140a */
[----:B------:R-:W-:Y:S01]  /*3fa0*/  IMAD.U32 R3, RZ, RZ, UR9 ;  /* 0x00000009ff037e24 */ /* 0x000fe2000f8e00ff */
[----:B------:R-:W-:Y:S01]  /*3fb0*/  ULDC.64 UR6, c[0x0][0x178] ;  /* 0x00005e0000067ab9 */ /* 0x000fe20000000a00 */
[----:B--2---:R-:W2:Y:S01]  /*3fc0*/  LDL.64 R14, [R1+0x20] ;  /* 0x00002000010e7983 */ /* 0x004ea20000100a00 */
[----:B------:R-:W-:Y:S01]  /*3fd0*/  UIMAD UR17, UR17, UR6, URZ ;  /* 0x00000006111172a4 */ /* 0x000fe2000f8e023f */
[----:B------:R-:W-:Y:S01]  /*3fe0*/  IMAD.U32 R2, RZ, RZ, UR5 ;  /* 0x00000005ff027e24 */ /* 0x000fe2000f8e00ff */
[----:B------:R-:W-:Y:S02]  /*3ff0*/  UIMAD.WIDE.U32 UR22, UR10, UR6, URZ ;  /* 0x000000060a1672a5 */ /* 0x000fe4000f8e003f */
[----:B------:R-:W-:Y:S02]  /*4000*/  UIMAD UR17, UR10, UR7, UR17 ;  /* 0x000000070a1172a4 */ /* 0x000fe4000f8e0211 */
[----:B------:R-:W-:Y:S02]  /*4010*/  USHF.L.U32 UR6, UR22, 0x6, URZ ;  /* 0x0000000616067899 */ /* 0x000fe4000800063f */
[----:B------:R-:W-:Y:S02]  /*4020*/  UIADD3 UR17, UR23, UR17, URZ ;  /* 0x0000001117117290 */ /* 0x000fe4000fffe03f */
[----:B------:R-:W-:Y:S02]  /*4030*/  UIMAD UR7, UR10, -0x40, UR14 ;  /* 0xffffffc00a0778a4 */ /* 0x000fe4000f8e020e */
[C---:B------:R-:W-:Y:S01]  /*4040*/  IADD3 R3, P3, P2, R242.reuse, UR6, R3 ;  /* 0x00000006f2037c10 */ /* 0x040fe2000fa7e003 */
[----:B------:R-:W-:Y:S03]  /*4050*/  USHF.L.U64.HI UR17, UR22, 0x6, UR17 ;  /* 0x0000000616117899 */ /* 0x000fe60008010211 */
[----:B------:R-:W-:Y:S03]  /*4060*/  IADD3 R12, -R239, UR7, RZ ;  /* 0x00000007ef0c7c10 */ /* 0x000fe6000fffe1ff */
[C---:B------:R-:W-:Y:S02]  /*4070*/  IADD3.X R2, R235.reuse, UR17, R2, P3, P2 ;  /* 0x00000011eb027c10 */ /* 0x040fe40009fe4402 */
[----:B------:R-:W-:Y:S04]  /*4080*/  IADD3 R11, P2, R242, UR6, RZ ;  /* 0x00000006f20b7c10 */ /* 0x000fe8000ff5e0ff */
[----:B------:R-:W-:Y:S02]  /*4090*/  IADD3.X R8, R235, UR17, RZ, P2, !PT ;  /* 0x00000011eb087c10 */ /* 0x000fe400097fe4ff */
[C---:B------:R-:W-:Y:S04]  /*40a0*/  LEA R16, P2, R11.reuse, c[0x0][0x160], 0x1 ;  /* 0x000058000b107a11 */ /* 0x040fe800078408ff */
[----:B------:R-:W-:Y:S01]  /*40b0*/  LEA.HI.X R17, R11, c[0x0][0x164], R8, 0x1, P2 ;  /* 0x000059000b117a11 */ /* 0x000fe200010f0c08 */
[----:B------:R-:W-:Y:S01]  /*40c0*/  IMAD.U32 R8, RZ, RZ, UR13 ;  /* 0x0000000dff087e24 */ /* 0x000fe2000f8e00ff */
[----:B------:R-:W-:Y:S03]  /*40d0*/  ISETP.LT.OR P2, PT, R12, 0x1, P5 ;  /* 0x000000010c00780c */ /* 0x000fe60002f41670 */
[----:B-----5:R-:W-:Y:S02]  /*40e0*/  IMAD R10, R8, 0x4000, R10 ;  /* 0x00004000080a7824 */ /* 0x020fe400078e020a */
[----:B------:R-:W-:Y:S08]  /*40f0*/  IMAD.U32 R8, RZ, RZ, UR11 ;  /* 0x0000000bff087e24 */ /* 0x000ff0000f8e00ff */
[----:B------:R-:W-:Y:S01]  /*4100*/  @!PT LDS RZ, [RZ] ;  /* 0x00000000fffff984 */ /* 0x000fe20000000800 */
[----:B------:R-:W-:Y:S01]  /*4110*/  @!PT LDS RZ, [RZ] ;  /* 0x00000000fffff984 */ /* 0x000fe20000000800 */
[----:B------:R-:W-:Y:S01]  /*4120*/  @!PT LDS RZ, [RZ] ;  /* 0x00000000fffff984 */ /* 0x000fe20000000800 */
[----:B------:R4:W-:Y:S01]  /*4130*/  LDGSTS.E.BYPASS.LTC128B.128 [R10], [R16.64], !P2 ;  /* 0x00000000100a7fae */ /* 0x0009e2000d101d52 */
[----:B------:R-:W-:Y:S02]  /*4140*/  ISETP.LT.OR P2, PT, R12, 0x1, P6 ;  /* 0x000000010c00780c */ /* 0x000fe40003741670 */
[----:B------:R-:W-:Y:S11]  /*4150*/  @!P4 LEA R8, R8, 0x40, 0x6 ;  /* 0x000000400808c811 */ /* 0x000ff600078e30ff */
[----:B------:R4:W-:Y:S01]  /*4160*/  LDGSTS.E.BYPASS.LTC128B.128 [R10+0x2000], [R16.64+0x80], !P2 ;  /* 0x02000080100a7fae */ /* 0x0009e2000d101d52 */
[C---:B--2---:R-:W-:Y:S04]  /*4170*/  @!P4 IADD3 R11, P2, R8.reuse, R14, RZ ;  /* 0x0000000e080bc210 */ /* 0x044fe80007f5e0ff */
[----:B------:R-:W-:Y:S02]  /*4180*/  @!P4 LEA.HI.X.SX32 R8, R8, R245, 0x1, P2 ;  /* 0x000000f50808c211 */ /* 0x000fe400010f0eff */
[C---:B------:R-:W-:Y:S04]  /*4190*/  LEA R14, P2, R3.reuse, c[0x0][0x160], 0x1 ;  /* 0x00005800030e7a11 */ /* 0x040fe800078408ff */
[----:B------:R-:W-:Y:S01]  /*41a0*/  LEA.HI.X R15, R3, c[0x0][0x164], R2, 0x1, P2 ;  /* 0x00005900030f7a11 */ /* 0x000fe200010f0c02 */
[----:B------:R-:W-:Y:S01]  /*41b0*/  IMAD.U32 R3, RZ, RZ, UR13 ;  /* 0x0000000dff037e24 */ /* 0x000fe2000f8e00ff */
[----:B------:R-:W-:Y:S03]  /*41c0*/  @!P4 LEA R18, P2, R11, c[0x0][0x258], 0x2 ;  /* 0x000096000b12ca11 */ /* 0x000fe600078410ff */
[----:B------:R-:W-:Y:S01]  /*41d0*/  @!P4 IMAD R3, R3, 0x40, R238 ;  /* 0x000000400303c824 */ /* 0x000fe200078e02ee */
[----:B------:R-:W-:Y:S02]  /*41e0*/  @!P4 LEA.HI.X R19, R11, c[0x0][0x25c], R8, 0x2, P2 ;  /* 0x000097000b13ca11 */ /* 0x000fe400010f1408 */
[C---:B------:R-:W-:Y:S01]  /*41f0*/  ISETP.LT.OR P2, PT, R12.reuse, 0x21, P5 ;  /* 0x000000210c00780c */ /* 0x040fe20002f41670 */
[----:B------:R-:W-:Y:S11]  /*4200*/  @!P4 IMAD.SHL.U32 R2, R3, 0x4, RZ ;  /* 0x000000040302c824 */ /* 0x000ff600078e00ff */
[----:B------:R-:W-:Y:S01]  /*4210*/  @!UPT UIADD3 URZ, URZ, URZ, URZ ;  /* 0x0000003f3f3ff290 */ /* 0x000fe2000fffe03f */
[----:B------:R4:W-:Y:S01]  /*4220*/  LDGSTS.E.BYPASS.LTC128B.128 [R10+0x1000], [R14.64], !P2 ;  /* 0x010000000e0a7fae */ /* 0x0009e2000d101d52 */
[----:B------:R-:W-:Y:S11]  /*4230*/  ISETP.LT.OR P2, PT, R12, 0x21, P6 ;  /* 0x000000210c00780c */ /* 0x000ff60003741670 */
[----:B------:R-:W-:Y:S02]  /*4240*/  @!UPT UIADD3 URZ, URZ, URZ, URZ ;  /* 0x0000003f3f3ff290 */ /* 0x000fe4000fffe03f */
[----:B------:R4:W-:Y:S04]  /*4250*/  LDGSTS.E.BYPASS.LTC128B.128 [R10+0x3000], [R14.64+0x80], !P2 ;  /* 0x030000800e0a7fae */ /* 0x0009e8000d101d52 */
[----:B------:R4:W-:Y:S02]  /*4260*/  @!P4 LDGSTS.E.BYPASS.LTC128B.128 [R2+0x12080], [R18.64] ;  /* 0x120800001202cfae */ /* 0x0009e4000b901d52 */
.L_x_465:
[----:B------:R-:W-:Y:S01]  /*4270*/  PLOP3.LUT P2, PT, PT, PT, UP6, 0x40, 0x0 ;  /* 0x000000000000781c */ /* 0x000fe20003f4e868 */
[----:B------:R2:W-:Y:S03]  /*4280*/  STL [R1+0x44], R89 ;  /* 0x0000445901007387 */ /* 0x0005e60000100800 */
[----:B------:R-:W-:Y:S01]  /*4290*/  ISETP.GT.AND P2, PT, R143, RZ, P2 ;  /* 0x000000ff8f00720c */ /* 0x000fe20001744270 */
[----:B------:R4:W-:Y:S03]  /*42a0*/  STL [R1+0x40], R88 ;  /* 0x0000405801007387 */ /* 0x0009e60000100800 */
[----:B------:R-:W-:Y:S01]  /*42b0*/  ISETP.LT.OR P2, PT, R9, 0x1, P2 ;  /* 0x000000010900780c */ /* 0x000fe20001741670 */
[----:B------:R-:W-:Y:S03]  /*42c0*/  STL [R1+0x3c], R87 ;  /* 0x00003c5701007387 */ /* 0x000fe60000100800 */
[C---:B-1----:R-:W-:Y:S01]  /*42d0*/  FSEL R140, R208.reuse, -INF , !P2 ;  /* 0xff800000d08c7808 */ /* 0x042fe20005000000 */
[----:B------:R1:W-:Y:S01]  /*42e0*/  STL [R1+0x38], R86 ;  /* 0x0000385601007387 */ /* 0x0003e20000100800 */
[----:B------:R-:W-:Y:S01]  /*42f0*/  PLOP3.LUT P2, PT, PT, PT, UP5, 0x40, 0x0 ;  /* 0x000000000000781c */ /* 0x000fe20003f4e858 */
[----:B------:R-:W-:Y:S02]  /*4300*/  FFMA.FTZ R208, -R208, R208, 1 ;  /* 0x3f800000d0d07423 */ /* 0x000fe400000101d0 */
[----:B------:R3:W-:Y:S01]  /*4310*/  STL [R1+0x34], R85 ;  /* 0x0000345501007387 */ /* 0x0007e20000100800 */
[----:B------:R-:W-:Y:S01]  /*4320*/  ISETP.GT.AND P2, PT, R143, 0x1, P2 ;  /* 0x000000018f00780c */ /* 0x000fe20001744270 */
[--C-:B------:R-:W-:Y:S02]  /*4330*/  FFMA.FTZ R0, R140, c[0x0][0x29c], -R146.reuse ;  /* 0x0000a7008c007a23 */ /* 0x100fe40000010892 */
[----:B------:R1:W-:Y:S01]  /*4340*/  STL [R1+0x30], R84 ;  /* 0x0000305401007387 */ /* 0x0003e20000100800 */
[----:B------:R-:W-:Y:S03]  /*4350*/  ISETP.LT.OR P2, PT, R9, 0x2, P2 ;  /* 0x000000020900780c */ /* 0x000fe60001741670 */
[----:B------:R1:W-:Y:S01]  /*4360*/  STL [R1+0x2c], R0 ;  /* 0x00002c0001007387 */ /* 0x0003e20000100800 */
[C---:B------:R-:W-:Y:S01]  /*4370*/  FSEL R138, R209.reuse, -INF , !P2 ;  /* 0xff800000d18a7808 */ /* 0x040fe20005000000 */
[----:B------:R-:W-:Y:S01]  /*4380*/  FFMA.FTZ R209, -R209, R209, 1 ;  /* 0x3f800000d1d17423 */ /* 0x000fe200000101d1 */
[----:B------:R-:W-:Y:S01]  /*4390*/  PLOP3.LUT P2, PT, PT, PT, UP4, 0x40, 0x0 ;  /* 0x000000000000781c */ /* 0x000fe20003f4e848 */
[----:B------:R-:W0:Y:S02]  /*43a0*/  LDGDEPBAR ;  /* 0x00000000000079af */ /* 0x000e240000000000 */
[--C-:B--2---:R-:W-:Y:S01]  /*43b0*/  FFMA.FTZ R89, R138, c[0x0][0x29c], -R146.reuse ;  /* 0x0000a7008a597a23 */ /* 0x104fe20000010892 */
[----:B------:R-:W-:Y:S04]  /*43c0*/  ISETP.GT.AND P2, PT, R143, 0x20, P2 ;  /* 0x000000208f00780c */ /* 0x000fe80001744270 */
[----:B------:R-:W-:Y:S04]  /*43d0*/  ISETP.LT.OR P2, PT, R9, 0x21, P2 ;  /* 0x000000210900780c */ /* 0x000fe80001741670 */
[C---:B----4-:R-:W-:Y:S01]  /*43e0*/  FSEL R10, R206.reuse, -INF , !P2 ;  /* 0xff800000ce0a7808 */ /* 0x050fe20005000000 */
[----:B------:R-:W-:Y:S01]  /*43f0*/  FFMA.FTZ R206, -R206, R206, 1 ;  /* 0x3f800000cece7423 */ /* 0x000fe200000101ce */
[----:B------:R-:W-:Y:S03]  /*4400*/  PLOP3.LUT P2, PT, PT, PT, UP3, 0x40, 0x0 ;  /* 0x000000000000781c */ /* 0x000fe60003f4e838 */
[--C-:B------:R-:W-:Y:S01]  /*4410*/  FFMA.FTZ R88, R10, c[0x0][0x29c], -R146.reuse ;  /* 0x0000a7000a587a23 */ /* 0x100fe20000010892 */
[----:B------:R-:W-:Y:S04]  /*4420*/  ISETP.GT.AND P2, PT, R143, 0x21, P2 ;  /* 0x000000218f00780c */ /* 0x000fe80001744270 */
[----:B------:R-:W-:Y:S04]  /*4430*/  ISETP.LT.OR P2, PT, R9, 0x22, P2 ;  /* 0x000000220900780c */ /* 0x000fe80001741670 */
[C---:B------:R-:W-:Y:S01]  /*4440*/  FSEL R8, R153.reuse, -INF , !P2 ;  /* 0xff80000099087808 */ /* 0x040fe20005000000 */
[----:B------:R-:W-:Y:S01]  /*4450*/  FFMA.FTZ R153, -R153, R153, 1 ;  /* 0x3f80000099997423 */ /* 0x000fe20000010199 */
[----:B------:R-:W-:Y:S03]  /*4460*/  PLOP3.LUT P2, PT, PT, PT, UP2, 0x40, 0x0 ;  /* 0x000000000000781c */ /* 0x000fe60003f4e828 */
[--C-:B-1----:R-:W-:Y:S01]  /*4470*/  FFMA.FTZ R86, R8, c[0x0][0x29c], -R146.reuse ;  /* 0x0000a70008567a23 */ /* 0x102fe20000010892 */
[----:B------:R-:W-:Y:S04]  /*4480*/  ISETP.GT.AND P2, PT, R143, 0x40, P2 ;  /* 0x000000408f00780c */ /* 0x000fe80001744270 */
[----:B------:R-:W-:Y:S01]  /*4490*/  ISETP.LT.OR P2, PT, R9, 0x41, P2 ;  /* 0x000000410900780c */ /* 0x000fe20001741670 */
[----:B------:R-:W-:Y:S03]  /*44a0*/  MUFU.EX2 R86, R86 ;  /* 0x0000005600567308 */ /* 0x000fe60000000800 */
[C---:B------:R-:W-:Y:S01]  /*44b0*/  FSEL R11, R205.reuse, -INF , !P2 ;  /* 0xff800000cd0b7808 */ /* 0x040fe20005000000 */
[----:B------:R-:W-:Y:S01]  /*44c0*/  FFMA.FTZ R205, -R205, R205, 1 ;  /* 0x3f800000cdcd7423 */ /* 0x000fe200000101cd */
[----:B------:R-:W-:Y:S03]  /*44d0*/  PLOP3.LUT P2, PT, PT, PT, UP1, 0x40, 0x0 ;  /* 0x000000000000781c */ /* 0x000fe60003f4e818 */
[--C-:B---3--:R-:W-:Y:S01]  /*44e0*/  FFMA.FTZ R85, R11, c[0x0][0x29c], -R146.reuse ;  /* 0x0000a7000b557a23 */ /* 0x108fe20000010892 */
[----:B------:R-:W-:Y:S04]  /*44f0*/  ISETP.GT.AND P2, PT, R143, 0x41, P2 ;  /* 0x000000418f00780c */ /* 0x000fe80001744270 */
[----:B------:R-:W-:Y:S01]  /*4500*/  ISETP.LT.OR P2, PT, R9, 0x42, P2 ;  /* 0x000000420900780c */ /* 0x000fe20001741670 */
[----:B------:R-:W-:Y:S03]  /*4510*/  MUFU.EX2 R85, R85 ;  /* 0x0000005500557308 */ /* 0x000fe60000000800 */
[C---:B------:R-:W-:Y:S01]  /*4520*/  FSEL R9, R145.reuse, -INF , !P2 ;  /* 0xff80000091097808 */ /* 0x040fe20005000000 */
[----:B------:R-:W-:Y:S01]  /*4530*/  FFMA.FTZ R145, -R145, R145, 1 ;  /* 0x3f80000091917423 */ /* 0x000fe20000010191 */
[----:B------:R-:W-:Y:S03]  /*4540*/  PLOP3.LUT P2, PT, PT, PT, UP6, 0x40, 0x0 ;  /* 0x000000000000781c */ /* 0x000fe60003f4e868 */
[----:B------:R-:W-:Y:S01]  /*4550*/  FFMA.FTZ R84, R9, c[0x0][0x29c], -R146 ;  /* 0x0000a70009547a23 */ /* 0x000fe20000010892 */
[----:B------:R-:W-:Y:S04]  /*4560*/  ISETP.GT.AND P2, PT, R7, RZ, P2 ;  /* 0x000000ff0700720c */ /* 0x000fe80001744270 */
[----:B------:R-:W-:Y:S01]  /*4570*/  ISETP.LT.OR P2, PT, R13, 0x1, P2 ;  /* 0x000000010d00780c */ /* 0x000fe20001741670 */
        /* <DEDUP_REMOVED lines=13> */
[C---:B------:R-:W-:Y:S01]  /*4650*/  FSEL R14, R219.reuse, -INF , !P2 ;  /* 0xff800000db0e7808 */ /* 0x040fe20005000000 */
[----:B------:R-:W-:Y:S01]  /*4660*/  FFMA.FTZ R219, -R219, R219, 1 ;  /* 0x3f800000dbdb7423 */ /* 0x000fe200000101db */
        /* <DEDUP_REMOVED lines=9> */
[----:B------:R-:W-:Y:S04]  /*4700*/  ISETP.LT.OR P2, PT, R13, 0x41, P2 ;  /* 0x000000410d00780c */ /* 0x000fe80001741670 */
        /* <DEDUP_REMOVED lines=9> */
[----:B------:R-:W-:Y:S01]  /*47a0*/  FFMA.FTZ R151, R2, c[0x0][0x29c], -R151 ;  /* 0x0000a70002977a23 */ /* 0x000fe20000010897 */
[----:B------:R-:W-:Y:S01]  /*47b0*/  ISETP.GT.AND P2, PT, R5, RZ, P2 ;  /* 0x000000ff0500720c */ /* 0x000fe20001744270 */
[----:B------:R-:W-:Y:S03]  /*47c0*/  IMAD.MOV.U32 R2, RZ, RZ, 0x40 ;  /* 0x00000040ff027424 */ /* 0x000fe600078e00ff */
[----:B------:R-:W-:Y:S01]  /*47d0*/  ISETP.LT.OR P2, PT, R6, 0x1, P2 ;  /* 0x000000010600780c */ /* 0x000fe20001741670 */
[----:B------:R-:W-:Y:S01]  /*47e0*/  MUFU.EX2 R151, R151 ;  /* 0x0000009700977308 */ /* 0x000fe20000000800 */
[----:B------:R-:W-:Y:S02]  /*47f0*/  SEL R2, R2, 0xffffffc0, !P0 ;  /* 0xffffffc002027807 */ /* 0x000fe40004000000 */
[C---:B------:R-:W-:Y:S01]  /*4800*/  FSEL R149, R207.reuse, -INF , !P2 ;  /* 0xff800000cf957808 */ /* 0x040fe20005000000 */
[----:B------:R-:W-:Y:S01]  /*4810*/  FFMA.FTZ R207, -R207, R207, 1 ;  /* 0x3f800000cfcf7423 */ /* 0x000fe200000101cf */
[----:B------:R-:W-:Y:S03]  /*4820*/  PLOP3.LUT P2, PT, PT, PT, UP5, 0x40, 0x0 ;  /* 0x000000000000781c */ /* 0x000fe60003f4e858 */
[--C-:B------:R-:W-:Y:S01]  /*4830*/  FFMA.FTZ R149, R149, c[0x0][0x29c], -R142.reuse ;  /* 0x0000a70095957a23 */ /* 0x100fe2000001088e */
[C---:B------:R-:W-:Y:S04]  /*4840*/  ISETP.GT.AND P2, PT, R5.reuse, 0x1, P2 ;  /* 0x000000010500780c */ /* 0x040fe80001744270 */
[----:B------:R-:W-:Y:S01]  /*4850*/  ISETP.LT.OR P2, PT, R6, 0x2, P2 ;  /* 0x000000020600780c */ /* 0x000fe20001741670 */
[----:B------:R-:W-:Y:S03]  /*4860*/  MUFU.EX2 R149, R149 ;  /* 0x0000009500957308 */ /* 0x000fe60000000800 */
[C---:B------:R-:W-:Y:S01]  /*4870*/  FSEL R148, R212.reuse, -INF , !P2 ;  /* 0xff800000d4947808 */ /* 0x040fe20005000000 */
[----:B------:R-:W-:Y:S01]  /*4880*/  FFMA.FTZ R212, -R212, R212, 1 ;  /* 0x3f800000d4d47423 */ /* 0x000fe200000101d4 */
        /* <DEDUP_REMOVED lines=16> */
[C---:B------:R-:W-:Y:S04]  /*4990*/  ISETP.LT.OR P2, PT, R6.reuse, 0x41, P2 ;  /* 0x000000410600780c */ /* 0x040fe80001741670 */
        /* <DEDUP_REMOVED lines=16> */
[----:B------:R-:W-:Y:S02]  /*4aa0*/  ISETP.GT.AND P2, PT, R4, 0x1, P2 ;  /* 0x000000010400780c */ /* 0x000fe40001744270 */
[----:B------:R-:W-:Y:S02]  /*4ab0*/  SHF.L.U32 R133, R234, 0x1, RZ ;  /* 0x00000001ea857819 */ /* 0x000fe400000006ff */
        /* <DEDUP_REMOVED lines=21> */
[----:B------:R-:W-:Y:S04]  /*4c10*/  PLOP3.LUT P2, PT, PT, PT, UP1, 0x40, 0x0 ;  /* 0x000000000000781c */ /* 0x000fe80003f4e818 */
[----:B------:R-:W-:Y:S02]  /*4c20*/  ISETP.GT.AND P2, PT, R4, 0x41, P2 ;  /* 0x000000410400780c */ /* 0x000fe40001744270 */
[-C--:B------:R-:W-:Y:S03]  /*4c30*/  HMMA.16816.F32.BF16 R4, R20, R156.reuse, RZ ;  /* 0x0000009c1404723c */ /* 0x080fe600000418ff */
[----:B------:R-:W-:Y:S01]  /*4c40*/  ISETP.LT.OR P2, PT, R136, 0x42, P2 ;  /* 0x000000428800780c */ /* 0x000fe20001741670 */
[--C-:B------:R-:W-:Y:S03]  /*4c50*/  FFMA.FTZ R136, R17, c[0x0][0x29c], -R134.reuse ;  /* 0x0000a70011887a23 */ /* 0x100fe60000010886 */
[----:B------:R-:W-:Y:S01]  /*4c60*/  FSEL R3, R141, -INF , !P2 ;  /* 0xff8000008d037808 */ /* 0x000fe20005000000 */
[C---:B------:R-:W-:Y:S01]  /*4c70*/  HMMA.16816.F32.BF16 R8, R24.reuse, R156, RZ ;  /* 0x0000009c1808723c */ /* 0x040fe200000418ff */
[----:B------:R-:W-:Y:S01]  /*4c80*/  PLOP3.LUT P2, PT, PT, PT, UP0, 0x80, 0x0 ;  /* 0x000000000000781c */ /* 0x000fe20003f4f008 */
[----:B------:R-:W-:Y:S02]  /*4c90*/  MUFU.EX2 R136, R136 ;  /* 0x0000008800887308 */ /* 0x000fe40000000800 */
[----:B------:R-:W-:Y:S02]  /*4ca0*/  FFMA.FTZ R134, R3, c[0x0][0x29c], -R134 ;  /* 0x0000a70003867a23 */ /* 0x000fe40000010886 */
[----:B------:R-:W-:Y:S01]  /*4cb0*/  IMAD.IADD R3, R133, 0x1, R2 ;  /* 0x0000000185037824 */ /* 0x000fe200078e0202 */
[----:B------:R-:W-:Y:S01]  /*4cc0*/  IADD3 R2, R2, R132, RZ ;  /* 0x0000008402027210 */ /* 0x000fe20007ffe0ff */
[-C--:B------:R-:W-:Y:S01]  /*4cd0*/  HMMA.16816.F32.BF16 R12, R24, R158.reuse, RZ ;  /* 0x0000009e180c723c */ /* 0x080fe200000418ff */
[----:B------:R-:W-:Y:S07]  /*4ce0*/  FFMA.FTZ R141, -R141, R141, 1 ;  /* 0x3f8000008d8d7423 */ /* 0x000fee000001018d */
[C---:B------:R-:W-:Y:S08]  /*4cf0*/  HMMA.16816.F32.BF16 R16, R20.reuse, R158, RZ ;  /* 0x0000009e1410723c */ /* 0x040ff000000418ff */
[-C--:B------:R-:W-:Y:S08]  /*4d00*/  HMMA.16816.F32.BF16 R20, R20, R160.reuse, RZ ;  /* 0x000000a01414723c */ /* 0x080ff000000418ff */
[----:B------:R-:W-:Y:S08]  /*4d10*/  HMMA.16816.F32.BF16 R24, R24, R160, RZ ;  /* 0x000000a01818723c */ /* 0x000ff000000418ff */
        /* <DEDUP_REMOVED lines=23> */
[----:B------:R2:W3:Y:S08]  /*4e90*/  LDSM.16.M88.4 R80, [R133+0x11080] ;  /* 0x011080008550783b */ /* 0x0004f00000000200 */
[----:B--2---:R-:W2:Y:S01]  /*4ea0*/  LDL.LU R133, [R1+0x2c] ;  /* 0x00002c0001857983 */ /* 0x004ea20000300800 */
[-C--:B-1----:R-:W-:Y:S08]  /*4eb0*/  HMMA.16816.F32.BF16 R4, R76, R180.reuse, R4 ;  /* 0x000000b44c04723c */ /* 0x082ff00000041804 */
[C---:B---3--:R-:W-:Y:S08]  /*4ec0*/  HMMA.16816.F32.BF16 R8, R80.reuse, R180, R8 ;  /* 0x000000b45008723c */ /* 0x048ff00000041808 */
[-C--:B------:R-:W-:Y:S08]  /*4ed0*/  HMMA.16816.F32.BF16 R12, R80, R182.reuse, R12 ;  /* 0x000000b6500c723c */ /* 0x080ff0000004180c */
[C---:B------:R-:W-:Y:S08]  /*4ee0*/  HMMA.16816.F32.BF16 R16, R76.reuse, R182, R16 ;  /* 0x000000b64c10723c */ /* 0x040ff00000041810 */
[-C--:B------:R-:W-:Y:S01]  /*4ef0*/  HMMA.16816.F32.BF16 R20, R76, R184.reuse, R20 ;  /* 0x000000b84c14723c */ /* 0x080fe20000041814 */
[----:B------:R-:W1:Y:S07]  /*4f00*/  LDSM.16.M88.4 R76, [R132+0x10080] ;  /* 0x01008000844c783b */ /* 0x000e6e0000000200 */
[----:B------:R-:W-:Y:S01]  /*4f10*/  HMMA.16816.F32.BF16 R24, R80, R184, R24 ;  /* 0x000000b85018723c */ /* 0x000fe20000041818 */
[----:B------:R-:W3:Y:S08]  /*4f20*/  LDSM.16.M88.4 R80, [R132+0x11080] ;  /* 0x011080008450783b */ /* 0x000ef00000000200 */
[----:B------:R-:W-:Y:S01]  /*4f30*/  LDS R132, [R249.X4+0x12280] ;  /* 0x01228000f9847984 */ /* 0x000fe20000004800 */
[-C--:B-1----:R-:W-:Y:S08]  /*4f40*/  HMMA.16816.F32.BF16 R4, R76, R186.reuse, R4 ;  /* 0x000000ba4c04723c */ /* 0x082ff00000041804 */
[C---:B---3--:R-:W-:Y:S08]  /*4f50*/  HMMA.16816.F32.BF16 R8, R80.reuse, R186, R8 ;  /* 0x000000ba5008723c */ /* 0x048ff00000041808 */
[-C--:B------:R-:W-:Y:S08]  /*4f60*/  HMMA.16816.F32.BF16 R12, R80, R188.reuse, R12 ;  /* 0x000000bc500c723c */ /* 0x080ff0000004180c */
[C---:B------:R-:W-:Y:S08]  /*4f70*/  HMMA.16816.F32.BF16 R16, R76.reuse, R188, R16 ;  /* 0x000000bc4c10723c */ /* 0x040ff00000041810 */
[-C--:B------:R-:W-:Y:S01]  /*4f80*/  HMMA.16816.F32.BF16 R20, R76, R190.reuse, R20 ;  /* 0x000000be4c14723c */ /* 0x080fe20000041814 */
[----:B------:R-:W1:Y:S07]  /*4f90*/  LDSM.16.M88.4 R76, [R3+0x10080] ;  /* 0x01008000034c783b */ /* 0x000e6e0000000200 */
[----:B------:R-:W-:Y:S01]  /*4fa0*/  HMMA.16816.F32.BF16 R24, R80, R190, R24 ;  /* 0x000000be5018723c */ /* 0x000fe20000041818 */
[----:B------:R3:W4:Y:S02]  /*4fb0*/  LDSM.16.M88.4 R80, [R3+0x11080] ;  /* 0x011080000350783b */ /* 0x0007240000000200 */
[----:B---3--:R3:W3:Y:S05]  /*4fc0*/  MUFU.EX2 R3, R89 ;  /* 0x0000005900037308 */ /* 0x0086ea0000000800 */
[-C--:B-1----:R-:W-:Y:S08]  /*4fd0*/  HMMA.16816.F32.BF16 R4, R76, R192.reuse, R4 ;  /* 0x000000c04c04723c */ /* 0x082ff00000041804 */
[C---:B----4-:R-:W-:Y:S01]  /*4fe0*/  HMMA.16816.F32.BF16 R8, R80.reuse, R192, R8 ;  /* 0x000000c05008723c */ /* 0x050fe20000041808 */
[----:B---3--:R1:W5:Y:S07]  /*4ff0*/  LDL.LU R89, [R1+0x44] ;  /* 0x0000440001597983 */ /* 0x00836e0000300800 */
[-C--:B------:R-:W-:Y:S08]  /*5000*/  HMMA.16816.F32.BF16 R12, R80, R194.reuse, R12 ;  /* 0x000000c2500c723c */ /* 0x080ff0000004180c */
[C---:B------:R-:W-:Y:S08]  /*5010*/  HMMA.16816.F32.BF16 R16, R76.reuse, R194, R16 ;  /* 0x000000c24c10723c */ /* 0x040ff00000041810 */
[-C--:B------:R-:W-:Y:S01]  /*5020*/  HMMA.16816.F32.BF16 R20, R76, R196.reuse, R20 ;  /* 0x000000c44c14723c */ /* 0x080fe20000041814 */
[----:B------:R-:W3:Y:S07]  /*5030*/  LDSM.16.M88.4 R76, [R2+0x10080] ;  /* 0x01008000024c783b */ /* 0x000eee0000000200 */
[----:B------:R-:W-:Y:S01]  /*5040*/  HMMA.16816.F32.BF16 R24, R80, R196, R24 ;  /* 0x000000c45018723c */ /* 0x000fe20000041818 */
[----:B------:R4:W1:Y:S02]  /*5050*/  LDSM.16.M88.4 R80, [R2+0x11080] ;  /* 0x011080000250783b */ /* 0x0008640000000200 */
[----:B----4-:R4:W-:Y:S05]  /*5060*/  MUFU.EX2 R2, R88 ;  /* 0x0000005800027308 */ /* 0x0109ea0000000800 */
[-C--:B---3--:R-:W-:Y:S08]  /*5070*/  HMMA.16816.F32.BF16 R4, R76, R198.reuse, R4 ;  /* 0x000000c64c04723c */ /* 0x088ff00000041804 */
[C---:B-1----:R-:W-:Y:S01]  /*5080*/  HMMA.16816.F32.BF16 R8, R80.reuse, R198, R8 ;  /* 0x000000c65008723c */ /* 0x042fe20000041808 */
[----:B----4-:R1:W5:Y:S07]  /*5090*/  LDL.LU R88, [R1+0x40] ;  /* 0x0000400001587983 */ /* 0x01036e0000300800 */
[-C--:B------:R-:W-:Y:S08]  /*50a0*/  HMMA.16816.F32.BF16 R12, R80, R200.reuse, R12 ;  /* 0x000000c8500c723c */ /* 0x080ff0000004180c */
[C---:B------:R-:W-:Y:S04]  /*50b0*/  HMMA.16816.F32.BF16 R16, R76.reuse, R200, R16 ;  /* 0x000000c84c10723c */ /* 0x040fe80000041810 */
[--C-:B------:R-:W-:Y:S04]  /*50c0*/  FADD.FTZ R4, R4, -R132.reuse ;  /* 0x8000008404047221 */ /* 0x100fe80000010000 */
[-C--:B------:R-:W-:Y:S01]  /*50d0*/  HMMA.16816.F32.BF16 R20, R76, R202.reuse, R20 ;  /* 0x000000ca4c14723c */ /* 0x080fe20000041814 */
[----:B------:R-:W3:Y:S01]  /*50e0*/  LDS R76, [R249.X4+0x122a0] ;  /* 0x0122a000f94c7984 */ /* 0x000ee20000004800 */
[----:B------:R4:W-:Y:S05]  /*50f0*/  MUFU.EX2 R77, R87 ;  /* 0x00000057004d7308 */ /* 0x0009ea0000000800 */
[--C-:B------:R-:W-:Y:S01]  /*5100*/  FADD.FTZ R78, R5, -R132.reuse ;  /* 0x80000084054e7221 */ /* 0x100fe20000010000 */
[----:B------:R-:W-:Y:S04]  /*5110*/  HMMA.16816.F32.BF16 R24, R80, R202, R24 ;  /* 0x000000ca5018723c */ /* 0x000fe80000041818 */
[----:B------:R-:W-:Y:S01]  /*5120*/  MUFU.EX2 R5, R144 ;  /* 0x0000009000057308 */ /* 0x000fe20000000800 */
[----:B------:R-:W-:Y:S03]  /*5130*/  FMUL.FTZ R78, R3, R78 ;  /* 0x0000004e034e7220 */ /* 0x000fe60000410000 */
[--C-:B------:R-:W-:Y:S04]  /*5140*/  FADD.FTZ R17, R17, -R132.reuse ;  /* 0x8000008411117221 */ /* 0x100fe80000010000 */
[----:B------:R-:W-:Y:S02]  /*5150*/  FMUL.FTZ R209, R78, R209 ;  /* 0x000000d14ed17220 */ /* 0x000fe40000410000 */
[----:B------:R-:W-:Y:S02]  /*5160*/  FFMA.FTZ R78, -R211, R211, 1 ;  /* 0x3f800000d34e7423 */ /* 0x000fe400000101d3 */
[----:B------:R-:W-:Y:S01]  /*5170*/  FADD.FTZ R20, R20, -R132 ;  /* 0x8000008414147221 */ /* 0x000fe20000010000 */
[----:B----4-:R1:W5:Y:S03]  /*5180*/  LDL.LU R87, [R1+0x3c] ;  /* 0x00003c0001577983 */ /* 0x0103660000300800 */
[----:B------:R-:W-:Y:S04]  /*5190*/  FMUL.FTZ R20, R85, R20 ;  /* 0x0000001455147220 */ /* 0x000fe80000410000 */
[----:B------:R-:W-:Y:S01]  /*51a0*/  FMUL.FTZ R20, R20, R205 ;  /* 0x000000cd14147220 */ /* 0x000fe20000410000 */
[----:B--2---:R-:W2:Y:S01]  /*51b0*/  MUFU.EX2 R133, R133 ;  /* 0x0000008500857308 */ /* 0x004ea20000000800 */
[--C-:B---3--:R-:W-:Y:S02]  /*51c0*/  FADD.FTZ R6, R6, -R76.reuse ;  /* 0x8000004c06067221 */ /* 0x108fe40000010000 */
[--C-:B------:R-:W-:Y:S02]  /*51d0*/  FADD.FTZ R7, R7, -R76.reuse ;  /* 0x8000004c07077221 */ /* 0x100fe40000010000 */
[----:B------:R-:W-:Y:S02]  /*51e0*/  FADD.FTZ R18, R18, -R76 ;  /* 0x8000004c12127221 */ /* 0x000fe40000010000 */
[----:B------:R-:W-:Y:S02]  /*51f0*/  FMUL.FTZ R7, R236, R7 ;  /* 0x00000007ec077220 */ /* 0x000fe40000410000 */
[----:B------:R-:W-:Y:S02]  /*5200*/  FMUL.FTZ R18, R0, R18 ;  /* 0x0000001200127220 */ /* 0x000fe40000410000 */
[----:B------:R-:W-:Y:S02]  /*5210*/  FMUL.FTZ R7, R7, R78 ;  /* 0x0000004e07077220 */ /* 0x000fe40000410000 */
[----:B------:R-:W-:Y:S02]  /*5220*/  FMUL.FTZ R18, R18, R219 ;  /* 0x000000db12127220 */ /* 0x000fe40000410000 */
[----:B--2---:R-:W-:Y:S01]  /*5230*/  FMUL.FTZ R79, R133, R4 ;  /* 0x00000004854f7220 */ /* 0x004fe20000410000 */
[----:B------:R-:W-:Y:S01]  /*5240*/  F2FP.BF16.PACK_AB R3, R3, R133 ;  /* 0x000000850303723e */ /* 0x000fe200000010ff */
[----:B------:R-:W2:Y:S01]  /*5250*/  LDS R4, [R249.X4+0x12300] ;  /* 0x01230000f9047984 */ /* 0x000ea20000004800 */
[----:B------:R-:W-:Y:S02]  /*5260*/  FFMA.FTZ R133, -R210, R210, 1 ;  /* 0x3f800000d2857423 */ /* 0x000fe400000101d2 */
[----:B------:R-:W-:Y:S02]  /*5270*/  FMUL.FTZ R208, R79, R208 ;  /* 0x000000d04fd07220 */ /* 0x000fe40000410000 */
[--C-:B------:R-:W-:Y:S02]  /*5280*/  FADD.FTZ R79, R16, -R132.reuse ;  /* 0x80000084104f7221 */ /* 0x100fe40000010000 */
[----:B------:R-:W-:Y:S01]  /*5290*/  FADD.FTZ R132, R21, -R132 ;  /* 0x8000008415847221 */ /* 0x000fe20000010000 */
[----:B------:R-:W-:Y:S01]  /*52a0*/  F2FP.BF16.PACK_AB R21, R86, R2 ;  /* 0x000000025615723e */ /* 0x000fe200000010ff */
[----:B------:R-:W-:Y:S01]  /*52b0*/  FMUL.FTZ R79, R2, R79 ;  /* 0x0000004f024f7220 */ /* 0x000fe20000410000 */
[----:B------:R-:W-:Y:S01]  /*52c0*/  F2FP.BF16.PACK_AB R209, R209, R208 ;  /* 0x000000d0d1d1723e */ /* 0x000fe200000010ff */
[----:B------:R-:W-:Y:S01]  /*52d0*/  FMUL.FTZ R2, R86, R17 ;  /* 0x0000001156027220 */ /* 0x000fe20000410000 */
[----:B------:R-:W-:Y:S01]  /*52e0*/  F2FP.BF16.PACK_AB R17, R84, R85 ;  /* 0x000000555411723e */ /* 0x000fe200000010ff */
[----:B------:R-:W-:Y:S01]  /*52f0*/  FMUL.FTZ R79, R79, R206 ;  /* 0x000000ce4f4f7220 */ /* 0x000fe20000410000 */
[----:B------:R1:W5:Y:S01]  /*5300*/  LDL.LU R86, [R1+0x38] ;  /* 0x0000380001567983 */ /* 0x0003620000300800 */
[----:B------:R-:W-:Y:S02]  /*5310*/  FMUL.FTZ R2, R2, R153 ;  /* 0x0000009902027220 */ /* 0x000fe40000410000 */
[----:B------:R-:W-:Y:S01]  /*5320*/  FMUL.FTZ R16, R238, R6 ;  /* 0x00000006ee107220 */ /* 0x000fe20000410000 */
[----:B------:R-:W-:Y:S01]  /*5330*/  F2FP.BF16.PACK_AB R6, R236, R238 ;  /* 0x000000eeec06723e */ /* 0x000fe200000010ff */
[----:B------:R-:W-:Y:S01]  /*5340*/  FMUL.FTZ R132, R84, R132 ;  /* 0x0000008454847220 */ /* 0x000fe20000410000 */
[----:B------:R-:W-:Y:S01]  /*5350*/  F2FP.BF16.PACK_AB R79, R2, R79 ;  /* 0x0000004f024f723e */ /* 0x000fe200000010ff */
[----:B------:R-:W-:Y:S01]  /*5360*/  FMUL.FTZ R16, R16, R133 ;  /* 0x0000008510107220 */ /* 0x000fe20000410000 */
[----:B------:R1:W5:Y:S01]  /*5370*/  LDL.LU R85, [R1+0x34] ;  /* 0x0000340001557983 */ /* 0x0003620000300800 */
[--C-:B------:R-:W-:Y:S02]  /*5380*/  FADD.FTZ R2, R19, -R76.reuse ;  /* 0x8000004c13027221 */ /* 0x100fe40000010000 */
[----:B------:R-:W-:Y:S01]  /*5390*/  FFMA.FTZ R19, -R204, R204, 1 ;  /* 0x3f800000cc137423 */ /* 0x000fe200000101cc */
[----:B------:R-:W-:Y:S01]  /*53a0*/  F2FP.BF16.PACK_AB R16, R7, R16 ;  /* 0x000000100710723e */ /* 0x000fe200000010ff */
[--C-:B------:R-:W-:Y:S01]  /*53b0*/  FADD.FTZ R7, R22, -R76.reuse ;  /* 0x8000004c16077221 */ /* 0x100fe20000010000 */
[----:B------:R1:W5:Y:S01]  /*53c0*/  LDL.LU R84, [R1+0x30] ;  /* 0x0000300001547983 */ /* 0x0003620000300800 */
[----:B------:R-:W-:Y:S02]  /*53d0*/  FADD.FTZ R76, R23, -R76 ;  /* 0x8000004c174c7221 */ /* 0x000fe40000010000 */
[----:B------:R-:W-:Y:S01]  /*53e0*/  FMUL.FTZ R2, R77, R2 ;  /* 0x000000024d027220 */ /* 0x000fe20000410000 */
[----:B------:R-:W3:Y:S01]  /*53f0*/  S2R R238, SR_TID.X ;  /* 0x0000000000ee7919 */ /* 0x000ee20000002100 */
[----:B------:R-:W-:Y:S02]  /*5400*/  FFMA.FTZ R23, -R150, R150, 1 ;  /* 0x3f80000096177423 */ /* 0x000fe40000010196 */
[----:B------:R-:W-:Y:S02]  /*5410*/  FMUL.FTZ R19, R2, R19 ;  /* 0x0000001302137220 */ /* 0x000fe40000410000 */
[----:B------:R-:W-:Y:S02]  /*5420*/  FMUL.FTZ R76, R151, R76 ;  /* 0x0000004c974c7220 */ /* 0x000fe40000410000 */
[----:B------:R-:W-:Y:S01]  /*5430*/  FMUL.FTZ R145, R132, R145 ;  /* 0x0000009184917220 */ /* 0x000fe20000410000 */
[----:B------:R-:W-:Y:S01]  /*5440*/  F2FP.BF16.PACK_AB R18, R19, R18 ;  /* 0x000000121312723e */ /* 0x000fe200000010ff */
[--C-:B--2---:R-:W-:Y:S01]  /*5450*/  FADD.FTZ R2, R13, -R4.reuse ;  /* 0x800000040d027221 */ /* 0x104fe20000010000 */
[----:B------:R-:W-:Y:S01]  /*5460*/  F2FP.BF16.PACK_AB R13, R5, R146 ;  /* 0x00000092050d723e */ /* 0x000fe200000010ff */
[----:B------:R-:W-:Y:S01]  /*5470*/  FMUL.FTZ R76, R76, R23 ;  /* 0x000000174c4c7220 */ /* 0x000fe20000410000 */
[----:B------:R-:W-:Y:S01]  /*5480*/  F2FP.BF16.PACK_AB R145, R145, R20 ;  /* 0x000000149191723e */ /* 0x000fe200000010ff */
[----:B------:R-:W-:Y:S01]  /*5490*/  FMUL.FTZ R5, R5, R2 ;  /* 0x0000000205057220 */ /* 0x000fe20000410000 */
[----:B------:R-:W-:Y:S01]  /*54a0*/  F2FP.BF16.PACK_AB R20, R77, R0 ;  /* 0x000000004d14723e */ /* 0x000fe200000010ff */
[--C-:B------:R-:W-:Y:S01]  /*54b0*/  FADD.FTZ R23, R12, -R4.reuse ;  /* 0x800000040c177221 */ /* 0x100fe20000010000 */
[----:B------:R-:W2:Y:S01]  /*54c0*/  LDS R2, [R249.X4+0x12320] ;  /* 0x01232000f9027984 */ /* 0x000ea20000004800 */
[--C-:B------:R-:W-:Y:S01]  /*54d0*/  FADD.FTZ R8, R8, -R4.reuse ;  /* 0x8000000408087221 */ /* 0x100fe20000010000 */
[----:B------:R-:W4:Y:S01]  /*54e0*/  MUFU.EX2 R77, R134 ;  /* 0x00000086004d7308 */ /* 0x000f220000000800 */
[----:B------:R-:W-:Y:S01]  /*54f0*/  FMUL.FTZ R23, R146, R23 ;  /* 0x0000001792177220 */ /* 0x000fe20000410000 */
[----:B------:R2:W-:Y:S01]  /*5500*/  STS [R250+0x12480], R3 ;  /* 0x01248003fa007388 */ /* 0x0005e20000000800 */
[--C-:B------:R-:W-:Y:S01]  /*5510*/  FADD.FTZ R9, R9, -R4.reuse ;  /* 0x8000000409097221 */ /* 0x100fe20000010000 */
[----:B------:R-:W-:Y:S01]  /*5520*/  MOV R0, 0x20 ;  /* 0x0000002000007802 */ /* 0x000fe20000000f00 */
[--C-:B------:R-:W-:Y:S01]  /*5530*/  FADD.FTZ R24, R24, -R4.reuse ;  /* 0x8000000418187221 */ /* 0x100fe20000010000 */
[----:B------:R1:W-:Y:S01]  /*5540*/  STS [R251], R6 ;  /* 0x00000006fb007388 */ /* 0x0003e20000000800 */
[----:B------:R-:W-:Y:S02]  /*5550*/  FADD.FTZ R25, R25, -R4 ;  /* 0x8000000419197221 */ /* 0x000fe40000010000 */
[----:B------:R-:W-:Y:S01]  /*5560*/  FFMA.FTZ R4, -R215, R215, 1 ;  /* 0x3f800000d7047423 */ /* 0x000fe200000101d7 */
[----:B------:R-:W1:Y:S01]  /*5570*/  S2R R236, SR_TID.X ;  /* 0x0000000000ec7919 */ /* 0x000e620000002100 */
[----:B------:R-:W-:Y:S02]  /*5580*/  FMUL.FTZ R5, R5, R216 ;  /* 0x000000d805057220 */ /* 0x000fe40000410000 */
[----:B------:R-:W-:Y:S02]  /*5590*/  FMUL.FTZ R4, R23, R4 ;  /* 0x0000000417047220 */ /* 0x000fe40000410000 */
[----:B------:R-:W-:Y:S01]  /*55a0*/  FMUL.FTZ R8, R149, R8 ;  /* 0x0000000895087220 */ /* 0x000fe20000410000 */
[C---:B------:R-:W-:Y:S01]  /*55b0*/  F2FP.BF16.PACK_AB R149, R148.reuse, R149 ;  /* 0x000000959495723e */ /* 0x040fe200000010ff */
[----:B------:R-:W-:Y:S01]  /*55c0*/  FMUL.FTZ R9, R148, R9 ;  /* 0x0000000994097220 */ /* 0x000fe20000410000 */
[----:B------:R-:W-:Y:S01]  /*55d0*/  F2FP.BF16.PACK_AB R23, R5, R4 ;  /* 0x000000040517723e */ /* 0x000fe200000010ff */
[----:B------:R-:W-:Y:S01]  /*55e0*/  FMUL.FTZ R8, R8, R207 ;  /* 0x000000cf08087220 */ /* 0x000fe20000410000 */
[----:B------:R-:W-:Y:S01]  /*55f0*/  F2FP.BF16.PACK_AB R4, R139, R140 ;  /* 0x0000008c8b04723e */ /* 0x000fe200000010ff */
[----:B------:R-:W-:Y:S01]  /*5600*/  STS [R250+0x12c80], R149 ;  /* 0x012c8095fa007388 */ /* 0x000fe20000000800 */
[----:B------:R-:W-:Y:S02]  /*5610*/  FMUL.FTZ R9, R9, R212 ;  /* 0x000000d409097220 */ /* 0x000fe40000410000 */
[----:B------:R-:W-:Y:S01]  /*5620*/  FMUL.FTZ R7, R152, R7 ;  /* 0x0000000798077220 */ /* 0x000fe20000410000 */
[----:B------:R3:W-:Y:S01]  /*5630*/  STS [R251+0x800], R4 ;  /* 0x00080004fb007388 */ /* 0x0007e20000000800 */
[----:B------:R-:W-:Y:S01]  /*5640*/  F2FP.BF16.PACK_AB R152, R151, R152 ;  /* 0x000000989798723e */ /* 0x000fe200000010ff */
[C---:B------:R-:W-:Y:S01]  /*5650*/  FMUL.FTZ R25, R142.reuse, R25 ;  /* 0x000000198e197220 */ /* 0x040fe20000410000 */
[----:B------:R-:W-:Y:S01]  /*5660*/  F2FP.BF16.PACK_AB R9, R9, R8 ;  /* 0x000000080909723e */ /* 0x000fe200000010ff */
[----:B------:R-:W-:Y:S01]  /*5670*/  STS [R250+0x13480], R21 ;  /* 0x01348015fa007388 */ /* 0x000fe20000000800 */
[----:B------:R-:W-:Y:S01]  /*5680*/  F2FP.BF16.PACK_AB R8, R137, R138 ;  /* 0x0000008a8908723e */ /* 0x000fe200000010ff */
[----:B------:R-:W-:Y:S02]  /*5690*/  FFMA.FTZ R12, -R135, R135, 1 ;  /* 0x3f800000870c7423 */ /* 0x000fe40000010187 */
[----:B------:R-:W-:Y:S01]  /*56a0*/  STS [R251+0x1000], R20 ;  /* 0x00100014fb007388 */ /* 0x000fe20000000800 */
[----:B------:R-:W-:Y:S01]  /*56b0*/  FMUL.FTZ R24, R143, R24 ;  /* 0x000000188f187220 */ /* 0x000fe20000410000 */
[----:B------:R-:W-:Y:S01]  /*56c0*/  F2FP.BF16.PACK_AB R143, R142, R143 ;  /* 0x0000008f8e8f723e */ /* 0x000fe200000010ff */
[----:B------:R-:W-:Y:S01]  /*56d0*/  FMUL.FTZ R25, R25, R12 ;  /* 0x0000000c19197220 */ /* 0x000fe20000410000 */
[----:B------:R-:W-:Y:S01]  /*56e0*/  STS [R250+0x13c80], R13 ;  /* 0x013c800dfa007388 */ /* 0x000fe20000000800 */
[----:B----4-:R-:W-:Y:S01]  /*56f0*/  F2FP.BF16.PACK_AB R12, R77, R136 ;  /* 0x000000884d0c723e */ /* 0x010fe200000010ff */
[----:B------:R-:W-:Y:S02]  /*5700*/  FMUL.FTZ R7, R7, R154 ;  /* 0x0000009a07077220 */ /* 0x000fe40000410000 */
[----:B------:R4:W-:Y:S01]  /*5710*/  STS [R251+0x1800], R8 ;  /* 0x00180008fb007388 */ /* 0x0009e20000000800 */
[--C-:B--2---:R-:W-:Y:S02]  /*5720*/  FADD.FTZ R3, R10, -R2.reuse ;  /* 0x800000020a037221 */ /* 0x104fe40000010000 */
[--C-:B-1----:R-:W-:Y:S01]  /*5730*/  FADD.FTZ R6, R11, -R2.reuse ;  /* 0x800000020b067221 */ /* 0x102fe20000010000 */
[----:B------:R-:W-:Y:S01]  /*5740*/  STS [R250+0x14480], R17 ;  /* 0x01448011fa007388 */ /* 0x000fe20000000800 */
[----:B------:R-:W-:Y:S01]  /*5750*/  F2FP.BF16.PACK_AB R132, R76, R7 ;  /* 0x000000074c84723e */ /* 0x000fe200000010ff */
[----:B------:R-:W-:Y:S02]  /*5760*/  FFMA.FTZ R7, -R214, R214, 1 ;  /* 0x3f800000d6077423 */ /* 0x000fe400000101d6 */
[----:B------:R-:W-:Y:S01]  /*5770*/  STS [R251+0x2000], R152 ;  /* 0x00200098fb007388 */ /* 0x000fe20000000800 */
[----:B------:R-:W-:Y:S02]  /*5780*/  FMUL.FTZ R6, R139, R6 ;  /* 0x000000068b067220 */ /* 0x000fe40000410000 */
[----:B------:R-:W-:Y:S01]  /*5790*/  FMUL.FTZ R3, R140, R3 ;  /* 0x000000038c037220 */ /* 0x000fe20000410000 */
[----:B------:R-:W-:Y:S01]  /*57a0*/  STS [R250+0x14c80], R143 ;  /* 0x014c808ffa007388 */ /* 0x000fe20000000800 */
[----:B------:R-:W-:Y:S02]  /*57b0*/  FMUL.FTZ R6, R6, R7 ;  /* 0x0000000706067220 */ /* 0x000fe40000410000 */
[--C-:B------:R-:W-:Y:S01]  /*57c0*/  FADD.FTZ R5, R14, -R2.reuse ;  /* 0x800000020e057221 */ /* 0x100fe20000010000 */
[----:B------:R-:W-:Y:S01]  /*57d0*/  STS [R251+0x2800], R12 ;  /* 0x0028000cfb007388 */ /* 0x000fe20000000800 */
[--C-:B---3--:R-:W-:Y:S02]  /*57e0*/  FADD.FTZ R4, R15, -R2.reuse ;  /* 0x800000020f047221 */ /* 0x108fe40000010000 */
[----:B------:R-:W-:Y:S01]  /*57f0*/  FMUL.FTZ R5, R138, R5 ;  /* 0x000000058a057220 */ /* 0x000fe20000410000 */
[----:B------:R-:W-:Y:S01]  /*5800*/  BAR.SYNC.DEFER_BLOCKING 0x0 ;  /* 0x0000000000007b1d */ /* 0x000fe20000010000 */
[----:B------:R-:W-:Y:S02]  /*5810*/  FMUL.FTZ R4, R137, R4 ;  /* 0x0000000489047220 */ /* 0x000fe40000410000 */
[----:B------:R-:W-:Y:S02]  /*5820*/  FFMA.FTZ R10, -R217, R217, 1 ;  /* 0x3f800000d90a7423 */ /* 0x000fe400000101d9 */
[----:B----4-:R-:W-:Y:S02]  /*5830*/  FFMA.FTZ R8, -R213, R213, 1 ;  /* 0x3f800000d5087423 */ /* 0x010fe400000101d5 */
[----:B------:R-:W-:Y:S02]  /*5840*/  FFMA.FTZ R7, -R218, R218, 1 ;  /* 0x3f800000da077423 */ /* 0x000fe400000101da */
[----:B------:R-:W-:Y:S02]  /*5850*/  FMUL.FTZ R3, R3, R8 ;  /* 0x0000000803037220 */ /* 0x000fe40000410000 */
[----:B------:R-:W-:Y:S02]  /*5860*/  FMUL.FTZ R24, R24, R155 ;  /* 0x0000009b18187220 */ /* 0x000fe40000410000 */
[----:B------:R-:W-:Y:S01]  /*5870*/  FMUL.FTZ R5, R5, R10 ;  /* 0x0000000a05057220 */ /* 0x000fe20000410000 */
[----:B------:R-:W-:Y:S01]  /*5880*/  F2FP.BF16.PACK_AB R6, R6, R3 ;  /* 0x000000030606723e */ /* 0x000fe200000010ff */
[----:B------:R-:W-:Y:S01]  /*5890*/  FMUL.FTZ R4, R4, R7 ;  /* 0x0000000704047220 */ /* 0x000fe20000410000 */
[----:B------:R-:W-:Y:S01]  /*58a0*/  F2FP.BF16.PACK_AB R151, R25, R24 ;  /* 0x000000181997723e */ /* 0x000fe200000010ff */
[--C-:B------:R-:W-:Y:S02]  /*58b0*/  FADD.FTZ R11, R26, -R2.reuse ;  /* 0x800000021a0b7221 */ /* 0x100fe40000010000 */
[----:B------:R-:W-:Y:S01]  /*58c0*/  FADD.FTZ R2, R27, -R2 ;  /* 0x800000021b027221 */ /* 0x000fe20000010000 */
[----:B------:R-:W-:Y:S01]  /*58d0*/  F2FP.BF16.PACK_AB R24, R4, R5 ;  /* 0x000000050418723e */ /* 0x000fe200000010ff */
[----:B------:R-:W-:Y:S02]  /*58e0*/  FMUL.FTZ R11, R136, R11 ;  /* 0x0000000b880b7220 */ /* 0x000fe40000410000 */
[----:B------:R-:W-:Y:S01]  /*58f0*/  FMUL.FTZ R2, R77, R2 ;  /* 0x000000024d027220 */ /* 0x000fe20000410000 */
[----:B------:R-:W-:Y:S01]  /*5900*/  STS [R250+0x15480], R209 ;  /* 0x015480d1fa007388 */ /* 0x000fe20000000800 */
[----:B------:R-:W-:Y:S02]  /*5910*/  FFMA.FTZ R8, -R147, R147, 1 ;  /* 0x3f80000093087423 */ /* 0x000fe40000010193 */
[----:B------:R-:W-:Y:S01]  /*5920*/  FMUL.FTZ R141, R2, R141 ;  /* 0x0000008d028d7220 */ /* 0x000fe20000410000 */
[----:B------:R-:W-:Y:S01]  /*5930*/  STS [R251+0x3000], R16 ;  /* 0x00300010fb007388 */ /* 0x000fe20000000800 */
[----:B------:R-:W-:Y:S02]  /*5940*/  FMUL.FTZ R8, R11, R8 ;  /* 0x000000080b087220 */ /* 0x000fe40000410000 */
[----:B------:R-:W-:Y:S01]  /*5950*/  IMAD.SHL.U32 R2, R233, 0x2, RZ ;  /* 0x00000002e9027824 */ /* 0x000fe200078e00ff */
[----:B------:R-:W-:Y:S01]  /*5960*/  STS [R250+0x15c80], R9 ;  /* 0x015c8009fa007388 */ /* 0x000fe20000000800 */
[----:B------:R-:W-:Y:S01]  /*5970*/  IMAD.SHL.U32 R238, R238, 0x4, RZ ;  /* 0x00000004eeee7824 */ /* 0x000fe200078e00ff */
[----:B------:R-:W-:Y:S02]  /*5980*/  F2FP.BF16.PACK_AB R140, R141, R8 ;  /* 0x000000088d8c723e */ /* 0x000fe400000010ff */
        /* <DEDUP_REMOVED lines=22> */
[----:B------:R-:W1:Y:S01]  /*5af0*/  LDSM.16.MT88.4 R136, [R2+0x10880] ;  /* 0x010880000288783b */ /* 0x000e620000004200 */
        /* <DEDUP_REMOVED lines=23> */
[-C--:B------:R-:W-:Y:S08]  /*5c70*/  HMMA.16816.F32.BF16 R52, R24, R136.reuse, R52 ;  /* 0x000000881834723c */ /* 0x080ff00000041834 */
        /* <DEDUP_REMOVED lines=40> */
[----:B-12-4-:R-:W2:Y:S01]  /*5f00*/  LDL.64 R8, [R1+0x10] ;  /* 0x0000100001087983 */ /* 0x016ea20000100a00 */
[----:B------:R-:W-:Y:S01]  /*5f10*/  USHF.R.S32.HI UR17, URZ, 0x1f, UR10 ;  /* 0x0000001f3f117899 */ /* 0x000fe2000801140a */
[----:B------:R-:W-:Y:S01]  /*5f20*/  IMAD.U32 R3, RZ, RZ, UR20 ;  /* 0x00000014ff037e24 */ /* 0x000fe2000f8e00ff */
[----:B------:R-:W-:Y:S01]  /*5f30*/  ULDC.64 UR6, c[0x0][0x208] ;  /* 0x0000820000067ab9 */ /* 0x000fe20000000a00 */
[----:B------:R-:W-:Y:S01]  /*5f40*/  IMAD.U32 R5, RZ, RZ, UR8 ;  /* 0x00000008ff057e24 */ /* 0x000fe2000f8e00ff */
[----:B------:R-:W-:Y:S02]  /*5f50*/  UIMAD UR17, UR17, UR6, URZ ;  /* 0x00000006111172a4 */ /* 0x000fe4000f8e023f */
[----:B------:R-:W-:Y:S02]  /*5f60*/  UIMAD.WIDE.U32 UR22, UR10, UR6, URZ ;  /* 0x000000060a1672a5 */ /* 0x000fe4000f8e003f */
[----:B------:R-:W-:Y:S02]  /*5f70*/  UIMAD UR17, UR10, UR7, UR17 ;  /* 0x000000070a1172a4 */ /* 0x000fe4000f8e0211 */
[----:B------:R-:W-:Y:S02]  /*5f80*/  USHF.L.U32 UR6, UR22, 0x6, URZ ;  /* 0x0000000616067899 */ /* 0x000fe4000800063f */
[----:B------:R-:W-:Y:S02]  /*5f90*/  UIADD3 UR17, UR23, UR17, URZ ;  /* 0x0000001117117290 */ /* 0x000fe4000fffe03f */
[----:B------:R-:W-:Y:S02]  /*5fa0*/  USHF.L.U32 UR7, UR10, 0x6, URZ ;  /* 0x000000060a077899 */ /* 0x000fe4000800063f */
[----:B------:R-:W-:Y:S01]  /*5fb0*/  IADD3 R6, P3, P2, R240, UR6, R3 ;  /* 0x00000006f0067c10 */ /* 0x000fe2000fa7e003 */
[----:B------:R-:W-:Y:S03]  /*5fc0*/  USHF.L.U64.HI UR17, UR22, 0x6, UR17 ;  /* 0x0000000616117899 */ /* 0x000fe60008010211 */
[----:B------:R-:W-:Y:S03]  /*5fd0*/  IMAD.U32 R3, RZ, RZ, UR7 ;  /* 0x00000007ff037e24 */ /* 0x000fe6000f8e00ff */
[----:B------:R-:W-:Y:S02]  /*5fe0*/  IADD3.X R5, R247, UR17, R5, P3, P2 ;  /* 0x00000011f7057c10 */ /* 0x000fe40009fe4405 */
[----:B--2---:R-:W-:Y:S04]  /*5ff0*/  IADD3 R4, P2, R8, UR7, RZ ;  /* 0x0000000708047c10 */ /* 0x004fe8000ff5e0ff */
[----:B------:R-:W-:Y:S02]  /*6000*/  LEA.HI.X.SX32 R3, R3, R244, 0x1, P2 ;  /* 0x000000f403037211 */ /* 0x000fe400010f0eff */
[C---:B------:R-:W-:Y:S04]  /*6010*/  LEA R8, P2, R4.reuse, c[0x0][0x280], 0x2 ;  /* 0x0000a00004087a11 */ /* 0x040fe800078410ff */
[----:B------:R-:W-:Y:S02]  /*6020*/  LEA.HI.X R9, R4, c[0x0][0x284], R3, 0x2, P2 ;  /* 0x0000a10004097a11 */ /* 0x000fe400010f1403 */
[----:B------:R-:W-:Y:S04]  /*6030*/  IADD3 R4, P2, R240, UR6, RZ ;  /* 0x00000006f0047c10 */ /* 0x000fe8000ff5e0ff */
[----:B------:R-:W-:Y:S02]  /*6040*/  IADD3.X R3, R247, UR17, RZ, P2, !PT ;  /* 0x00000011f7037c10 */ /* 0x000fe400097fe4ff */
[C---:B------:R-:W-:Y:S04]  /*6050*/  LEA R10, P2, R4.reuse, c[0x0][0x1f0], 0x1 ;  /* 0x00007c00040a7a11 */ /* 0x040fe800078408ff */
[----:B------:R-:W-:Y:S01]  /*6060*/  LEA.HI.X R11, R4, c[0x0][0x1f4], R3, 0x1, P2 ;  /* 0x00007d00040b7a11 */ /* 0x000fe200010f0c03 */
[----:B------:R-:W-:Y:S01]  /*6070*/  IMAD.U32 R4, RZ, RZ, UR7 ;  /* 0x00000007ff047e24 */ /* 0x000fe2000f8e00ff */
[C---:B------:R-:W-:Y:S04]  /*6080*/  LEA R12, P2, R6.reuse, c[0x0][0x1f0], 0x1 ;  /* 0x00007c00060c7a11 */ /* 0x040fe800078408ff */
[----:B------:R-:W-:Y:S02]  /*6090*/  LEA.HI.X R13, R6, c[0x0][0x1f4], R5, 0x1, P2 ;  /* 0x00007d00060d7a11 */ /* 0x000fe400010f0c05 */
[----:B------:R-:W-:Y:S02]  /*60a0*/  LOP3.LUT P2, RZ, R248, 0x1, RZ, 0xc0, !PT ;  /* 0x00000001f8ff7812 */ /* 0x000fe4000784c0ff */
[----:B------:R-:W-:Y:S04]  /*60b0*/  IADD3 R4, -R239, UR14, -R4 ;  /* 0x0000000eef047c10 */ /* 0x000fe8000fffe904 */
        /* <DEDUP_REMOVED lines=8> */
[----:B------:R-:W-:Y:S11]  /*6140*/  ISETP.LT.OR P3, PT, R4, 0x21, !P3 ;  /* 0x000000210400780c */ /* 0x000ff60005f61670 */
[----:B------:R1:W-:Y:S01]  /*6150*/  LDGSTS.E.BYPASS.LTC128B.128 [R237+0x10080], [R10.64+0x80], !P4 ;  /* 0x100800800aed7fae */ /* 0x0003e2000e101d52 */
[C---:B------:R-:W-:Y:S03]  /*6160*/  ISETP.GT.AND P4, PT, R236.reuse, 0xf, PT ;  /* 0x0000000fec00780c */ /* 0x040fe60003f84270 */
[----:B------:R1:W-:Y:S04]  /*6170*/  LDGSTS.E.BYPASS.LTC128B.128 [R237+0xf080], [R12.64], !P2 ;  /* 0x0f0800000ced7fae */ /* 0x0003e8000d101d52 */
[----:B------:R1:W-:Y:S06]  /*6180*/  LDGSTS.E.BYPASS.LTC128B.128 [R237+0x11080], [R12.64+0x80], !P3 ;  /* 0x110800800ced7fae */ /* 0x0003ec000d901d52 */
[----:B------:R-:W-:Y:S05]  /*6190*/  @!P4 IMAD.SHL.U32 R3, R236, 0x10, RZ ;  /* 0x00000010ec03c824 */ /* 0x000fea00078e00ff */
[----:B------:R1:W-:Y:S02]  /*61a0*/  @!P4 LDGSTS.E.BYPASS.LTC128B.128 [R3+0x12280], [R8.64] ;  /* 0x122800000803cfae */ /* 0x0003e4000b901d52 */
.L_x_466:
[-C--:B-12-4-:R-:W-:Y:S01]  /*61b0*/  HMMA.16816.F32.BF16 R4, R132, R136.reuse, RZ ;  /* 0x000000888404723c */ /* 0x096fe200000418ff */
[----:B------:R-:W-:Y:S01]  /*61c0*/  LDSM.16.M88.4 R140, [R230+0x1800] ;  /* 0x00180000e68c783b */ /* 0x000fe20000000200 */
[----:B------:R-:W-:Y:S02]  /*61d0*/  USHF.L.U32 UR11, UR11, 0xd, URZ ;  /* 0x0000000d0b0b7899 */ /* 0x000fe4000800063f */
[----:B------:R-:W-:Y:S01]  /*61e0*/  UIADD3 UR6, UR4, 0x1, URZ ;  /* 0x0000000104067890 */ /* 0x000fe2000fffe03f */
[----:B------:R-:W-:Y:S01]  /*61f0*/  LDSM.16.MT88.4 R144, [R2+0x4080] ;  /* 0x004080000290783b */ /* 0x000fe20000004200 */
[----:B------:R-:W-:Y:S02]  /*6200*/  UISETP.GE.AND UP0, UPT, UR4, 0x1, UPT ;  /* 0x000000010400788c */ /* 0x000fe4000bf06270 */
[C---:B------:R-:W-:Y:S01]  /*6210*/  HMMA.16816.F32.BF16 R8, R80.reuse, R136, RZ ;  /* 0x000000885008723c */ /* 0x040fe200000418ff */
[----:B------:R-:W-:Y:S04]  /*6220*/  LDSM.16.M88.4 R148, [R229+0x1000] ;  /* 0x00100000e594783b */ /* 0x000fe80000000200 */
[----:B------:R-:W0:Y:S03]  /*6230*/  LDGDEPBAR ;  /* 0x00000000000079af */ /* 0x000e260000000000 */
[-C--:B------:R-:W-:Y:S08]  /*6240*/  HMMA.16816.F32.BF16 R12, R80, R138.reuse, RZ ;  /* 0x0000008a500c723c */ /* 0x080ff000000418ff */
[C---:B------:R-:W-:Y:S01]  /*6250*/  HMMA.16816.F32.BF16 R16, R132.reuse, R138, RZ ;  /* 0x0000008a8410723c */ /* 0x040fe200000418ff */
[----:B------:R-:W-:Y:S07]  /*6260*/  LDSM.16.MT88.4 R136, [R2+0x1080] ;  /* 0x001080000288783b */ /* 0x000fee0000004200 */
[-C--:B------:R-:W-:Y:S08]  /*6270*/  HMMA.16816.F32.BF16 R20, R132, R152.reuse, RZ ;  /* 0x000000988414723c */ /* 0x080ff000000418ff */
[C---:B------:R-:W-:Y:S08]  /*6280*/  HMMA.16816.F32.BF16 R24, R80.reuse, R152, RZ ;  /* 0x000000985018723c */ /* 0x040ff000000418ff */
[-C--:B------:R-:W-:Y:S08]  /*6290*/  HMMA.16816.F32.BF16 R76, R80, R154.reuse, RZ ;  /* 0x0000009a504c723c */ /* 0x080ff000000418ff */
[----:B------:R-:W-:Y:S01]  /*62a0*/  HMMA.16816.F32.BF16 R80, R132, R154, RZ ;  /* 0x0000009a8450723c */ /* 0x000fe200000418ff */
[----:B------:R-:W1:Y:S04]  /*62b0*/  LDSM.16.M88.4 R132, [R230+0x1000] ;  /* 0x00100000e684783b */ /* 0x000e680000000200 */
[----:B------:R-:W2:Y:S03]  /*62c0*/  LDSM.16.MT88.4 R152, [R2+0x1880] ;  /* 0x001880000298783b */ /* 0x000ea60000004200 */
[-C--:B------:R-:W-:Y:S08]  /*62d0*/  HMMA.16816.F32.BF16 R4, R204, R208.reuse, R4 ;  /* 0x000000d0cc04723c */ /* 0x080ff00000041804 */
[C---:B------:R-:W-:Y:S01]  /*62e0*/  HMMA.16816.F32.BF16 R8, R212.reuse, R208, R8 ;  /* 0x000000d0d408723c */ /* 0x040fe20000041808 */
[----:B------:R-:W3:Y:S07]  /*62f0*/  LDL.64 R208, [R1] ;  /* 0x0000000001d07983 */ /* 0x000eee0000100a00 */
[-C--:B------:R-:W-:Y:S08]  /*6300*/  HMMA.16816.F32.BF16 R12, R212, R210.reuse, R12 ;  /* 0x000000d2d40c723c */ /* 0x080ff0000004180c */
[C---:B------:R-:W-:Y:S08]  /*6310*/  HMMA.16816.F32.BF16 R16, R204.reuse, R210, R16 ;  /* 0x000000d2cc10723c */ /* 0x040ff00000041810 */
[-C--:B------:R-:W-:Y:S08]  /*6320*/  HMMA.16816.F32.BF16 R20, R204, R216.reuse, R20 ;  /* 0x000000d8cc14723c */ /* 0x080ff00000041814 */
[C---:B------:R-:W-:Y:S08]  /*6330*/  HMMA.16816.F32.BF16 R24, R212.reuse, R216, R24 ;  /* 0x000000d8d418723c */ /* 0x040ff00000041818 */
[-C--:B------:R-:W-:Y:S08]  /*6340*/  HMMA.16816.F32.BF16 R76, R212, R218.reuse, R76 ;  /* 0x000000dad44c723c */ /* 0x080ff0000004184c */
[----:B------:R-:W-:Y:S01]  /*6350*/  HMMA.16816.F32.BF16 R80, R204, R218, R80 ;  /* 0x000000dacc50723c */ /* 0x000fe20000041850 */
[----:B------:R-:W4:Y:S07]  /*6360*/  LDSM.16.M88.4 R204, [R229+0x1800] ;  /* 0x00180000e5cc783b */ /* 0x000f2e0000000200 */
[-C--:B-1----:R-:W-:Y:S08]  /*6370*/  HMMA.16816.F32.BF16 R4, R132, R136.reuse, R4 ;  /* 0x000000888404723c */ /* 0x082ff00000041804 */
[C---:B------:R-:W-:Y:S08]  /*6380*/  HMMA.16816.F32.BF16 R8, R140.reuse, R136, R8 ;  /* 0x000000888c08723c */ /* 0x040ff00000041808 */
[-C--:B------:R-:W-:Y:S08]  /*6390*/  HMMA.16816.F32.BF16 R12, R140, R138.reuse, R12 ;  /* 0x0000008a8c0c723c */ /* 0x080ff0000004180c */
[C---:B------:R-:W-:Y:S01]  /*63a0*/  HMMA.16816.F32.BF16 R16, R132.reuse, R138, R16 ;  /* 0x0000008a8410723c */ /* 0x040fe20000041810 */
[----:B------:R-:W1:Y:S07]  /*63b0*/  LDSM.16.MT88.4 R136, [R2+0x4880] ;  /* 0x004880000288783b */ /* 0x000e6e0000004200 */
[-C--:B------:R-:W-:Y:S08]  /*63c0*/  HMMA.16816.F32.BF16 R20, R132, R144.reuse, R20 ;  /* 0x000000908414723c */ /* 0x080ff00000041814 */
[C---:B------:R-:W-:Y:S08]  /*63d0*/  HMMA.16816.F32.BF16 R24, R140.reuse, R144, R24 ;  /* 0x000000908c18723c */ /* 0x040ff00000041818 */
[-C--:B------:R-:W-:Y:S01]  /*63e0*/  HMMA.16816.F32.BF16 R76, R140, R146.reuse, R76 ;  /* 0x000000928c4c723c */ /* 0x080fe2000004184c */
[----:B------:R-:W-:Y:S07]  /*63f0*/  LDSM.16.MT88.4 R140, [R2+0x2080] ;  /* 0x00208000028c783b */ /* 0x000fee0000004200 */
[----:B------:R-:W-:Y:S01]  /*6400*/  HMMA.16816.F32.BF16 R80, R132, R146, R80 ;  /* 0x000000928450723c */ /* 0x000fe20000041850 */
[----:B------:R-:W1:Y:S04]  /*6410*/  LDSM.16.M88.4 R132, [R230+0x2000] ;  /* 0x00200000e684783b */ /* 0x000e680000000200 */
[----:B------:R-:W1:Y:S03]  /*6420*/  LDSM.16.M88.4 R144, [R230+0x2800] ;  /* 0x00280000e690783b */ /* 0x000e660000000200 */
[-C--:B--2---:R-:W-:Y:S08]  /*6430*/  HMMA.16816.F32.BF16 R4, R148, R152.reuse, R4 ;  /* 0x000000989404723c */ /* 0x084ff00000041804 */
[C---:B----4-:R-:W-:Y:S08]  /*6440*/  HMMA.16816.F32.BF16 R8, R204.reuse, R152, R8 ;  /* 0x00000098cc08723c */ /* 0x050ff00000041808 */
[-C--:B------:R-:W-:Y:S08]  /*6450*/  HMMA.16816.F32.BF16 R12, R204, R154.reuse, R12 ;  /* 0x0000009acc0c723c */ /* 0x080ff0000004180c */
[C---:B------:R-:W-:Y:S01]  /*6460*/  HMMA.16816.F32.BF16 R16, R148.reuse, R154, R16 ;  /* 0x0000009a9410723c */ /* 0x040fe20000041810 */
[----:B------:R-:W-:Y:S07]  /*6470*/  LDSM.16.MT88.4 R152, [R2+0x2880] ;  /* 0x002880000298783b */ /* 0x000fee0000004200 */
[-C--:B-1----:R-:W-:Y:S08]  /*6480*/  HMMA.16816.F32.BF16 R20, R148, R136.reuse, R20 ;  /* 0x000000889414723c */ /* 0x082ff00000041814 */
[C---:B------:R-:W-:Y:S08]  /*6490*/  HMMA.16816.F32.BF16 R24, R204.reuse, R136, R24 ;  /* 0x00000088cc18723c */ /* 0x040ff00000041818 */
[-C--:B------:R-:W-:Y:S01]  /*64a0*/  HMMA.16816.F32.BF16 R76, R204, R138.reuse, R76 ;  /* 0x0000008acc4c723c */ /* 0x080fe2000004184c */
[----:B------:R-:W-:Y:S07]  /*64b0*/  LDSM.16.M88.4 R204, [R229+0x2800] ;  /* 0x00280000e5cc783b */ /* 0x000fee0000000200 */
[----:B------:R-:W-:Y:S01]  /*64c0*/  HMMA.16816.F32.BF16 R80, R148, R138, R80 ;  /* 0x0000008a9450723c */ /* 0x000fe20000041850 */
[----:B------:R-:W1:Y:S04]  /*64d0*/  LDSM.16.MT88.4 R136, [R2+0x5080] ;  /* 0x005080000288783b */ /* 0x000e680000004200 */
[----:B------:R-:W2:Y:S03]  /*64e0*/  LDSM.16.M88.4 R148, [R229+0x2000] ;  /* 0x00200000e594783b */ /* 0x000ea60000000200 */
[-C--:B------:R-:W-:Y:S08]  /*64f0*/  HMMA.16816.F32.BF16 R4, R132, R140.reuse, R4 ;  /* 0x0000008c8404723c */ /* 0x080ff00000041804 */
[C---:B------:R-:W-:Y:S08]  /*6500*/  HMMA.16816.F32.BF16 R8, R144.reuse, R140, R8 ;  /* 0x0000008c9008723c */ /* 0x040ff00000041808 */
[-C--:B------:R-:W-:Y:S08]  /*6510*/  HMMA.16816.F32.BF16 R12, R144, R142.reuse, R12 ;  /* 0x0000008e900c723c */ /* 0x080ff0000004180c */
[C---:B------:R-:W-:Y:S01]  /*6520*/  HMMA.16816.F32.BF16 R16, R132.reuse, R142, R16 ;  /* 0x0000008e8410723c */ /* 0x040fe20000041810 */
[----:B------:R-:W4:Y:S07]  /*6530*/  LDSM.16.MT88.4 R140, [R2+0x5880] ;  /* 0x00588000028c783b */ /* 0x000f2e0000004200 */
[-C--:B-1----:R-:W-:Y:S08]  /*6540*/  HMMA.16816.F32.BF16 R20, R132, R136.reuse, R20 ;  /* 0x000000888414723c */ /* 0x082ff00000041814 */
[C---:B------:R-:W-:Y:S08]  /*6550*/  HMMA.16816.F32.BF16 R24, R144.reuse, R136, R24 ;  /* 0x000000889018723c */ /* 0x040ff00000041818 */
[-C--:B------:R-:W-:Y:S07]  /*6560*/  HMMA.16816.F32.BF16 R76, R144, R138.reuse, R76 ;  /* 0x0000008a904c723c */ /* 0x080fee000004184c */
[----:B------:R-:W-:Y:S01]  /*6570*/  IMAD.U32 R145, RZ, RZ, UR11 ;  /* 0x0000000bff917e24 */ /* 0x000fe2000f8e00ff */
[----:B------:R-:W-:Y:S08]  /*6580*/  HMMA.16816.F32.BF16 R80, R132, R138, R80 ;  /* 0x0000008a8450723c */ /* 0x000ff00000041850 */
[-C--:B--2---:R-:W-:Y:S08]  /*6590*/  HMMA.16816.F32.BF16 R4, R148, R152.reuse, R4 ;  /* 0x000000989404723c */ /* 0x084ff00000041804 */
[C---:B------:R-:W-:Y:S08]  /*65a0*/  HMMA.16816.F32.BF16 R8, R204.reuse, R152, R8 ;  /* 0x00000098cc08723c */ /* 0x040ff00000041808 */
[-C--:B------:R-:W-:Y:S08]  /*65b0*/  HMMA.16816.F32.BF16 R12, R204, R154.reuse, R12 ;  /* 0x0000009acc0c723c */ /* 0x080ff0000004180c */
[C---:B------:R-:W-:Y:S08]  /*65c0*/  HMMA.16816.F32.BF16 R16, R148.reuse, R154, R16 ;  /* 0x0000009a9410723c */ /* 0x040ff00000041810 */
[-C--:B----4-:R-:W-:Y:S08]  /*65d0*/  HMMA.16816.F32.BF16 R20, R148, R140.reuse, R20 ;  /* 0x0000008c9414723c */ /* 0x090ff00000041814 */
[C---:B------:R-:W-:Y:S08]  /*65e0*/  HMMA.16816.F32.BF16 R24, R204.reuse, R140, R24 ;  /* 0x0000008ccc18723c */ /* 0x040ff00000041818 */
[-C--:B------:R-:W-:Y:S04]  /*65f0*/  HMMA.16816.F32.BF16 R76, R204, R142.reuse, R76 ;  /* 0x0000008ecc4c723c */ /* 0x080fe8000004184c */
[----:B---3--:R-:W-:Y:S01]  /*6600*/  IADD3 R3, P2, R208, UR11, RZ ;  /* 0x0000000bd0037c10 */ /* 0x008fe2000ff5e0ff */
[----:B------:R-:W-:Y:S03]  /*6610*/  UMOV UR11, UR10 ;  /* 0x0000000a000b7c82 */ /* 0x000fe60008000000 */
[----:B------:R-:W-:Y:S04]  /*6620*/  HMMA.16816.F32.BF16 R80, R148, R142, R80 ;  /* 0x0000008e9450723c */ /* 0x000fe80000041850 */
[----:B------:R-:W-:Y:S02]  /*6630*/  LEA.HI.X.SX32 R2, R145, R252, 0x1, P2 ;  /* 0x000000fc91027211 */ /* 0x000fe400010f0eff */
[C---:B------:R-:W-:Y:S01]  /*6640*/  LEA R138, P2, R3.reuse, c[0x0][0x220], 0x2 ;  /* 0x00008800038a7a11 */ /* 0x040fe200078410ff */
[----:B------:R-:W-:Y:S05]  /*6650*/  LDSM.16.MT88.4 R144, [R231+0x18080] ;  /* 0x01808000e790783b */ /* 0x000fea0000004200 */
[----:B------:R-:W-:Y:S05]  /*6660*/  LEA.HI.X R139, R3, c[0x0][0x224], R2, 0x2, P2 ;  /* 0x00008900038b7a11 */ /* 0x000fea00010f1402 */
[----:B------:R-:W-:Y:S04]  /*6670*/  RED.E.ADD.F32.FTZ.RN.STRONG.GPU [R138.64], R4 ;  /* 0x000000048a00798e */ /* 0x000fe8000c10e792 */
[----:B------:R-:W-:Y:S04]  /*6680*/  RED.E.ADD.F32.FTZ.RN.STRONG.GPU [R138.64+0x400], R5 ;  /* 0x000400058a00798e */ /* 0x000fe8000c10e792 */
[----:B------:R-:W-:Y:S04]  /*6690*/  RED.E.ADD.F32.FTZ.RN.STRONG.GPU [R138.64+0x800], R6 ;  /* 0x000800068a00798e */ /* 0x000fe8000c10e792 */
[----:B------:R-:W-:Y:S04]  /*66a0*/  RED.E.ADD.F32.FTZ.RN.STRONG.GPU [R138.64+0xc00], R7 ;  /* 0x000c00078a00798e */ /* 0x000fe8000c10e792 */
[----:B------:R1:W-:Y:S04]  /*66b0*/  RED.E.ADD.F32.FTZ.RN.STRONG.GPU [R138.64+0x1000], R8 ;  /* 0x001000088a00798e */ /* 0x0003e8000c10e792 */
[----:B------:R-:W-:Y:S04]  /*66c0*/  RED.E.ADD.F32.FTZ.RN.STRONG.GPU [R138.64+0x1400], R9 ;  /* 0x001400098a00798e */ /* 0x000fe8000c10e792 */
[----:B------:R-:W-:Y:S04]  /*66d0*/  RED.E.ADD.F32.FTZ.RN.STRONG.GPU [R138.64+0x1800], R10 ;  /* 0x0018000a8a00798e */ /* 0x000fe8000c10e792 */
[----:B------:R-:W-:Y:S04]  /*66e0*/  RED.E.ADD.F32.FTZ.RN.STRONG.GPU [R138.64+0x1c00], R11 ;  /* 0x001c000b8a00798e */ /* 0x000fe8000c10e792 */
[----:B------:R-:W-:Y:S04]  /*66f0*/  RED.E.ADD.F32.FTZ.RN.STRONG.GPU [R138.64+0x2000], R16 ;  /* 0x002000108a00798e */ /* 0x000fe8000c10e792 */
[----:B------:R-:W-:Y:S04]  /*6700*/  RED.E.ADD.F32.FTZ.RN.STRONG.GPU [R138.64+0x2400], R17 ;  /* 0x002400118a00798e */ /* 0x000fe8000c10e792 */
[----:B------:R-:W-:Y:S01]  /*6710*/  RED.E.ADD.F32.FTZ.RN.STRONG.GPU [R138.64+0x2800], R18 ;  /* 0x002800128a00798e */ /* 0x000fe2000c10e792 */
[----:B-1----:R-:W-:Y:S03]  /*6720*/  IMAD.U32 R8, RZ, RZ, UR4 ;  /* 0x00000004ff087e24 */ /* 0x002fe6000f8e00ff */
[----:B------:R-:W-:Y:S01]  /*6730*/  RED.E.ADD.F32.FTZ.RN.STRONG.GPU [R138.64+0x2c00], R19 ;  /* 0x002c00138a00798e */ /* 0x000fe2000c10e792 */
[----:B------:R-:W-:Y:S01]  /*6740*/  USEL UR4, UR6, URZ, !UP0 ;  /* 0x0000003f06047287 */ /* 0x000fe2000c000000 */
[----:B------:R-:W-:Y:S02]  /*6750*/  IMAD R8, R8, 0x2000, R233 ;  /* 0x0000200008087824 */ /* 0x000fe400078e02e9 */
[----:B------:R-:W-:Y:S01]  /*6760*/  RED.E.ADD.F32.FTZ.RN.STRONG.GPU [R138.64+0x3000], R12 ;  /* 0x0030000c8a00798e */ /* 0x000fe2000c10e792 */
[----:B------:R-:W-:Y:S01]  /*6770*/  UISETP.GE.AND UP0, UPT, UR10, UR12, UPT ;  /* 0x0000000c0a00728c */ /* 0x000fe2000bf06270 */
[----:B------:R-:W-:Y:S02]  /*6780*/  IMAD.SHL.U32 R2, R8, 0x2, RZ ;  /* 0x0000000208027824 */ /* 0x000fe400078e00ff */
[----:B------:R-:W-:Y:S01]  /*6790*/  RED.E.ADD.F32.FTZ.RN.STRONG.GPU [R138.64+0x3400], R13 ;  /* 0x0034000d8a00798e */ /* 0x000fe2000c10e792 */
[----:B------:R-:W-:Y:S02]  /*67a0*/  UIADD3 UR6, UR13, 0x1, URZ ;  /* 0x000000010d067890 */ /* 0x000fe4000fffe03f */
[----:B------:R-:W-:Y:S01]  /*67b0*/  PLOP3.LUT P2, PT, PT, PT, UP0, 0x80, 0x0 ;  /* 0x000000000000781c */ /* 0x000fe20003f4f008 */
[----:B------:R-:W-:Y:S01]  /*67c0*/  RED.E.ADD.F32.FTZ.RN.STRONG.GPU [R138.64+0x3800], R14 ;  /* 0x0038000e8a00798e */ /* 0x000fe2000c10e792 */
[----:B------:R-:W-:Y:S03]  /*67d0*/  UISETP.GE.AND UP0, UPT, UR13, 0x1, UPT ;  /* 0x000000010d00788c */ /* 0x000fe6000bf06270 */
[----:B------:R-:W-:Y:S01]  /*67e0*/  LDSM.16.MT88.4 R8, [R231+0x15480] ;  /* 0x01548000e708783b */ /* 0x000fe20000004200 */
[----:B------:R-:W-:Y:S03]  /*67f0*/  USEL UR13, UR6, URZ, !UP0 ;  /* 0x0000003f060d7287 */ /* 0x000fe6000c000000 */
[----:B------:R-:W-:Y:S04]  /*6800*/  RED.E.ADD.F32.FTZ.RN.STRONG.GPU [R138.64+0x3c00], R15 ;  /* 0x003c000f8a00798e */ /* 0x000fe8000c10e792 */
[----:B------:R-:W1:Y:S04]  /*6810*/  LDSM.16.MT88.4 R12, [R2+0x6080] ;  /* 0x00608000020c783b */ /* 0x000e680000004200 */
[----:B------:R-:W-:Y:S04]  /*6820*/  RED.E.ADD.F32.FTZ.RN.STRONG.GPU [R138.64+0x4000], R20 ;  /* 0x004000148a00798e */ /* 0x000fe8000c10e792 */
[----:B------:R-:W2:Y:S04]  /*6830*/  LDSM.16.MT88.4 R16, [R231+0x16480] ;  /* 0x01648000e710783b */ /* 0x000ea80000004200 */
[----:B------:R-:W-:Y:S04]  /*6840*/  RED.E.ADD.F32.FTZ.RN.STRONG.GPU [R138.64+0x4400], R21 ;  /* 0x004400158a00798e */ /* 0x000fe8000c10e792 */
[----:B------:R-:W-:Y:S04]  /*6850*/  RED.E.ADD.F32.FTZ.RN.STRONG.GPU [R138.64+0x4800], R22 ;  /* 0x004800168a00798e */ /* 0x000fe8000c10e792 */
[----:B------:R-:W-:Y:S04]  /*6860*/  RED.E.ADD.F32.FTZ.RN.STRONG.GPU [R138.64+0x4c00], R23 ;  /* 0x004c00178a00798e */ /* 0x000fe8000c10e792 */
[----:B------:R-:W3:Y:S04]  /*6870*/  LDSM.16.MT88.4 R20, [R231+0x17480] ;  /* 0x01748000e714783b */ /* 0x000ee80000004200 */
[----:B------:R-:W-:Y:S04]  /*6880*/  RED.E.ADD.F32.FTZ.RN.STRONG.GPU [R138.64+0x5000], R24 ;  /* 0x005000188a00798e */ /* 0x000fe8000c10e792 */
[----:B------:R-:W-:Y:S04]  /*6890*/  LDSM.16.MT88.4 R132, [R2+0x6880] ;  /* 0x006880000284783b */ /* 0x000fe80000004200 */
[----:B------:R-:W-:Y:S01]  /*68a0*/  LDSM.16.MT88.4 R140, [R2+0x8880] ;  /* 0x00888000028c783b */ /* 0x000fe20000004200 */
[-C--:B-1---5:R-:W-:Y:S03]  /*68b0*/  HMMA.16816.F32.BF16 R84, R8, R12.reuse, R84 ;  /* 0x0000000c0854723c */ /* 0x0a2fe60000041854 */
[----:B------:R-:W-:Y:S04]  /*68c0*/  RED.E.ADD.F32.FTZ.RN.STRONG.GPU [R138.64+0x5400], R25 ;  /* 0x005400198a00798e */ /* 0x000fe8000c10e792 */
[----:B------:R-:W-:Y:S01]  /*68d0*/  RED.E.ADD.F32.FTZ.RN.STRONG.GPU [R138.64+0x5800], R26 ;  /* 0x0058001a8a00798e */ /* 0x000fe2000c10e792 */
[-C--:B--2---:R-:W-:Y:S03]  /*68e0*/  HMMA.16816.F32.BF16 R88, R16, R12.reuse, R88 ;  /* 0x0000000c1058723c */ /* 0x084fe60000041858 */
[----:B------:R-:W-:Y:S04]  /*68f0*/  RED.E.ADD.F32.FTZ.RN.STRONG.GPU [R138.64+0x5c00], R27 ;  /* 0x005c001b8a00798e */ /* 0x000fe8000c10e792 */
[----:B------:R-:W1:Y:S04]  /*6900*/  LDSM.16.MT88.4 R24, [R2+0x8080] ;  /* 0x008080000218783b */ /* 0x000e680000004200 */
[----:B------:R-:W-:Y:S04]  /*6910*/  LDSM.16.MT88.4 R148, [R2+0x9880] ;  /* 0x009880000294783b */ /* 0x000fe80000004200 */
[----:B------:R-:W-:Y:S01]  /*6920*/  RED.E.ADD.F32.FTZ.RN.STRONG.GPU [R138.64+0x6000], R80 ;  /* 0x006000508a00798e */ /* 0x000fe2000c10e792 */
[C---:B---3--:R-:W-:Y:S03]  /*6930*/  HMMA.16816.F32.BF16 R92, R20.reuse, R12, R92 ;  /* 0x0000000c145c723c */ /* 0x048fe6000004185c */
[----:B------:R-:W-:Y:S04]  /*6940*/  RED.E.ADD.F32.FTZ.RN.STRONG.GPU [R138.64+0x6400], R81 ;  /* 0x006400518a00798e */ /* 0x000fe8000c10e792 */
[----:B------:R-:W-:Y:S01]  /*6950*/  RED.E.ADD.F32.FTZ.RN.STRONG.GPU [R138.64+0x6800], R82 ;  /* 0x006800528a00798e */ /* 0x000fe2000c10e792 */
[-C--:B------:R-:W-:Y:S03]  /*6960*/  HMMA.16816.F32.BF16 R96, R20, R14.reuse, R96 ;  /* 0x0000000e1460723c */ /* 0x080fe60000041860 */
[----:B------:R-:W-:Y:S04]  /*6970*/  RED.E.ADD.F32.FTZ.RN.STRONG.GPU [R138.64+0x6c00], R83 ;  /* 0x006c00538a00798e */ /* 0x000fe8000c10e792 */
[----:B------:R-:W2:Y:S01]  /*6980*/  LDSM.16.MT88.4 R80, [R231+0x15880] ;  /* 0x01588000e750783b */ /* 0x000ea20000004200 */
[-C--:B------:R-:W-:Y:S03]  /*6990*/  HMMA.16816.F32.BF16 R100, R16, R14.reuse, R100 ;  /* 0x0000000e1064723c */ /* 0x080fe60000041864 */
[----:B------:R-:W-:Y:S04]  /*69a0*/  RED.E.ADD.F32.FTZ.RN.STRONG.GPU [R138.64+0x7000], R76 ;  /* 0x0070004c8a00798e */ /* 0x000fe8000c10e792 */
[----:B------:R-:W-:Y:S01]  /*69b0*/  RED.E.ADD.F32.FTZ.RN.STRONG.GPU [R138.64+0x7400], R77 ;  /* 0x0074004d8a00798e */ /* 0x000fe2000c10e792 */
[C---:B------:R-:W-:Y:S03]  /*69c0*/  HMMA.16816.F32.BF16 R104, R8.reuse, R14, R104 ;  /* 0x0000000e0868723c */ /* 0x040fe60000041868 */
[----:B------:R-:W-:Y:S04]  /*69d0*/  LDSM.16.MT88.4 R12, [R2+0x7080] ;  /* 0x00708000020c783b */ /* 0x000fe80000004200 */
[----:B------:R-:W-:Y:S01]  /*69e0*/  RED.E.ADD.F32.FTZ.RN.STRONG.GPU [R138.64+0x7800], R78 ;  /* 0x0078004e8a00798e */ /* 0x000fe2000c10e792 */
[-C--:B-1----:R-:W-:Y:S03]  /*69f0*/  HMMA.16816.F32.BF16 R108, R8, R24.reuse, R108 ;  /* 0x00000018086c723c */ /* 0x082fe6000004186c */
[----:B------:R-:W-:Y:S04]  /*6a00*/  RED.E.ADD.F32.FTZ.RN.STRONG.GPU [R138.64+0x7c00], R79 ;  /* 0x007c004f8a00798e */ /* 0x000fe8000c10e792 */
[----:B------:R-:W1:Y:S01]  /*6a10*/  LDSM.16.MT88.4 R76, [R231+0x16880] ;  /* 0x01688000e74c783b */ /* 0x000e620000004200 */
[-C--:B------:R-:W-:Y:S03]  /*6a20*/  HMMA.16816.F32.BF16 R112, R16, R24.reuse, R112 ;  /* 0x000000181070723c */ /* 0x080fe60000041870 */
[----:B------:R-:W3:Y:S05]  /*6a30*/  LDSM.16.MT88.4 R136, [R231+0x17880] ;  /* 0x01788000e788783b */ /* 0x000eea0000004200 */
[C---:B------:R-:W-:Y:S08]  /*6a40*/  HMMA.16816.F32.BF16 R116, R20.reuse, R24, R116 ;  /* 0x000000181474723c */ /* 0x040ff00000041874 */
[-C--:B------:R-:W-:Y:S01]  /*6a50*/  HMMA.16816.F32.BF16 R120, R20, R26.reuse, R120 ;  /* 0x0000001a1478723c */ /* 0x080fe20000041878 */
[----:B------:R-:W-:Y:S07]  /*6a60*/  LDSM.16.MT88.4 R20, [R231+0x17c80] ;  /* 0x017c8000e714783b */ /* 0x000fee0000004200 */
[-C--:B------:R-:W-:Y:S01]  /*6a70*/  HMMA.16816.F32.BF16 R124, R16, R26.reuse, R124 ;  /* 0x0000001a107c723c */ /* 0x080fe2000004187c */
[----:B------:R-:W-:Y:S07]  /*6a80*/  LDSM.16.MT88.4 R16, [R231+0x16c80] ;  /* 0x016c8000e710783b */ /* 0x000fee0000004200 */
[----:B------:R-:W-:Y:S01]  /*6a90*/  HMMA.16816.F32.BF16 R128, R8, R26, R128 ;  /* 0x0000001a0880723c */ /* 0x000fe20000041880 */
[----:B------:R-:W4:Y:S04]  /*6aa0*/  LDSM.16.MT88.4 R8, [R231+0x15c80] ;  /* 0x015c8000e708783b */ /* 0x000f280000004200 */
[----:B------:R-:W4:Y:S03]  /*6ab0*/  LDSM.16.MT88.4 R24, [R2+0x9080] ;  /* 0x009080000218783b */ /* 0x000f260000004200 */
[-C--:B--2---:R-:W-:Y:S08]  /*6ac0*/  HMMA.16816.F32.BF16 R84, R80, R132.reuse, R84 ;  /* 0x000000845054723c */ /* 0x084ff00000041854 */
[-C--:B-1----:R-:W-:Y:S08]  /*6ad0*/  HMMA.16816.F32.BF16 R88, R76, R132.reuse, R88 ;  /* 0x000000844c58723c */ /* 0x082ff00000041858 */
[C---:B---3--:R-:W-:Y:S08]  /*6ae0*/  HMMA.16816.F32.BF16 R92, R136.reuse, R132, R92 ;  /* 0x00000084885c723c */ /* 0x048ff0000004185c */
        /* <DEDUP_REMOVED lines=11> */
[----:B------:R-:W-:Y:S08]  /*6ba0*/  HMMA.16816.F32.BF16 R128, R80, R142, R128 ;  /* 0x0000008e5080723c */ /* 0x000ff00000041880 */
[-C--:B----4-:R-:W-:Y:S08]  /*6bb0*/  HMMA.16816.F32.BF16 R84, R8, R12.reuse, R84 ;  /* 0x0000000c0854723c */ /* 0x090ff00000041854 */
[-C--:B------:R-:W-:Y:S08]  /*6bc0*/  HMMA.16816.F32.BF16 R88, R16, R12.reuse, R88 ;  /* 0x0000000c1058723c */ /* 0x080ff00000041858 */
[C---:B------:R-:W-:Y:S08]  /*6bd0*/  HMMA.16816.F32.BF16 R92, R20.reuse, R12, R92 ;  /* 0x0000000c145c723c */ /* 0x040ff0000004185c */
[-C--:B------:R-:W-:Y:S08]  /*6be0*/  HMMA.16816.F32.BF16 R96, R20, R14.reuse, R96 ;  /* 0x0000000e1460723c */ /* 0x080ff00000041860 */
[-C--:B------:R-:W-:Y:S08]  /*6bf0*/  HMMA.16816.F32.BF16 R100, R16, R14.reuse, R100 ;  /* 0x0000000e1064723c */ /* 0x080ff00000041864 */
[C---:B------:R-:W-:Y:S08]  /*6c00*/  HMMA.16816.F32.BF16 R104, R8.reuse, R14, R104 ;  /* 0x0000000e0868723c */ /* 0x040ff00000041868 */
[-C--:B------:R-:W-:Y:S08]  /*6c10*/  HMMA.16816.F32.BF16 R108, R8, R24.reuse, R108 ;  /* 0x00000018086c723c */ /* 0x080ff0000004186c */
        /* <DEDUP_REMOVED lines=67> */
.L_x_448:
[----:B------:R-:W-:Y:S05]  /*7050*/  @P0 BRA `(.L_x_468) ;  /* 0x0000191000000947 */ /* 0x000fea0003800000 */
[----:B------:R-:W-:Y:S01]  /*7060*/  SHF.R.S32.HI R3, RZ, 0x1f, R236 ;  /* 0x0000001fff037819 */ /* 0x000fe200000114ec */
[----:B------:R-:W-:Y:S01]  /*7070*/  BAR.SYNC.DEFER_BLOCKING 0x1, 0x100 ;  /* 0x0044000000007b1d */ /* 0x000fe20000010000 */
[----:B------:R-:W-:Y:S02]  /*7080*/  F2FP.BF16.PACK_AB R28, R29, R28 ;  /* 0x0000001c1d1c723e */ /* 0x000fe400000010ff */
[----:B------:R-:W-:-:S02]  /*7090*/  LEA.HI R0, R3, R236, RZ, 0x2 ;  /* 0x000000ec03007211 */ /* 0x000fc400078f10ff */
[----:B-----5:R-:W-:Y:S01]  /*70a0*/  LEA.HI R4, R3, R236, RZ, 0x5 ;  /* 0x000000ec03047211 */ /* 0x020fe200078f28ff */
[----:B------:R-:W-:Y:S01]  /*70b0*/  ULDC.64 UR4, c[0x0][0x358] ;  /* 0x0000d60000047ab9 */ /* 0x000fe20000000a00 */
[--C-:B-1----:R-:W-:Y:S01]  /*70c0*/  SHF.R.S32.HI R5, RZ, 0x2, R0.reuse ;  /* 0x00000002ff057819 */ /* 0x102fe20000011400 */
[----:B------:R-:W-:Y:S01]  /*70d0*/  UISETP.NE.U32.AND UP1, UPT, URZ, UR4, UPT ;  /* 0x000000043f00728c */ /* 0x000fe2000bf25070 */
[----:B------:R-:W-:Y:S01]  /*70e0*/  SHF.R.S32.HI R2, RZ, 0x1f, R0 ;  /* 0x0000001fff027819 */ /* 0x000fe20000011400 */
[----:B------:R-:W-:Y:S01]  /*70f0*/  UMOV UR6, 0x4 ;  /* 0x0000000400067882 */ /* 0x000fe20000000000 */
[----:B------:R-:W-:Y:S01]  /*7100*/  SHF.R.S32.HI R7, RZ, 0x5, R4 ;  /* 0x00000005ff077819 */ /* 0x000fe20000011404 */
[----:B------:R-:W-:Y:S01]  /*7110*/  UISETP.NE.AND.EX UP1, UPT, URZ, UR5, UPT, UP1 ;  /* 0x000000053f00728c */ /* 0x000fe2000bf25310 */
[----:B------:R-:W-:Y:S02]  /*7120*/  LEA.HI R2, R2, R5, RZ, 0x3 ;  /* 0x0000000502027211 */ /* 0x000fe400078f18ff */
[----:B------:R-:W-:Y:S01]  /*7130*/  LEA.HI R4, R4, R7, RZ, 0x1 ;  /* 0x0000000704047211 */ /* 0x000fe200078f08ff */
[----:B------:R-:W-:Y:S01]  /*7140*/  ULDC.64 UR4, c[0x0][0x358] ;  /* 0x0000d60000047ab9 */ /* 0x000fe20000000a00 */
[----:B------:R-:W-:Y:S01]  /*7150*/  LOP3.LUT R2, R2, 0xfffffff8, RZ, 0xc0, !PT ;  /* 0xfffffff802027812 */ /* 0x000fe200078ec0ff */
[----:B------:R-:W-:Y:S01]  /*7160*/  UIMAD.WIDE UR4, UR15, UR6, UR4 ;  /* 0x000000060f0472a5 */ /* 0x000fe2000f8e0204 */
[----:B------:R-:W-:-:S02]  /*7170*/  LOP3.LUT R9, R0, 0x3ffffffc, RZ, 0xc0, !PT ;  /* 0x3ffffffc00097812 */ /* 0x000fc400078ec0ff */
        /* <DEDUP_REMOVED lines=8> */
[----:B------:R-:W-:Y:S01]  /*7200*/  LOP3.LUT P0, RZ, R2, 0x4, RZ, 0xc0, !PT ;  /* 0x0000000402ff7812 */ /* 0x000fe2000780c0ff */
[----:B------:R-:W-:Y:S01]  /*7210*/  IMAD.U32 R8, RZ, RZ, UR4 ;  /* 0x00000004ff087e24 */ /* 0x000fe2000f8e00ff */
[----:B------:R-:W-:Y:S01]  /*7220*/  LOP3.LUT R6, R6, 0x1c0, RZ, 0xc0, !PT ;  /* 0x000001c006067812 */ /* 0x000fe200078ec0ff */
[----:B------:R-:W-:Y:S01]  /*7230*/  IMAD R4, R4, 0x200, R9 ;  /* 0x0000020004047824 */ /* 0x000fe200078e0209 */
[----:B------:R-:W-:Y:S01]  /*7240*/  F2FP.BF16.PACK_AB R48, R49, R48 ;  /* 0x000000303130723e */ /* 0x000fe200000010ff */
[----:B------:R-:W-:Y:S01]  /*7250*/  IMAD.U32 R9, RZ, RZ, UR5 ;  /* 0x00000005ff097e24 */ /* 0x000fe2000f8e00ff */
[----:B------:R-:W-:Y:S01]  /*7260*/  LOP3.LUT R5, R6, 0x18, R5, 0xf8, !PT ;  /* 0x0000001806057812 */ /* 0x000fe200078ef805 */
[----:B------:R-:W-:Y:S01]  /*7270*/  ULDC.64 UR4, c[0x0][0x360] ;  /* 0x0000d80000047ab9 */ /* 0x000fe20000000a00 */
[----:B------:R-:W-:-:S02]  /*7280*/  SHF.R.U32.HI R6, RZ, 0x3, R6 ;  /* 0x00000003ff067819 */ /* 0x000fc40000011606 */
[----:B------:R-:W-:Y:S02]  /*7290*/  F2FP.BF16.PACK_AB R50, R51, R50 ;  /* 0x000000323332723e */ /* 0x000fe400000010ff */
[----:B------:R-:W-:Y:S02]  /*72a0*/  LOP3.LUT R5, R5, R6, RZ, 0x3c, !PT ;  /* 0x0000000605057212 */ /* 0x000fe400078e3cff */
[----:B------:R-:W-:Y:S02]  /*72b0*/  F2FP.BF16.PACK_AB R32, R33, R32 ;  /* 0x000000202120723e */ /* 0x000fe400000010ff */
[----:B------:R-:W-:Y:S01]  /*72c0*/  F2FP.BF16.PACK_AB R34, R35, R34 ;  /* 0x000000222322723e */ /* 0x000fe200000010ff */
[----:B------:R-:W-:Y:S01]  /*72d0*/  IMAD.U32 R4, R4, 0x2, R5 ;  /* 0x0000000204047824 */ /* 0x000fe200078e0005 */
[----:B------:R-:W-:Y:S02]  /*72e0*/  F2FP.BF16.PACK_AB R44, R45, R44 ;  /* 0x0000002c2d2c723e */ /* 0x000fe400000010ff */
[----:B------:R-:W-:Y:S01]  /*72f0*/  F2FP.BF16.PACK_AB R46, R47, R46 ;  /* 0x0000002e2f2e723e */ /* 0x000fe200000010ff */
[----:B------:R-:W-:Y:S01]  /*7300*/  IMAD.SHL.U32 R5, R4, 0x2, RZ ;  /* 0x0000000204057824 */ /* 0x000fe200078e00ff */
[----:B------:R-:W-:-:S02]  /*7310*/  F2FP.BF16.PACK_AB R36, R37, R36 ;  /* 0x000000242524723e */ /* 0x000fc400000010ff */
[----:B------:R-:W-:Y:S02]  /*7320*/  F2FP.BF16.PACK_AB R38, R39, R38 ;  /* 0x000000262726723e */ /* 0x000fe400000010ff */
        /* <DEDUP_REMOVED lines=60> */
[----:B------:R-:W-:Y:S01]  /*76f0*/  PLOP3.LUT P0, PT, PT, PT, UP1, 0x80, 0x0 ;  /* 0x000000000000781c */ /* 0x000fe20003f0f018 */
        /* <DEDUP_REMOVED lines=29> */
[----:B------:R-:W-:-:S04]  /*78d0*/  UISETP.NE.U32.AND UP0, UPT, URZ, UR4, UPT ;  /* 0x000000043f00728c */ /* 0x000fc8000bf05070 */
[----:B------:R-:W-:Y:S01]  /*78e0*/  UISETP.NE.AND.EX UP0, UPT, URZ, UR5, UPT, UP0 ;  /* 0x000000053f00728c */ /* 0x000fe2000bf05300 */
[----:B------:R-:W3:Y:S02]  /*78f0*/  @P0 LDG.E R0, [R8.64] ;  /* 0x0000001208000981 */ /* 0x000ee4000c1e1900 */
[----:B------:R-:W-:-:S03]  /*7900*/  ULDC.64 UR4, c[0x0][0x360] ;  /* 0x0000d80000047ab9 */ /* 0x000fc60000000a00 */
[----:B------:R-:W-:-:S05]  /*7910*/  PLOP3.LUT P1, PT, PT, PT, UP0, 0x80, 0x0 ;  /* 0x000000000000781c */ /* 0x000fca0003f2f008 */
[----:B------:R-:W-:Y:S01]  /*7920*/  @UP0 UIMAD.WIDE UR4, UR15, UR6, UR4 ;  /* 0x000000060f0402a5 */ /* 0x000fe2000f8e0204 */
[----:B------:R-:W-:-:S05]  /*7930*/  IMAD.MOV.U32 R53, RZ, RZ, c[0x0][0x2f0] ;  /* 0x0000bc00ff357624 */ /* 0x000fca00078e00ff */
[----:B------:R-:W-:Y:S02]  /*7940*/  IMAD.U32 R4, RZ, RZ, UR4 ;  /* 0x00000004ff047e24 */ /* 0x000fe4000f8e00ff */
[----:B-1----:R-:W-:-:S05]  /*7950*/  IMAD.U32 R5, RZ, RZ, UR5 ;  /* 0x00000005ff057e24 */ /* 0x002fca000f8e00ff */
[----:B------:R2:W5:Y:S01]  /*7960*/  @P1 LDG.E R53, [R4.64] ;  /* 0x0000001204351981 */ /* 0x000562000c1e1900 */
[----:B------:R-:W-:Y:S02]  /*7970*/  UMOV UR8, URZ ;  /* 0x0000003f00087c82 */ /* 0x000fe40008000000 */
[----:B------:R-:W-:Y:S01]  /*7980*/  UMOV UR9, URZ ;  /* 0x0000003f00097c82 */ /* 0x000fe20008000000 */
[----:B---3--:R-:W1:Y:S02]  /*7990*/  @P0 R2UR UR5, R0 ;  /* 0x00000000000503c2 */ /* 0x008e6400000e0000 */
[----:B-1----:R-:W-:Y:S02]  /*79a0*/  @UP1 USHF.R.S32.HI UR4, URZ, 0x1f, UR5 ;  /* 0x0000001f3f041899 */ /* 0x002fe40008011405 */
[----:B------:R-:W-:-:S05]  /*79b0*/  @UP1 UMOV UR8, UR5 ;  /* 0x0000000500081c82 */ /* 0x000fca0008000000 */
[----:B------:R-:W-:Y:S01]  /*79c0*/  @UP1 UMOV UR9, UR4 ;  /* 0x0000000400091c82 */ /* 0x000fe20008000000 */
[----:B------:R-:W-:Y:S05]  /*79d0*/  @P1 BRA `(.L_x_469) ;  /* 0x0000004000001947 */ /* 0x000fea0003800000 */
[----:B--2---:R-:W-:Y:S05]  /*79e0*/  @!P0 BRA `(.L_x_469) ;  /* 0x0000003000008947 */ /* 0x004fea0003800000 */
[----:B-----5:R-:W2:Y:S04]  /*79f0*/  LDG.E R53, [R8.64] ;  /* 0x0000001208357981 */ /* 0x020ea8000c1e1900 */
[----:B------:R-:W2:Y:S02]  /*7a00*/  LDG.E R0, [R8.64+0x4] ;  /* 0x0000041208007981 */ /* 0x000ea4000c1e1900 */
[----:B--2---:R-:W-:Y:S02]  /*7a10*/  IADD3 R53, -R53, R0, RZ ;  /* 0x0000000035357210 */ /* 0x004fe40007ffe1ff */
.L_x_469:
[CC--:B--2---:R-:W-:Y:S01]  /*7a20*/  LEA.HI R0, R3.reuse, R236.reuse, RZ, 0x4 ;  /* 0x000000ec03007211 */ /* 0x0c4fe200078f20ff */
[----:B------:R-:W1:Y:S01]  /*7a30*/  S2R R52, SR_CTAID.Y ;  /* 0x0000000000347919 */ /* 0x000e620000002600 */
[----:B------:R-:W-:Y:S01]  /*7a40*/  LEA.HI R2, R3, R236, RZ, 0x7 ;  /* 0x000000ec03027211 */ /* 0x000fe200078f38ff */
[----:B------:R-:W-:Y:S01]  /*7a50*/  USHF.R.S32.HI UR6, URZ, 0x1f, UR15 ;  /* 0x0000001f3f067899 */ /* 0x000fe2000801140f */
[----:B------:R-:W-:Y:S01]  /*7a60*/  LOP3.LUT R5, R0, 0xfffffff0, RZ, 0xc0, !PT ;  /* 0xfffffff000057812 */ /* 0x000fe200078ec0ff */
[----:B------:R-:W-:Y:S01]  /*7a70*/  USEL UR15, UR15, URZ, !UP1 ;  /* 0x0000003f0f0f7287 */ /* 0x000fe2000c800000 */
[----:B------:R-:W-:Y:S01]  /*7a80*/  SHF.R.S32.HI R0, RZ, 0x4, R0 ;  /* 0x00000004ff007819 */ /* 0x000fe20000011400 */
[----:B------:R-:W-:Y:S01]  /*7a90*/  IMAD.SHL.U32 R2, R2, 0x4, RZ ;  /* 0x0000000402027824 */ /* 0x000fe200078e00ff */
[----:B------:R-:W-:Y:S01]  /*7aa0*/  USEL UR6, UR6, URZ, !UP1 ;  /* 0x0000003f06067287 */ /* 0x000fe2000c800000 */
[----:B------:R-:W-:Y:S01]  /*7ab0*/  IMAD.IADD R56, R236, 0x1, -R5 ;  /* 0x00000001ec387824 */ /* 0x000fe200078e0a05 */
[C---:B------:R-:W-:Y:S01]  /*7ac0*/  IADD3 R60, P0, R0.reuse, UR8, RZ ;  /* 0x00000008003c7c10 */ /* 0x040fe2000ff1e0ff */
[----:B------:R-:W-:Y:S01]  /*7ad0*/  IMAD.SHL.U32 R3, R0, 0x40, RZ ;  /* 0x0000004000037824 */ /* 0x000fe200078e00ff */
[----:B------:R-:W-:Y:S01]  /*7ae0*/  LOP3.LUT R2, R2, 0xfffffe00, RZ, 0xc0, !PT ;  /* 0xfffffe0002027812 */ /* 0x000fe200078ec0ff */
[----:B------:R-:W-:Y:S01]  /*7af0*/  ULDC.64 UR4, c[0x0][0x340] ;  /* 0x0000d00000047ab9 */ /* 0x000fe20000000a00 */
[----:B------:R-:W-:Y:S01]  /*7b00*/  SHF.R.S32.HI R5, RZ, 0x1f, R56 ;  /* 0x0000001fff057819 */ /* 0x000fe20000011438 */
[----:B------:R-:W-:Y:S01]  /*7b10*/  UIMAD UR4, UR6, UR4, URZ ;  /* 0x00000004060472a4 */ /* 0x000fe2000f8e023f */
[----:B------:R-:W-:Y:S01]  /*7b20*/  LOP3.LUT R3, R3, 0x1c0, RZ, 0xc0, !PT ;  /* 0x000001c003037812 */ /* 0x000fe200078ec0ff */
[----:B------:R-:W-:Y:S01]  /*7b30*/  BSSY B0, `(.L_x_470) ;  /* 0x0000030000007945 */ /* 0x000fe20003800000 */
[----:B------:R-:W-:Y:S01]  /*7b40*/  LEA.HI R5, R5, R56, RZ, 0x3 ;  /* 0x0000003805057211 */ /* 0x000fe200078f18ff */
[----:B------:R-:W-:Y:S01]  /*7b50*/  IMAD.SHL.U32 R56, R56, 0x8, RZ ;  /* 0x0000000838387824 */ /* 0x000fe200078e00ff */
[----:B------:R-:W-:Y:S01]  /*7b60*/  LEA.HI.X.SX32 R61, R0, UR9, 0x1, P0 ;  /* 0x00000009003d7c11 */ /* 0x000fe200080f0eff */
[----:B------:R-:W-:Y:S01]  /*7b70*/  UIMAD UR4, UR15, UR5, UR4 ;  /* 0x000000050f0472a4 */ /* 0x000fe2000f8e0204 */
[----:B------:R-:W-:-:S02]  /*7b80*/  SHF.R.S32.HI R5, RZ, 0x3, R5 ;  /* 0x00000003ff057819 */ /* 0x000fc40000011405 */
[----:B------:R-:W-:Y:S02]  /*7b90*/  LOP3.LUT R4, R3, 0x38, R56, 0xf8, !PT ;  /* 0x0000003803047812 */ /* 0x000fe400078ef838 */
[----:B------:R-:W-:Y:S01]  /*7ba0*/  SHF.R.U32.HI R3, RZ, 0x3, R3 ;  /* 0x00000003ff037819 */ /* 0x000fe20000011603 */
[----:B------:R-:W-:Y:S01]  /*7bb0*/  IMAD R2, R5, 0x1800, R2 ;  /* 0x0000180005027824 */ /* 0x000fe200078e0202 */
[----:B------:R-:W-:Y:S02]  /*7bc0*/  SHF.R.S32.HI R57, RZ, 0x1f, R56 ;  /* 0x0000001fff397819 */ /* 0x000fe40000011438 */
[----:B------:R-:W-:Y:S02]  /*7bd0*/  LOP3.LUT R3, R4, R3, RZ, 0x3c, !PT ;  /* 0x0000000304037212 */ /* 0x000fe400078e3cff */
[----:B------:R-:W2:Y:S03]  /*7be0*/  S2R R4, SR_CTAID.X ;  /* 0x0000000000047919 */ /* 0x000ea60000002500 */
[----:B------:R-:W-:Y:S01]  /*7bf0*/  IMAD.IADD R2, R2, 0x1, R3 ;  /* 0x0000000102027824 */ /* 0x000fe200078e0203 */
[----:B-1----:R-:W-:-:S03]  /*7c00*/  SHF.R.S32.HI R3, RZ, 0x1f, R52 ;  /* 0x0000001fff037819 */ /* 0x002fc60000011434 */
[----:B------:R-:W-:Y:S02]  /*7c10*/  IMAD.SHL.U32 R5, R2, 0x2, RZ ;  /* 0x0000000202057824 */ /* 0x000fe400078e00ff */
[----:B------:R-:W-:-:S03]  /*7c20*/  IMAD R7, R3, c[0x0][0x338], RZ ;  /* 0x0000ce0003077a24 */ /* 0x000fc600078e02ff */
[----:B------:R1:W3:Y:S01]  /*7c30*/  LDS.128 R48, [R5+0x6880] ;  /* 0x0068800005307984 */ /* 0x0002e20000000c00 */
[C---:B------:R-:W-:Y:S02]  /*7c40*/  IMAD R2, R52.reuse, c[0x0][0x33c], R7 ;  /* 0x0000cf0034027a24 */ /* 0x040fe400078e0207 */
[----:B------:R-:W-:Y:S01]  /*7c50*/  IMAD.WIDE.U32 R6, R52, c[0x0][0x338], R56 ;  /* 0x0000ce0034067a25 */ /* 0x000fe200078e0038 */
[----:B------:R1:W4:Y:S03]  /*7c60*/  LDS.128 R44, [R5+0x7080] ;  /* 0x00708000052c7984 */ /* 0x0003260000000c00 */
[----:B------:R-:W-:Y:S01]  /*7c70*/  IMAD.IADD R7, R7, 0x1, R2 ;  /* 0x0000000107077824 */ /* 0x000fe200078e0202 */
[----:B------:R1:W1:Y:S01]  /*7c80*/  LDS.128 R40, [R5+0x7880] ;  /* 0x0078800005287984 */ /* 0x0002620000000c00 */
[----:B------:R-:W-:-:S03]  /*7c90*/  IMAD.U32 R2, RZ, RZ, UR15 ;  /* 0x0000000fff027e24 */ /* 0x000fc6000f8e00ff */
[----:B------:R1:W1:Y:S01]  /*7ca0*/  LDS.128 R36, [R5+0x8080] ;  /* 0x0080800005247984 */ /* 0x0002620000000c00 */
[----:B--2--5:R-:W-:Y:S02]  /*7cb0*/  IMAD R53, R4, -0x60, R53 ;  /* 0xffffffa004357824 */ /* 0x024fe400078e0235 */
[----:B------:R-:W-:Y:S01]  /*7cc0*/  IMAD.WIDE.U32 R58, R2, c[0x0][0x340], R6 ;  /* 0x0000d000023a7a25 */ /* 0x000fe200078e0006 */
[----:B------:R2:W1:Y:S02]  /*7cd0*/  LDS.128 R32, [R5+0x8880] ;  /* 0x0088800005207984 */ /* 0x0004640000000c00 */
[----:B------:R-:W-:Y:S01]  /*7ce0*/  IMNMX R53, R53, 0x60, PT ;  /* 0x0000006035357817 */ /* 0x000fe20003800200 */
[----:B------:R-:W-:Y:S01]  /*7cf0*/  IMAD.WIDE R60, R4, 0x60, R60 ;  /* 0x00000060043c7825 */ /* 0x000fe200078e023c */
[----:B------:R2:W1:Y:S01]  /*7d00*/  LDS.128 R28, [R5+0x80] ;  /* 0x00008000051c7984 */ /* 0x0004620000000c00 */
[----:B------:R-:W-:Y:S02]  /*7d10*/  IADD3 R63, R59, UR4, RZ ;  /* 0x000000043b3f7c10 */ /* 0x000fe4000fffe0ff */
[----:B------:R-:W-:Y:S01]  /*7d20*/  ISETP.GE.AND P6, PT, R0, R53, PT ;  /* 0x000000350000720c */ /* 0x000fe20003fc6270 */
[----:B------:R2:W1:Y:S03]  /*7d30*/  LDS.128 R24, [R5+0x880] ;  /* 0x0008800005187984 */ /* 0x0004660000000c00 */
[----:B------:R-:W-:Y:S01]  /*7d40*/  ISETP.GE.OR P0, PT, R56, c[0x0][0x324], P6 ;  /* 0x0000c90038007a0c */ /* 0x000fe20003706670 */
[----:B------:R2:W1:Y:S04]  /*7d50*/  LDS.128 R20, [R5+0x1080] ;  /* 0x0010800005147984 */ /* 0x0004680000000c00 */
[----:B------:R2:W1:Y:S04]  /*7d60*/  LDS.128 R16, [R5+0x1880] ;  /* 0x0018800005107984 */ /* 0x0004680000000c00 */
[----:B------:R2:W1:Y:S04]  /*7d70*/  LDS.128 R12, [R5+0x2080] ;  /* 0x00208000050c7984 */ /* 0x0004680000000c00 */
[----:B------:R2:W1:Y:S01]  /*7d80*/  LDS.128 R8, [R5+0x2880] ;  /* 0x0028800005087984 */ /* 0x0004620000000c00 */
[----:B------:R-:W-:Y:S05]  /*7d90*/  @P0 BRA `(.L_x_471) ;  /* 0x0000009000000947 */ /* 0x000fea0003800000 */
[----:B-123--:R-:W1:Y:S01]  /*7da0*/  LDS.128 R4, [R5+0x6080] ;  /* 0x0060800005047984 */ /* 0x00ee620000000c00 */
        /* <DEDUP_REMOVED lines=8> */
.L_x_471:
[----:B---3--:R-:W-:Y:S05]  /*7e30*/  BSYNC B0 ;  /* 0x0000000000007941 */ /* 0x008fea0003800000 */
.L_x_470:
[----:B-1----:R-:W-:Y:S01]  /*7e40*/  IADD3 R4, R0, 0x10, RZ ;  /* 0x0000001000047810 */ /* 0x002fe20007ffe0ff */
[----:B------:R-:W-:Y:S03]  /*7e50*/  BSSY B0, `(.L_x_472) ;  /* 0x000000f000007945 */ /* 0x000fe60003800000 */
[----:B------:R-:W-:-:S04]  /*7e60*/  ISETP.GE.AND P5, PT, R4, R53, PT ;  /* 0x000000350400720c */ /* 0x000fc80003fa6270 */
[----:B------:R-:W-:-:S13]  /*7e70*/  ISETP.GE.OR P0, PT, R56, c[0x0][0x324], P5 ;  /* 0x0000c90038007a0c */ /* 0x000fda0002f06670 */
[----:B------:R-:W-:Y:S05]  /*7e80*/  @P0 BRA `(.L_x_473) ;  /* 0x000000b000000947 */ /* 0x000fea0003800000 */
[----:B--2---:R-:W-:Y:S01]  /*7e90*/  IADD3 R5, P0, R60, 0x10, RZ ;  /* 0x000000103c057810 */ /* 0x004fe20007f1e0ff */
        /* <DEDUP_REMOVED lines=10> */
.L_x_473:
[----:B------:R-:W-:Y:S05]  /*7f40*/  BSYNC B0 ;  /* 0x0000000000007941 */ /* 0x000fea0003800000 */
.L_x_472:
[----:B------:R-:W-:Y:S01]  /*7f50*/  IADD3 R4, R0, 0x20, RZ ;  /* 0x0000002000047810 */ /* 0x000fe20007ffe0ff */
        /* <DEDUP_REMOVED lines=14> */
[----:B----4-:R1:W-:Y:S02]  /*8040*/  STG.E.128 [R48.64], R44 ;  /* 0x0000002c30007986 */ /* 0x0103e4000c101d12 */
.L_x_475:
[----:B------:R-:W-:Y:S05]  /*8050*/  BSYNC B0 ;  /* 0x0000000000007941 */ /* 0x000fea0003800000 */
.L_x_474:
        /* <DEDUP_REMOVED lines=11> */
[----:B-1--4-:R-:W-:-:S03]  /*8110*/  LEA R44, P0, R6, c[0x0][0x318], 0x1 ;  /* 0x0000c600062c7a11 */ /* 0x012fc600078008ff */
[----:B------:R-:W-:-:S05]  /*8120*/  IMAD R4, R5, c[0x0][0x334], R4 ;  /* 0x0000cd0005047a24 */ /* 0x000fca00078e0204 */
[----:B------:R-:W-:-:S04]  /*8130*/  IADD3 R4, R7, R4, RZ ;  /* 0x0000000407047210 */ /* 0x000fc80007ffe0ff */
[----:B------:R-:W-:-:S05]  /*8140*/  LEA.HI.X R45, R6, c[0x0][0x31c], R4, 0x1, P0 ;  /* 0x0000c700062d7a11 */ /* 0x000fca00000f0c04 */
[----:B------:R1:W-:Y:S02]  /*8150*/  STG.E.128 [R44.64], R40 ;  /* 0x000000282c007986 */ /* 0x0003e4000c101d12 */
.L_x_477:
[----:B------:R-:W-:Y:S05]  /*8160*/  BSYNC B0 ;  /* 0x0000000000007941 */ /* 0x000fea0003800000 */
.L_x_476:
        /* <DEDUP_REMOVED lines=15> */
[----:B------:R1:W-:Y:S02]  /*8260*/  STG.E.128 [R40.64], R36 ;  /* 0x0000002428007986 */ /* 0x0003e4000c101d12 */
.L_x_479:
[----:B------:R-:W-:Y:S05]  /*8270*/  BSYNC B0 ;  /* 0x0000000000007941 */ /* 0x000fea0003800000 */
.L_x_478:
        /* <DEDUP_REMOVED lines=16> */
.L_x_481:
[----:B------:R-:W-:Y:S05]  /*8380*/  BSYNC B0 ;  /* 0x0000000000007941 */ /* 0x000fea0003800000 */
.L_x_480:
[----:B------:R-:W-:Y:S01]  /*8390*/  IMAD R3, R3, c[0x0][0x308], RZ ;  /* 0x0000c20003037a24 */ /* 0x000fe200078e02ff */
[----:B------:R-:W-:Y:S01]  /*83a0*/  ULDC.64 UR4, c[0x0][0x310] ;  /* 0x0000c40000047ab9 */ /* 0x000fe20000000a00 */
[----:B--2---:R-:W-:Y:S01]  /*83b0*/  IMAD.WIDE.U32 R4, R52, c[0x0][0x308], R56 ;  /* 0x0000c20034047a25 */ /* 0x004fe200078e0038 */
[----:B------:R-:W-:Y:S01]  /*83c0*/  ISETP.GE.OR P0, PT, R56, c[0x0][0x2f4], P6 ;  /* 0x0000bd0038007a0c */ /* 0x000fe20003706670 */
[----:B------:R-:W-:Y:S01]  /*83d0*/  UIMAD UR4, UR6, UR4, URZ ;  /* 0x00000004060472a4 */ /* 0x000fe2000f8e023f */
[----:B------:R-:W-:Y:S01]  /*83e0*/  BSSY B0, `(.L_x_482) ;  /* 0x000000f000007945 */ /* 0x000fe20003800000 */
[----:B------:R-:W-:Y:S02]  /*83f0*/  IMAD R3, R52, c[0x0][0x30c], R3 ;  /* 0x0000c30034037a24 */ /* 0x000fe400078e0203 */
[----:B------:R-:W-:-:S03]  /*8400*/  UIMAD UR4, UR15, UR5, UR4 ;  /* 0x000000050f0472a4 */ /* 0x000fc6000f8e0204 */
[----:B------:R-:W-:-:S05]  /*8410*/  IADD3 R5, R5, R3, RZ ;  /* 0x0000000305057210 */ /* 0x000fca0007ffe0ff */
        /* <DEDUP_REMOVED lines=11> */
.L_x_483:
[----:B------:R-:W-:Y:S05]  /*84d0*/  BSYNC B0 ;  /* 0x0000000000007941 */ /* 0x000fea0003800000 */
.L_x_482:
        /* <DEDUP_REMOVED lines=14> */
.L_x_485:
[----:B------:R-:W-:Y:S05]  /*85c0*/  BSYNC B0 ;  /* 0x0000000000007941 */ /* 0x000fea0003800000 */
.L_x_484:
        /* <DEDUP_REMOVED lines=14> */
.L_x_487:
[----:B------:R-:W-:Y:S05]  /*86b0*/  BSYNC B0 ;  /* 0x0000000000007941 */ /* 0x000fea0003800000 */
.L_x_486:
        /* <DEDUP_REMOVED lines=14> */
.L_x_489:
[----:B------:R-:W-:Y:S05]  /*87a0*/  BSYNC B0 ;  /* 0x0000000000007941 */ /* 0x000fea0003800000 */
.L_x_488:
        /* <DEDUP_REMOVED lines=14> */
.L_x_491:
[----:B------:R-:W-:Y:S05]  /*8890*/  BSYNC B0 ;  /* 0x0000000000007941 */ /* 0x000fea0003800000 */
.L_x_490:
[----:B------:R-:W-:-:S13]  /*88a0*/  ISETP.GE.OR P0, PT, R56, c[0x0][0x2f4], P1 ;  /* 0x0000bd0038007a0c */ /* 0x000fda0000f06670 */
[----:B------:R-:W-:Y:S05]  /*88b0*/  @P0 EXIT ;  /* 0x000000000000094d */ /* 0x000fea0003800000 */
[----:B------:R-:W-:Y:S02]  /*88c0*/  IADD3 R0, P0, R60, 0x50, RZ ;  /* 0x000000503c007810 */ /* 0x000fe40007f1e0ff */
[----:B------:R-:W-:Y:S02]  /*88d0*/  MOV R5, R7 ;  /* 0x0000000700057202 */ /* 0x000fe40000000f00 */
[----:B------:R-:W-:-:S03]  /*88e0*/  IADD3.X R60, RZ, R61, RZ, P0, !PT ;  /* 0x0000003dff3c7210 */ /* 0x000fc600007fe4ff */
[----:B------:R-:W-:-:S04]  /*88f0*/  IMAD.WIDE.U32 R4, R0, c[0x0][0x300], R4 ;  /* 0x0000c00000047a25 */ /* 0x000fc800078e0004 */
[----:B--2---:R-:W-:Y:S01]  /*8900*/  IMAD R3, R60, c[0x0][0x300], RZ ;  /* 0x0000c0003c037a24 */ /* 0x004fe200078e02ff */
[----:B------:R-:W-:-:S03]  /*8910*/  LEA R2, P0, R4, c[0x0][0x2e8], 0x1 ;  /* 0x0000ba0004027a11 */ /* 0x000fc600078008ff */
[----:B------:R-:W-:-:S05]  /*8920*/  IMAD R3, R0, c[0x0][0x304], R3 ;  /* 0x0000c10000037a24 */ /* 0x000fca00078e0203 */
[----:B------:R-:W-:-:S04]  /*8930*/  IADD3 R3, R5, R3, RZ ;  /* 0x0000000305037210 */ /* 0x000fc80007ffe0ff */
[----:B------:R-:W-:-:S05]  /*8940*/  LEA.HI.X R3, R4, c[0x0][0x2ec], R3, 0x1, P0 ;  /* 0x0000bb0004037a11 */ /* 0x000fca00000f0c03 */
[----:B------:R-:W-:Y:S01]  /*8950*/  STG.E.128 [R2.64], R8 ;  /* 0x0000000802007986 */ /* 0x000fe2000c101d12 */
[----:B------:R-:W-:Y:S05]  /*8960*/  EXIT ;  /* 0x000000000000794d */ /* 0x000fea0003800000 */
.L_x_468:
[----:B------:R-:W-:Y:S02]  /*8970*/  ULDC.64 UR4, c[0x0][0x358] ;  /* 0x0000d60000047ab9 */ /* 0x000fe40000000a00 */
[----:B------:R-:W-:Y:S02]  /*8980*/  UISETP.NE.U32.AND UP1, UPT, URZ, UR4, UPT ;  /* 0x000000043f00728c */ /* 0x000fe4000bf25070 */
[----:B------:R-:W-:Y:S02]  /*8990*/  UMOV UR6, 0x4 ;  /* 0x0000000400067882 */ /* 0x000fe40000000000 */
[----:B------:R-:W-:-:S03]  /*89a0*/  UISETP.NE.AND.EX UP1, UPT, URZ, UR5, UPT, UP1 ;  /* 0x000000053f00728c */ /* 0x000fc6000bf25310 */
[----:B------:R-:W-:Y:S02]  /*89b0*/  ULDC.64 UR4, c[0x0][0x358] ;  /* 0x0000d60000047ab9 */ /* 0x000fe40000000a00 */
[----:B------:R-:W-:Y:S01]  /*89c0*/  UIMAD.WIDE UR4, UR15, UR6, UR4 ;  /* 0x000000060f0472a5 */ /* 0x000fe2000f8e0204 */
[----:B------:R-:W-:-:S05]  /*89d0*/  PLOP3.LUT P0, PT, PT, PT, UP1, 0x80, 0x0 ;  /* 0x000000000000781c */ /* 0x000fca0003f0f018 */
[----:B-1----:R-:W-:Y:S01]  /*89e0*/  IMAD.U32 R6, RZ, RZ, UR4 ;  /* 0x00000004ff067e24 */ /* 0x002fe2000f8e00ff */
[----:B------:R-:W-:Y:S01]  /*89f0*/  MOV R7, UR5 ;  /* 0x0000000500077c02 */ /* 0x000fe20008000f00 */
[----:B------:R-:W-:-:S06]  /*8a00*/  ULDC.64 UR4, c[0x0][0x360] ;  /* 0x0000d80000047ab9 */ /* 0x000fcc0000000a00 */
[----:B------:R-:W2:Y:S01]  /*8a10*/  @P0 LDG.E R0, [R6.64] ;  /* 0x0000001206000981 */ /* 0x000ea2000c1e1900 */
[----:B------:R-:W-:Y:S01]  /*8a20*/  UISETP.NE.U32.AND UP0, UPT, URZ, UR4, UPT ;  /* 0x000000043f00728c */ /* 0x000fe2000bf05070 */
[----:B------:R-:W-:-:S03]  /*8a30*/  IMAD.MOV.U32 R5, RZ, RZ, c[0x0][0x2f0] ;  /* 0x0000bc00ff057624 */ /* 0x000fc600078e00ff */
[----:B------:R-:W-:-:S03]  /*8a40*/  UISETP.NE.AND.EX UP0, UPT, URZ, UR5, UPT, UP0 ;  /* 0x000000053f00728c */ /* 0x000fc6000bf05300 */
[----:B------:R-:W-:-:S03]  /*8a50*/  ULDC.64 UR4, c[0x0][0x360] ;  /* 0x0000d80000047ab9 */ /* 0x000fc60000000a00 */
[----:B------:R-:W-:-:S05]  /*8a60*/  PLOP3.LUT P1, PT, PT, PT, UP0, 0x80, 0x0 ;  /* 0x000000000000781c */ /* 0x000fca0003f2f008 */
[----:B------:R-:W-:-:S06]  /*8a70*/  @UP0 UIMAD.WIDE UR4, UR15, UR6, UR4 ;  /* 0x000000060f0402a5 */ /* 0x000fcc000f8e0204 */
[----:B-----5:R-:W-:Y:S01]  /*8a80*/  MOV R2, UR4 ;  /* 0x0000000400027c02 */ /* 0x020fe20008000f00 */
[----:B------:R-:W-:-:S05]  /*8a90*/  IMAD.U32 R3, RZ, RZ, UR5 ;  /* 0x00000005ff037e24 */ /* 0x000fca000f8e00ff */
[----:B------:R1:W5:Y:S01]  /*8aa0*/  @P1 LDG.E R5, [R2.64] ;  /* 0x0000001202051981 */ /* 0x000362000c1e1900 */
[----:B------:R-:W-:Y:S02]  /*8ab0*/  UMOV UR8, URZ ;  /* 0x0000003f00087c82 */ /* 0x000fe40008000000 */
[----:B------:R-:W-:Y:S01]  /*8ac0*/  UMOV UR9, URZ ;  /* 0x0000003f00097c82 */ /* 0x000fe20008000000 */
[----:B--2---:R-:W2:Y:S02]  /*8ad0*/  @P0 R2UR UR5, R0 ;  /* 0x00000000000503c2 */ /* 0x004ea400000e0000 */
[----:B--2---:R-:W-:Y:S02]  /*8ae0*/  @UP1 USHF.R.S32.HI UR4, URZ, 0x1f, UR5 ;  /* 0x0000001f3f041899 */ /* 0x004fe40008011405 */
[----:B------:R-:W-:-:S05]  /*8af0*/  @UP1 UMOV UR8, UR5 ;  /* 0x0000000500081c82 */ /* 0x000fca0008000000 */
[----:B------:R-:W-:Y:S01]  /*8b00*/  @UP1 UMOV UR9, UR4 ;  /* 0x0000000400091c82 */ /* 0x000fe20008000000 */
[----:B------:R-:W-:Y:S05]  /*8b10*/  @P1 BRA `(.L_x_492) ;  /* 0x0000004000001947 */ /* 0x000fea0003800000 */
[----:B-1----:R-:W-:Y:S05]  /*8b20*/  @!P0 BRA `(.L_x_492) ;  /* 0x0000003000008947 */ /* 0x002fea0003800000 */
[----:B-----5:R-:W2:Y:S04]  /*8b30*/  LDG.E R5, [R6.64] ;  /* 0x0000001206057981 */ /* 0x020ea8000c1e1900 */
[----:B------:R-:W2:Y:S02]  /*8b40*/  LDG.E R0, [R6.64+0x4] ;  /* 0x0000041206007981 */ /* 0x000ea4000c1e1900 */
[----:B--2---:R-:W-:Y:S02]  /*8b50*/  IADD3 R5, -R5, R0, RZ ;  /* 0x0000000005057210 */ /* 0x004fe40007ffe1ff */
.L_x_492:
[----:B-1----:R-:W1:Y:S01]  /*8b60*/  S2R R0, SR_CTAID.Y ;  /* 0x0000000000007919 */ /* 0x002e620000002600 */
[----:B------:R-:W-:Y:S01]  /*8b70*/  SHF.R.S32.HI R3, RZ, 0x1f, R236 ;  /* 0x0000001fff037819 */ /* 0x000fe200000114ec */
[----:B------:R-:W-:Y:S01]  /*8b80*/  USHF.R.S32.HI UR6, URZ, 0x1f, UR15 ;  /* 0x0000001f3f067899 */ /* 0x000fe2000801140f */
[----:B------:R-:W-:Y:S01]  /*8b90*/  BSSY B0, `(.L_x_493) ;  /* 0x0000024000007945 */ /* 0x000fe20003800000 */
[----:B------:R-:W2:Y:S01]  /*8ba0*/  S2R R10, SR_CTAID.X ;  /* 0x00000000000a7919 */ /* 0x000ea20000002500 */
[----:B------:R-:W-:Y:S01]  /*8bb0*/  LEA.HI R4, R3, R236, RZ, 0x4 ;  /* 0x000000ec03047211 */ /* 0x000fe200078f20ff */
[----:B------:R-:W-:-:S02]  /*8bc0*/  USEL UR15, UR15, URZ, !UP1 ;  /* 0x0000003f0f0f7287 */ /* 0x000fc4000c800000 */
[----:B------:R-:W-:Y:S01]  /*8bd0*/  USEL UR6, UR6, URZ, !UP1 ;  /* 0x0000003f06067287 */ /* 0x000fe2000c800000 */
[----:B------:R-:W-:Y:S01]  /*8be0*/  LOP3.LUT R3, R4, 0x1ffffff0, RZ, 0xc0, !PT ;  /* 0x1ffffff004037812 */ /* 0x000fe200078ec0ff */
[----:B------:R-:W-:Y:S01]  /*8bf0*/  ULDC.64 UR4, c[0x0][0x310] ;  /* 0x0000c40000047ab9 */ /* 0x000fe20000000a00 */
[----:B------:R-:W-:Y:S01]  /*8c00*/  SHF.R.S32.HI R4, RZ, 0x4, R4 ;  /* 0x00000004ff047819 */ /* 0x000fe20000011404 */
[----:B------:R-:W-:Y:S02]  /*8c10*/  UIMAD UR4, UR6, UR4, URZ ;  /* 0x00000004060472a4 */ /* 0x000fe4000f8e023f */
[----:B------:R-:W-:Y:S01]  /*8c20*/  IMAD.IADD R14, R236, 0x1, -R3 ;  /* 0x00000001ec0e7824 */ /* 0x000fe200078e0a03 */
[----:B------:R-:W-:Y:S01]  /*8c30*/  IADD3 R12, P0, R4, UR8, RZ ;  /* 0x00000008040c7c10 */ /* 0x000fe2000ff1e0ff */
[----:B------:R-:W-:Y:S02]  /*8c40*/  UIMAD UR4, UR15, UR5, UR4 ;  /* 0x000000050f0472a4 */ /* 0x000fe4000f8e0204 */
[----:B------:R-:W-:Y:S01]  /*8c50*/  IMAD.SHL.U32 R14, R14, 0x8, RZ ;  /* 0x000000080e0e7824 */ /* 0x000fe200078e00ff */
[----:B------:R-:W-:-:S04]  /*8c60*/  LEA.HI.X.SX32 R13, R4, UR9, 0x1, P0 ;  /* 0x00000009040d7c11 */ /* 0x000fc800080f0eff */
[----:B------:R-:W-:Y:S02]  /*8c70*/  SHF.R.S32.HI R15, RZ, 0x1f, R14 ;  /* 0x0000001fff0f7819 */ /* 0x000fe4000001140e */
[----:B-1----:R-:W-:Y:S01]  /*8c80*/  SHF.R.S32.HI R3, RZ, 0x1f, R0 ;  /* 0x0000001fff037819 */ /* 0x002fe20000011400 */
[----:B--2--5:R-:W-:-:S04]  /*8c90*/  IMAD R5, R10, -0x60, R5 ;  /* 0xffffffa00a057824 */ /* 0x024fc800078e0205 */
[----:B------:R-:W-:Y:S02]  /*8ca0*/  IMAD R7, R3, c[0x0][0x308], RZ ;  /* 0x0000c20003077a24 */ /* 0x000fe400078e02ff */
[----:B------:R-:W-:Y:S01]  /*8cb0*/  IMAD.WIDE R10, R10, 0x60, R12 ;  /* 0x000000600a0a7825 */ /* 0x000fe200078e020c */
[----:B------:R-:W-:-:S03]  /*8cc0*/  ISETP.GE.AND P6, PT, R4, R5, PT ;  /* 0x000000050400720c */ /* 0x000fc60003fc6270 */
[----:B------:R-:W-:Y:S01]  /*8cd0*/  IMAD R2, R0, c[0x0][0x30c], R7 ;  /* 0x0000c30000027a24 */ /* 0x000fe200078e0207 */
[----:B------:R-:W-:Y:S01]  /*8ce0*/  ISETP.GE.OR P0, PT, R14, c[0x0][0x2f4], P6 ;  /* 0x0000bd000e007a0c */ /* 0x000fe20003706670 */
[----:B------:R-:W-:-:S04]  /*8cf0*/  IMAD.WIDE.U32 R6, R0, c[0x0][0x308], R14 ;  /* 0x0000c20000067a25 */ /* 0x000fc800078e000e */
[----:B------:R-:W-:Y:S02]  /*8d00*/  IMAD.IADD R7, R2, 0x1, R7 ;  /* 0x0000000102077824 */ /* 0x000fe400078e0207 */
[----:B------:R-:W-:-:S04]  /*8d10*/  IMAD.U32 R2, RZ, RZ, UR15 ;  /* 0x0000000fff027e24 */ /* 0x000fc8000f8e00ff */
        /* <DEDUP_REMOVED lines=11> */
.L_x_494:
[----:B------:R-:W-:Y:S05]  /*8dd0*/  BSYNC B0 ;  /* 0x0000000000007941 */ /* 0x000fea0003800000 */
.L_x_493:
        /* <DEDUP_REMOVED lines=16> */
.L_x_496:
[----:B------:R-:W-:Y:S05]  /*8ee0*/  BSYNC B0 ;  /* 0x0000000000007941 */ /* 0x000fea0003800000 */
.L_x_495:
        /* <DEDUP_REMOVED lines=16> */
.L_x_498:
[----:B------:R-:W-:Y:S05]  /*8ff0*/  BSYNC B0 ;  /* 0x0000000000007941 */ /* 0x000fea0003800000 */
.L_x_497:
        /* <DEDUP_REMOVED lines=16> */
.L_x_500:
[----:B------:R-:W-:Y:S05]  /*9100*/  BSYNC B0 ;  /* 0x0000000000007941 */ /* 0x000fea0003800000 */
.L_x_499:
        /* <DEDUP_REMOVED lines=16> */
.L_x_502:
[----:B------:R-:W-:Y:S05]  /*9210*/  BSYNC B0 ;  /* 0x0000000000007941 */ /* 0x000fea0003800000 */
.L_x_501:
        /* <DEDUP_REMOVED lines=16> */
.L_x_504:
[----:B------:R-:W-:Y:S05]  /*9320*/  BSYNC B0 ;  /* 0x0000000000007941 */ /* 0x000fea0003800000 */
.L_x_503:
[----:B------:R-:W-:Y:S01]  /*9330*/  IMAD R3, R3, c[0x0][0x338], RZ ;  /* 0x0000ce0003037a24 */ /* 0x000fe200078e02ff */
[----:B------:R-:W-:Y:S01]  /*9340*/  ULDC.64 UR4, c[0x0][0x340] ;  /* 0x0000d00000047ab9 */ /* 0x000fe20000000a00 */
[----:B------:R-:W-:Y:S01]  /*9350*/  IMAD.WIDE.U32 R4, R0, c[0x0][0x338], R14 ;  /* 0x0000ce0000047a25 */ /* 0x000fe200078e000e */
        /* <DEDUP_REMOVED lines=11> */
[----:B--2---:R-:W-:-:S04]  /*9410*/  IMAD.WIDE.U32 R8, R10, c[0x0][0x330], R6 ;  /* 0x0000cc000a087a25 */ /* 0x004fc800078e0006 */
[----:B------:R-:W-:Y:S01]  /*9420*/  IMAD R0, R10, c[0x0][0x334], R3 ;  /* 0x0000cd000a007a24 */ /* 0x000fe200078e0203 */
[----:B------:R-:W-:-:S04]  /*9430*/  LEA R2, P0, R8, c[0x0][0x318], 0x1 ;  /* 0x0000c60008027a11 */ /* 0x000fc800078008ff */
[----:B------:R-:W-:-:S04]  /*9440*/  IADD3 R0, R9, R0, RZ ;  /* 0x0000000009007210 */ /* 0x000fc80007ffe0ff */
[----:B------:R-:W-:-:S05]  /*9450*/  LEA.HI.X R3, R8, c[0x0][0x31c], R0, 0x1, P0 ;  /* 0x0000c70008037a11 */ /* 0x000fca00000f0c00 */
[----:B------:R2:W-:Y:S02]  /*9460*/  STG.E.128 [R2.64], RZ ;  /* 0x000000ff02007986 */ /* 0x0005e4000c101d12 */
.L_x_506:
[----:B------:R-:W-:Y:S05]  /*9470*/  BSYNC B0 ;  /* 0x0000000000007941 */ /* 0x000fea0003800000 */
.L_x_505:
        /* <DEDUP_REMOVED lines=14> */
.L_x_508:
[----:B------:R-:W-:Y:S05]  /*9560*/  BSYNC B0 ;  /* 0x0000000000007941 */ /* 0x000fea0003800000 */
.L_x_507:
        /* <DEDUP_REMOVED lines=14> */
.L_x_510:
[----:B------:R-:W-:Y:S05]  /*9650*/  BSYNC B0 ;  /* 0x0000000000007941 */ /* 0x000fea0003800000 */
.L_x_509:
        /* <DEDUP_REMOVED lines=14> */
.L_x_512:
[----:B------:R-:W-:Y:S05]  /*9740*/  BSYNC B0 ;  /* 0x0000000000007941 */ /* 0x000fea0003800000 */
.L_x_511:
        /* <DEDUP_REMOVED lines=14> */
.L_x_514:
[----:B------:R-:W-:Y:S05]  /*9830*/  BSYNC B0 ;  /* 0x0000000000007941 */ /* 0x000fea0003800000 */
.L_x_513:
        /* <DEDUP_REMOVED lines=11> */
[----:B------:R-:W-:Y:S01]  /*98f0*/  STG.E.128 [R2.64], RZ ;  /* 0x000000ff02007986 */ /* 0x000fe2000c101d12 */
[----:B------:R-:W-:Y:S05]  /*9900*/  EXIT ;  /* 0x000000000000794d */ /* 0x000fea0003800000 */
.L_x_515:
        /* <DEDUP_REMOVED lines=15> */
.L_x_2300:


//--------------------- .text._ZN7cutlass13device_kernelIN5flash19enable_sm80_to_sm89INS1_16FlashAttnBwdSm80INS1_25CollectiveMainloopBwdSm80ILi2ELi1EN4cute5tupleIJNS5_1CILi64EEENS7_ILi96EEENS7_ILi128EEEEEENS_10bfloat16_tEfNS_4arch4Sm80ELb0ELb1ELb1ELb1ELb1ELb0ELb0ELb0ELi2ELi2ELi2ELi2ELb1EEENS1_21CollectiveEpilogueBwdISB_SC_SE_Li256ELb1ELb0ELi4EEENS1_19SingleTileSchedulerILb1ELb0ELb0ELi96EEEEEEEEEvNT_6ParamsE --------------------------
	.section	.text._ZN7cutlass13device_kernelIN5flash19enable_sm80_to_sm89INS1_16FlashAttnBwdSm80INS1_25CollectiveMainloopBwdSm80ILi2ELi1EN4cute5tupleIJNS5_1CILi64EEENS7_ILi96EEENS7_ILi128EEEEEENS_10bfloat16_tEfNS_4arch4Sm80ELb0ELb1ELb1ELb1ELb1ELb0ELb0ELb0ELi2ELi2ELi2ELi2ELb1EEENS1_21CollectiveEpilogueBwdISB_SC_SE_Li256ELb1ELb0ELi4EEENS1_19SingleTileSchedulerILb1ELb0ELb0ELi96EEEEEEEEEvNT_6ParamsE,"ax",@progbits
	.sectioninfo	@"SHI_REGISTERS=255"
	.align	128
.text._ZN7cutlass13device_kernelIN5flash19enable_sm80_to_sm89INS1_16FlashAttnBwdSm80INS1_25CollectiveMainloopBwdSm80ILi2ELi1EN4cute5tupleIJNS5_1CILi64EEENS7_ILi96EEENS7_ILi128EEEEEENS_10bfloat16_tEfNS_4arch4Sm80ELb0ELb1ELb1ELb1ELb1ELb0ELb0ELb0ELi2ELi2ELi2ELi2ELb1EEENS1_21CollectiveEpilogueBwdISB_SC_SE_Li256ELb1ELb0ELi4EEENS1_19SingleTileSchedulerILb1ELb0ELb0ELi96EEEEEEEEEvNT_6ParamsE:
        .type           _ZN7cutlass13device_kernelIN5flash19enable_sm80_to_sm89INS1_16FlashAttnBwdSm80INS1_25CollectiveMainloopBwdSm80ILi2ELi1EN4cute5tupleIJNS5_1CILi64EEENS7_ILi96EEENS7_ILi128EEEEEENS_10bfloat16_tEfNS_4arch4Sm80ELb0ELb1ELb1ELb1ELb1ELb0ELb0ELb0ELi2ELi2ELi2ELi2ELb1EEENS1_21CollectiveEpilogueBwdISB_SC_SE_Li256ELb1ELb0ELi4EEENS1_19SingleTileSchedulerILb1ELb0ELb0ELi96EEEEEEEEEvNT_6ParamsE,@function
        .size           _ZN7cutlass13device_kernelIN5flash19enable_sm80_to_sm89INS1_16FlashAttnBwdSm80INS1_25CollectiveMainloopBwdSm80ILi2ELi1EN4cute5tupleIJNS5_1CILi64EEENS7_ILi96EEENS7_ILi128EEEEEENS_10bfloat16_tEfNS_4arch4Sm80ELb0ELb1ELb1ELb1ELb1ELb0ELb0ELb0ELi2ELi2ELi2ELi2ELb1EEENS1_21CollectiveEpilogueBwdISB_SC_SE_Li256ELb1ELb0ELi4EEENS1_19SingleTileSchedulerILb1ELb0ELb0ELi96EEEEEEEEEvNT_6ParamsE,(.L_x_2301 - _ZN7cutlass13device_kernelIN5flash19enable_sm80_to_sm89INS1_16FlashAttnBwdSm80INS1_25CollectiveMainloopBwdSm80ILi2ELi1EN4cute5tupleIJNS5_1CILi64EEENS7_ILi96EEENS7_ILi128EEEEEENS_10bfloat16_tEfNS_4arch4Sm80ELb0ELb1ELb1ELb1ELb1ELb0ELb0ELb0ELi2ELi2ELi2ELi2ELb1EEENS1_21CollectiveEpilogueBwdISB_SC_SE_Li256ELb1ELb0ELi4EEENS1_19SingleTileSchedulerILb1ELb0ELb0ELi96EEEEEEEEEvNT_6ParamsE)
        .other          _ZN7cutlass13device_kernelIN5flash19enable_sm80_to_sm89INS1_16FlashAttnBwdSm80INS1_25CollectiveMainloopBwdSm80ILi2ELi1EN4cute5tupleIJNS5_1CILi64EEENS7_ILi96EEENS7_ILi128EEEEEENS_10bfloat16_tEfNS_4arch4Sm80ELb0ELb1ELb1ELb1ELb1ELb0ELb0ELb0ELi2ELi2ELi2ELi2ELb1EEENS1_21CollectiveEpilogueBwdISB_SC_SE_Li256ELb1ELb0ELi4EEENS1_19SingleTileSchedulerILb1ELb0ELb0ELi96EEEEEEEEEvNT_6ParamsE,@"STO_CUDA_ENTRY STV_DEFAULT"
_ZN7cutlass13device_kernelIN5flash19enable_sm80_to_sm89INS1_16FlashAttnBwdSm80INS1_25CollectiveMainloopBwdSm80ILi2ELi1EN4cute5tupleIJNS5_1CILi64EEENS7_ILi96EEENS7_ILi128EEEEEENS_10bfloat16_tEfNS_4arch4Sm80ELb0ELb1ELb1ELb1ELb1ELb0ELb0ELb0ELi2ELi2ELi2ELi2ELb1EEENS1_21CollectiveEpilogueBwdISB_SC_SE_Li256ELb1ELb0ELi4EEENS1_19SingleTileSchedulerILb1ELb0ELb0ELi96EEEEEEEEEvNT_6ParamsE:
        /* <DEDUP_REMOVED lines=22> */
.L_x_517:
        /* <DEDUP_REMOVED lines=13> */
.L_x_519:
[----:B------:R-:W-:Y:S02]  /*0230*/  ULDC UR5, c[0x0][0x3a4] ;  /* 0x0000e90000057ab9 */ /* 0x000fe40000000800 */
.L_x_518:
[----:B------:R-:W-:-:S04]  /*0240*/  UIMAD UR4, UR10, 0x60, URZ ;  /* 0x000000600a0478a4 */ /* 0x000fc8000f8e023f */
[----:B------:R-:W-:-:S04]  /*0250*/  UISETP.GE.AND UP0, UPT, UR4, UR5, UPT ;  /* 0x000000050400728c */ /* 0x000fc8000bf06270 */
[----:B------:R-:W-:Y:S01]  /*0260*/  USEL UR15, UR15, 0xffffffff, !UP0 ;  /* 0xffffffff0f0f7887 */ /* 0x000fe2000c000000 */
[----:B------:R-:W-:Y:S05]  /*0270*/  BRA `(.L_x_520) ;  /* 0x0000019000007947 */ /* 0x000fea0003800000 */
.L_x_516:
        /* <DEDUP_REMOVED lines=8> */
.L_x_521:
        /* <DEDUP_REMOVED lines=13> */
.L_x_523:
[----:B------:R-:W-:Y:S02]  /*03d0*/  ULDC UR5, c[0x0][0x3a4] ;  /* 0x0000e90000057ab9 */ /* 0x000fe40000000800 */
.L_x_522:
[----:B------:R-:W-:-:S04]  /*03e0*/  UIMAD UR4, UR10, 0x60, URZ ;  /* 0x000000600a0478a4 */ /* 0x000fc8000f8e023f */
[----:B------:R-:W-:-:S04]  /*03f0*/  UISETP.GE.AND UP0, UPT, UR4, UR5, UPT ;  /* 0x000000050400728c */ /* 0x000fc8000bf06270 */
[----:B------:R-:W-:-:S06]  /*0400*/  USEL UR15, UR15, 0xffffffff, !UP0 ;  /* 0xffffffff0f0f7887 */ /* 0x000fcc000c000000 */
.L_x_520:
        /* <DEDUP_REMOVED lines=48> */
.L_x_524:
        /* <DEDUP_REMOVED lines=10> */
.L_x_525:
[----:B------:R-:W-:Y:S05]  /*07b0*/  @!P2 BRA `(.L_x_526) ;  /* 0x000000500000a947 */ /* 0x000fea0003800000 */
[----:B------:R-:W3:Y:S04]  /*07c0*/  LDG.E R3, [R6.64] ;  /* 0x0000001206037981 */ /* 0x000ee8000c1e1900 */
[----:B-1----:R-:W4:Y:S01]  /*07d0*/  LDG.E R5, [R6.64+0x4] ;  /* 0x0000041206057981 */ /* 0x002f22000c1e1900 */
[----:B---3--:R-:W1:Y:S08]  /*07e0*/  R2UR UR13, R3 ;  /* 0x00000000030d73c2 */ /* 0x008e7000000e0000 */
[----:B----4-:R-:W1:Y:S02]  /*07f0*/  R2UR UR4, R5 ;  /* 0x00000000050473c2 */ /* 0x010e6400000e0000 */
[----:B-1----:R-:W-:-:S06]  /*0800*/  UIADD3 UR13, -UR13, UR4, URZ ;  /* 0x000000040d0d7290 */ /* 0x002fcc000fffe13f */
.L_x_526:
        /* <DEDUP_REMOVED lines=15> */
.L_x_527:
        /* <DEDUP_REMOVED lines=575> */
.L_x_547:
        /* <DEDUP_REMOVED lines=192> */
.L_x_531:
[----:B------:R-:W-:Y:S11]  /*38f0*/  ISETP.NE.AND P2, PT, R139, c[0x0][0x2a8], PT ;  /* 0x0000aa008b007a0c */ /* 0x000ff60003f45270 */
[----:B------:R-:W-:Y:S02]  /*3900*/  @!UPT UIADD3 URZ, URZ, URZ, URZ ;  /* 0x0000003f3f3ff290 */ /* 0x000fe4000fffe03f */
[----:B------:R-:W-:Y:S05]  /*3910*/  @P2 IMAD.HI.U32 R2, R3, c[0x0][0x2ac], RZ ;  /* 0x0000ab0003022a27 */ /* 0x000fea00078e00ff */
[----:B------:R-:W-:Y:S02]  /*3920*/  @P2 SHF.R.U32.HI R3, RZ, c[0x0][0x2b0], R2 ;  /* 0x0000ac00ff032a19 */ /* 0x000fe40000011602 */
.L_x_532:
[----:B------:R-:W-:Y:S05]  /*3930*/  BSYNC B0 ;  /* 0x0000000000007941 */ /* 0x000fea0003800000 */
.L_x_530:
        /* <DEDUP_REMOVED lines=8> */
.L_x_529:
        /* <DEDUP_REMOVED lines=16> */
.L_x_535:
[----:B------:R-:W-:Y:S11]  /*3ac0*/  ISETP.NE.AND P2, PT, R139, c[0x0][0x2a8], PT ;  /* 0x0000aa008b007a0c */ /* 0x000ff60003f45270 */
[----:B------:R-:W-:Y:S02]  /*3ad0*/  @!UPT UIADD3 URZ, URZ, URZ, URZ ;  /* 0x0000003f3f3ff290 */ /* 0x000fe4000fffe03f */
[----:B------:R-:W-:Y:S05]  /*3ae0*/  @P2 IMAD.HI.U32 R2, R3, c[0x0][0x2ac], RZ ;  /* 0x0000ab0003022a27 */ /* 0x000fea00078e00ff */
[----:B------:R-:W-:Y:S02]  /*3af0*/  @P2 SHF.R.U32.HI R3, RZ, c[0x0][0x2b0], R2 ;  /* 0x0000ac00ff032a19 */ /* 0x000fe40000011602 */
.L_x_536:
[----:B------:R-:W-:Y:S05]  /*3b00*/  BSYNC B0 ;  /* 0x0000000000007941 */ /* 0x000fea0003800000 */
.L_x_534:
[----:B------:R-:W2:Y:S02]  /*3b10*/  LDL R2, [R1+0x28] ;  /* 0x0000280001027983 */ /* 0x000ea40000100800 */
[----:B--2---:R-:W-:Y:S05]  /*3b20*/  IMAD R4, R3, c[0x0][0x2a8], R2 ;  /* 0x0000aa0003047a24 */ /* 0x004fea00078e0202 */
[----:B------:R-:W-:Y:S02]  /*3b30*/  IADD3 R2, R4, c[0x0][0x2a8], RZ ;  /* 0x0000aa0004027a10 */ /* 0x000fe40007ffe0ff */
[----:B------:R-:W-:Y:S02]  /*3b40*/  IMNMX R7, R7, R4, !PT ;  /* 0x0000000407077217 */ /* 0x000fe40007800200 */
[----:B------:R-:W-:Y:S02]  /*3b50*/  IMNMX R13, R13, R2, PT ;  /* 0x000000020d0d7217 */ /* 0x000fe40003800200 */
.L_x_533:
        /* <DEDUP_REMOVED lines=16> */
.L_x_539:
[----:B------:R-:W-:Y:S11]  /*3c60*/  ISETP.NE.AND P2, PT, R139, c[0x0][0x2a8], PT ;  /* 0x0000aa008b007a0c */ /* 0x000ff60003f45270 */
[----:B------:R-:W-:Y:S02]  /*3c70*/  @!UPT UIADD3 URZ, URZ, URZ, URZ ;  /* 0x0000003f3f3ff290 */ /* 0x000fe4000fffe03f */
[----:B------:R-:W-:Y:S05]  /*3c80*/  @P2 IMAD.HI.U32 R2, R3, c[0x0][0x2ac], RZ ;  /* 0x0000ab0003022a27 */ /* 0x000fea00078e00ff */
[----:B------:R-:W-:Y:S02]  /*3c90*/  @P2 SHF.R.U32.HI R3, RZ, c[0x0][0x2b0], R2 ;  /* 0x0000ac00ff032a19 */ /* 0x000fe40000011602 */
.L_x_540:
[----:B------:R-:W-:Y:S05]  /*3ca0*/  BSYNC B0 ;  /* 0x0000000000007941 */ /* 0x000fea0003800000 */
.L_x_538:
[----:B------:R-:W2:Y:S02]  /*3cb0*/  LDL R2, [R1+0x28] ;  /* 0x0000280001027983 */ /* 0x000ea40000100800 */
[----:B--2---:R-:W-:Y:S05]  /*3cc0*/  IMAD R2, R3, c[0x0][0x2a8], R2 ;  /* 0x0000aa0003027a24 */ /* 0x004fea00078e0202 */
[----:B------:R-:W-:Y:S02]  /*3cd0*/  IADD3 R3, R2, c[0x0][0x2a8], RZ ;  /* 0x0000aa0002037a10 */ /* 0x000fe40007ffe0ff */
[----:B------:R-:W-:Y:S02]  /*3ce0*/  IMNMX R5, R5, R2, !PT ;  /* 0x0000000205057217 */ /* 0x000fe40007800200 */
[----:B------:R-:W-:Y:S02]  /*3cf0*/  IMNMX R6, R6, R3, PT ;  /* 0x0000000306067217 */ /* 0x000fe40003800200 */
.L_x_537:
        /* <DEDUP_REMOVED lines=16> */
.L_x_543:
[----:B------:R-:W-:Y:S11]  /*3e00*/  ISETP.NE.AND P2, PT, R139, c[0x0][0x2a8], PT ;  /* 0x0000aa008b007a0c */ /* 0x000ff60003f45270 */
[----:B------:R-:W-:Y:S02]  /*3e10*/  @!UPT UIADD3 URZ, URZ, URZ, URZ ;  /* 0x0000003f3f3ff290 */ /* 0x000fe4000fffe03f */
[----:B------:R-:W-:Y:S05]  /*3e20*/  @P2 IMAD.HI.U32 R2, R3, c[0x0][0x2ac], RZ ;  /* 0x0000ab0003022a27 */ /* 0x000fea00078e00ff */
[----:B------:R-:W-:Y:S02]  /*3e30*/  @P2 SHF.R.U32.HI R3, RZ, c[0x0][0x2b0], R2 ;  /* 0x0000ac00ff032a19 */ /* 0x000fe40000011602 */
.L_x_544:
[----:B------:R-:W-:Y:S05]  /*3e40*/  BSYNC B0 ;  /* 0x0000000000007941 */ /* 0x000fea0003800000 */
.L_x_542:
[----:B------:R-:W2:Y:S02]  /*3e50*/  LDL R2, [R1+0x28] ;  /* 0x0000280001027983 */ /* 0x000ea40000100800 */
[----:B--2---:R-:W-:Y:S05]  /*3e60*/  IMAD R11, R3, c[0x0][0x2a8], R2 ;  /* 0x0000aa00030b7a24 */ /* 0x004fea00078e0202 */
[----:B------:R-:W-:Y:S02]  /*3e70*/  IADD3 R3, R11, c[0x0][0x2a8], RZ ;  /* 0x0000aa000b037a10 */ /* 0x000fe40007ffe0ff */
[----:B------:R-:W-:Y:S02]  /*3e80*/  IMNMX R4, R4, R11, !PT ;  /* 0x0000000b04047217 */ /* 0x000fe40007800200 */
[----:B------:R-:W-:Y:S02]  /*3e90*/  IMNMX R136, R136, R3, PT ;  /* 0x0000000388887217 */ /* 0x000fe40003800200 */
.L_x_541:
        /* <DEDUP_REMOVED lines=61> */
.L_x_545:
        /* <DEDUP_REMOVED lines=500> */
.L_x_546:
        /* <DEDUP_REMOVED lines=234> */
.L_x_528:
        /* <DEDUP_REMOVED lines=157> */
.L_x_549:
        /* <DEDUP_REMOVED lines=65> */
.L_x_551:
[----:B---3--:R-:W-:Y:S05]  /*7e30*/  BSYNC B0 ;  /* 0x0000000000007941 */ /* 0x008fea0003800000 */
.L_x_550:
        /* <DEDUP_REMOVED lines=16> */
.L_x_553:
[----:B------:R-:W-:Y:S05]  /*7f40*/  BSYNC B0 ;  /* 0x0000000000007941 */ /* 0x000fea0003800000 */
.L_x_552:
        /* <DEDUP_REMOVED lines=16> */
.L_x_555:
[----:B------:R-:W-:Y:S05]  /*8050*/  BSYNC B0 ;  /* 0x0000000000007941 */ /* 0x000fea0003800000 */
.L_x_554:
        /* <DEDUP_REMOVED lines=16> */
.L_x_557:
[----:B------:R-:W-:Y:S05]  /*8160*/  BSYNC B0 ;  /* 0x0000000000007941 */ /* 0x000fea0003800000 */
.L_x_556:
        /* <DEDUP_REMOVED lines=16> */
.L_x_559:
[----:B------:R-:W-:Y:S05]  /*8270*/  BSYNC B0 ;  /* 0x0000000000007941 */ /* 0x000fea0003800000 */
.L_x_558:
        /* <DEDUP_REMOVED lines=16> */
.L_x_561:
[----:B------:R-:W-:Y:S05]  /*8380*/  BSYNC B0 ;  /* 0x0000000000007941 */ /* 0x000fea0003800000 */
.L_x_560:
        /* <DEDUP_REMOVED lines=20> */
.L_x_563:
[----:B------:R-:W-:Y:S05]  /*84d0*/  BSYNC B0 ;  /* 0x0000000000007941 */ /* 0x000fea0003800000 */
.L_x_562:
        /* <DEDUP_REMOVED lines=14> */
.L_x_565:
[----:B------:R-:W-:Y:S05]  /*85c0*/  BSYNC B0 ;  /* 0x0000000000007941 */ /* 0x000fea0003800000 */
.L_x_564:
        /* <DEDUP_REMOVED lines=14> */
.L_x_567:
[----:B------:R-:W-:Y:S05]  /*86b0*/  BSYNC B0 ;  /* 0x0000000000007941 */ /* 0x000fea0003800000 */
.L_x_566:
        /* <DEDUP_REMOVED lines=14> */
.L_x_569:
[----:B------:R-:W-:Y:S05]  /*87a0*/  BSYNC B0 ;  /* 0x0000000000007941 */ /* 0x000fea0003800000 */
.L_x_568:
        /* <DEDUP_REMOVED lines=14> */
.L_x_571:
[----:B------:R-:W-:Y:S05]  /*8890*/  BSYNC B0 ;  /* 0x0000000000007941 */ /* 0x000fea0003800000 */
.L_x_570:
        /* <DEDUP_REMOVED lines=13> */
.L_x_548:
        /* <DEDUP_REMOVED lines=31> */
.L_x_572:
        /* <DEDUP_REMOVED lines=39> */
.L_x_574:
[----:B------:R-:W-:Y:S05]  /*8dd0*/  BSYNC B0 ;  /* 0x0000000000007941 */ /* 0x000fea0003800000 */
.L_x_573:
        /* <DEDUP_REMOVED lines=16> */
.L_x_576:
[----:B------:R-:W-:Y:S05]  /*8ee0*/  BSYNC B0 ;  /* 0x0000000000007941 */ /* 0x000fea0003800000 */
.L_x_575:
        /* <DEDUP_REMOVED lines=16> */
.L_x_578:
[----:B------:R-:W-:Y:S05]  /*8ff0*/  BSYNC B0 ;  /* 0x0000000000007941 */ /* 0x000fea0003800000 */
.L_x_577:
        /* <DEDUP_REMOVED lines=16> */
.L_x_580:
[----:B------:R-:W-:Y:S05]  /*9100*/  BSYNC B0 ;  /* 0x0000000000007941 */ /* 0x000fea0003800000 */
.L_x_579:
        /* <DEDUP_REMOVED lines=16> */
.L_x_582:
[----:B------:R-:W-:Y:S05]  /*9210*/  BSYNC B0 ;  /* 0x0000000000007941 */ /* 0x000fea0003800000 */
.L_x_581:
        /* <DEDUP_REMOVED lines=16> */
.L_x_584:
[----:B------:R-:W-:Y:S05]  /*9320*/  BSYNC B0 ;  /* 0x0000000000007941 */ /* 0x000fea0003800000 */
.L_x_583:
        /* <DEDUP_REMOVED lines=20> */
.L_x_586:
[----:B------:R-:W-:Y:S05]  /*9470*/  BSYNC B0 ;  /* 0x0000000000007941 */ /* 0x000fea0003800000 */
.L_x_585:
        /* <DEDUP_REMOVED lines=14> */
.L_x_588:
[----:B------:R-:W-:Y:S05]  /*9560*/  BSYNC B0 ;  /* 0x0000000000007941 */ /* 0x000fea0003800000 */
.L_x_587:
        /* <DEDUP_REMOVED lines=14> */
.L_x_590:
[----:B------:R-:W-:Y:S05]  /*9650*/  BSYNC B0 ;  /* 0x0000000000007941 */ /* 0x000fea0003800000 */
.L_x_589:
        /* <DEDUP_REMOVED lines=14> */
.L_x_592:
[----:B------:R-:W-:Y:S05]  /*9740*/  BSYNC B0 ;  /* 0x0000000000007941 */ /* 0x000fea0003800000 */
.L_x_591:
        /* <DEDUP_REMOVED lines=14> */
.L_x_594:
[----:B------:R-:W-:Y:S05]  /*9830*/  BSYNC B0 ;  /* 0x0000000000007941 */ /* 0x000fea0003800000 */
.L_x_593:
        /* <DEDUP_REMOVED lines=13> */
.L_x_595:
        /* <DEDUP_REMOVED lines=15> */
.L_x_2301:


//--------------------- .text._ZN7cutlass13device_kernelIN5flash19enable_sm80_to_sm89INS1_16FlashAttnBwdSm80INS1_25CollectiveMainloopBwdSm80ILi2ELi1EN4cute5tupleIJNS5_1CILi64EEENS7_ILi96EEENS7_ILi128EEEEEENS_10bfloat16_tEfNS_4arch4Sm80ELb0ELb1ELb1ELb1ELb0ELb0ELb0ELb0ELi2ELi2ELi2ELi2ELb1EEENS1_24CollectiveEpilogueBwdGQAISB_fSE_Li256ELb1ELb0EEENS1_19SingleTileSchedulerILb1ELb0ELb0ELi96EEEEEEEEEvNT_6ParamsE --------------------------
	.section	.text._ZN7cutlass13device_kernelIN5flash19enable_sm80_to_sm89INS1_16FlashAttnBwdSm80INS1_25CollectiveMainloopBwdSm80ILi2ELi1EN4cute5tupleIJNS5_1CILi64EEENS7_ILi96EEENS7_ILi128EEEEEENS_10bfloat16_tEfNS_4arch4Sm80ELb0ELb1ELb1ELb1ELb0ELb0ELb0ELb0ELi2ELi2ELi2ELi2ELb1EEENS1_24CollectiveEpilogueBwdGQAISB_fSE_Li256ELb1ELb0EEENS1_19SingleTileSchedulerILb1ELb0ELb0ELi96EEEEEEEEEvNT_6ParamsE,"ax",@progbits
	.sectioninfo	@"SHI_REGISTERS=255"
	.align	128
.text._ZN7cutlass13device_kernelIN5flash19enable_sm80_to_sm89INS1_16FlashAttnBwdSm80INS1_25CollectiveMainloopBwdSm80ILi2ELi1EN4cute5tupleIJNS5_1CILi64EEENS7_ILi96EEENS7_ILi128EEEEEENS_10bfloat16_tEfNS_4arch4Sm80ELb0ELb1ELb1ELb1ELb0ELb0ELb0ELb0ELi2ELi2ELi2ELi2ELb1EEENS1_24CollectiveEpilogueBwdGQAISB_fSE_Li256ELb1ELb0EEENS1_19SingleTileSchedulerILb1ELb0ELb0ELi96EEEEEEEEEvNT_6ParamsE:
        .type           _ZN7cutlass13device_kernelIN5flash19enable_sm80_to_sm89INS1_16FlashAttnBwdSm80INS1_25CollectiveMainloopBwdSm80ILi2ELi1EN4cute5tupleIJNS5_1CILi64EEENS7_ILi96EEENS7_ILi128EEEEEENS_10bfloat16_tEfNS_4arch4Sm80ELb0ELb1ELb1ELb1ELb0ELb0ELb0ELb0ELi2ELi2ELi2ELi2ELb1EEENS1_24CollectiveEpilogueBwdGQAISB_fSE_Li256ELb1ELb0EEENS1_19SingleTileSchedulerILb1ELb0ELb0ELi96EEEEEEEEEvNT_6ParamsE,@function
        .size           _ZN7cutlass13device_kernelIN5flash19enable_sm80_to_sm89INS1_16FlashAttnBwdSm80INS1_25CollectiveMainloopBwdSm80ILi2ELi1EN4cute5tupleIJNS5_1CILi64EEENS7_ILi96EEENS7_ILi128EEEEEENS_10bfloat16_tEfNS_4arch4Sm80ELb0ELb1ELb1ELb1ELb0ELb0ELb0ELb0ELi2ELi2ELi2ELi2ELb1EEENS1_24CollectiveEpilogueBwdGQAISB_fSE_Li256ELb1ELb0EEENS1_19SingleTileSchedulerILb1ELb0ELb0ELi96EEEEEEEEEvNT_6ParamsE,(.L_x_2302 - _ZN7cutlass13device_kernelIN5flash19enable_sm80_to_sm89INS1_16FlashAttnBwdSm80INS1_25CollectiveMainloopBwdSm80ILi2ELi1EN4cute5tupleIJNS5_1CILi64EEENS7_ILi96EEENS7_ILi128EEEEEENS_10bfloat16_tEfNS_4arch4Sm80ELb0ELb1ELb1ELb1ELb0ELb0ELb0ELb0ELi2ELi2ELi2ELi2ELb1EEENS1_24CollectiveEpilogueBwdGQAISB_fSE_Li256ELb1ELb0EEENS1_19SingleTileSchedulerILb1ELb0ELb0ELi96EEEEEEEEEvNT_6ParamsE)
        .other          _ZN7cutlass13device_kernelIN5flash19enable_sm80_to_sm89INS1_16FlashAttnBwdSm80INS1_25CollectiveMainloopBwdSm80ILi2ELi1EN4cute5tupleIJNS5_1CILi64EEENS7_ILi96EEENS7_ILi128EEEEEENS_10bfloat16_tEfNS_4arch4Sm80ELb0ELb1ELb1ELb1ELb0ELb0ELb0ELb0ELi2ELi2ELi2ELi2ELb1EEENS1_24CollectiveEpilogueBwdGQAISB_fSE_Li256ELb1ELb0EEENS1_19SingleTileSchedulerILb1ELb0ELb0ELi96EEEEEEEEEvNT_6ParamsE,@"STO_CUDA_ENTRY STV_DEFAULT"
_ZN7cutlass13device_kernelIN5flash19enable_sm80_to_sm89INS1_16FlashAttnBwdSm80INS1_25CollectiveMainloopBwdSm80ILi2ELi1EN4cute5tupleIJNS5_1CILi64EEENS7_ILi96EEENS7_ILi128EEEEEENS_10bfloat16_tEfNS_4arch4Sm80ELb0ELb1ELb1ELb1ELb0ELb0ELb0ELb0ELi2ELi2ELi2ELi2ELb1EEENS1_24CollectiveEpilogueBwdGQAISB_fSE_Li256ELb1ELb0EEENS1_19SingleTileSchedulerILb1ELb0ELb0ELi96EEEEEEEEEvNT_6ParamsE:
        /* <DEDUP_REMOVED lines=22> */
.L_x_597:
        /* <DEDUP_REMOVED lines=13> */
.L_x_599:
[----:B------:R-:W-:Y:S02]  /*0230*/  ULDC UR5, c[0x0][0x3ac] ;  /* 0x0000eb0000057ab9 */ /* 0x000fe40000000800 */
.L_x_598:
[----:B------:R-:W-:-:S04]  /*0240*/  UIMAD UR4, UR10, 0x60, URZ ;  /* 0x000000600a0478a4 */ /* 0x000fc8000f8e023f */
[----:B------:R-:W-:-:S04]  /*0250*/  UISETP.GE.AND UP0, UPT, UR4, UR5, UPT ;  /* 0x000000050400728c */ /* 0x000fc8000bf06270 */
[----:B------:R-:W-:Y:S01]  /*0260*/  USEL UR15, UR15, 0xffffffff, !UP0 ;  /* 0xffffffff0f0f7887 */ /* 0x000fe2000c000000 */
[----:B------:R-:W-:Y:S05]  /*0270*/  BRA `(.L_x_600) ;  /* 0x0000019000007947 */ /* 0x000fea0003800000 */
.L_x_596:
        /* <DEDUP_REMOVED lines=8> */
.L_x_601:
        /* <DEDUP_REMOVED lines=13> */
.L_x_603:
[----:B------:R-:W-:Y:S02]  /*03d0*/  ULDC UR5, c[0x0][0x3ac] ;  /* 0x0000eb0000057ab9 */ /* 0x000fe40000000800 */
.L_x_602:
[----:B------:R-:W-:-:S04]  /*03e0*/  UIMAD UR4, UR10, 0x60, URZ ;  /* 0x000000600a0478a4 */ /* 0x000fc8000f8e023f */
[----:B------:R-:W-:-:S04]  /*03f0*/  UISETP.GE.AND UP0, UPT, UR4, UR5, UPT ;  /* 0x000000050400728c */ /* 0x000fc8000bf06270 */
[----:B------:R-:W-:-:S06]  /*0400*/  USEL UR15, UR15, 0xffffffff, !UP0 ;  /* 0xffffffff0f0f7887 */ /* 0x000fcc000c000000 */
.L_x_600:
        /* <DEDUP_REMOVED lines=8> */
[----:B------:R-:W-:Y:S01]  /*0490*/  UISETP.NE.U32.AND UP1, UPT, URZ, UR4, UPT ;  /* 0x000000043f00728c */ /* 0x000fe2000bf25070 */
[----:B------:R-:W-:Y:S01]  /*04a0*/  PLOP3.LUT P0, PT, PT, PT, UP2, 0x80, 0x0 ;  /* 0x000000000000781c */ /* 0x000fe20003f0f028 */
[----:B------:R-:W-:Y:S01]  /*04b0*/  IMAD.U32 R8, RZ, RZ, UR8 ;  /* 0x00000008ff087e24 */ /* 0x000fe2000f8e00ff */
[----:B------:R-:W-:Y:S01]  /*04c0*/  ULDC.64 UR12, c[0x0][0x2d0] ;  /* 0x0000b400000c7ab9 */ /* 0x000fe20000000a00 */
[----:B------:R-:W-:Y:S01]  /*04d0*/  IMAD.U32 R9, RZ, RZ, UR9 ;  /* 0x00000009ff097e24 */ /* 0x000fe2000f8e00ff */
[----:B------:R-:W-:Y:S02]  /*04e0*/  UISETP.NE.AND.EX UP1, UPT, URZ, UR5, UPT, UP1 ;  /* 0x000000053f00728c */ /* 0x000fe4000bf25310 */
[----:B------:R-:W-:Y:S02]  /*04f0*/  UIMAD.WIDE UR12, UR15, UR6, UR12 ;  /* 0x000000060f0c72a5 */ /* 0x000fe4000f8e020c */
[----:B------:R-:W-:Y:S02]  /*0500*/  ULDC.64 UR4, c[0x0][0x2d8] ;  /* 0x0000b60000047ab9 */ /* 0x000fe40000000a00 */
[----:B------:R-:W-:Y:S01]  /*0510*/  PLOP3.LUT P2, PT, PT, PT, UP1, 0x80, 0x0 ;  /* 0x000000000000781c */ /* 0x000fe20003f4f018 */
[----:B------:R-:W-:-:S02]  /*0520*/  UISETP.NE.U32.AND UP0, UPT, URZ, UR4, UPT ;  /* 0x000000043f00728c */ /* 0x000fc4000bf05070 */
[----:B------:R-:W2:Y:S01]  /*0530*/  @P0 LDG.E R2, [R8.64] ;  /* 0x0000001208020981 */ /* 0x000ea2000c1e1900 */
[----:B------:R-:W-:Y:S01]  /*0540*/  MOV R6, UR12 ;  /* 0x0000000c00067c02 */ /* 0x000fe20008000f00 */
[----:B------:R-:W-:Y:S01]  /*0550*/  IMAD.U32 R7, RZ, RZ, UR13 ;  /* 0x0000000dff077e24 */ /* 0x000fe2000f8e00ff */
[----:B------:R-:W-:Y:S01]  /*0560*/  UISETP.NE.AND.EX UP0, UPT, URZ, UR5, UPT, UP0 ;  /* 0x000000053f00728c */ /* 0x000fe2000bf05300 */
[----:B------:R-:W3:Y:S02]  /*0570*/  @P0 LDG.E R4, [R8.64] ;  /* 0x0000001208040981 */ /* 0x000ee4000c1e1900 */
[----:B------:R-:W-:-:S03]  /*0580*/  ULDC.64 UR4, c[0x0][0x2d8] ;  /* 0x0000b60000047ab9 */ /* 0x000fc60000000a00 */
[----:B------:R-:W-:Y:S01]  /*0590*/  PLOP3.LUT P1, PT, PT, PT, UP0, 0x80, 0x0 ;  /* 0x000000000000781c */ /* 0x000fe20003f2f008 */
[----:B------:R-:W4:Y:S04]  /*05a0*/  @P2 LDG.E R3, [R6.64] ;  /* 0x0000001206032981 */ /* 0x000f28000c1e1900 */
[----:B------:R-:W-:-:S06]  /*05b0*/  @UP0 UIMAD.WIDE UR4, UR15, UR6, UR4 ;  /* 0x000000060f0402a5 */ /* 0x000fcc000f8e0204 */
[----:B------:R-:W-:Y:S01]  /*05c0*/  MOV R10, UR4 ;  /* 0x00000004000a7c02 */ /* 0x000fe20008000f00 */
[----:B------:R-:W-:-:S05]  /*05d0*/  IMAD.U32 R11, RZ, RZ, UR5 ;  /* 0x00000005ff0b7e24 */ /* 0x000fca000f8e00ff */
[----:B------:R-:W5:Y:S01]  /*05e0*/  @P1 LDG.E R5, [R10.64] ;  /* 0x000000120a051981 */ /* 0x000f62000c1e1900 */
[----:B------:R-:W-:Y:S02]  /*05f0*/  ULDC UR14, c[0x0][0x168] ;  /* 0x00005a00000e7ab9 */ /* 0x000fe40000000800 */
[----:B------:R-:W-:Y:S02]  /*0600*/  UMOV UR23, URZ ;  /* 0x0000003f00177c82 */ /* 0x000fe40008000000 */
[----:B------:R-:W-:Y:S02]  /*0610*/  UMOV UR20, URZ ;  /* 0x0000003f00147c82 */ /* 0x000fe40008000000 */
[----:B------:R-:W-:Y:S02]  /*0620*/  UMOV UR21, URZ ;  /* 0x0000003f00157c82 */ /* 0x000fe40008000000 */
[----:B------:R-:W-:Y:S01]  /*0630*/  ULDC UR13, c[0x0][0x198] ;  /* 0x00006600000d7ab9 */ /* 0x000fe20000000800 */
[----:B--2---:R-:W1:Y:S08]  /*0640*/  @P0 R2UR UR5, R2 ;  /* 0x00000000020503c2 */ /* 0x004e7000000e0000 */
[----:B---3--:R-:W2:Y:S08]  /*0650*/  @P0 R2UR UR11, R4 ;  /* 0x00000000040b03c2 */ /* 0x008eb000000e0000 */
[----:B----4-:R-:W3:Y:S01]  /*0660*/  @P2 R2UR UR9, R3 ;  /* 0x00000000030923c2 */ /* 0x010ee200000e0000 */
[----:B-1----:R-:W-:-:S04]  /*0670*/  @UP2 ULEA UR5, UR15, UR5, 0x6 ;  /* 0x000000050f052291 */ /* 0x002fc8000f8e303f */
[----:B------:R-:W-:-:S04]  /*0680*/  @UP2 USHF.R.S32.HI UR4, URZ, 0x1f, UR5 ;  /* 0x0000001f3f042899 */ /* 0x000fc80008011405 */
[----:B------:R-:W-:Y:S02]  /*0690*/  @UP2 ULEA.HI UR4, UR4, UR5, URZ, 0x6 ;  /* 0x0000000504042291 */ /* 0x000fe4000f8f303f */
[----:B--2---:R-:W-:Y:S02]  /*06a0*/  @UP2 USHF.R.S32.HI UR8, URZ, 0x1f, UR11 ;  /* 0x0000001f3f082899 */ /* 0x004fe4000801140b */
[----:B---3--:R-:W-:Y:S02]  /*06b0*/  @UP1 USHF.R.S32.HI UR7, URZ, 0x1f, UR9 ;  /* 0x0000001f3f071899 */ /* 0x008fe40008011409 */
[----:B------:R-:W-:Y:S01]  /*06c0*/  @UP2 ULOP3.LUT UR23, UR4, 0xffffffc0, URZ, 0xc0, !UPT ;  /* 0xffffffc004172892 */ /* 0x000fe2000f8ec03f */
[----:B-----5:R1:W2:Y:S01]  /*06d0*/  @P1 R2UR UR14, R5 ;  /* 0x00000000050e13c2 */ /* 0x0202a200000e0000 */
[----:B------:R-:W-:Y:S02]  /*06e0*/  UMOV UR5, URZ ;  /* 0x0000003f00057c82 */ /* 0x000fe40008000000 */
[----:B------:R-:W-:-:S02]  /*06f0*/  UMOV UR4, URZ ;  /* 0x0000003f00047c82 */ /* 0x000fc40008000000 */
[----:B------:R-:W-:Y:S02]  /*0700*/  @UP2 UMOV UR4, UR11 ;  /* 0x0000000b00042c82 */ /* 0x000fe40008000000 */
[----:B------:R-:W-:Y:S02]  /*0710*/  @UP2 UMOV UR5, UR8 ;  /* 0x0000000800052c82 */ /* 0x000fe40008000000 */
[----:B------:R-:W-:Y:S02]  /*0720*/  @UP1 UMOV UR20, UR9 ;  /* 0x0000000900141c82 */ /* 0x000fe40008000000 */
[----:B------:R-:W-:Y:S01]  /*0730*/  @UP1 UMOV UR21, UR7 ;  /* 0x0000000700151c82 */ /* 0x000fe20008000000 */
[----:B------:R-:W-:Y:S05]  /*0740*/  @P1 BRA `(.L_x_604) ;  /* 0x0000006000001947 */ /* 0x000fea0003800000 */
[----:B------:R-:W-:Y:S05]  /*0750*/  @!P0 BRA `(.L_x_604) ;  /* 0x0000005000008947 */ /* 0x000fea0003800000 */
[----:B------:R-:W3:Y:S04]  /*0760*/  LDG.E R2, [R8.64] ;  /* 0x0000001208027981 */ /* 0x000ee8000c1e1900 */
[----:B------:R-:W4:Y:S01]  /*0770*/  LDG.E R3, [R8.64+0x4] ;  /* 0x0000041208037981 */ /* 0x000f22000c1e1900 */
[----:B--23--:R-:W2:Y:S08]  /*0780*/  R2UR UR14, R2 ;  /* 0x00000000020e73c2 */ /* 0x00ceb000000e0000 */
[----:B----4-:R-:W2:Y:S02]  /*0790*/  R2UR UR7, R3 ;  /* 0x00000000030773c2 */ /* 0x010ea400000e0000 */
[----:B--2---:R-:W-:-:S06]  /*07a0*/  UIADD3 UR14, -UR14, UR7, URZ ;  /* 0x000000070e0e7290 */ /* 0x004fcc000fffe13f */
.L_x_604:
[----:B------:R-:W-:-:S04]  /*07b0*/  ISETP.NE.U32.AND P0, PT, RZ, c[0x0][0x2e0], PT ;  /* 0x0000b800ff007a0c */ /* 0x000fc80003f05070 */
[----:B------:R-:W-:-:S13]  /*07c0*/  ISETP.NE.AND.EX P0, PT, RZ, c[0x0][0x2e4], PT, P0 ;  /* 0x0000b900ff007a0c */ /* 0x000fda0003f05300 */
[----:B------:R-:W-:Y:S05]  /*07d0*/  @!P0 BRA `(.L_x_605) ;  /* 0x0000007000008947 */ /* 0x000fea0003800000 */
[----:B------:R-:W-:Y:S02]  /*07e0*/  ULDC.64 UR8, c[0x0][0x2e0] ;  /* 0x0000b80000087ab9 */ /* 0x000fe40000000a00 */
[----:B------:R-:W-:-:S06]  /*07f0*/  UIMAD.WIDE UR8, UR15, UR6, UR8 ;  /* 0x000000060f0872a5 */ /* 0x000fcc000f8e0208 */
[----:B------:R-:W-:Y:S02]  /*0800*/  MOV R2, UR8 ;  /* 0x0000000800027c02 */ /* 0x000fe40008000f00 */
[----:B------:R-:W-:-:S05]  /*0810*/  MOV R3, UR9 ;  /* 0x0000000900037c02 */ /* 0x000fca0008000f00 */
[----:B------:R-:W3:Y:S02]  /*0820*/  LDG.E R2, [R2.64] ;  /* 0x0000001202027981 */ /* 0x000ee4000c1e1900 */
[----:B---3--:R3:W4:Y:S02]  /*0830*/  R2UR UR13, R2 ;  /* 0x00000000020d73c2 */ /* 0x00872400000e0000 */
[----:B---34-:R-:W-:Y:S05]  /*0840*/  BRA `(.L_x_606) ;  /* 0x0000006000007947 */ /* 0x018fea0003800000 */
.L_x_605:
[----:B------:R-:W-:Y:S05]  /*0850*/  @!P2 BRA `(.L_x_606) ;  /* 0x000000500000a947 */ /* 0x000fea0003800000 */
[----:B------:R-:W3:Y:S04]  /*0860*/  LDG.E R2, [R6.64] ;  /* 0x0000001206027981 */ /* 0x000ee8000c1e1900 */
[----:B------:R-:W4:Y:S01]  /*0870*/  LDG.E R3, [R6.64+0x4] ;  /* 0x0000041206037981 */ /* 0x000f22000c1e1900 */
[----:B---3--:R-:W3:Y:S08]  /*0880*/  R2UR UR13, R2 ;  /* 0x00000000020d73c2 */ /* 0x008ef000000e0000 */
[----:B----4-:R-:W3:Y:S02]  /*0890*/  R2UR UR6, R3 ;  /* 0x00000000030673c2 */ /* 0x010ee400000e0000 */
[----:B---3--:R-:W-:-:S06]  /*08a0*/  UIADD3 UR13, -UR13, UR6, URZ ;  /* 0x000000060d0d7290 */ /* 0x008fcc000fffe13f */
.L_x_606:
        /* <DEDUP_REMOVED lines=15> */
.L_x_607:
        /* <DEDUP_REMOVED lines=63> */
[----:B------:R-:W-:Y:S01]  /*0d90*/  USHF.L.U32 UR6, UR23, 0x7, URZ ;  /* 0x0000000717067899 */ /* 0x000fe2000800063f */
[----:B------:R-:W-:Y:S01]  /*0da0*/  IMAD.MOV.U32 R3, RZ, RZ, R0 ;  /* 0x000000ffff037224 */ /* 0x000fe200078e0000 */
[----:B------:R-:W2:Y:S01]  /*0db0*/  S2R R12, SR_CTAID.X ;  /* 0x00000000000c7919 */ /* 0x000ea20000002500 */
[----:B------:R-:W-:Y:S01]  /*0dc0*/  ISETP.NE.AND P1, PT, R2, 0x1, PT ;  /* 0x000000010200780c */ /* 0x000fe20003f25270 */
[----:B------:R-:W-:Y:S01]  /*0dd0*/  USHF.R.S32.HI UR16, URZ, 0x1f, UR15 ;  /* 0x0000001f3f107899 */ /* 0x000fe2000801140f */
[----:B------:R-:W-:Y:S01]  /*0de0*/  LEA.HI R2, R21, R236, RZ, 0x3 ;  /* 0x000000ec15027211 */ /* 0x000fe200078f18ff */
[----:B-1----:R-:W-:Y:S01]  /*0df0*/  IMAD.U32 R5, RZ, RZ, UR6 ;  /* 0x00000006ff057e24 */ /* 0x002fe2000f8e00ff */
[----:B------:R-:W-:Y:S01]  /*0e00*/  SHF.R.S32.HI R6, RZ, 0x1f, R236 ;  /* 0x0000001fff067819 */ /* 0x000fe200000114ec */
[----:B------:R-:W-:Y:S01]  /*0e10*/  USEL UR22, UR15, URZ, !UP1 ;  /* 0x0000003f0f167287 */ /* 0x000fe2000c800000 */
[----:B------:R-:W-:Y:S01]  /*0e20*/  IADD3 R30, P0, R236, UR6, RZ ;  /* 0x00000006ec1e7c10 */ /* 0x000fe2000ff1e0ff */
[----:B------:R-:W-:Y:S01]  /*0e30*/  USEL UR17, UR16, URZ, !UP1 ;  /* 0x0000003f10117287 */ /* 0x000fe2000c800000 */
[----:B------:R-:W-:Y:S01]  /*0e40*/  SHF.R.S32.HI R239, RZ, 0x3, R2 ;  /* 0x00000003ffef7819 */ /* 0x000fe20000011402 */
[----:B------:R-:W-:Y:S01]  /*0e50*/  UMOV UR6, 0x6 ;  /* 0x0000000600067882 */ /* 0x000fe20000000000 */
[----:B------:R-:W-:Y:S01]  /*0e60*/  LEA.HI.X.SX32 R31, R5, R6, 0x1, P0 ;  /* 0x00000006051f7211 */ /* 0x000fe200000f0eff */
[----:B------:R-:W-:Y:S01]  /*0e70*/  ULDC.64 UR8, c[0x0][0x1d8] ;  /* 0x0000760000087ab9 */ /* 0x000fe20000000a00 */
[----:B------:R-:W-:Y:S01]  /*0e80*/  SHF.R.S32.HI R22, RZ, 0x1f, R239 ;  /* 0x0000001fff167819 */ /* 0x000fe200000114ef */
[----:B------:R-:W-:Y:S01]  /*0e90*/  @P1 IMAD.HI.U32 R7, R0, c[0x0][0x24c], RZ ;  /* 0x0000930000071a27 */ /* 0x000fe200078e00ff */
[----:B------:R-:W-:Y:S01]  /*0ea0*/  IADD3 R10, P0, R239, UR20, RZ ;  /* 0x00000014ef0a7c10 */ /* 0x000fe2000ff1e0ff */
[----:B------:R-:W-:Y:S01]  /*0eb0*/  USHF.L.U64.HI UR20, UR8, UR6, UR9 ;  /* 0x0000000608147299 */ /* 0x000fe20008010209 */
[----:B------:R-:W-:Y:S01]  /*0ec0*/  LEA.HI R8, R21, R236, RZ, 0x6 ;  /* 0x000000ec15087211 */ /* 0x000fe200078f30ff */
[C---:B------:R-:W-:Y:S01]  /*0ed0*/  IMAD.SHL.U32 R237, R239.reuse, 0x40, RZ ;  /* 0x00000040efed7824 */ /* 0x040fe200078e00ff */
[----:B------:R-:W-:Y:S01]  /*0ee0*/  @P1 SHF.R.U32.HI R3, RZ, c[0x0][0x250], R7 ;  /* 0x00009400ff031a19 */ /* 0x000fe20000011607 */
[----:B------:R-:W-:Y:S01]  /*0ef0*/  IMAD.SHL.U32 R238, R236, 0x4, RZ ;  /* 0x00000004ecee7824 */ /* 0x000fe200078e00ff */
[----:B------:R-:W-:Y:S01]  /*0f00*/  LOP3.LUT R7, R2, 0xfffffff8, RZ, 0xc0, !PT ;  /* 0xfffffff802077812 */ /* 0x000fe200078ec0ff */
[----:B------:R-:W-:Y:S01]  /*0f10*/  UIMAD UR10, UR10, -0x60, URZ ;  /* 0xffffffa00a0a78a4 */ /* 0x000fe2000f8e023f */
[----:B------:R-:W-:Y:S01]  /*0f20*/  IADD3.X R11, R22, UR21, RZ, P0, !PT ;  /* 0x00000015160b7c10 */ /* 0x000fe200087fe4ff */
[----:B------:R-:W-:Y:S01]  /*0f30*/  USHF.L.U32 UR21, UR8, 0x6, URZ ;  /* 0x0000000608157899 */ /* 0x000fe2000800063f */
[----:B------:R-:W-:Y:S01]  /*0f40*/  SHF.R.S32.HI R14, RZ, 0x1f, R3 ;  /* 0x0000001fff0e7819 */ /* 0x000fe20000011403 */
[----:B------:R-:W-:Y:S01]  /*0f50*/  IMAD.IADD R7, R236, 0x1, -R7 ;  /* 0x00000001ec077824 */ /* 0x000fe200078e0a07 */
[----:B------:R-:W-:Y:S01]  /*0f60*/  IADD3 R5, P0, R239, UR4, RZ ;  /* 0x00000004ef057c10 */ /* 0x000fe2000ff1e0ff */
[----:B--2---:R-:W-:Y:S01]  /*0f70*/  IMAD.WIDE R12, R12, 0x60, R10 ;  /* 0x000000600c0c7825 */ /* 0x004fe200078e020a */
[----:B------:R-:W-:Y:S01]  /*0f80*/  SHF.R.S32.HI R8, RZ, 0x6, R8 ;  /* 0x00000006ff087819 */ /* 0x000fe20000011408 */
[----:B------:R-:W-:Y:S01]  /*0f90*/  USHF.R.S32.HI UR8, URZ, 0x1f, UR23 ;  /* 0x0000001f3f087899 */ /* 0x000fe20008011417 */
[----:B------:R-:W-:Y:S01]  /*0fa0*/  IADD3.X R22, R22, UR5, RZ, P0, !PT ;  /* 0x0000000516167c10 */ /* 0x000fe200087fe4ff */
[----:B------:R-:W-:Y:S01]  /*0fb0*/  IMAD.SHL.U32 R34, R7, 0x8, RZ ;  /* 0x0000000807227824 */ /* 0x000fe200078e00ff */
[----:B------:R-:W-:Y:S01]  /*0fc0*/  LOP3.LUT R237, R237, 0x1c0, RZ, 0xc0, !PT ;  /* 0x000001c0eded7812 */ /* 0x000fe200078ec0ff */
[C---:B------:R-:W-:Y:S01]  /*0fd0*/  IMAD R16, R14.reuse, c[0x0][0x1e0], RZ ;  /* 0x000078000e107a24 */ /* 0x040fe200078e02ff */
[----:B------:R-:W-:Y:S01]  /*0fe0*/  ULDC.64 UR4, c[0x0][0x1e8] ;  /* 0x00007a0000047ab9 */ /* 0x000fe20000000a00 */
[----:B------:R-:W-:Y:S01]  /*0ff0*/  IMAD R14, R14, c[0x0][0x1b0], RZ ;  /* 0x00006c000e0e7a24 */ /* 0x000fe200078e02ff */
[----:B------:R-:W-:Y:S01]  /*1000*/  SHF.R.S32.HI R35, RZ, 0x1f, R34 ;  /* 0x0000001fff237819 */ /* 0x000fe20000011422 */
[----:B------:R-:W-:Y:S01]  /*1010*/  IMAD R16, R3, c[0x0][0x1e4], R16 ;  /* 0x0000790003107a24 */ /* 0x000fe200078e0210 */
[----:B------:R-:W-:Y:S01]  /*1020*/  UIMAD UR4, UR17, UR4, URZ ;  /* 0x00000004110472a4 */ /* 0x000fe2000f8e023f */
[C---:B------:R-:W-:Y:S01]  /*1030*/  IMAD R28, R22.reuse, c[0x0][0x178], RZ ;  /* 0x00005e00161c7a24 */ /* 0x040fe200078e02ff */
[--C-:B------:R-:W-:Y:S01]  /*1040*/  LOP3.LUT R6, R237, 0x38, R34.reuse, 0xf8, !PT ;  /* 0x00000038ed067812 */ /* 0x100fe200078ef822 */
[C---:B------:R-:W-:Y:S01]  /*1050*/  IMAD.WIDE.U32 R24, R3.reuse, c[0x0][0x1e0], R34 ;  /* 0x0000780003187a25 */ /* 0x040fe200078e0022 */
[----:B------:R-:W-:Y:S01]  /*1060*/  SHF.R.S32.HI R9, RZ, 0x1f, R0 ;  /* 0x0000001fff097819 */ /* 0x000fe20000011400 */
[----:B------:R-:W-:Y:S01]  /*1070*/  UIMAD UR7, UR22, UR5, UR4 ;  /* 0x00000005160772a4 */ /* 0x000fe2000f8e0204 */
[----:B------:R-:W-:Y:S01]  /*1080*/  SHF.R.U32.HI R237, RZ, 0x3, R237 ;  /* 0x00000003ffed7819 */ /* 0x000fe200000116ed */
[----:B------:R-:W-:Y:S01]  /*1090*/  IMAD R22, R22, c[0x0][0x208], RZ ;  /* 0x0000820016167a24 */ /* 0x000fe200078e02ff */
[----:B------:R-:W-:Y:S01]  /*10a0*/  ULDC.64 UR4, c[0x0][0x1b8] ;  /* 0x00006e0000047ab9 */ /* 0x000fe20000000a00 */
[C---:B------:R-:W-:Y:S01]  /*10b0*/  IMAD R14, R3.reuse, c[0x0][0x1b4], R14 ;  /* 0x00006d00030e7a24 */ /* 0x040fe200078e020e */
[----:B------:R-:W-:Y:S01]  /*10c0*/  UIMAD UR4, UR17, UR4, URZ ;  /* 0x00000004110472a4 */ /* 0x000fe2000f8e023f */
[----:B------:R-:W-:Y:S01]  /*10d0*/  IMAD.WIDE.U32 R18, R3, c[0x0][0x1b0], R34 ;  /* 0x00006c0003127a25 */ /* 0x000fe200078e0022 */
[C---:B------:R-:W-:Y:S01]  /*10e0*/  IADD3 R20, R34.reuse, 0x40, RZ ;  /* 0x0000004022147810 */ /* 0x040fe20007ffe0ff */
[----:B------:R-:W-:Y:S01]  /*10f0*/  USEL UR17, UR15, URZ, !UP2 ;  /* 0x0000003f0f117287 */ /* 0x000fe2000d000000 */
[----:B------:R-:W-:Y:S01]  /*1100*/  ISETP.GE.AND P4, PT, R34, c[0x0][0x1cc], PT ;  /* 0x0000730022007a0c */ /* 0x000fe20003f86270 */
[----:B------:R-:W-:Y:S01]  /*1110*/  IMAD.IADD R17, R25, 0x1, R16 ;  /* 0x0000000119117824 */ /* 0x000fe200078e0210 */
[----:B------:R-:W-:Y:S01]  /*1120*/  ISETP.GE.AND P3, PT, R20, c[0x0][0x1cc], PT ;  /* 0x0000730014007a0c */ /* 0x000fe20003f66270 */
[----:B------:R-:W-:Y:S01]  /*1130*/  IMAD.SHL.U32 R232, R8, 0x200, RZ ;  /* 0x0000020008e87824 */ /* 0x000fe200078e00ff */
[----:B------:R-:W-:Y:S01]  /*1140*/  USEL UR16, UR16, URZ, !UP2 ;  /* 0x0000003f10107287 */ /* 0x000fe2000d000000 */
[C---:B------:R-:W-:Y:S01]  /*1150*/  IMAD R28, R5.reuse, c[0x0][0x17c], R28 ;  /* 0x00005f00051c7a24 */ /* 0x040fe200078e021c */
[----:B------:R-:W-:Y:S01]  /*1160*/  USHF.R.S32.HI UR24, URZ, 0x1f, UR11 ;  /* 0x0000001f3f187899 */ /* 0x000fe2000801140b */
[C---:B------:R-:W-:Y:S01]  /*1170*/  IMAD.WIDE.U32 R10, R5.reuse, c[0x0][0x178], R34 ;  /* 0x00005e00050a7a25 */ /* 0x040fe200078e0022 */
[----:B------:R-:W-:Y:S01]  /*1180*/  LOP3.LUT R237, R232, R6, R237, 0xf6, !PT ;  /* 0x00000006e8ed7212 */ /* 0x000fe200078ef6ed */
[----:B------:R-:W-:Y:S01]  /*1190*/  CS2R R130, SRZ ;  /* 0x0000000000827805 */ /* 0x000fe2000001ff00 */
[----:B------:R-:W-:Y:S01]  /*11a0*/  LOP3.LUT R4, R4, 0xfffffffe, RZ, 0xc0, !PT ;  /* 0xfffffffe04047812 */ /* 0x000fe200078ec0ff */
[----:B------:R-:W-:Y:S01]  /*11b0*/  IMAD.MOV.U32 R16, RZ, RZ, R24 ;  /* 0x000000ffff107224 */ /* 0x000fe200078e0018 */
[----:B------:R-:W-:Y:S01]  /*11c0*/  CS2R R128, SRZ ;  /* 0x0000000000807805 */ /* 0x000fe2000001ff00 */
[----:B------:R-:W-:Y:S01]  /*11d0*/  IMAD.U32 R3, RZ, RZ, UR22 ;  /* 0x00000016ff037e24 */ /* 0x000fe2000f8e00ff */
[----:B------:R-:W-:Y:S01]  /*11e0*/  CS2R R126, SRZ ;  /* 0x00000000007e7805 */ /* 0x000fe2000001ff00 */
        /* <DEDUP_REMOVED lines=8> */
[----:B------:R-:W-:Y:S01]  /*1270*/  IMAD.IADD R15, R19, 0x1, R14 ;  /* 0x00000001130f7824 */ /* 0x000fe200078e020e */
[----:B------:R-:W-:Y:S01]  /*1280*/  CS2R R114, SRZ ;  /* 0x0000000000727805 */ /* 0x000fe2000001ff00 */
[----:B------:R-:W-:Y:S01]  /*1290*/  IMAD.WIDE.U32 R16, R3, c[0x0][0x1e8], R16 ;  /* 0x00007a0003107a25 */ /* 0x000fe200078e0010 */
[----:B------:R-:W-:Y:S01]  /*12a0*/  CS2R R112, SRZ ;  /* 0x0000000000707805 */ /* 0x000fe2000001ff00 */
[----:B------:R-:W-:Y:S01]  /*12b0*/  CS2R R110, SRZ ;  /* 0x00000000006e7805 */ /* 0x000fe2000001ff00 */
[----:B------:R-:W-:Y:S01]  /*12c0*/  CS2R R108, SRZ ;  /* 0x00000000006c7805 */ /* 0x000fe2000001ff00 */
[----:B------:R-:W-:Y:S01]  /*12d0*/  IMAD.IADD R23, R27, 0x1, R22 ;  /* 0x000000011b177824 */ /* 0x000fe200078e0216 */
[----:B------:R-:W-:Y:S01]  /*12e0*/  IADD3 R17, R17, UR7, RZ ;  /* 0x0000000711117c10 */ /* 0x000fe2000fffe0ff */
[----:B------:R-:W-:Y:S01]  /*12f0*/  IMAD.MOV.U32 R14, RZ, RZ, R18 ;  /* 0x000000ffff0e7224 */ /* 0x000fe200078e0012 */
[----:B------:R-:W-:Y:S01]  /*1300*/  CS2R R106, SRZ ;  /* 0x00000000006a7805 */ /* 0x000fe2000001ff00 */
[C---:B------:R-:W-:Y:S01]  /*1310*/  IMAD R25, R9.reuse, c[0x0][0x270], RZ ;  /* 0x00009c0009197a24 */ /* 0x040fe200078e02ff */
[----:B------:R-:W-:Y:S01]  /*1320*/  CS2R R104, SRZ ;  /* 0x0000000000687805 */ /* 0x000fe2000001ff00 */
[C---:B------:R-:W-:Y:S01]  /*1330*/  IMAD R19, R9.reuse, c[0x0][0x288], RZ ;  /* 0x0000a20009137a24 */ /* 0x040fe200078e02ff */
[----:B------:R-:W-:Y:S01]  /*1340*/  CS2R R102, SRZ ;  /* 0x0000000000667805 */ /* 0x000fe2000001ff00 */
[C---:B------:R-:W-:Y:S01]  /*1350*/  IMAD R11, R9.reuse, c[0x0][0x180], RZ ;  /* 0x00006000090b7a24 */ /* 0x040fe200078e02ff */
[----:B------:R-:W-:Y:S01]  /*1360*/  CS2R R100, SRZ ;  /* 0x0000000000647805 */ /* 0x000fe2000001ff00 */
[C---:B------:R-:W-:Y:S01]  /*1370*/  IMAD R5, R9.reuse, c[0x0][0x210], RZ ;  /* 0x0000840009057a24 */ /* 0x040fe200078e02ff */
[----:B------:R-:W-:Y:S01]  /*1380*/  CS2R R98, SRZ ;  /* 0x0000000000627805 */ /* 0x000fe2000001ff00 */
[----:B------:R-:W-:Y:S01]  /*1390*/  IMAD.MOV.U32 R22, RZ, RZ, R26 ;  /* 0x000000ffff167224 */ /* 0x000fe200078e001a */
[C---:B------:R-:W-:Y:S01]  /*13a0*/  IADD3 R26, P0, R238.reuse, UR23, RZ ;  /* 0x00000017ee1a7c10 */ /* 0x040fe2000ff1e0ff */
[----:B------:R-:W-:Y:S01]  /*13b0*/  IMAD R9, R9, c[0x0][0x238], RZ ;  /* 0x00008e0009097a24 */ /* 0x000fe200078e02ff */
[----:B------:R-:W-:Y:S01]  /*13c0*/  CS2R R96, SRZ ;  /* 0x0000000000607805 */ /* 0x000fe2000001ff00 */
[----:B------:R-:W-:Y:S01]  /*13d0*/  IMAD.U32 R6, RZ, RZ, UR13 ;  /* 0x0000000dff067e24 */ /* 0x000fe2000f8e00ff */
[----:B------:R-:W-:Y:S01]  /*13e0*/  LEA.HI.X.SX32 R27, R238, UR8, 0x1, P0 ;  /* 0x00000008ee1b7c11 */ /* 0x000fe200080f0eff */
[----:B------:R-:W-:Y:S01]  /*13f0*/  IMAD.WIDE.U32 R14, R3, c[0x0][0x1b8], R14 ;  /* 0x00006e00030e7a25 */ /* 0x000fe200078e000e */
[----:B------:R-:W-:Y:S01]  /*1400*/  UIMAD UR8, UR22, UR5, UR4 ;  /* 0x00000005160872a4 */ /* 0x000fe2000f8e0204 */
[----:B------:R-:W-:Y:S01]  /*1410*/  CS2R R94, SRZ ;  /* 0x00000000005e7805 */ /* 0x000fe2000001ff00 */
[----:B------:R-:W-:Y:S01]  /*1420*/  CS2R R92, SRZ ;  /* 0x00000000005c7805 */ /* 0x000fe2000001ff00 */
[----:B------:R-:W-:Y:S01]  /*1430*/  IMAD R18, R0, c[0x0][0x23c], R9 ;  /* 0x00008f0000127a24 */ /* 0x000fe200078e0209 */
[----:B------:R-:W-:Y:S01]  /*1440*/  IADD3 R9, R6, UR10, -R239 ;  /* 0x0000000a06097c10 */ /* 0x000fe2000fffe8ef */
[----:B------:R-:W-:Y:S01]  /*1450*/  IMAD R3, R13, c[0x0][0x1d8], RZ ;  /* 0x000076000d037a24 */ /* 0x000fe200078e02ff */
[----:B------:R-:W-:Y:S01]  /*1460*/  ULDC.64 UR4, c[0x0][0x1a8] ;  /* 0x00006a0000047ab9 */ /* 0x000fe20000000a00 */
[C---:B------:R-:W-:Y:S01]  /*1470*/  IMAD.WIDE.U32 R240, R0.reuse, c[0x0][0x210], R22 ;  /* 0x0000840000f07a25 */ /* 0x040fe200078e0016 */
[C---:B------:R-:W-:Y:S01]  /*1480*/  ISETP.LT.OR P2, PT, R9.reuse, 0x1, P4 ;  /* 0x000000010900780c */ /* 0x040fe20002741670 */
[----:B------:R-:W-:Y:S01]  /*1490*/  USHF.L.U64.HI UR22, UR4, UR6, UR5 ;  /* 0x0000000604167299 */ /* 0x000fe20008010205 */
[----:B------:R-:W-:Y:S01]  /*14a0*/  ISETP.LT.OR P1, PT, R9, 0x1, P3 ;  /* 0x000000010900780c */ /* 0x000fe20001f21670 */
[----:B------:R-:W-:Y:S01]  /*14b0*/  IMAD R5, R0, c[0x0][0x214], R5 ;  /* 0x0000850000057a24 */ /* 0x000fe200078e0205 */
[----:B------:R-:W-:Y:S01]  /*14c0*/  IADD3 R15, R15, UR8, RZ ;  /* 0x000000080f0f7c10 */ /* 0x000fe2000fffe0ff */
[C---:B------:R-:W-:Y:S01]  /*14d0*/  IMAD R3, R12.reuse, c[0x0][0x1dc], R3 ;  /* 0x000077000c037a24 */ /* 0x040fe200078e0203 */
[----:B------:R-:W-:Y:S01]  /*14e0*/  USHF.L.U32 UR23, UR4, 0x6, URZ ;  /* 0x0000000604177899 */ /* 0x000fe2000800063f */
[----:B------:R-:W-:Y:S01]  /*14f0*/  IMAD.WIDE.U32 R22, R12, c[0x0][0x1d8], R16 ;  /* 0x000076000c167a25 */ /* 0x000fe200078e0010 */
[----:B------:R-:W-:Y:S01]  /*1500*/  ULDC.64 UR8, c[0x0][0x208] ;  /* 0x0000820000087ab9 */ /* 0x000fe20000000a00 */
[----:B------:R-:W-:Y:S01]  /*1510*/  CS2R R90, SRZ ;  /* 0x00000000005a7805 */ /* 0x000fe2000001ff00 */
[----:B------:R-:W-:Y:S01]  /*1520*/  ULDC.64 UR4, c[0x0][0x218] ;  /* 0x0000860000047ab9 */ /* 0x000fe20000000a00 */
[----:B------:R-:W-:Y:S01]  /*1530*/  IMAD.MOV.U32 R28, RZ, RZ, R10 ;  /* 0x000000ffff1c7224 */ /* 0x000fe200078e000a */
[----:B------:R-:W-:Y:S01]  /*1540*/  LEA R16, P0, R22, c[0x0][0x1c0], 0x1 ;  /* 0x0000700016107a11 */ /* 0x000fe200078008ff */
[----:B------:R-:W-:Y:S01]  /*1550*/  IMAD.IADD R241, R241, 0x1, R5 ;  /* 0x00000001f1f17824 */ /* 0x000fe200078e0205 */
[----:B------:R-:W-:Y:S01]  /*1560*/  UIMAD UR4, UR16, UR4, URZ ;  /* 0x00000004100472a4 */ /* 0x000fe2000f8e023f */
[----:B------:R-:W-:Y:S01]  /*1570*/  IMAD.IADD R3, R23, 0x1, R3 ;  /* 0x0000000117037824 */ /* 0x000fe200078e0203 */
[----:B------:R-:W-:Y:S01]  /*1580*/  USHF.L.U64.HI UR6, UR8, UR6, UR9 ;  /* 0x0000000608067299 */ /* 0x000fe20008010209 */
[----:B------:R-:W-:Y:S01]  /*1590*/  IMAD R10, R0, c[0x0][0x274], R25 ;  /* 0x00009d00000a7a24 */ /* 0x000fe200078e0219 */
[----:B------:R-:W-:Y:S01]  /*15a0*/  UIMAD UR5, UR17, UR5, UR4 ;  /* 0x00000005110572a4 */ /* 0x000fe2000f8e0204 */
[----:B------:R-:W-:Y:S01]  /*15b0*/  IMAD R5, R13, c[0x0][0x1a8], RZ ;  /* 0x00006a000d057a24 */ /* 0x000fe200078e02ff */
[----:B------:R-:W-:Y:S01]  /*15c0*/  LEA.HI.X R17, R22, c[0x0][0x1c4], R3, 0x1, P0 ;  /* 0x0000710016117a11 */ /* 0x000fe200000f0c03 */
[C---:B------:R-:W-:Y:S01]  /*15d0*/  IMAD.WIDE.U32 R24, R0.reuse, c[0x0][0x238], R30 ;  /* 0x00008e0000187a25 */ /* 0x040fe200078e001e */
[----:B------:R-:W-:Y:S01]  /*15e0*/  USHF.L.U32 UR4, UR8, 0x6, URZ ;  /* 0x0000000608047899 */ /* 0x000fe2000800063f */
[----:B------:R-:W-:Y:S01]  /*15f0*/  CS2R R88, SRZ ;  /* 0x0000000000587805 */ /* 0x000fe2000001ff00 */
[----:B------:R-:W-:Y:S01]  /*1600*/  UIMAD UR6, UR6, UR11, URZ ;  /* 0x0000000b060672a4 */ /* 0x000fe2000f8e023f */
[C---:B------:R-:W-:Y:S01]  /*1610*/  IMAD.WIDE.U32 R30, R0.reuse, c[0x0][0x270], R26 ;  /* 0x00009c00001e7a25 */ /* 0x040fe200078e001a */
[----:B------:R-:W-:Y:S01]  /*1620*/  CS2R R86, SRZ ;  /* 0x0000000000567805 */ /* 0x000fe2000001ff00 */
[----:B------:R-:W-:Y:S01]  /*1630*/  CS2R R84, SRZ ;  /* 0x0000000000547805 */ /* 0x000fe2000001ff00 */
[----:B------:R-:W-:Y:S01]  /*1640*/  CS2R R74, SRZ ;  /* 0x00000000004a7805 */ /* 0x000fe2000001ff00 */
[C---:B------:R-:W-:Y:S01]  /*1650*/  IMAD R19, R0.reuse, c[0x0][0x28c], R19 ;  /* 0x0000a30000137a24 */ /* 0x040fe200078e0213 */
[----:B------:R-:W-:Y:S01]  /*1660*/  CS2R R72, SRZ ;  /* 0x0000000000487805 */ /* 0x000fe2000001ff00 */
[C---:B------:R-:W-:Y:S01]  /*1670*/  IMAD R242, R0.reuse, c[0x0][0x184], R11 ;  /* 0x0000610000f27a24 */ /* 0x040fe200078e020b */
        /* <DEDUP_REMOVED lines=15> */
[----:B------:R-:W-:Y:S01]  /*1770*/  IMAD.U32 R13, RZ, RZ, UR17 ;  /* 0x00000011ff0d7e24 */ /* 0x000fe2000f8e00ff */
[----:B------:R-:W-:Y:S01]  /*1780*/  CS2R R48, SRZ ;  /* 0x0000000000307805 */ /* 0x000fe2000001ff00 */
[----:B------:R-:W-:Y:S01]  /*1790*/  IMAD.SHL.U32 R237, R237, 0x2, RZ ;  /* 0x00000002eded7824 */ /* 0x000fe200078e00ff */
[----:B------:R-:W-:Y:S01]  /*17a0*/  CS2R R46, SRZ ;  /* 0x00000000002e7805 */ /* 0x000fe2000001ff00 */
[----:B------:R-:W-:Y:S01]  /*17b0*/  IMAD.IADD R243, R29, 0x1, R242 ;  /* 0x000000011df37824 */ /* 0x000fe200078e02f2 */
[----:B------:R-:W-:Y:S01]  /*17c0*/  CS2R R44, SRZ ;  /* 0x00000000002c7805 */ /* 0x000fe2000001ff00 */
[----:B------:R-:W-:Y:S01]  /*17d0*/  IMAD.MOV.U32 R242, RZ, RZ, R28 ;  /* 0x000000fffff27224 */ /* 0x000fe200078e001c */
[C---:B------:R-:W-:Y:S01]  /*17e0*/  LEA R28, P0, R14.reuse, c[0x0][0x190], 0x1 ;  /* 0x000064000e1c7a11 */ /* 0x040fe200078008ff */
        /* <DEDUP_REMOVED lines=8> */
[----:B------:R1:W-:Y:S01]  /*1870*/  LDGSTS.E.BYPASS.LTC128B.128 [R237+0x9080], [R16.64+0x80], !P1 ;  /* 0x0908008010ed7fae */ /* 0x0003e2000c901d52 */
[----:B------:R-:W-:Y:S01]  /*1880*/  ISETP.LT.OR P1, PT, R9, 0x21, P4 ;  /* 0x000000210900780c */ /* 0x000fe20002721670 */
[----:B------:R-:W-:Y:S01]  /*1890*/  IMAD.U32 R3, RZ, RZ, UR4 ;  /* 0x00000004ff037e24 */ /* 0x000fe2000f8e00ff */
[----:B------:R-:W-:Y:S01]  /*18a0*/  IADD3 R247, R241, UR5, RZ ;  /* 0x00000005f1f77c10 */ /* 0x000fe2000fffe0ff */
[----:B------:R-:W-:Y:S01]  /*18b0*/  IMAD.MOV.U32 R246, RZ, RZ, R240 ;  /* 0x000000fffff67224 */ /* 0x000fe200078e00f0 */
[----:B------:R-:W-:Y:S01]  /*18c0*/  LEA.HI.X R29, R14, c[0x0][0x194], R0, 0x1, P0 ;  /* 0x000065000e1d7a11 */ /* 0x000fe200000f0c00 */
[----:B------:R-:W-:Y:S01]  /*18d0*/  IMAD.U32 R0, RZ, RZ, UR21 ;  /* 0x00000015ff007e24 */ /* 0x000fe2000f8e00ff */
[----:B------:R-:W-:Y:S01]  /*18e0*/  P2R R5, PR, RZ, 0x2 ;  /* 0x00000002ff057803 */ /* 0x000fe20000000000 */
[----:B------:R-:W-:Y:S01]  /*18f0*/  UIMAD UR4, UR24, UR4, UR6 ;  /* 0x00000004180472a4 */ /* 0x000fe2000f8e0206 */
[----:B------:R-:W-:Y:S01]  /*1900*/  ISETP.LT.OR P1, PT, R9, 0x21, P3 ;  /* 0x000000210900780c */ /* 0x000fe20001f21670 */
[----:B------:R-:W-:Y:S01]  /*1910*/  IMAD.WIDE.U32 R32, R3, UR11, R246 ;  /* 0x0000000b03207c25 */ /* 0x000fe2000f8e00f6 */
[----:B------:R-:W-:Y:S01]  /*1920*/  IADD3 R36, P6, P5, R0, 0x80, R16 ;  /* 0x0000008000247810 */ /* 0x000fe20007dde010 */
[----:B------:R-:W-:Y:S01]  /*1930*/  ULDC.64 UR6, c[0x0][0x188] ;  /* 0x0000620000067ab9 */ /* 0x000fe20000000a00 */
[----:B------:R-:W-:Y:S01]  /*1940*/  IADD3 R22, P0, R16, UR21, RZ ;  /* 0x0000001510167c10 */ /* 0x000fe2000ff1e0ff */
[----:B------:R-:W-:Y:S01]  /*1950*/  UIMAD UR6, UR16, UR6, URZ ;  /* 0x00000006100672a4 */ /* 0x000fe2000f8e023f */
[----:B------:R-:W-:Y:S01]  /*1960*/  P2R R0, PR, RZ, 0x2 ;  /* 0x00000002ff007803 */ /* 0x000fe20000000000 */
[----:B------:R-:W-:Y:S01]  /*1970*/  IMAD.WIDE.U32 R242, R13, c[0x0][0x188], R242 ;  /* 0x000062000df27a25 */ /* 0x000fe200078e00f2 */
[----:B------:R-:W-:Y:S01]  /*1980*/  ISETP.LT.OR P1, PT, R9, 0x41, P3 ;  /* 0x000000410900780c */ /* 0x000fe20001f21670 */
[----:B------:R-:W-:Y:S01]  /*1990*/  UIMAD UR6, UR17, UR7, UR6 ;  /* 0x00000007110672a4 */ /* 0x000fe2000f8e0206 */
[----:B------:R-:W-:Y:S01]  /*19a0*/  ISETP.NE.AND P3, PT, R5, RZ, PT ;  /* 0x000000ff0500720c */ /* 0x000fe20003f65270 */
[----:B------:R-:W-:Y:S01]  /*19b0*/  IMAD.IADD R35, R31, 0x1, R10 ;  /* 0x000000011f237824 */ /* 0x000fe200078e020a */
[----:B------:R-:W-:Y:S01]  /*19c0*/  IADD3 R3, R33, UR4, RZ ;  /* 0x0000000421037c10 */ /* 0x000fe2000fffe0ff */
[----:B------:R-:W-:Y:S01]  /*19d0*/  ULDC.64 UR4, c[0x0][0x178] ;  /* 0x00005e0000047ab9 */ /* 0x000fe20000000a00 */
[----:B------:R-:W-:Y:S01]  /*19e0*/  IADD3.X R23, R17, UR20, RZ, P0, !PT ;  /* 0x0000001411177c10 */ /* 0x000fe200087fe4ff */
[----:B------:R-:W-:Y:S01]  /*19f0*/  UIMAD UR24, UR24, UR4, URZ ;  /* 0x00000004181872a4 */ /* 0x000fe2000f8e023f */
[----:B------:R-:W-:Y:S01]  /*1a00*/  LEA R14, P0, R32, c[0x0][0x1f0], 0x1 ;  /* 0x00007c00200e7a11 */ /* 0x000fe200078008ff */
[----:B------:R-:W-:Y:S01]  /*1a10*/  UIMAD.WIDE.U32 UR26, UR11, UR4, URZ ;  /* 0x000000040b1a72a5 */ /* 0x000fe2000f8e003f */
[----:B------:R-:W-:Y:S01]  /*1a20*/  ISETP.NE.AND P4, PT, R0, RZ, PT ;  /* 0x000000ff0000720c */ /* 0x000fe20003f85270 */
[----:B------:R-:W-:Y:S01]  /*1a30*/  UIMAD UR24, UR11, UR5, UR24 ;  /* 0x000000050b1872a4 */ /* 0x000fe2000f8e0218 */
[----:B------:R-:W-:Y:S01]  /*1a40*/  LEA.HI.X R15, R32, c[0x0][0x1f4], R3, 0x1, P0 ;  /* 0x00007d00200f7a11 */ /* 0x000fe200000f0c03 */
[----:B------:R-:W-:Y:S01]  /*1a50*/  IMAD.SHL.U32 R3, R7, 0x40, RZ ;  /* 0x0000004007037824 */ /* 0x000fe200078e00ff */
[----:B-1----:R-:W-:Y:S01]  /*1a60*/  IADD3 R16, P0, R22, UR21, RZ ;  /* 0x0000001516107c10 */ /* 0x002fe2000ff1e0ff */
[----:B------:R-:W-:Y:S01]  /*1a70*/  UIADD3 UR24, UR27, UR24, URZ ;  /* 0x000000181b187290 */ /* 0x000fe2000fffe03f */
[----:B------:R1:W-:Y:S01]  /*1a80*/  LDGSTS.E.BYPASS.LTC128B.128 [R237+0x7080], [R22.64], !P3 ;  /* 0x0708000016ed7fae */ /* 0x0003e2000d901d52 */
[----:B------:R-:W-:Y:S01]  /*1a90*/  IADD3.X R37, RZ, UR20, R17, P6, P5 ;  /* 0x00000014ff257c10 */ /* 0x000fe2000b7ea411 */
[----:B------:R-:W-:Y:S01]  /*1aa0*/  USHF.L.U32 UR21, UR11, 0x6, URZ ;  /* 0x000000060b157899 */ /* 0x000fe2000800063f */
[----:B------:R-:W-:Y:S01]  /*1ab0*/  LOP3.LUT R3, R3, 0x1c0, RZ, 0xc0, !PT ;  /* 0x000001c003037812 */ /* 0x000fe200078ec0ff */
[----:B------:R-:W-:Y:S01]  /*1ac0*/  IMAD.IADD R27, R27, 0x1, R19 ;  /* 0x000000011b1b7824 */ /* 0x000fe200078e0213 */
[----:B------:R-:W-:Y:S01]  /*1ad0*/  IADD3.X R17, R23, UR20, RZ, P0, !PT ;  /* 0x0000001417117c10 */ /* 0x000fe200087fe4ff */
[----:B------:R-:W-:Y:S01]  /*1ae0*/  IMAD.U32 R0, RZ, RZ, UR24 ;  /* 0x00000018ff007e24 */ /* 0x000fe2000f8e00ff */
[----:B------:R-:W-:Y:S01]  /*1af0*/  LOP3.LUT R5, R3, 0x8, R2, 0xf8, !PT ;  /* 0x0000000803057812 */ /* 0x000fe200078ef802 */
[----:B------:R2:W-:Y:S01]  /*1b00*/  LDGSTS.E.BYPASS.LTC128B.128 [R237+0xa080], [R36.64], !P4 ;  /* 0x0a08000024ed7fae */ /* 0x0005e2000e101d52 */
[----:B------:R-:W-:Y:S01]  /*1b10*/  SHF.R.U32.HI R3, RZ, 0x3, R3 ;  /* 0x00000003ff037819 */ /* 0x000fe20000011603 */
[----:B------:R-:W-:Y:S01]  /*1b20*/  USHF.L.U32 UR20, UR8, 0x5, URZ ;  /* 0x0000000508147899 */ /* 0x000fe2000800063f */
[----:B------:R-:W-:Y:S01]  /*1b30*/  IADD3 R235, R243, UR6, RZ ;  /* 0x00000006f3eb7c10 */ /* 0x000fe2000fffe0ff */
[----:B------:R3:W-:Y:S01]  /*1b40*/  LDGSTS.E.BYPASS.LTC128B.128 [R237+0x8080], [R16.64], !P2 ;  /* 0x0808000010ed7fae */ /* 0x0007e2000d101d52 */
[----:B------:R-:W-:Y:S01]  /*1b50*/  ISETP.GE.AND P4, PT, R34, c[0x0][0x19c], PT ;  /* 0x0000670022007a0c */ /* 0x000fe20003f86270 */
[----:B------:R-:W-:Y:S01]  /*1b60*/  ULDC.64 UR6, c[0x0][0x278] ;  /* 0x00009e0000067ab9 */ /* 0x000fe20000000a00 */
[----:B------:R-:W-:Y:S01]  /*1b70*/  LOP3.LUT R232, R232, R5, R3, 0xf6, !PT ;  /* 0x00000005e8e87212 */ /* 0x000fe200078ef603 */
[----:B------:R3:W-:Y:S01]  /*1b80*/  LDGSTS.E.BYPASS.LTC128B.128 [R237+0xb080], [R16.64+0x80], !P1 ;  /* 0x0b08008010ed7fae */ /* 0x0007e2000c901d52 */
[C---:B------:R-:W-:Y:S01]  /*1b90*/  ISETP.LT.OR P3, PT, R9.reuse, 0x1, P4 ;  /* 0x000000010900780c */ /* 0x040fe20002761670 */
[----:B------:R-:W-:Y:S01]  /*1ba0*/  IMAD.U32 R31, RZ, RZ, UR20 ;  /* 0x00000014ff1f7e24 */ /* 0x000fe2000f8e00ff */
[C---:B------:R-:W-:Y:S01]  /*1bb0*/  ISETP.LT.OR P6, PT, R9.reuse, 0x21, P4 ;  /* 0x000000210900780c */ /* 0x040fe200027c1670 */
[----:B------:R-:W0:Y:S01]  /*1bc0*/  LDGDEPBAR ;  /* 0x00000000000079af */ /* 0x000e220000000000 */
[----:B------:R-:W-:Y:S01]  /*1bd0*/  ISETP.LT.OR P4, PT, R9, 0x41, P4 ;  /* 0x000000410900780c */ /* 0x000fe20002781670 */
[----:B------:R-:W-:Y:S01]  /*1be0*/  IMAD.SHL.U32 R232, R232, 0x2, RZ ;  /* 0x00000002e8e87824 */ /* 0x000fe200078e00ff */
[----:B------:R-:W-:Y:S01]  /*1bf0*/  ISETP.GE.AND P2, PT, R20, c[0x0][0x19c], PT ;  /* 0x0000670014007a0c */ /* 0x000fe20003f46270 */
[----:B------:R-:W-:Y:S01]  /*1c00*/  UIMAD UR6, UR16, UR6, URZ ;  /* 0x00000006100672a4 */ /* 0x000fe2000f8e023f */
[----:B------:R-:W-:Y:S01]  /*1c10*/  P2R R6, PR, RZ, 0x10 ;  /* 0x00000010ff067803 */ /* 0x000fe20000000000 */
[----:B------:R-:W-:Y:S01]  /*1c20*/  IMAD.IADD R25, R25, 0x1, R18 ;  /* 0x0000000119197824 */ /* 0x000fe200078e0212 */
[C---:B------:R-:W-:Y:S01]  /*1c30*/  ISETP.LT.OR P5, PT, R9.reuse, 0x1, P2 ;  /* 0x000000010900780c */ /* 0x040fe200017a1670 */
[----:B-1----:R-:W-:Y:S01]  /*1c40*/  IMAD.U32 R22, RZ, RZ, UR26 ;  /* 0x0000001aff167e24 */ /* 0x002fe2000f8e00ff */
[C---:B------:R-:W-:Y:S01]  /*1c50*/  ISETP.LT.OR P4, PT, R9.reuse, 0x41, P2 ;  /* 0x000000410900780c */ /* 0x040fe20001781670 */
[----:B------:R-:W-:Y:S01]  /*1c60*/  IMAD.U32 R23, RZ, RZ, UR27 ;  /* 0x0000001bff177e24 */ /* 0x000fe2000f8e00ff */
[----:B------:R1:W-:Y:S01]  /*1c70*/  LDGSTS.E.BYPASS.LTC128B.128 [R237+0x80], [R28.64], !P3 ;  /* 0x000800001ced7fae */ /* 0x0003e2000d901d52 */
[----:B------:R-:W-:Y:S01]  /*1c80*/  ISETP.LT.OR P3, PT, R9, 0x21, P2 ;  /* 0x000000210900780c */ /* 0x000fe20001761670 */
[----:B------:R-:W-:Y:S01]  /*1c90*/  UIMAD UR6, UR17, UR7, UR6 ;  /* 0x00000007110672a4 */ /* 0x000fe2000f8e0206 */
[C---:B------:R-:W-:Y:S01]  /*1ca0*/  LEA R12, P0, R22.reuse, R242, 0x6 ;  /* 0x000000f2160c7211 */ /* 0x040fe200078030ff */
[----:B------:R-:W-:Y:S01]  /*1cb0*/  IMAD.WIDE.U32 R76, R13, c[0x0][0x240], R24 ;  /* 0x000090000d4c7a25 */ /* 0x000fe200078e0018 */
[----:B------:R-:W-:Y:S01]  /*1cc0*/  LEA.HI R9, R21, R236, RZ, 0x5 ;  /* 0x000000ec15097211 */ /* 0x000fe200078f28ff */
[----:B------:R-:W-:Y:S01]  /*1cd0*/  CS2R R40, SRZ ;  /* 0x0000000000287805 */ /* 0x000fe2000001ff00 */
[----:B------:R-:W-:Y:S01]  /*1ce0*/  LEA.HI.X R3, R22, R235, R0, 0x6, P0 ;  /* 0x000000eb16037211 */ /* 0x000fe200000f3400 */
[----:B------:R-:W-:Y:S01]  /*1cf0*/  IMAD.U32 R0, RZ, RZ, UR23 ;  /* 0x00000017ff007e24 */ /* 0x000fe2000f8e00ff */
[----:B------:R1:W-:Y:S01]  /*1d00*/  LDGSTS.E.BYPASS.LTC128B.128 [R237+0x3080], [R28.64+0x80], !P5 ;  /* 0x030800801ced7fae */ /* 0x0003e2000e901d52 */
[----:B------:R-:W-:Y:S01]  /*1d10*/  ISETP.GE.AND P5, PT, R34, c[0x0][0x16c], PT ;  /* 0x00005b0022007a0c */ /* 0x000fe20003fa6270 */
[----:B------:R-:W-:Y:S01]  /*1d20*/  IMAD.MOV.U32 R229, RZ, RZ, 0x10 ;  /* 0x00000010ffe57424 */ /* 0x000fe200078e00ff */
[----:B---3--:R-:W-:Y:S01]  /*1d30*/  IADD3 R16, P1, R28, UR23, RZ ;  /* 0x000000171c107c10 */ /* 0x008fe2000ff3e0ff */
[----:B------:R-:W-:Y:S01]  /*1d40*/  IMAD.MOV.U32 R228, RZ, RZ, 0x10 ;  /* 0x00000010ffe47424 */ /* 0x000fe200078e00ff */
[----:B------:R-:W-:-:S02]  /*1d50*/  UISETP.GE.AND UP6, UPT, UR10, 0x1, UPT ;  /* 0x000000010a00788c */ /* 0x000fc4000bfc6270 */
[----:B------:R-:W-:Y:S01]  /*1d60*/  IADD3.X R17, R29, UR22, RZ, P1, !PT ;  /* 0x000000161d117c10 */ /* 0x000fe20008ffe4ff */
[----:B------:R-:W-:Y:S01]  /*1d70*/  UISETP.GE.AND UP5, UPT, UR10, 0x2, UPT ;  /* 0x000000020a00788c */ /* 0x000fe2000bfa6270 */
[----:B------:R-:W-:Y:S01]  /*1d80*/  IADD3 R22, P1, P0, R0, 0x80, R28 ;  /* 0x0000008000167810 */ /* 0x000fe2000783e01c */
[----:B------:R-:W-:Y:S01]  /*1d90*/  UISETP.GE.AND UP4, UPT, UR10, 0x21, UPT ;  /* 0x000000210a00788c */ /* 0x000fe2000bf86270 */
[----:B------:R-:W-:Y:S01]  /*1da0*/  SEL R0, RZ, 0x1, P5 ;  /* 0x00000001ff007807 */ /* 0x000fe20002800000 */
[----:B------:R3:W-:Y:S01]  /*1db0*/  LDGSTS.E.BYPASS.LTC128B.128 [R237+0x1080], [R16.64], !P6 ;  /* 0x0108000010ed7fae */ /* 0x0007e2000f101d52 */
[----:B------:R-:W-:Y:S01]  /*1dc0*/  IADD3.X R23, RZ, UR22, R29, P1, P0 ;  /* 0x00000016ff177c10 */ /* 0x000fe20008fe041d */
[----:B------:R-:W-:Y:S01]  /*1dd0*/  UISETP.GE.AND UP3, UPT, UR10, 0x22, UPT ;  /* 0x000000220a00788c */ /* 0x000fe2000bf66270 */
[----:B--2---:R-:W-:Y:S01]  /*1de0*/  IADD3 R36, P1, R16, UR23, RZ ;  /* 0x0000001710247c10 */ /* 0x004fe2000ff3e0ff */
[----:B------:R-:W-:Y:S01]  /*1df0*/  UISETP.GE.AND UP2, UPT, UR10, 0x41, UPT ;  /* 0x000000410a00788c */ /* 0x000fe2000bf46270 */
[----:B------:R-:W-:Y:S01]  /*1e00*/  ISETP.GE.AND P6, PT, R20, c[0x0][0x16c], PT ;  /* 0x00005b0014007a0c */ /* 0x000fe20003fc6270 */
[----:B------:R2:W-:Y:S01]  /*1e10*/  LDGSTS.E.BYPASS.LTC128B.128 [R237+0x4080], [R22.64], !P3 ;  /* 0x0408000016ed7fae */ /* 0x0005e2000d901d52 */
[----:B------:R-:W-:Y:S01]  /*1e20*/  IADD3.X R37, R17, UR22, RZ, P1, !PT ;  /* 0x0000001611257c10 */ /* 0x000fe20008ffe4ff */
[----:B------:R-:W-:Y:S01]  /*1e30*/  UMOV UR22, 0x5 ;  /* 0x0000000500167882 */ /* 0x000fe20000000000 */
[----:B------:R-:W-:Y:S01]  /*1e40*/  ISETP.NE.AND P1, PT, R6, RZ, PT ;  /* 0x000000ff0600720c */ /* 0x000fe20003f25270 */
[----:B------:R-:W-:Y:S01]  /*1e50*/  USHF.L.U64.HI UR8, UR8, UR22, UR9 ;  /* 0x0000001608087299 */ /* 0x000fe20008010209 */
[----:B------:R-:W-:Y:S01]  /*1e60*/  SEL R5, RZ, 0x2, P6 ;  /* 0x00000002ff057807 */ /* 0x000fe20003000000 */
[----:B------:R-:W-:Y:S01]  /*1e70*/  USHF.R.S32.HI UR9, URZ, 0x1f, UR21 ;  /* 0x0000001f3f097899 */ /* 0x000fe20008011415 */
[C---:B------:R-:W-:Y:S01]  /*1e80*/  LEA R32, P0, R12.reuse, c[0x0][0x160], 0x1 ;  /* 0x000058000c207a11 */ /* 0x040fe200078008ff */
[----:B------:R-:W-:Y:S01]  /*1e90*/  UISETP.GE.AND UP1, UPT, UR10, 0x42, UPT ;  /* 0x000000420a00788c */ /* 0x000fe2000bf26270 */
[----:B------:R-:W-:Y:S01]  /*1ea0*/  LEA.HI R6, R21, R236, RZ, 0x2 ;  /* 0x000000ec15067211 */ /* 0x000fe200078f10ff */
[----:B------:R-:W-:Y:S01]  /*1eb0*/  IMAD.IADD R0, R5, 0x1, R0 ;  /* 0x0000000105007824 */ /* 0x000fe200078e0200 */
[----:B------:R-:W-:Y:S01]  /*1ec0*/  LEA.HI.X R33, R12, c[0x0][0x164], R3, 0x1, P0 ;  /* 0x000059000c217a11 */ /* 0x000fe200000f0c03 */
[----:B------:R-:W-:-:S02]  /*1ed0*/  IMAD.U32 R5, RZ, RZ, UR4 ;  /* 0x00000004ff057e24 */ /* 0x000fc4000f8e00ff */
        /* <DEDUP_REMOVED lines=15> */
[----:B------:R-:W-:Y:S01]  /*1fd0*/  USHF.L.U64.HI UR5, UR4, 0x5, UR5 ;  /* 0x0000000504057899 */ /* 0x000fe20008010205 */
[----:B------:R-:W-:-:S02]  /*1fe0*/  SEL R0, R0, 0xffffffe0, !P1 ;  /* 0xffffffe000007807 */ /* 0x000fc40004800000 */
[--C-:B---3--:R-:W-:Y:S01]  /*1ff0*/  SHF.R.S32.HI R17, RZ, 0x2, R6.reuse ;  /* 0x00000002ff117819 */ /* 0x108fe20000011406 */
[C---:B------:R-:W-:Y:S01]  /*2000*/  IMAD.IADD R221, R232.reuse, 0x1, R3 ;  /* 0x00000001e8dd7824 */ /* 0x040fe200078e0203 */
[----:B------:R-:W-:Y:S01]  /*2010*/  SHF.R.S32.HI R16, RZ, 0x1f, R6 ;  /* 0x0000001fff107819 */ /* 0x000fe20000011406 */
[----:B------:R-:W-:Y:S01]  /*2020*/  IMAD.IADD R222, R232, 0x1, R0 ;  /* 0x00000001e8de7824 */ /* 0x000fe200078e0200 */
[----:B------:R-:W-:Y:S01]  /*2030*/  ISETP.GE.AND P0, PT, R34, c[0x0][0x1fc], PT ;  /* 0x00007f0022007a0c */ /* 0x000fe20003f06270 */
[----:B------:R-:W-:Y:S01]  /*2040*/  IMAD.IADD R0, R0, 0x1, R221 ;  /* 0x0000000100007824 */ /* 0x000fe200078e02dd */
[----:B------:R-:W-:Y:S01]  /*2050*/  IADD3 R11, -R239, UR14, -R12 ;  /* 0x0000000eef0b7c10 */ /* 0x000fe2000fffe90c */
[----:B------:R-:W-:Y:S01]  /*2060*/  IMAD.IADD R220, R3, 0x1, R222 ;  /* 0x0000000103dc7824 */ /* 0x000fe200078e02de */
[----:B------:R-:W-:Y:S02]  /*2070*/  LEA.HI R5, R16, R17, RZ, 0x3 ;  /* 0x0000001110057211 */ /* 0x000fe400078f18ff */
[----:B------:R-:W-:-:S02]  /*2080*/  P2R R16, PR, RZ, 0x1 ;  /* 0x00000001ff107803 */ /* 0x000fc40000000000 */
[C---:B------:R-:W-:Y:S02]  /*2090*/  ISETP.LT.OR P0, PT, R11.reuse, 0x1, !P2 ;  /* 0x000000010b00780c */ /* 0x040fe40005701670 */
[----:B------:R-:W-:Y:S01]  /*20a0*/  ISETP.LT.OR P1, PT, R11, 0x1, !P3 ;  /* 0x000000010b00780c */ /* 0x000fe20005f21670 */
[----:B----4-:R-:W-:Y:S01]  /*20b0*/  CS2R R36, SRZ ;  /* 0x0000000000247805 */ /* 0x010fe2000001ff00 */
[----:B------:R-:W-:-:S04]  /*20c0*/  DEPBAR.LE SB0, 0x1 ;  /* 0x000080400000791a */ /* 0x000fc80000000000 */
[----:B------:R-:W-:Y:S01]  /*20d0*/  BAR.SYNC.DEFER_BLOCKING 0x0 ;  /* 0x0000000000007b1d */ /* 0x000fe20000010000 */
[----:B--2---:R-:W-:Y:S02]  /*20e0*/  SHF.R.S32.HI R22, RZ, 0x5, R9 ;  /* 0x00000005ff167819 */ /* 0x004fe40000011409 */
[----:B------:R-:W-:Y:S01]  /*20f0*/  ISETP.GE.AND P4, PT, R34, c[0x0][0x1fc], PT ;  /* 0x00007f0022007a0c */ /* 0x000fe20003f86270 */
[----:B------:R-:W-:Y:S01]  /*2100*/  IMAD.MOV.U32 R34, RZ, RZ, R30 ;  /* 0x000000ffff227224 */ /* 0x000fe200078e001e */
[C---:B------:R-:W-:Y:S02]  /*2110*/  LEA.HI R23, R9.reuse, R22, RZ, 0x1 ;  /* 0x0000001609177211 */ /* 0x040fe400078f08ff */
[----:B------:R-:W-:Y:S01]  /*2120*/  LOP3.LUT R9, R9, 0xffffffe0, RZ, 0xc0, !PT ;  /* 0xffffffe009097812 */ /* 0x000fe200078ec0ff */
[----:B------:R-:W-:Y:S01]  /*2130*/  IMAD.WIDE.U32 R38, R13, c[0x0][0x278], R34 ;  /* 0x00009e000d267a25 */ /* 0x000fe200078e0022 */
[----:B------:R-:W-:Y:S01]  /*2140*/  LOP3.LUT R23, R23, 0xfffffffe, RZ, 0xc0, !PT ;  /* 0xfffffffe17177812 */ /* 0x000fe200078ec0ff */
[----:B------:R-:W-:-:S02]  /*2150*/  CS2R R34, SRZ ;  /* 0x0000000000227805 */ /* 0x000fc4000001ff00 */
[----:B------:R-:W-:Y:S01]  /*2160*/  IMAD.IADD R9, R236, 0x1, -R9 ;  /* 0x00000001ec097824 */ /* 0x000fe200078e0a09 */
[----:B------:R-:W-:Y:S01]  /*2170*/  IADD3 R245, R39, UR6, RZ ;  /* 0x0000000627f57c10 */ /* 0x000fe2000fffe0ff */
[----:B------:R-:W-:Y:S01]  /*2180*/  ULDC.64 UR6, c[0x0][0x290] ;  /* 0x0000a40000067ab9 */ /* 0x000fe20000000a00 */
[----:B------:R-:W-:Y:S01]  /*2190*/  STL.64 [R1+0x20], R38 ;  /* 0x0000202601007387 */ /* 0x000fe20000100a00 */
[----:B------:R-:W-:-:S04]  /*21a0*/  UIMAD UR6, UR16, UR6, URZ ;  /* 0x00000006100672a4 */ /* 0x000fc8000f8e023f */
[----:B------:R-:W-:Y:S01]  /*21b0*/  UIMAD UR6, UR17, UR7, UR6 ;  /* 0x00000007110672a4 */ /* 0x000fe2000f8e0206 */
[----:B------:R-:W1:Y:S04]  /*21c0*/  LDSM.16.M88.2 R174, [R0+0x6080] ;  /* 0x0060800000ae783b */ /* 0x000e680000000100 */
[----:B------:R-:W2:Y:S04]  /*21d0*/  LDSM.16.M88.2 R176, [R0+0x7080] ;  /* 0x0070800000b0783b */ /* 0x000ea80000000100 */
[----:B------:R-:W3:Y:S04]  /*21e0*/  LDSM.16.M88.2 R178, [R0+0x8080] ;  /* 0x0080800000b2783b */ /* 0x000ee80000000100 */
        /* <DEDUP_REMOVED lines=9> */
[----:B------:R-:W1:Y:S01]  /*2280*/  LDSM.16.M88.2 R166, [R222+0x8080] ;  /* 0x00808000dea6783b */ /* 0x000e620000000100 */
[----:B------:R-:W-:Y:S02]  /*2290*/  IMAD.IADD R5, R22, 0x1, -R23 ;  /* 0x0000000116057824 */ /* 0x000fe400078e0a17 */
[----:B------:R-:W-:Y:S01]  /*22a0*/  IMAD.U32 R23, RZ, RZ, UR8 ;  /* 0x00000008ff177e24 */ /* 0x000fe2000f8e00ff */
[----:B------:R-:W1:Y:S01]  /*22b0*/  LDSM.16.M88.2 R180, [R232+0x9080] ;  /* 0x00908000e8b4783b */ /* 0x000e620000000100 */
[----:B------:R-:W-:Y:S01]  /*22c0*/  IMAD.IADD R17, R17, 0x1, -R0 ;  /* 0x0000000111117824 */ /* 0x000fe200078e0a00 */
[----:B------:R-:W-:Y:S01]  /*22d0*/  LEA.HI R0, R21, R236, RZ, 0x4 ;  /* 0x000000ec15007211 */ /* 0x000fe200078f20ff */
[----:B------:R-:W-:Y:S01]  /*22e0*/  IMAD.SHL.U32 R230, R5, 0x200, RZ ;  /* 0x0000020005e67824 */ /* 0x000fe200078e00ff */
[----:B------:R-:W1:Y:S01]  /*22f0*/  LDSM.16.M88.2 R182, [R232+0xa080] ;  /* 0x00a08000e8b6783b */ /* 0x000e620000000100 */
[----:B------:R-:W-:Y:S01]  /*2300*/  IMAD.SHL.U32 R250, R17, 0x4, RZ ;  /* 0x0000000411fa7824 */ /* 0x000fe200078e00ff */
[----:B------:R-:W-:-:S02]  /*2310*/  SHF.R.S32.HI R21, RZ, 0x4, R0 ;  /* 0x00000004ff157819 */ /* 0x000fc40000011400 */
[----:B------:R-:W1:Y:S02]  /*2320*/  LDSM.16.M88.2 R184, [R232+0xb080] ;  /* 0x00b08000e8b8783b */ /* 0x000e640000000100 */
[----:B------:R-:W-:Y:S02]  /*2330*/  LEA.HI R22, R0, R21, RZ, 0x1 ;  /* 0x0000001500167211 */ /* 0x000fe400078f08ff */
        /* <DEDUP_REMOVED lines=19> */
[----:B------:R-:W-:-:S07]  /*2470*/  SEL R248, RZ, 0x1, P2 ;  /* 0x00000001fff87807 */ /* 0x000fce0001000000 */
[----:B------:R1:W-:Y:S01]  /*2480*/  LDGSTS.E.BYPASS.LTC128B.128 [R237+0x7080], [R28.64], !P0 ;  /* 0x070800001ced7fae */ /* 0x0003e2000c101d52 */
[----:B------:R-:W-:Y:S01]  /*2490*/  LEA R10, P0, R31, R14, 0x1 ;  /* 0x0000000e1f0a7211 */ /* 0x000fe200078008ff */
[----:B------:R-:W-:Y:S01]  /*24a0*/  IMAD.WIDE.U32 R30, R13, c[0x0][0x290], R26 ;  /* 0x0000a4000d1e7a25 */ /* 0x000fe200078e001a */
[----:B------:R-:W-:Y:S02]  /*24b0*/  IADD3 R13, -R12, UR14, -R239 ;  /* 0x0000000e0c0d7c10 */ /* 0x000fe4000fffe9ef */
[----:B------:R-:W-:Y:S02]  /*24c0*/  @P1 LOP3.LUT R4, R4, 0x1, RZ, 0xfc, !PT ;  /* 0x0000000104041812 */ /* 0x000fe400078efcff */
[----:B------:R-:W-:Y:S01]  /*24d0*/  ISETP.LT.OR P1, PT, R11, 0x21, !P3 ;  /* 0x000000210b00780c */ /* 0x000fe20005f21670 */
[----:B------:R1:W-:Y:S01]  /*24e0*/  STL.64 [R1+0x10], R30 ;  /* 0x0000101e01007387 */ /* 0x0003e20000100a00 */
[----:B------:R-:W-:Y:S02]  /*24f0*/  ISETP.GT.AND P3, PT, R236, 0xf, PT ;  /* 0x0000000fec00780c */ /* 0x000fe40003f64270 */
[----:B------:R-:W-:Y:S01]  /*2500*/  LEA.HI.X R11, R16, R15, R23, 0x1, P0 ;  /* 0x0000000f100b7211 */ /* 0x000fe200000f0c17 */
[----:B------:R-:W-:Y:S01]  /*2510*/  STL.64 [R1], R76 ;  /* 0x0000004c01007387 */ /* 0x000fe20000100a00 */
[----:B------:R-:W-:-:S02]  /*2520*/  LOP3.LUT R16, R22, 0xfffffffe, RZ, 0xc0, !PT ;  /* 0xfffffffe16107812 */ /* 0x000fc400078ec0ff */
[----:B------:R-:W-:Y:S02]  /*2530*/  ISETP.LT.OR P2, PT, R13, 0x1, P4 ;  /* 0x000000010d00780c */ /* 0x000fe40002741670 */
[----:B------:R-:W-:Y:S01]  /*2540*/  IADD3 R244, R31, UR6, RZ ;  /* 0x000000061ff47c10 */ /* 0x000fe2000fffe0ff */
[----:B------:R-:W-:Y:S01]  /*2550*/  IMAD.IADD R16, R21, 0x1, -R16 ;  /* 0x0000000115107824 */ /* 0x000fe200078e0a10 */
[----:B------:R-:W-:Y:S01]  /*2560*/  SHF.R.S32.HI R21, RZ, 0x1f, R8 ;  /* 0x0000001fff157819 */ /* 0x000fe20000011408 */
[----:B------:R1:W-:Y:S01]  /*2570*/  LDGSTS.E.BYPASS.LTC128B.128 [R237+0x9080], [R28.64+0x80], !P1 ;  /* 0x090800801ced7fae */ /* 0x0003e2000c901d52 */
[----:B------:R-:W-:Y:S01]  /*2580*/  ISETP.GE.AND P1, PT, R20, c[0x0][0x1fc], PT ;  /* 0x00007f0014007a0c */ /* 0x000fe20003f26270 */
[----:B------:R-:W-:Y:S01]  /*2590*/  IMAD.SHL.U32 R233, R16, 0x20, RZ ;  /* 0x0000002010e97824 */ /* 0x000fe200078e00ff */
[----:B------:R-:W-:Y:S01]  /*25a0*/  @!P3 IADD3 R22, P0, R38, UR21, RZ ;  /* 0x000000152616bc10 */ /* 0x000fe2000ff1e0ff */
[C---:B------:R-:W-:Y:S01]  /*25b0*/  IMAD.SHL.U32 R234, R16.reuse, 0x8, RZ ;  /* 0x0000000810ea7824 */ /* 0x040fe200078e00ff */
[----:B------:R-:W-:Y:S01]  /*25c0*/  LEA.HI R21, R21, R8, RZ, 0x2 ;  /* 0x0000000815157211 */ /* 0x000fe200078f10ff */
[----:B------:R-:W-:Y:S01]  /*25d0*/  IMAD.SHL.U32 R16, R16, 0x100, RZ ;  /* 0x0000010010107824 */ /* 0x000fe200078e00ff */
[----:B------:R-:W-:Y:S01]  /*25e0*/  @!P3 IADD3.X R19, R245, UR9, RZ, P0, !PT ;  /* 0x00000009f513bc10 */ /* 0x000fe200087fe4ff */
[----:B------:R-:W-:Y:S01]  /*25f0*/  ULDC.64 UR6, c[0x0][0x240] ;  /* 0x0000900000067ab9 */ /* 0x000fe20000000a00 */
[C---:B------:R-:W-:Y:S01]  /*2600*/  @!P3 LEA R18, P0, R22.reuse, c[0x0][0x258], 0x2 ;  /* 0x000096001612ba11 */ /* 0x040fe200078010ff */
[----:B------:R-:W-:Y:S01]  /*2610*/  UIMAD UR6, UR16, UR6, URZ ;  /* 0x00000006100672a4 */ /* 0x000fe2000f8e023f */
[----:B------:R-:W-:Y:S01]  /*2620*/  LOP3.LUT R21, R21, 0x1ffffffc, RZ, 0xc0, !PT ;  /* 0x1ffffffc15157812 */ /* 0x000fe200078ec0ff */
[----:B------:R-:W-:Y:S01]  /*2630*/  UIADD3 UR16, UR13, -UR14, URZ ;  /* 0x8000000e0d107290 */ /* 0x000fe2000fffe03f */
[----:B------:R-:W-:Y:S01]  /*2640*/  @!P3 LEA.HI.X R19, R22, c[0x0][0x25c], R19, 0x2, P0 ;  /* 0x000097001613ba11 */ /* 0x000fe200000f1413 */
[----:B------:R-:W-:Y:S01]  /*2650*/  UIADD3 UR13, UR10, UR13, URZ ;  /* 0x0000000d0a0d7290 */ /* 0x000fe2000fffe03f */
[----:B------:R-:W-:Y:S01]  /*2660*/  ISETP.GE.AND P0, PT, R20, c[0x0][0x1fc], PT ;  /* 0x00007f0014007a0c */ /* 0x000fe20003f06270 */
[C---:B------:R-:W-:Y:S01]  /*2670*/  IMAD.SHL.U32 R20, R8.reuse, 0x8, RZ ;  /* 0x0000000808147824 */ /* 0x040fe200078e00ff */
[C---:B------:R-:W-:Y:S01]  /*2680*/  ISETP.LT.OR P3, PT, R13.reuse, 0x21, P4 ;  /* 0x000000210d00780c */ /* 0x040fe20002761670 */
[----:B------:R-:W-:Y:S01]  /*2690*/  IMAD.IADD R12, R8, 0x1, -R21 ;  /* 0x00000001080c7824 */ /* 0x000fe200078e0a15 */
[----:B------:R-:W-:Y:S01]  /*26a0*/  SEL R8, RZ, 0xffffffff, P0 ;  /* 0xffffffffff087807 */ /* 0x000fe20000000000 */
[----:B------:R-:W-:Y:S01]  /*26b0*/  UIMAD UR7, UR17, UR7, UR6 ;  /* 0x00000007110772a4 */ /* 0x000fe2000f8e0206 */
[C---:B------:R-:W-:Y:S01]  /*26c0*/  ISETP.LT.OR P0, PT, R13.reuse, 0x1, P1 ;  /* 0x000000010d00780c */ /* 0x040fe20000f01670 */
[----:B------:R-:W-:Y:S01]  /*26d0*/  UIADD3 UR17, -UR14, 0x1, UR13 ;  /* 0x000000010e117890 */ /* 0x000fe2000fffe10d */
[----:B------:R-:W-:Y:S01]  /*26e0*/  ISETP.LT.OR P4, PT, R13, 0x21, P1 ;  /* 0x000000210d00780c */ /* 0x000fe20000f81670 */
[----:B------:R-:W-:Y:S01]  /*26f0*/  IMAD.SHL.U32 R13, R17, 0x20, RZ ;  /* 0x00000020110d7824 */ /* 0x000fe200078e00ff */
[----:B------:R-:W-:Y:S01]  /*2700*/  LOP3.LUT R20, R20, 0x18, RZ, 0xc0, !PT ;  /* 0x0000001814147812 */ /* 0x000fe200078ec0ff */
[----:B------:R-:W-:Y:S01]  /*2710*/  ULDC UR6, c[0x0][0x2a0] ;  /* 0x0000a80000067ab9 */ /* 0x000fe20000000800 */
[----:B------:R-:W-:Y:S01]  /*2720*/  ISETP.GT.AND P1, PT, R236, 0xf, PT ;  /* 0x0000000fec00780c */ /* 0x000fe20003f24270 */
[----:B------:R-:W-:Y:S01]  /*2730*/  ULOP3.LUT UR6, URZ, UR6, URZ, 0x33, !UPT ;  /* 0x000000063f067292 */ /* 0x000fe2000f8e333f */
[C---:B------:R-:W-:Y:S01]  /*2740*/  LOP3.LUT R13, R20.reuse, 0xe0, R13, 0xf8, !PT ;  /* 0x000000e0140d7812 */ /* 0x040fe200078ef80d */
[----:B------:R-:W-:Y:S01]  /*2750*/  CS2R R38, SRZ ;  /* 0x0000000000267805 */ /* 0x000fe2000001ff00 */
[----:B------:R-:W-:Y:S01]  /*2760*/  LOP3.LUT R233, R20, 0x20, R233, 0xf8, !PT ;  /* 0x0000002014e97812 */ /* 0x000fe200078ef8e9 */
[----:B-----5:R-:W-:Y:S01]  /*2770*/  CS2R R32, SRZ ;  /* 0x0000000000207805 */ /* 0x020fe2000001ff00 */
[----:B------:R-:W-:Y:S01]  /*2780*/  SHF.R.S32.HI R20, RZ, 0x1f, R9 ;  /* 0x0000001fff147819 */ /* 0x000fe20000011409 */
[----:B-1----:R-:W-:Y:S01]  /*2790*/  CS2R R28, SRZ ;  /* 0x00000000001c7805 */ /* 0x002fe2000001ff00 */
[----:B------:R-:W-:-:S02]  /*27a0*/  LOP3.LUT R250, R13, 0x18, R250, 0x78, !PT ;  /* 0x000000180dfa7812 */ /* 0x000fc400078e78fa */
[----:B------:R-:W-:Y:S01]  /*27b0*/  LEA.HI R249, R20, R9, RZ, 0x2 ;  /* 0x0000000914f97211 */ /* 0x000fe200078f10ff */
[----:B------:R-:W-:Y:S01]  /*27c0*/  IMAD.SHL.U32 R20, R5, 0x10, RZ ;  /* 0x0000001005147824 */ /* 0x000fe200078e00ff */
[----:B------:R-:W-:Y:S01]  /*27d0*/  LOP3.LUT R234, R234, 0x8, RZ, 0xc0, !PT ;  /* 0x00000008eaea7812 */ /* 0x000fe200078ec0ff */
[----:B------:R-:W-:Y:S01]  /*27e0*/  @!P1 IMAD.SHL.U32 R21, R236, 0x10, RZ ;  /* 0x00000010ec159824 */ /* 0x000fe200078e00ff */
[C---:B------:R-:W-:Y:S02]  /*27f0*/  LOP3.LUT R22, R249.reuse, 0x7ffffffc, RZ, 0xc0, !PT ;  /* 0x7ffffffcf9167812 */ /* 0x040fe400078ec0ff */
[----:B------:R-:W-:Y:S02]  /*2800*/  LEA.HI.SX32 R249, R249, R20, 0x1e ;  /* 0x00000014f9f97211 */ /* 0x000fe400078ff2ff */
[----:B------:R-:W-:Y:S01]  /*2810*/  LOP3.LUT R20, R20, 0x10, RZ, 0xc0, !PT ;  /* 0x0000001014147812 */ /* 0x000fe200078ec0ff */
[----:B------:R1:W-:Y:S01]  /*2820*/  @!P1 LDGSTS.E.BYPASS.LTC128B.128 [R21+0x12080], [R18.64] ;  /* 0x1208000012159fae */ /* 0x0003e2000b901d52 */
[----:B------:R-:W-:Y:S01]  /*2830*/  IMAD.IADD R9, R9, 0x1, -R22 ;  /* 0x0000000109097824 */ /* 0x000fe200078e0a16 */
[----:B------:R-:W-:-:S02]  /*2840*/  IADD3 R252, R77, UR7, RZ ;  /* 0x000000074dfc7c10 */ /* 0x000fc4000fffe0ff */
[----:B------:R-:W0:Y:S01]  /*2850*/  LDGDEPBAR ;  /* 0x00000000000079af */ /* 0x000e220000000000 */
[----:B------:R-:W-:Y:S02]  /*2860*/  LOP3.LUT R13, R20, 0xe0, R7, 0xf8, !PT ;  /* 0x000000e0140d7812 */ /* 0x000fe400078ef807 */
[----:B------:R-:W-:Y:S01]  /*2870*/  LOP3.LUT R7, R0, 0xfffffff0, RZ, 0xc0, !PT ;  /* 0xfffffff000077812 */ /* 0x000fe200078ec0ff */
[----:B------:R5:W-:Y:S01]  /*2880*/  LDGSTS.E.BYPASS.LTC128B.128 [R237+0xe080], [R14.64], !P2 ;  /* 0x0e0800000eed7fae */ /* 0x000be2000d101d52 */
[----:B------:R-:W-:Y:S02]  /*2890*/  LOP3.LUT P2, RZ, R17, 0x1, RZ, 0xc0, !PT ;  /* 0x0000000111ff7812 */ /* 0x000fe4000784c0ff */
[----:B------:R-:W-:Y:S01]  /*28a0*/  LOP3.LUT R17, R6, 0x3ffffffc, RZ, 0xc0, !PT ;  /* 0x3ffffffc06117812 */ /* 0x000fe200078ec0ff */
[----:B------:R-:W-:Y:S01]  /*28b0*/  IMAD.IADD R7, R236, 0x1, -R7 ;  /* 0x00000001ec077824 */ /* 0x000fe200078e0a07 */
[----:B------:R5:W-:Y:S01]  /*28c0*/  LDGSTS.E.BYPASS.LTC128B.128 [R237+0x10080], [R14.64+0x80], !P0 ;  /* 0x100800800eed7fae */ /* 0x000be2000c101d52 */
[----:B------:R-:W-:Y:S01]  /*28d0*/  IMAD R6, R12, 0x4, R9 ;  /* 0x000000040c067824 */ /* 0x000fe200078e0209 */
[----:B------:R-:W-:Y:S01]  /*28e0*/  IADD3 R12, P0, R30, UR21, RZ ;  /* 0x000000151e0c7c10 */ /* 0x000fe2000ff1e0ff */
[----:B------:R-:W-:Y:S01]  /*28f0*/  IMAD.IADD R9, R236, 0x1, -R17 ;  /* 0x00000001ec097824 */ /* 0x000fe200078e0a11 */
[----:B------:R-:W-:Y:S01]  /*2900*/  SHF.R.S32.HI R0, RZ, 0x1f, R7 ;  /* 0x0000001fff007819 */ /* 0x000fe20000011407 */
[----:B------:R-:W-:Y:S01]  /*2910*/  IMAD.SHL.U32 R17, R8, 0x2, RZ ;  /* 0x0000000208117824 */ /* 0x000fe200078e00ff */
[----:B------:R-:W-:Y:S01]  /*2920*/  LOP3.LUT P1, RZ, R7, 0x4, RZ, 0xc0, !PT ;  /* 0x0000000407ff7812 */ /* 0x000fe2000782c0ff */
[----:B------:R-:W-:Y:S01]  /*2930*/  IMAD R9, R9, 0x2, R230 ;  /* 0x0000000209097824 */ /* 0x000fe200078e02e6 */
[----:B------:R-:W-:Y:S01]  /*2940*/  LOP3.LUT R13, R13, 0x100, R16, 0xf8, !PT ;  /* 0x000001000d0d7812 */ /* 0x000fe200078ef810 */
[----:B------:R1:W-:Y:S01]  /*2950*/  LDGSTS.E.BYPASS.LTC128B.128 [R237+0xf080], [R10.64], !P3 ;  /* 0x0f0800000aed7fae */ /* 0x0003e2000d901d52 */
[----:B------:R-:W-:Y:S01]  /*2960*/  LOP3.LUT R248, R17, 0x2, R248, 0xe2, !PT ;  /* 0x0000000211f87812 */ /* 0x000fe200078ee2f8 */
[----:B------:R-:W-:Y:S01]  /*2970*/  IMAD.IADD R250, R9, 0x1, R250 ;  /* 0x0000000109fa7824 */ /* 0x000fe200078e02fa */
[----:B------:R-:W-:Y:S01]  /*2980*/  LEA.HI R17, R0, R7, RZ, 0x3 ;  /* 0x0000000700117211 */ /* 0x000fe200078f18ff */
[----:B------:R-:W-:Y:S01]  /*2990*/  IMAD.SHL.U32 R9, R7, 0x20, RZ ;  /* 0x0000002007097824 */ /* 0x000fe200078e00ff */
[----:B------:R-:W-:Y:S01]  /*29a0*/  LOP3.LUT R231, R13, 0x8, R2, 0xf8, !PT ;  /* 0x000000080de77812 */ /* 0x000fe200078ef802 */
[----:B------:R-:W-:Y:S01]  /*29b0*/  IMAD.SHL.U32 R250, R250, 0x2, RZ ;  /* 0x00000002fafa7824 */ /* 0x000fe200078e00ff */
[C---:B------:R-:W-:Y:S01]  /*29c0*/  LOP3.LUT R0, R17.reuse, 0xfffffff8, RZ, 0xc0, !PT ;  /* 0xfffffff811007812 */ /* 0x040fe200078ec0ff */
[----:B------:R-:W-:Y:S01]  /*29d0*/  IMAD.SHL.U32 R17, R17, 0x40, RZ ;  /* 0x0000004011117824 */ /* 0x000fe200078e00ff */
[----:B------:R-:W-:Y:S01]  /*29e0*/  LOP3.LUT R9, R234, 0x1e0, R9, 0xf8, !PT ;  /* 0x000001e0ea097812 */ /* 0x000fe200078ef809 */
[----:B------:R2:W-:Y:S01]  /*29f0*/  LDGSTS.E.BYPASS.LTC128B.128 [R237+0x11080], [R10.64+0x80], !P4 ;  /* 0x110800800aed7fae */ /* 0x0005e2000e101d52 */
[----:B------:R-:W-:Y:S01]  /*2a00*/  IADD3 R251, R250, 0x126c0, RZ ;  /* 0x000126c0fafb7810 */ /* 0x000fe20007ffe0ff */
[----:B------:R-:W-:Y:S01]  /*2a10*/  IMAD.IADD R0, R7, 0x1, -R0 ;  /* 0x0000000107007824 */ /* 0x000fe200078e0a00 */
[----:B------:R-:W-:Y:S01]  /*2a20*/  LOP3.LUT R2, R17, 0xfffffe00, RZ, 0xc0, !PT ;  /* 0xfffffe0011027812 */ /* 0x000fe200078ec0ff */
[----:B------:R-:W-:Y:S01]  /*2a30*/  CS2R R30, SRZ ;  /* 0x00000000001e7805 */ /* 0x000fe2000001ff00 */
[----:B------:R-:W-:-:S02]  /*2a40*/  SEL R229, R229, 0xfffffff0, !P1 ;  /* 0xfffffff0e5e57807 */ /* 0x000fc40004800000 */
[C---:B------:R-:W-:Y:S01]  /*2a50*/  LOP3.LUT P1, RZ, R0.reuse, 0x2, RZ, 0xc0, !PT ;  /* 0x0000000200ff7812 */ /* 0x040fe2000782c0ff */
[----:B-----5:R-:W-:Y:S02]  /*2a60*/  IMAD.SHL.U32 R15, R0, 0x40, RZ ;  /* 0x00000040000f7824 */ /* 0x020fe400078e00ff */
[----:B------:R-:W-:Y:S01]  /*2a70*/  IMAD.SHL.U32 R14, R7, 0x4, RZ ;  /* 0x00000004070e7824 */ /* 0x000fe200078e00ff */
[----:B------:R-:W-:Y:S01]  /*2a80*/  IADD3.X R7, R244, UR9, RZ, P0, !PT ;  /* 0x00000009f4077c10 */ /* 0x000fe200087fe4ff */
[----:B------:R-:W-:Y:S01]  /*2a90*/  IMAD R5, R5, 0x400, R2 ;  /* 0x0000040005057824 */ /* 0x000fe200078e0202 */
[----:B------:R-:W-:Y:S01]  /*2aa0*/  LOP3.LUT R15, R15, 0x1c0, RZ, 0xc0, !PT ;  /* 0x000001c00f0f7812 */ /* 0x000fe200078ec0ff */
[----:B------:R-:W-:Y:S01]  /*2ab0*/  USHF.L.U32 UR9, UR4, 0x5, URZ ;  /* 0x0000000504097899 */ /* 0x000fe2000800063f */
[----:B------:R-:W-:Y:S02]  /*2ac0*/  LEA R8, P0, R12, c[0x0][0x280], 0x2 ;  /* 0x0000a0000c087a11 */ /* 0x000fe400078010ff */
[----:B-1----:R-:W-:Y:S01]  /*2ad0*/  LOP3.LUT R19, R9, 0x38, R14, 0x78, !PT ;  /* 0x0000003809137812 */ /* 0x002fe200078e780e */
[----:B------:R-:W-:Y:S01]  /*2ae0*/  UMOV UR4, URZ ;  /* 0x0000003f00047c82 */ /* 0x000fe20008000000 */
[----:B------:R-:W-:-:S02]  /*2af0*/  SHF.R.U32.HI R14, RZ, 0x3, R15 ;  /* 0x00000003ff0e7819 */ /* 0x000fc4000001160f */
[----:B------:R-:W-:Y:S02]  /*2b00*/  LEA.HI.X R9, R12, c[0x0][0x284], R7, 0x2, P0 ;  /* 0x0000a1000c097a11 */ /* 0x000fe400000f1407 */
[----:B------:R-:W-:Y:S02]  /*2b10*/  ISETP.GE.AND P0, PT, R236, 0x10, PT ;  /* 0x00000010ec00780c */ /* 0x000fe40003f06270 */
[C---:B------:R-:W-:Y:S02]  /*2b20*/  LOP3.LUT R234, R14.reuse, R15, R234, 0x1e, !PT ;  /* 0x0000000f0eea7212 */ /* 0x040fe400078e1eea */
[----:B------:R-:W-:Y:S02]  /*2b30*/  LOP3.LUT R233, R14, R233, R15, 0x1e, !PT ;  /* 0x000000e90ee97212 */ /* 0x000fe400078e1e0f */
[----:B------:R-:W-:Y:S01]  /*2b40*/  LOP3.LUT R12, R13, 0x1c0, RZ, 0xc0, !PT ;  /* 0x000001c00d0c7812 */ /* 0x000fe200078ec0ff */
[----:B------:R-:W-:Y:S01]  /*2b50*/  IMAD.IADD R234, R5, 0x1, R234 ;  /* 0x0000000105ea7824 */ /* 0x000fe200078e02ea */
[----:B------:R-:W-:-:S02]  /*2b60*/  IADD3 R5, R250, 0x12480, RZ ;  /* 0x00012480fa057810 */ /* 0x000fc40007ffe0ff */
[----:B------:R-:W-:Y:S02]  /*2b70*/  LOP3.LUT R233, R233, R2, RZ, 0xfc, !PT ;  /* 0x00000002e9e97212 */ /* 0x000fe400078efcff */
[----:B------:R-:W-:Y:S01]  /*2b80*/  @P2 IADD3 R251, R5, 0x1c0, RZ ;  /* 0x000001c005fb2810 */ /* 0x000fe20007ffe0ff */
[----:B------:R-:W-:Y:S01]  /*2b90*/  @!P0 IMAD.SHL.U32 R5, R236, 0x10, RZ ;  /* 0x00000010ec058824 */ /* 0x000fe200078e00ff */
[----:B------:R-:W-:Y:S02]  /*2ba0*/  LOP3.LUT R230, R19, R230, RZ, 0xfc, !PT ;  /* 0x000000e613e67212 */ /* 0x000fe400078efcff */
[----:B------:R-:W-:Y:S02]  /*2bb0*/  SHF.R.U32.HI R12, RZ, 0x3, R12 ;  /* 0x00000003ff0c7819 */ /* 0x000fe4000001160c */
[----:B------:R1:W-:Y:S01]  /*2bc0*/  @!P0 LDGSTS.E.BYPASS.LTC128B.128 [R5+0x12280], [R8.64] ;  /* 0x1228000008058fae */ /* 0x0003e2000b901d52 */
[----:B------:R-:W-:Y:S01]  /*2bd0*/  LOP3.LUT P0, RZ, R0, 0x4, RZ, 0xc0, !PT ;  /* 0x0000000400ff7812 */ /* 0x000fe2000780c0ff */
[----:B------:R-:W-:Y:S01]  /*2be0*/  IMAD.MOV.U32 R0, RZ, RZ, 0x20 ;  /* 0x00000020ff007424 */ /* 0x000fe200078e00ff */
[----:B------:R-:W-:Y:S01]  /*2bf0*/  LOP3.LUT R231, R12, R231, RZ, 0x3c, !PT ;  /* 0x000000e70ce77212 */ /* 0x000fe200078e3cff */
[----:B------:R-:W0:Y:S01]  /*2c00*/  LDGDEPBAR ;  /* 0x00000000000079af */ /* 0x000e220000000000 */
[----:B------:R-:W-:-:S02]  /*2c10*/  LEA R230, R230, 0x15480, 0x1 ;  /* 0x00015480e6e67811 */ /* 0x000fc400078e08ff */
[----:B------:R-:W-:Y:S01]  /*2c20*/  SEL R227, R0, 0xffffffe0, !P0 ;  /* 0xffffffe000e37807 */ /* 0x000fe20004000000 */
[----:B------:R-:W0:Y:S01]  /*2c30*/  LDGDEPBAR ;  /* 0x00000000000079af */ /* 0x000e220000000000 */
[----:B------:R-:W-:Y:S01]  /*2c40*/  SEL R228, R228, 0xfffffff0, !P1 ;  /* 0xfffffff0e4e47807 */ /* 0x000fe20004800000 */
[----:B------:R-:W-:Y:S02]  /*2c50*/  IMAD R229, R229, 0x2, R230 ;  /* 0x00000002e5e57824 */ /* 0x000fe400078e02e6 */
[--C-:B------:R-:W-:Y:S02]  /*2c60*/  IMAD.IADD R224, R234, 0x1, R227.reuse ;  /* 0x00000001eae07824 */ /* 0x100fe400078e02e3 */
[----:B------:R-:W-:Y:S02]  /*2c70*/  IMAD.SHL.U32 R231, R231, 0x2, RZ ;  /* 0x00000002e7e77824 */ /* 0x000fe400078e00ff */
[----:B------:R-:W-:Y:S02]  /*2c80*/  IMAD.IADD R226, R228, 0x1, R227 ;  /* 0x00000001e4e27824 */ /* 0x000fe400078e02e3 */
[----:B------:R-:W-:-:S02]  /*2c90*/  IMAD.IADD R225, R234, 0x1, R228 ;  /* 0x00000001eae17824 */ /* 0x000fc400078e02e4 */
        /* <DEDUP_REMOVED lines=16> */
.L_x_627:
        /* <DEDUP_REMOVED lines=192> */
.L_x_611:
[----:B------:R-:W-:Y:S11]  /*39a0*/  ISETP.NE.AND P2, PT, R139, c[0x0][0x2a8], PT ;  /* 0x0000aa008b007a0c */ /* 0x000ff60003f45270 */
[----:B------:R-:W-:Y:S02]  /*39b0*/  @!UPT UIADD3 URZ, URZ, URZ, URZ ;  /* 0x0000003f3f3ff290 */ /* 0x000fe4000fffe03f */
[----:B------:R-:W-:Y:S05]  /*39c0*/  @P2 IMAD.HI.U32 R2, R3, c[0x0][0x2ac], RZ ;  /* 0x0000ab0003022a27 */ /* 0x000fea00078e00ff */
[----:B------:R-:W-:Y:S02]  /*39d0*/  @P2 SHF.R.U32.HI R3, RZ, c[0x0][0x2b0], R2 ;  /* 0x0000ac00ff032a19 */ /* 0x000fe40000011602 */
.L_x_612:
[----:B------:R-:W-:Y:S05]  /*39e0*/  BSYNC B0 ;  /* 0x0000000000007941 */ /* 0x000fea0003800000 */
.L_x_610:
        /* <DEDUP_REMOVED lines=8> */
.L_x_609:
        /* <DEDUP_REMOVED lines=16> */
.L_x_615:
[----:B------:R-:W-:Y:S11]  /*3b70*/  ISETP.NE.AND P2, PT, R139, c[0x0][0x2a8], PT ;  /* 0x0000aa008b007a0c */ /* 0x000ff60003f45270 */
[----:B------:R-:W-:Y:S02]  /*3b80*/  @!UPT UIADD3 URZ, URZ, URZ, URZ ;  /* 0x0000003f3f3ff290 */ /* 0x000fe4000fffe03f */
[----:B------:R-:W-:Y:S05]  /*3b90*/  @P2 IMAD.HI.U32 R2, R3, c[0x0][0x2ac], RZ ;  /* 0x0000ab0003022a27 */ /* 0x000fea00078e00ff */
[----:B------:R-:W-:Y:S02]  /*3ba0*/  @P2 SHF.R.U32.HI R3, RZ, c[0x0][0x2b0], R2 ;  /* 0x0000ac00ff032a19 */ /* 0x000fe40000011602 */
.L_x_616:
[----:B------:R-:W-:Y:S05]  /*3bb0*/  BSYNC B0 ;  /* 0x0000000000007941 */ /* 0x000fea0003800000 */
.L_x_614:
[----:B------:R-:W2:Y:S02]  /*3bc0*/  LDL R2, [R1+0x28] ;  /* 0x0000280001027983 */ /* 0x000ea40000100800 */
[----:B--2---:R-:W-:Y:S05]  /*3bd0*/  IMAD R4, R3, c[0x0][0x2a8], R2 ;  /* 0x0000aa0003047a24 */ /* 0x004fea00078e0202 */
[----:B------:R-:W-:Y:S02]  /*3be0*/  IADD3 R2, R4, c[0x0][0x2a8], RZ ;  /* 0x0000aa0004027a10 */ /* 0x000fe40007ffe0ff */
[----:B------:R-:W-:Y:S02]  /*3bf0*/  IMNMX R7, R7, R4, !PT ;  /* 0x0000000407077217 */ /* 0x000fe40007800200 */
[----:B------:R-:W-:Y:S02]  /*3c00*/  IMNMX R13, R13, R2, PT ;  /* 0x000000020d0d7217 */ /* 0x000fe40003800200 */
.L_x_613:
        /* <DEDUP_REMOVED lines=16> */
.L_x_619:
[----:B------:R-:W-:Y:S11]  /*3d10*/  ISETP.NE.AND P2, PT, R139, c[0x0][0x2a8], PT ;  /* 0x0000aa008b007a0c */ /* 0x000ff60003f45270 */
[----:B------:R-:W-:Y:S02]  /*3d20*/  @!UPT UIADD3 URZ, URZ, URZ, URZ ;  /* 0x0000003f3f3ff290 */ /* 0x000fe4000fffe03f */
[----:B------:R-:W-:Y:S05]  /*3d30*/  @P2 IMAD.HI.U32 R2, R3, c[0x0][0x2ac], RZ ;  /* 0x0000ab0003022a27 */ /* 0x000fea00078e00ff */
[----:B------:R-:W-:Y:S02]  /*3d40*/  @P2 SHF.R.U32.HI R3, RZ, c[0x0][0x2b0], R2 ;  /* 0x0000ac00ff032a19 */ /* 0x000fe40000011602 */
.L_x_620:
[----:B------:R-:W-:Y:S05]  /*3d50*/  BSYNC B0 ;  /* 0x0000000000007941 */ /* 0x000fea0003800000 */
.L_x_618:
[----:B------:R-:W2:Y:S02]  /*3d60*/  LDL R2, [R1+0x28] ;  /* 0x0000280001027983 */ /* 0x000ea40000100800 */
[----:B--2---:R-:W-:Y:S05]  /*3d70*/  IMAD R2, R3, c[0x0][0x2a8], R2 ;  /* 0x0000aa0003027a24 */ /* 0x004fea00078e0202 */
[----:B------:R-:W-:Y:S02]  /*3d80*/  IADD3 R3, R2, c[0x0][0x2a8], RZ ;  /* 0x0000aa0002037a10 */ /* 0x000fe40007ffe0ff */
[----:B------:R-:W-:Y:S02]  /*3d90*/  IMNMX R5, R5, R2, !PT ;  /* 0x0000000205057217 */ /* 0x000fe40007800200 */
[----:B------:R-:W-:Y:S02]  /*3da0*/  IMNMX R6, R6, R3, PT ;  /* 0x0000000306067217 */ /* 0x000fe40003800200 */
.L_x_617:
        /* <DEDUP_REMOVED lines=16> */
.L_x_623:
[----:B------:R-:W-:Y:S11]  /*3eb0*/  ISETP.NE.AND P2, PT, R139, c[0x0][0x2a8], PT ;  /* 0x0000aa008b007a0c */ /* 0x000ff60003f45270 */
[----:B------:R-:W-:Y:S02]  /*3ec0*/  @!UPT UIADD3 URZ, URZ, URZ, URZ ;  /* 0x0000003f3f3ff290 */ /* 0x000fe4000fffe03f */
[----:B------:R-:W-:Y:S05]  /*3ed0*/  @P2 IMAD.HI.U32 R2, R3, c[0x0][0x2ac], RZ ;  /* 0x0000ab0003022a27 */ /* 0x000fea00078e00ff */
[----:B------:R-:W-:Y:S02]  /*3ee0*/  @P2 SHF.R.U32.HI R3, RZ, c[0x0][0x2b0], R2 ;  /* 0x0000ac00ff032a19 */ /* 0x000fe40000011602 */
.L_x_624:
[----:B------:R-:W-:Y:S05]  /*3ef0*/  BSYNC B0 ;  /* 0x0000000000007941 */ /* 0x000fea0003800000 */
.L_x_622:
[----:B------:R-:W2:Y:S02]  /*3f00*/  LDL R2, [R1+0x28] ;  /* 0x0000280001027983 */ /* 0x000ea40000100800 */
[----:B--2---:R-:W-:Y:S05]  /*3f10*/  IMAD R11, R3, c[0x0][0x2a8], R2 ;  /* 0x0000aa00030b7a24 */ /* 0x004fea00078e0202 */
[----:B------:R-:W-:Y:S02]  /*3f20*/  IADD3 R3, R11, c[0x0][0x2a8], RZ ;  /* 0x0000aa000b037a10 */ /* 0x000fe40007ffe0ff */
[----:B------:R-:W-:Y:S02]  /*3f30*/  IMNMX R4, R4, R11, !PT ;  /* 0x0000000b04047217 */ /* 0x000fe40007800200 */
[----:B------:R-:W-:Y:S02]  /*3f40*/  IMNMX R136, R136, R3, PT ;  /* 0x0000000388887217 */ /* 0x000fe40003800200 */
.L_x_621:
        /* <DEDUP_REMOVED lines=61> */
.L_x_625:
        /* <DEDUP_REMOVED lines=500> */
.L_x_626:
        /* <DEDUP_REMOVED lines=234> */
.L_x_608:
[----:B------:R-:W-:Y:S05]  /*7100*/  @P0 EXIT ;  /* 0x000000000000094d */ /* 0x000fea0003800000 */
[----:B------:R-:W-:Y:S02]  /*7110*/  ULDC.64 UR4, c[0x0][0x360] ;  /* 0x0000d80000047ab9 */ /* 0x000fe40000000a00 */
[----:B------:R-:W-:Y:S02]  /*7120*/  UISETP.NE.U32.AND UP0, UPT, URZ, UR4, UPT ;  /* 0x000000043f00728c */ /* 0x000fe4000bf05070 */
[----:B------:R-:W-:-:S02]  /*7130*/  ULDC.64 UR6, c[0x0][0x360] ;  /* 0x0000d80000067ab9 */ /* 0x000fc40000000a00 */
[----:B------:R-:W-:-:S06]  /*7140*/  UISETP.NE.AND.EX UP0, UPT, URZ, UR5, UPT, UP0 ;  /* 0x000000053f00728c */ /* 0x000fcc000bf05300 */
[----:B------:R-:W-:-:S05]  /*7150*/  PLOP3.LUT P0, PT, PT, PT, UP0, 0x80, 0x0 ;  /* 0x000000000000781c */ /* 0x000fca0003f0f008 */
[----:B------:R-:W-:Y:S02]  /*7160*/  @UP0 UMOV UR4, 0x4 ;  /* 0x0000000400040882 */ /* 0x000fe40000000000 */
[----:B------:R-:W-:-:S06]  /*7170*/  @UP0 UIMAD.WIDE UR4, UR15, UR4, UR6 ;  /* 0x000000040f0402a5 */ /* 0x000fcc000f8e0206 */
[----:B------:R-:W-:Y:S02]  /*7180*/  IMAD.U32 R4, RZ, RZ, UR4 ;  /* 0x00000004ff047e24 */ /* 0x000fe4000f8e00ff */
[----:B-1----:R-:W-:-:S05]  /*7190*/  IMAD.U32 R5, RZ, RZ, UR5 ;  /* 0x00000005ff057e24 */ /* 0x002fca000f8e00ff */
[----:B------:R1:W2:Y:S01]  /*71a0*/  @P0 LDG.E R3, [R4.64] ;  /* 0x0000001204030981 */ /* 0x0002a2000c1e1900 */
[----:B------:R-:W3:Y:S01]  /*71b0*/  S2UR UR6, SR_CTAID.X ;  /* 0x00000000000679c3 */ /* 0x000ee20000002500 */
[----:B------:R-:W-:Y:S02]  /*71c0*/  MOV R0, 0x1 ;  /* 0x0000000100007802 */ /* 0x000fe40000000f00 */
[----:B------:R-:W4:Y:S01]  /*71d0*/  S2R R2, SR_CTAID.Y ;  /* 0x0000000000027919 */ /* 0x000f220000002600 */
[----:B---3--:R-:W-:-:S06]  /*71e0*/  UIMAD UR6, UR6, 0x3000, URZ ;  /* 0x00003000060678a4 */ /* 0x008fcc000f8e023f */
[----:B-1----:R-:W-:Y:S01]  /*71f0*/  IMAD.U32 R5, RZ, RZ, UR6 ;  /* 0x00000006ff057e24 */ /* 0x002fe2000f8e00ff */
[----:B------:R-:W-:Y:S06]  /*7200*/  BAR.SYNC.DEFER_BLOCKING 0x1, 0x100 ;  /* 0x0044000000007b1d */ /* 0x000fec0000010000 */
[----:B--2---:R-:W1:Y:S01]  /*7210*/  @P0 R2UR UR4, R3 ;  /* 0x00000000030403c2 */ /* 0x004e6200000e0000 */
[----:B------:R-:W-:-:S13]  /*7220*/  ISETP.NE.AND P0, PT, R0, c[0x0][0x338], PT ;  /* 0x0000ce0000007a0c */ /* 0x000fda0003f05270 */
[----:B----4-:R-:W-:-:S05]  /*7230*/  @P0 IMAD.HI.U32 R0, R2, c[0x0][0x33c], RZ ;  /* 0x0000cf0002000a27 */ /* 0x010fca00078e00ff */
[----:B------:R-:W-:-:S04]  /*7240*/  @P0 SHF.R.U32.HI R2, RZ, c[0x0][0x340], R0 ;  /* 0x0000d000ff020a19 */ /* 0x000fc80000011600 */
[----:B------:R-:W-:Y:S01]  /*7250*/  SHF.R.S32.HI R0, RZ, 0x1f, R2 ;  /* 0x0000001fff007819 */ /* 0x000fe20000011402 */
[----:B-1----:R-:W-:-:S04]  /*7260*/  @UP0 UIMAD UR4, UR15, 0x60, UR4 ;  /* 0x000000600f0408a4 */ /* 0x002fc8000f8e0204 */
[----:B------:R-:W-:Y:S01]  /*7270*/  UIMAD.WIDE UR4, UR4, 0x2aaaaaab, URZ ;  /* 0x2aaaaaab040478a5 */ /* 0x000fe2000f8e023f */
[----:B------:R-:W-:-:S03]  /*7280*/  IMAD R7, R0, c[0x0][0x328], RZ ;  /* 0x0000ca0000077a24 */ /* 0x000fc600078e02ff */
[----:B------:R-:W-:Y:S01]  /*7290*/  @UP0 USHF.R.U32.HI UR4, URZ, 0x1f, UR5 ;  /* 0x0000001f3f040899 */ /* 0x000fe20008011605 */
[----:B------:R-:W-:-:S03]  /*72a0*/  IMAD R7, R2, c[0x0][0x32c], R7 ;  /* 0x0000cb0002077a24 */ /* 0x000fc600078e0207 */
[----:B------:R-:W-:-:S04]  /*72b0*/  @UP0 ULEA.HI.SX32 UR4, UR5, UR4, 0x1c ;  /* 0x0000000405040291 */ /* 0x000fc8000f8fe23f */
[----:B------:R-:W-:Y:S02]  /*72c0*/  @UP0 UIMAD UR8, UR4, 0x3000, URZ ;  /* 0x00003000040808a4 */ /* 0x000fe4000f8e023f */
[----:B------:R-:W-:Y:S02]  /*72d0*/  USHF.R.S32.HI UR4, URZ, 0x1f, UR6 ;  /* 0x0000001f3f047899 */ /* 0x000fe40008011406 */
[----:B------:R-:W-:Y:S02]  /*72e0*/  @UP0 USHF.R.S32.HI UR5, URZ, 0x1f, UR8 ;  /* 0x0000001f3f050899 */ /* 0x000fe40008011408 */
[----:B------:R-:W-:Y:S02]  /*72f0*/  ULDC.64 UR6, c[0x0][0x330] ;  /* 0x0000cc0000067ab9 */ /* 0x000fe40000000a00 */
[----:B------:R-:W-:Y:S01]  /*7300*/  @!UP0 UMOV UR8, URZ ;  /* 0x0000003f00088c82 */ /* 0x000fe20008000000 */
[----:B------:R-:W-:Y:S02]  /*7310*/  MOV R3, UR4 ;  /* 0x0000000400037c02 */ /* 0x000fe40008000f00 */
[--C-:B------:R-:W-:Y:S01]  /*7320*/  IADD3 R4, P1, P0, R5, UR8, R236.reuse ;  /* 0x0000000805047c10 */ /* 0x100fe2000f83e0ec */
[----:B------:R-:W-:Y:S01]  /*7330*/  @UP0 UMOV UR9, UR5 ;  /* 0x0000000500090c82 */ /* 0x000fe20008000000 */
[----:B------:R-:W-:Y:S01]  /*7340*/  SHF.R.S32.HI R236, RZ, 0x1f, R236 ;  /* 0x0000001fffec7819 */ /* 0x000fe200000114ec */
[----:B------:R-:W-:-:S02]  /*7350*/  @!UP0 UMOV UR9, URZ ;  /* 0x0000003f00098c82 */ /* 0x000fc40008000000 */
[----:B------:R-:W-:Y:S01]  /*7360*/  USHF.R.S32.HI UR8, URZ, 0x1f, UR15 ;  /* 0x0000001f3f087899 */ /* 0x000fe2000801140f */
[----:B------:R-:W-:Y:S01]  /*7370*/  IADD3.X R5, R3, UR9, R236, P1, P0 ;  /* 0x0000000903057c10 */ /* 0x000fe20008fe04ec */
[----:B------:R-:W-:Y:S01]  /*7380*/  IMAD R3, R0, c[0x0][0x300], RZ ;  /* 0x0000c00000037a24 */ /* 0x000fe200078e02ff */
[----:B------:R-:W-:Y:S02]  /*7390*/  USEL UR9, UR15, URZ, !UP0 ;  /* 0x0000003f0f097287 */ /* 0x000fe4000c000000 */
[----:B------:R-:W-:Y:S01]  /*73a0*/  USEL UR8, UR8, URZ, !UP0 ;  /* 0x0000003f08087287 */ /* 0x000fe2000c000000 */
[C---:B------:R-:W-:Y:S01]  /*73b0*/  IMAD.WIDE.U32 R8, R2.reuse, c[0x0][0x328], R4 ;  /* 0x0000ca0002087a25 */ /* 0x040fe200078e0004 */
[----:B------:R-:W-:Y:S02]  /*73c0*/  ULDC.64 UR4, c[0x0][0x308] ;  /* 0x0000c20000047ab9 */ /* 0x000fe40000000a00 */
[----:B------:R-:W-:Y:S01]  /*73d0*/  UIMAD UR6, UR8, UR6, URZ ;  /* 0x00000006080672a4 */ /* 0x000fe2000f8e023f */
[C---:B------:R-:W-:Y:S01]  /*73e0*/  IMAD R3, R2.reuse, c[0x0][0x304], R3 ;  /* 0x0000c10002037a24 */ /* 0x040fe200078e0203 */
[----:B------:R-:W-:Y:S01]  /*73f0*/  MOV R0, UR9 ;  /* 0x0000000900007c02 */ /* 0x000fe20008000f00 */
[----:B------:R-:W-:Y:S01]  /*7400*/  IMAD.WIDE.U32 R4, R2, c[0x0][0x300], R4 ;  /* 0x0000c00002047a25 */ /* 0x000fe200078e0004 */
[----:B------:R-:W-:-:S02]  /*7410*/  UIMAD UR6, UR9, UR7, UR6 ;  /* 0x00000007090672a4 */ /* 0x000fc4000f8e0206 */
[----:B------:R-:W-:Y:S01]  /*7420*/  UIMAD UR4, UR8, UR4, URZ ;  /* 0x00000004080472a4 */ /* 0x000fe2000f8e023f */
[----:B------:R-:W-:Y:S01]  /*7430*/  IMAD.IADD R9, R9, 0x1, R7 ;  /* 0x0000000109097824 */ /* 0x000fe200078e0207 */
[----:B------:R-:W-:Y:S01]  /*7440*/  IADD3 R5, R5, R3, RZ ;  /* 0x0000000305057210 */ /* 0x000fe20007ffe0ff */
[----:B------:R-:W-:Y:S01]  /*7450*/  IMAD.U32 R3, RZ, RZ, UR9 ;  /* 0x00000009ff037e24 */ /* 0x000fe2000f8e00ff */
[----:B------:R-:W-:-:S03]  /*7460*/  UIMAD UR4, UR9, UR5, UR4 ;  /* 0x00000005090472a4 */ /* 0x000fc6000f8e0204 */
        /* <DEDUP_REMOVED lines=105> */
.L_x_628:
        /* <DEDUP_REMOVED lines=16> */
.L_x_2302:


//--------------------- .text._ZN7cutlass13device_kernelIN5flash19enable_sm80_to_sm89INS1_16FlashAttnBwdSm80INS1_25CollectiveMainloopBwdSm80ILi2ELi1EN4cute5tupleIJNS5_1CILi64EEENS7_ILi96EEENS7_ILi128EEEEEENS_10bfloat16_tEfNS_4arch4Sm80ELb0ELb1ELb1ELb1ELb1ELb0ELb0ELb0ELi2ELi2ELi2ELi2ELb1EEENS1_24CollectiveEpilogueBwdGQAISB_fSE_Li256ELb1ELb1EEENS1_19SingleTileSchedulerILb1ELb0ELb0ELi96EEEEEEEEEvNT_6ParamsE --------------------------
	.section	.text._ZN7cutlass13device_kernelIN5flash19enable_sm80_to_sm89INS1_16FlashAttnBwdSm80INS1_25CollectiveMainloopBwdSm80ILi2ELi1EN4cute5tupleIJNS5_1CILi64EEENS7_ILi96EEENS7_ILi128EEEEEENS_10bfloat16_tEfNS_4arch4Sm80ELb0ELb1ELb1ELb1ELb1ELb0ELb0ELb0ELi2ELi2ELi2ELi2ELb1EEENS1_24CollectiveEpilogueBwdGQAISB_fSE_Li256ELb1ELb1EEENS1_19SingleTileSchedulerILb1ELb0ELb0ELi96EEEEEEEEEvNT_6ParamsE,"ax",@progbits
	.sectioninfo	@"SHI_REGISTERS=255"
	.align	128
.text._ZN7cutlass13device_kernelIN5flash19enable_sm80_to_sm89INS1_16FlashAttnBwdSm80INS1_25CollectiveMainloopBwdSm80ILi2ELi1EN4cute5tupleIJNS5_1CILi64EEENS7_ILi96EEENS7_ILi128EEEEEENS_10bfloat16_tEfNS_4arch4Sm80ELb0ELb1ELb1ELb1ELb1ELb0ELb0ELb0ELi2ELi2ELi2ELi2ELb1EEENS1_24CollectiveEpilogueBwdGQAISB_fSE_Li256ELb1ELb1EEENS1_19SingleTileSchedulerILb1ELb0ELb0ELi96EEEEEEEEEvNT_6ParamsE:
        .type           _ZN7cutlass13device_kernelIN5flash19enable_sm80_to_sm89INS1_16FlashAttnBwdSm80INS1_25CollectiveMainloopBwdSm80ILi2ELi1EN4cute5tupleIJNS5_1CILi64EEENS7_ILi96EEENS7_ILi128EEEEEENS_10bfloat16_tEfNS_4arch4Sm80ELb0ELb1ELb1ELb1ELb1ELb0ELb0ELb0ELi2ELi2ELi2ELi2ELb1EEENS1_24CollectiveEpilogueBwdGQAISB_fSE_Li256ELb1ELb1EEENS1_19SingleTileSchedulerILb1ELb0ELb0ELi96EEEEEEEEEvNT_6ParamsE,@function
        .size           _ZN7cutlass13device_kernelIN5flash19enable_sm80_to_sm89INS1_16FlashAttnBwdSm80INS1_25CollectiveMainloopBwdSm80ILi2ELi1EN4cute5tupleIJNS5_1CILi64EEENS7_ILi96EEENS7_ILi128EEEEEENS_10bfloat16_tEfNS_4arch4Sm80ELb0ELb1ELb1ELb1ELb1ELb0ELb0ELb0ELi2ELi2ELi2ELi2ELb1EEENS1_24CollectiveEpilogueBwdGQAISB_fSE_Li256ELb1ELb1EEENS1_19SingleTileSchedulerILb1ELb0ELb0ELi96EEEEEEEEEvNT_6ParamsE,(.L_x_2303 - _ZN7cutlass13device_kernelIN5flash19enable_sm80_to_sm89INS1_16FlashAttnBwdSm80INS1_25CollectiveMainloopBwdSm80ILi2ELi1EN4cute5tupleIJNS5_1CILi64EEENS7_ILi96EEENS7_ILi128EEEEEENS_10bfloat16_tEfNS_4arch4Sm80ELb0ELb1ELb1ELb1ELb1ELb0ELb0ELb0ELi2ELi2ELi2ELi2ELb1EEENS1_24CollectiveEpilogueBwdGQAISB_fSE_Li256ELb1ELb1EEENS1_19SingleTileSchedulerILb1ELb0ELb0ELi96EEEEEEEEEvNT_6ParamsE)
        .other          _ZN7cutlass13device_kernelIN5flash19enable_sm80_to_sm89INS1_16FlashAttnBwdSm80INS1_25CollectiveMainloopBwdSm80ILi2ELi1EN4cute5tupleIJNS5_1CILi64EEENS7_ILi96EEENS7_ILi128EEEEEENS_10bfloat16_tEfNS_4arch4Sm80ELb0ELb1ELb1ELb1ELb1ELb0ELb0ELb0ELi2ELi2ELi2ELi2ELb1EEENS1_24CollectiveEpilogueBwdGQAISB_fSE_Li256ELb1ELb1EEENS1_19SingleTileSchedulerILb1ELb0ELb0ELi96EEEEEEEEEvNT_6ParamsE,@"STO_CUDA_ENTRY STV_DEFAULT"
_ZN7cutlass13device_kernelIN5flash19enable_sm80_to_sm89INS1_16FlashAttnBwdSm80INS1_25CollectiveMainloopBwdSm80ILi2ELi1EN4cute5tupleIJNS5_1CILi64EEENS7_ILi96EEENS7_ILi128EEEEEENS_10bfloat16_tEfNS_4arch4Sm80ELb0ELb1ELb1ELb1ELb1ELb0ELb0ELb0ELi2ELi2ELi2ELi2ELb1EEENS1_24CollectiveEpilogueBwdGQAISB_fSE_Li256ELb1ELb1EEENS1_19SingleTileSchedulerILb1ELb0ELb0ELi96EEEEEEEEEvNT_6ParamsE:
        /* <DEDUP_REMOVED lines=22> */
.L_x_630:
        /* <DEDUP_REMOVED lines=13> */
.L_x_632:
[----:B------:R-:W-:Y:S02]  /*0230*/  ULDC UR5, c[0x0][0x3ac] ;  /* 0x0000eb0000057ab9 */ /* 0x000fe40000000800 */
.L_x_631:
[----:B------:R-:W-:-:S04]  /*0240*/  UIMAD UR4, UR10, 0x60, URZ ;  /* 0x000000600a0478a4 */ /* 0x000fc8000f8e023f */
[----:B------:R-:W-:-:S04]  /*0250*/  UISETP.GE.AND UP0, UPT, UR4, UR5, UPT ;  /* 0x000000050400728c */ /* 0x000fc8000bf06270 */
[----:B------:R-:W-:Y:S01]  /*0260*/  USEL UR15, UR15, 0xffffffff, !UP0 ;  /* 0xffffffff0f0f7887 */ /* 0x000fe2000c000000 */
[----:B------:R-:W-:Y:S05]  /*0270*/  BRA `(.L_x_633) ;  /* 0x0000019000007947 */ /* 0x000fea0003800000 */
.L_x_629:
        /* <DEDUP_REMOVED lines=8> */
.L_x_634:
        /* <DEDUP_REMOVED lines=13> */
.L_x_636:
[----:B------:R-:W-:Y:S02]  /*03d0*/  ULDC UR5, c[0x0][0x3ac] ;  /* 0x0000eb0000057ab9 */ /* 0x000fe40000000800 */
.L_x_635:
[----:B------:R-:W-:-:S04]  /*03e0*/  UIMAD UR4, UR10, 0x60, URZ ;  /* 0x000000600a0478a4 */ /* 0x000fc8000f8e023f */
[----:B------:R-:W-:-:S04]  /*03f0*/  UISETP.GE.AND UP0, UPT, UR4, UR5, UPT ;  /* 0x000000050400728c */ /* 0x000fc8000bf06270 */
[----:B------:R-:W-:-:S06]  /*0400*/  USEL UR15, UR15, 0xffffffff, !UP0 ;  /* 0xffffffff0f0f7887 */ /* 0x000fcc000c000000 */
.L_x_633:
        /* <DEDUP_REMOVED lines=58> */
.L_x_637:
        /* <DEDUP_REMOVED lines=10> */
.L_x_638:
[----:B------:R-:W-:Y:S05]  /*0850*/  @!P2 BRA `(.L_x_639) ;  /* 0x000000500000a947 */ /* 0x000fea0003800000 */
[----:B------:R-:W3:Y:S04]  /*0860*/  LDG.E R2, [R6.64] ;  /* 0x0000001206027981 */ /* 0x000ee8000c1e1900 */
[----:B------:R-:W4:Y:S01]  /*0870*/  LDG.E R3, [R6.64+0x4] ;  /* 0x0000041206037981 */ /* 0x000f22000c1e1900 */
[----:B---3--:R-:W3:Y:S08]  /*0880*/  R2UR UR13, R2 ;  /* 0x00000000020d73c2 */ /* 0x008ef000000e0000 */
[----:B----4-:R-:W3:Y:S02]  /*0890*/  R2UR UR6, R3 ;  /* 0x00000000030673c2 */ /* 0x010ee400000e0000 */
[----:B---3--:R-:W-:-:S06]  /*08a0*/  UIADD3 UR13, -UR13, UR6, URZ ;  /* 0x000000060d0d7290 */ /* 0x008fcc000fffe13f */
.L_x_639:
        /* <DEDUP_REMOVED lines=15> */
.L_x_640:
        /* <DEDUP_REMOVED lines=128> */
[----:B------:R-:W-:Y:S01]  /*11a0*/  CS2R R128, SRZ ;  /* 0x0000000000807805 */ /* 0x000fe2000001ff00 */
        /* <DEDUP_REMOVED lines=178> */
[----:B------:R-:W-:Y:S01]  /*1cd0*/  UISETP.GE.AND UP6, UPT, UR10, 0x1, UPT ;  /* 0x000000010a00788c */ /* 0x000fe2000bfc6270 */
[----:B------:R-:W-:Y:S01]  /*1ce0*/  LEA.HI.X R3, R22, R235, R0, 0x6, P0 ;  /* 0x000000eb16037211 */ /* 0x000fe200000f3400 */
[----:B------:R-:W-:Y:S01]  /*1cf0*/  IMAD.U32 R0, RZ, RZ, UR23 ;  /* 0x00000017ff007e24 */ /* 0x000fe2000f8e00ff */
[----:B------:R1:W-:Y:S01]  /*1d00*/  LDGSTS.E.BYPASS.LTC128B.128 [R237+0x3080], [R28.64+0x80], !P5 ;  /* 0x030800801ced7fae */ /* 0x0003e2000e901d52 */
[----:B------:R-:W-:Y:S01]  /*1d10*/  ISETP.GE.AND P5, PT, R34, c[0x0][0x16c], PT ;  /* 0x00005b0022007a0c */ /* 0x000fe20003fa6270 */
[----:B------:R-:W-:Y:S01]  /*1d20*/  IMAD.MOV.U32 R229, RZ, RZ, 0x10 ;  /* 0x00000010ffe57424 */ /* 0x000fe200078e00ff */
[----:B---3--:R-:W-:Y:S01]  /*1d30*/  IADD3 R16, P1, R28, UR23, RZ ;  /* 0x000000171c107c10 */ /* 0x008fe2000ff3e0ff */
[----:B------:R-:W-:Y:S01]  /*1d40*/  IMAD.MOV.U32 R228, RZ, RZ, 0x10 ;  /* 0x00000010ffe47424 */ /* 0x000fe200078e00ff */
[----:B------:R-:W-:Y:S01]  /*1d50*/  IADD3 R4, R237, 0x6080, RZ ;  /* 0x00006080ed047810 */ /* 0x000fe20007ffe0ff */
[----:B------:R-:W-:Y:S01]  /*1d60*/  UISETP.GE.AND UP5, UPT, UR10, 0x2, UPT ;  /* 0x000000020a00788c */ /* 0x000fe2000bfa6270 */
        /* <DEDUP_REMOVED lines=19> */
[----:B------:R-:W-:Y:S01]  /*1ea0*/  LEA.HI R6, R21, R236, RZ, 0x2 ;  /* 0x000000ec15067211 */ /* 0x000fe200078f10ff */
[----:B------:R-:W-:Y:S01]  /*1eb0*/  IMAD.IADD R0, R5, 0x1, R0 ;  /* 0x0000000105007824 */ /* 0x000fe200078e0200 */
[----:B------:R-:W-:Y:S01]  /*1ec0*/  LEA.HI.X R33, R12, c[0x0][0x164], R3, 0x1, P0 ;  /* 0x000059000c217a11 */ /* 0x000fe200000f0c03 */
[----:B------:R-:W-:Y:S02]  /*1ed0*/  IMAD.U32 R5, RZ, RZ, UR4 ;  /* 0x00000004ff057e24 */ /* 0x000fe4000f8e00ff */
        /* <DEDUP_REMOVED lines=87> */
[C---:B------:R-:W-:Y:S01]  /*2450*/  ISETP.GT.AND P1, PT, R236.reuse, 0xf, PT ;  /* 0x0000000fec00780c */ /* 0x040fe20003f24270 */
[----:B------:R-:W-:Y:S01]  /*2460*/  IMAD.U32 R16, RZ, RZ, UR20 ;  /* 0x00000014ff107e24 */ /* 0x000fe2000f8e00ff */
[----:B------:R-:W-:Y:S02]  /*2470*/  ISETP.LT.OR P1, PT, R11, 0x21, !P3 ;  /* 0x000000210b00780c */ /* 0x000fe40005f21670 */
[----:B------:R-:W-:Y:S02]  /*2480*/  ISETP.GT.AND P3, PT, R236, 0xf, PT ;  /* 0x0000000fec00780c */ /* 0x000fe40003f64270 */
[----:B------:R-:W-:-:S03]  /*2490*/  SEL R248, RZ, 0x1, P2 ;  /* 0x00000001fff87807 */ /* 0x000fc60001000000 */
[----:B------:R1:W-:Y:S01]  /*24a0*/  LDGSTS.E.BYPASS.LTC128B.128 [R237+0x7080], [R28.64], !P0 ;  /* 0x070800001ced7fae */ /* 0x0003e2000c101d52 */
[----:B------:R-:W-:Y:S01]  /*24b0*/  LEA R10, P0, R31, R14, 0x1 ;  /* 0x0000000e1f0a7211 */ /* 0x000fe200078008ff */
[----:B------:R-:W-:Y:S01]  /*24c0*/  IMAD.WIDE.U32 R30, R13, c[0x0][0x290], R26 ;  /* 0x0000a4000d1e7a25 */ /* 0x000fe200078e001a */
[----:B------:R-:W-:Y:S02]  /*24d0*/  IADD3 R13, -R12, UR14, -R239 ;  /* 0x0000000e0c0d7c10 */ /* 0x000fe4000fffe9ef */
[----:B------:R-:W-:Y:S01]  /*24e0*/  LEA.HI.X R11, R16, R15, R23, 0x1, P0 ;  /* 0x0000000f100b7211 */ /* 0x000fe200000f0c17 */
[----:B------:R1:W-:Y:S01]  /*24f0*/  LDGSTS.E.BYPASS.LTC128B.128 [R237+0x9080], [R28.64+0x80], !P1 ;  /* 0x090800801ced7fae */ /* 0x0003e2000c901d52 */
[----:B------:R-:W-:Y:S02]  /*2500*/  LOP3.LUT R16, R22, 0xfffffffe, RZ, 0xc0, !PT ;  /* 0xfffffffe16107812 */ /* 0x000fe400078ec0ff */
[----:B------:R-:W-:Y:S01]  /*2510*/  @!P3 IADD3 R22, P0, R38, UR21, RZ ;  /* 0x000000152616bc10 */ /* 0x000fe2000ff1e0ff */
[----:B------:R2:W-:Y:S01]  /*2520*/  STL.64 [R1+0x10], R30 ;  /* 0x0000101e01007387 */ /* 0x0005e20000100a00 */
[----:B------:R-:W-:Y:S01]  /*2530*/  ISETP.GE.AND P1, PT, R20, c[0x0][0x1fc], PT ;  /* 0x00007f0014007a0c */ /* 0x000fe20003f26270 */
[----:B------:R-:W-:Y:S01]  /*2540*/  IMAD.IADD R16, R21, 0x1, -R16 ;  /* 0x0000000115107824 */ /* 0x000fe200078e0a10 */
[----:B------:R-:W-:Y:S01]  /*2550*/  SHF.R.S32.HI R21, RZ, 0x1f, R8 ;  /* 0x0000001fff157819 */ /* 0x000fe20000011408 */
[----:B------:R-:W-:Y:S01]  /*2560*/  STL.64 [R1], R76 ;  /* 0x0000004c01007387 */ /* 0x000fe20000100a00 */
[----:B------:R-:W-:Y:S01]  /*2570*/  @!P3 IADD3.X R19, R245, UR9, RZ, P0, !PT ;  /* 0x00000009f513bc10 */ /* 0x000fe200087fe4ff */
[C---:B------:R-:W-:Y:S01]  /*2580*/  IMAD.SHL.U32 R233, R16.reuse, 0x20, RZ ;  /* 0x0000002010e97824 */ /* 0x040fe200078e00ff */
[----:B------:R-:W-:Y:S01]  /*2590*/  LEA.HI R21, R21, R8, RZ, 0x2 ;  /* 0x0000000815157211 */ /* 0x000fe200078f10ff */
[----:B------:R-:W-:Y:S01]  /*25a0*/  IMAD.SHL.U32 R234, R16, 0x8, RZ ;  /* 0x0000000810ea7824 */ /* 0x000fe200078e00ff */
[----:B------:R-:W-:Y:S01]  /*25b0*/  @!P3 LEA R18, P0, R22, c[0x0][0x258], 0x2 ;  /* 0x000096001612ba11 */ /* 0x000fe200078010ff */
[----:B------:R-:W-:Y:S01]  /*25c0*/  IMAD.SHL.U32 R16, R16, 0x100, RZ ;  /* 0x0000010010107824 */ /* 0x000fe200078e00ff */
[----:B------:R-:W-:Y:S01]  /*25d0*/  LOP3.LUT R21, R21, 0x1ffffffc, RZ, 0xc0, !PT ;  /* 0x1ffffffc15157812 */ /* 0x000fe200078ec0ff */
[----:B------:R2:W-:Y:S01]  /*25e0*/  STL [R1+0x8], R4 ;  /* 0x0000080401007387 */ /* 0x0005e20000100800 */
[----:B------:R-:W-:Y:S01]  /*25f0*/  @!P3 LEA.HI.X R19, R22, c[0x0][0x25c], R19, 0x2, P0 ;  /* 0x000097001613ba11 */ /* 0x000fe200000f1413 */
[----:B------:R-:W-:Y:S01]  /*2600*/  CS2R R38, SRZ ;  /* 0x0000000000267805 */ /* 0x000fe2000001ff00 */
[----:B------:R-:W-:Y:S01]  /*2610*/  ISETP.GE.AND P0, PT, R20, c[0x0][0x1fc], PT ;  /* 0x00007f0014007a0c */ /* 0x000fe20003f06270 */
[C---:B------:R-:W-:Y:S01]  /*2620*/  IMAD.SHL.U32 R20, R8.reuse, 0x8, RZ ;  /* 0x0000000808147824 */ /* 0x040fe200078e00ff */
[C---:B------:R-:W-:Y:S01]  /*2630*/  ISETP.LT.OR P2, PT, R13.reuse, 0x1, P4 ;  /* 0x000000010d00780c */ /* 0x040fe20002741670 */
[----:B------:R-:W-:Y:S01]  /*2640*/  IMAD.IADD R12, R8, 0x1, -R21 ;  /* 0x00000001080c7824 */ /* 0x000fe200078e0a15 */
[----:B------:R-:W-:Y:S01]  /*2650*/  ISETP.LT.OR P3, PT, R13, 0x21, P4 ;  /* 0x000000210d00780c */ /* 0x000fe20002761670 */
[----:B-----5:R-:W-:Y:S01]  /*2660*/  CS2R R32, SRZ ;  /* 0x0000000000207805 */ /* 0x020fe2000001ff00 */
[----:B------:R-:W-:-:S02]  /*2670*/  SEL R8, RZ, 0xffffffff, P0 ;  /* 0xffffffffff087807 */ /* 0x000fc40000000000 */
[C---:B------:R-:W-:Y:S01]  /*2680*/  ISETP.LT.OR P0, PT, R13.reuse, 0x1, P1 ;  /* 0x000000010d00780c */ /* 0x040fe20000f01670 */
[----:B-1----:R-:W-:Y:S01]  /*2690*/  CS2R R28, SRZ ;  /* 0x00000000001c7805 */ /* 0x002fe2000001ff00 */
[----:B------:R-:W-:Y:S01]  /*26a0*/  ISETP.LT.OR P4, PT, R13, 0x21, P1 ;  /* 0x000000210d00780c */ /* 0x000fe20000f81670 */
[----:B------:R-:W-:Y:S01]  /*26b0*/  IMAD.SHL.U32 R13, R17, 0x20, RZ ;  /* 0x00000020110d7824 */ /* 0x000fe200078e00ff */
[----:B------:R-:W-:Y:S02]  /*26c0*/  LOP3.LUT R20, R20, 0x18, RZ, 0xc0, !PT ;  /* 0x0000001814147812 */ /* 0x000fe400078ec0ff */
[----:B------:R-:W-:Y:S02]  /*26d0*/  ISETP.GT.AND P1, PT, R236, 0xf, PT ;  /* 0x0000000fec00780c */ /* 0x000fe40003f24270 */
[C---:B------:R-:W-:Y:S02]  /*26e0*/  LOP3.LUT R13, R20.reuse, 0xe0, R13, 0xf8, !PT ;  /* 0x000000e0140d7812 */ /* 0x040fe400078ef80d */
[----:B------:R-:W-:-:S02]  /*26f0*/  LOP3.LUT R233, R20, 0x20, R233, 0xf8, !PT ;  /* 0x0000002014e97812 */ /* 0x000fc400078ef8e9 */
[----:B------:R-:W-:Y:S02]  /*2700*/  SHF.R.S32.HI R20, RZ, 0x1f, R9 ;  /* 0x0000001fff147819 */ /* 0x000fe40000011409 */
[----:B------:R-:W-:Y:S02]  /*2710*/  LOP3.LUT R250, R13, 0x18, R250, 0x78, !PT ;  /* 0x000000180dfa7812 */ /* 0x000fe400078e78fa */
[----:B------:R-:W-:Y:S01]  /*2720*/  LEA.HI R249, R20, R9, RZ, 0x2 ;  /* 0x0000000914f97211 */ /* 0x000fe200078f10ff */
[----:B------:R-:W-:Y:S01]  /*2730*/  IMAD.SHL.U32 R20, R5, 0x10, RZ ;  /* 0x0000001005147824 */ /* 0x000fe200078e00ff */
[----:B------:R-:W-:Y:S01]  /*2740*/  LOP3.LUT R234, R234, 0x8, RZ, 0xc0, !PT ;  /* 0x00000008eaea7812 */ /* 0x000fe200078ec0ff */
[----:B------:R-:W-:Y:S01]  /*2750*/  @!P1 IMAD.SHL.U32 R21, R236, 0x10, RZ ;  /* 0x00000010ec159824 */ /* 0x000fe200078e00ff */
[C---:B------:R-:W-:Y:S02]  /*2760*/  LOP3.LUT R22, R249.reuse, 0x7ffffffc, RZ, 0xc0, !PT ;  /* 0x7ffffffcf9167812 */ /* 0x040fe400078ec0ff */
[----:B------:R-:W-:-:S02]  /*2770*/  LEA.HI.SX32 R249, R249, R20, 0x1e ;  /* 0x00000014f9f97211 */ /* 0x000fc400078ff2ff */
[----:B------:R-:W-:Y:S01]  /*2780*/  LOP3.LUT R20, R20, 0x10, RZ, 0xc0, !PT ;  /* 0x0000001014147812 */ /* 0x000fe200078ec0ff */
[----:B------:R1:W-:Y:S01]  /*2790*/  @!P1 LDGSTS.E.BYPASS.LTC128B.128 [R21+0x12080], [R18.64] ;  /* 0x1208000012159fae */ /* 0x0003e2000b901d52 */
[----:B------:R-:W-:Y:S01]  /*27a0*/  IMAD.IADD R9, R9, 0x1, -R22 ;  /* 0x0000000109097824 */ /* 0x000fe200078e0a16 */
[----:B------:R-:W-:Y:S01]  /*27b0*/  IADD3 R244, R31, UR6, RZ ;  /* 0x000000061ff47c10 */ /* 0x000fe2000fffe0ff */
[----:B------:R-:W-:Y:S01]  /*27c0*/  ULDC.64 UR6, c[0x0][0x240] ;  /* 0x0000900000067ab9 */ /* 0x000fe20000000a00 */
[----:B------:R-:W0:Y:S01]  /*27d0*/  LDGDEPBAR ;  /* 0x00000000000079af */ /* 0x000e220000000000 */
[----:B------:R-:W-:Y:S01]  /*27e0*/  LOP3.LUT R13, R20, 0xe0, R7, 0xf8, !PT ;  /* 0x000000e0140d7812 */ /* 0x000fe200078ef807 */
[----:B------:R-:W-:Y:S01]  /*27f0*/  UIMAD UR6, UR16, UR6, URZ ;  /* 0x00000006100672a4 */ /* 0x000fe2000f8e023f */
[----:B------:R-:W-:Y:S01]  /*2800*/  LOP3.LUT R7, R0, 0xfffffff0, RZ, 0xc0, !PT ;  /* 0xfffffff000077812 */ /* 0x000fe200078ec0ff */
[----:B------:R5:W-:Y:S01]  /*2810*/  LDGSTS.E.BYPASS.LTC128B.128 [R237+0xe080], [R14.64], !P2 ;  /* 0x0e0800000eed7fae */ /* 0x000be2000d101d52 */
[----:B------:R-:W-:Y:S01]  /*2820*/  LOP3.LUT P2, RZ, R17, 0x1, RZ, 0xc0, !PT ;  /* 0x0000000111ff7812 */ /* 0x000fe2000784c0ff */
[----:B------:R-:W-:Y:S01]  /*2830*/  UIADD3 UR16, UR13, -UR14, URZ ;  /* 0x8000000e0d107290 */ /* 0x000fe2000fffe03f */
        /* <DEDUP_REMOVED lines=21> */
[----:B------:R-:W-:Y:S01]  /*2990*/  UIADD3 UR13, UR10, UR13, URZ ;  /* 0x0000000d0a0d7290 */ /* 0x000fe2000fffe03f */
[----:B------:R-:W-:Y:S01]  /*29a0*/  IADD3 R251, R250, 0x126c0, RZ ;  /* 0x000126c0fafb7810 */ /* 0x000fe20007ffe0ff */
[----:B------:R-:W-:Y:S01]  /*29b0*/  IMAD.IADD R0, R7, 0x1, -R0 ;  /* 0x0000000107007824 */ /* 0x000fe200078e0a00 */
[----:B------:R-:W-:Y:S01]  /*29c0*/  LOP3.LUT R2, R17, 0xfffffe00, RZ, 0xc0, !PT ;  /* 0xfffffe0011027812 */ /* 0x000fe200078ec0ff */
[----:B------:R3:W-:Y:S01]  /*29d0*/  LDGSTS.E.BYPASS.LTC128B.128 [R237+0x11080], [R10.64+0x80], !P4 ;  /* 0x110800800aed7fae */ /* 0x0007e2000e101d52 */
[----:B------:R-:W-:Y:S01]  /*29e0*/  UIMAD UR7, UR17, UR7, UR6 ;  /* 0x00000007110772a4 */ /* 0x000fe2000f8e0206 */
[----:B------:R-:W-:Y:S01]  /*29f0*/  SEL R229, R229, 0xfffffff0, !P1 ;  /* 0xfffffff0e5e57807 */ /* 0x000fe20004800000 */
[----:B------:R-:W-:Y:S01]  /*2a00*/  UIADD3 UR17, -UR14, 0x1, UR13 ;  /* 0x000000010e117890 */ /* 0x000fe2000fffe10d */
[----:B-----5:R-:W-:Y:S01]  /*2a10*/  IMAD.SHL.U32 R15, R0, 0x40, RZ ;  /* 0x00000040000f7824 */ /* 0x020fe200078e00ff */
[----:B------:R-:W-:Y:S01]  /*2a20*/  ULDC UR6, c[0x0][0x2a0] ;  /* 0x0000a80000067ab9 */ /* 0x000fe20000000800 */
[----:B------:R-:W-:Y:S01]  /*2a30*/  IMAD.SHL.U32 R14, R7, 0x4, RZ ;  /* 0x00000004070e7824 */ /* 0x000fe200078e00ff */
[----:B------:R-:W-:Y:S01]  /*2a40*/  IADD3.X R7, R244, UR9, RZ, P0, !PT ;  /* 0x00000009f4077c10 */ /* 0x000fe200087fe4ff */
[----:B------:R-:W-:Y:S01]  /*2a50*/  IMAD R5, R5, 0x400, R2 ;  /* 0x0000040005057824 */ /* 0x000fe200078e0202 */
[----:B------:R-:W-:Y:S01]  /*2a60*/  LOP3.LUT R15, R15, 0x1c0, RZ, 0xc0, !PT ;  /* 0x000001c00f0f7812 */ /* 0x000fe200078ec0ff */
[----:B------:R-:W-:Y:S01]  /*2a70*/  ULOP3.LUT UR6, URZ, UR6, URZ, 0x33, !UPT ;  /* 0x000000063f067292 */ /* 0x000fe2000f8e333f */
[----:B------:R-:W-:Y:S01]  /*2a80*/  LEA R8, P0, R12, c[0x0][0x280], 0x2 ;  /* 0x0000a0000c087a11 */ /* 0x000fe200078010ff */
[----:B--2---:R-:W-:Y:S01]  /*2a90*/  CS2R R30, SRZ ;  /* 0x00000000001e7805 */ /* 0x004fe2000001ff00 */
[----:B-1----:R-:W-:Y:S01]  /*2aa0*/  LOP3.LUT R19, R9, 0x38, R14, 0x78, !PT ;  /* 0x0000003809137812 */ /* 0x002fe200078e780e */
[----:B------:R-:W-:Y:S01]  /*2ab0*/  USHF.L.U32 UR9, UR4, 0x5, URZ ;  /* 0x0000000504097899 */ /* 0x000fe2000800063f */
[----:B------:R-:W-:-:S02]  /*2ac0*/  SHF.R.U32.HI R14, RZ, 0x3, R15 ;  /* 0x00000003ff0e7819 */ /* 0x000fc4000001160f */
[----:B------:R-:W-:Y:S01]  /*2ad0*/  LEA.HI.X R9, R12, c[0x0][0x284], R7, 0x2, P0 ;  /* 0x0000a1000c097a11 */ /* 0x000fe200000f1407 */
[----:B------:R-:W-:Y:S01]  /*2ae0*/  UMOV UR4, URZ ;  /* 0x0000003f00047c82 */ /* 0x000fe20008000000 */
[----:B------:R-:W-:Y:S02]  /*2af0*/  ISETP.GE.AND P0, PT, R236, 0x10, PT ;  /* 0x00000010ec00780c */ /* 0x000fe40003f06270 */
[C---:B------:R-:W-:Y:S02]  /*2b00*/  LOP3.LUT R234, R14.reuse, R15, R234, 0x1e, !PT ;  /* 0x0000000f0eea7212 */ /* 0x040fe400078e1eea */
[----:B------:R-:W-:Y:S02]  /*2b10*/  LOP3.LUT R233, R14, R233, R15, 0x1e, !PT ;  /* 0x000000e90ee97212 */ /* 0x000fe400078e1e0f */
[----:B------:R-:W-:Y:S01]  /*2b20*/  LOP3.LUT P1, RZ, R0, 0x2, RZ, 0xc0, !PT ;  /* 0x0000000200ff7812 */ /* 0x000fe2000782c0ff */
[----:B------:R-:W-:Y:S01]  /*2b30*/  IMAD.IADD R234, R5, 0x1, R234 ;  /* 0x0000000105ea7824 */ /* 0x000fe200078e02ea */
[----:B------:R-:W-:-:S02]  /*2b40*/  IADD3 R5, R250, 0x12480, RZ ;  /* 0x00012480fa057810 */ /* 0x000fc40007ffe0ff */
[----:B------:R-:W-:Y:S02]  /*2b50*/  LOP3.LUT R233, R233, R2, RZ, 0xfc, !PT ;  /* 0x00000002e9e97212 */ /* 0x000fe400078efcff */
[----:B------:R-:W-:Y:S01]  /*2b60*/  @P2 IADD3 R251, R5, 0x1c0, RZ ;  /* 0x000001c005fb2810 */ /* 0x000fe20007ffe0ff */
[----:B------:R-:W-:Y:S01]  /*2b70*/  @!P0 IMAD.SHL.U32 R5, R236, 0x10, RZ ;  /* 0x00000010ec058824 */ /* 0x000fe200078e00ff */
[----:B------:R-:W-:Y:S02]  /*2b80*/  LOP3.LUT R12, R13, 0x1c0, RZ, 0xc0, !PT ;  /* 0x000001c00d0c7812 */ /* 0x000fe400078ec0ff */
[----:B------:R-:W-:Y:S02]  /*2b90*/  LOP3.LUT R230, R19, R230, RZ, 0xfc, !PT ;  /* 0x000000e613e67212 */ /* 0x000fe400078efcff */
[----:B------:R1:W-:Y:S01]  /*2ba0*/  @!P0 LDGSTS.E.BYPASS.LTC128B.128 [R5+0x12280], [R8.64] ;  /* 0x1228000008058fae */ /* 0x0003e2000b901d52 */
[----:B------:R-:W-:Y:S01]  /*2bb0*/  LOP3.LUT P0, RZ, R0, 0x4, RZ, 0xc0, !PT ;  /* 0x0000000400ff7812 */ /* 0x000fe2000780c0ff */
[----:B------:R-:W-:Y:S01]  /*2bc0*/  IMAD.MOV.U32 R0, RZ, RZ, 0x20 ;  /* 0x00000020ff007424 */ /* 0x000fe200078e00ff */
[----:B------:R-:W-:Y:S01]  /*2bd0*/  SHF.R.U32.HI R12, RZ, 0x3, R12 ;  /* 0x00000003ff0c7819 */ /* 0x000fe2000001160c */
[----:B------:R-:W0:Y:S01]  /*2be0*/  LDGDEPBAR ;  /* 0x00000000000079af */ /* 0x000e220000000000 */
[----:B------:R-:W-:-:S02]  /*2bf0*/  LEA R230, R230, 0x15480, 0x1 ;  /* 0x00015480e6e67811 */ /* 0x000fc400078e08ff */
[----:B------:R-:W-:Y:S01]  /*2c00*/  SEL R227, R0, 0xffffffe0, !P0 ;  /* 0xffffffe000e37807 */ /* 0x000fe20004000000 */
[----:B------:R-:W0:Y:S01]  /*2c10*/  LDGDEPBAR ;  /* 0x00000000000079af */ /* 0x000e220000000000 */
[----:B------:R-:W-:Y:S01]  /*2c20*/  LOP3.LUT R231, R12, R231, RZ, 0x3c, !PT ;  /* 0x000000e70ce77212 */ /* 0x000fe200078e3cff */
[----:B------:R-:W-:Y:S01]  /*2c30*/  IMAD R229, R229, 0x2, R230 ;  /* 0x00000002e5e57824 */ /* 0x000fe200078e02e6 */
[----:B------:R-:W-:Y:S01]  /*2c40*/  SEL R228, R228, 0xfffffff0, !P1 ;  /* 0xfffffff0e4e47807 */ /* 0x000fe20004800000 */
[--C-:B------:R-:W-:Y:S01]  /*2c50*/  IMAD.IADD R224, R234, 0x1, R227.reuse ;  /* 0x00000001eae07824 */ /* 0x100fe200078e02e3 */
[----:B------:R-:W-:Y:S01]  /*2c60*/  IADD3 R252, R77, UR7, RZ ;  /* 0x000000074dfc7c10 */ /* 0x000fe2000fffe0ff */
[----:B------:R-:W-:Y:S02]  /*2c70*/  IMAD.SHL.U32 R231, R231, 0x2, RZ ;  /* 0x00000002e7e77824 */ /* 0x000fe400078e00ff */
[----:B------:R-:W-:Y:S02]  /*2c80*/  IMAD.IADD R226, R228, 0x1, R227 ;  /* 0x00000001e4e27824 */ /* 0x000fe400078e02e3 */
[----:B------:R-:W-:-:S02]  /*2c90*/  IMAD.IADD R225, R234, 0x1, R228 ;  /* 0x00000001eae17824 */ /* 0x000fc400078e02e4 */
[----:B------:R-:W-:Y:S02]  /*2ca0*/  IMAD.IADD R223, R228, 0x1, R224 ;  /* 0x00000001e4df7824 */ /* 0x000fe400078e02e0 */
[----:B-1----:R-:W-:-:S05]  /*2cb0*/  IMAD.SHL.U32 R5, R6, 0x2, RZ ;  /* 0x0000000206057824 */ /* 0x002fca00078e00ff */
[C---:B------:R-:W-:Y:S01]  /*2cc0*/  IADD3 R3, -R5.reuse, UR13, RZ ;  /* 0x0000000d05037c10 */ /* 0x040fe2000fffe1ff */
[----:B------:R-:W-:Y:S01]  /*2cd0*/  UMOV UR13, 0x1 ;  /* 0x00000001000d7882 */ /* 0x000fe20000000000 */
[C---:B------:R-:W-:Y:S02]  /*2ce0*/  IADD3 R2, -R5.reuse, UR17, RZ ;  /* 0x0000001105027c10 */ /* 0x040fe4000fffe1ff */
[----:B------:R-:W-:Y:S01]  /*2cf0*/  IADD3 R4, -R5, UR10, RZ ;  /* 0x0000000a05047c10 */ /* 0x000fe2000fffe1ff */
[----:B------:R1:W-:Y:S04]  /*2d00*/  STL [R1+0xc], R3 ;  /* 0x00000c0301007387 */ /* 0x0003e80000100800 */
[----:B------:R-:W-:Y:S01]  /*2d10*/  STL [R1+0x28], R4 ;  /* 0x0000280401007387 */ /* 0x000fe20000100800 */
[----:B-1----:R-:W-:-:S02]  /*2d20*/  IADD3 R3, R2, c[0x0][0x2a4], RZ ;  /* 0x0000a90002037a10 */ /* 0x002fc40007ffe0ff */
[----:B------:R-:W-:-:S03]  /*2d30*/  IADD3 R2, R2, UR6, RZ ;  /* 0x0000000602027c10 */ /* 0x000fc6000fffe0ff */
[----:B------:R1:W-:Y:S04]  /*2d40*/  STL [R1+0x1c], R3 ;  /* 0x00001c0301007387 */ /* 0x0003e80000100800 */
[----:B------:R2:W-:Y:S01]  /*2d50*/  STL [R1+0x18], R2 ;  /* 0x0000180201007387 */ /* 0x0005e20000100800 */
[----:B-1----:R-:W-:-:S05]  /*2d60*/  IMAD.MOV.U32 R3, RZ, RZ, 0x1 ;  /* 0x00000001ff037424 */ /* 0x002fca00078e00ff */
[----:B--234-:R-:W-:Y:S02]  /*2d70*/  ISETP.LE.AND P2, PT, R3, c[0x0][0x2a8], PT ;  /* 0x0000aa0003007a0c */ /* 0x01cfe40003f43270 */
.L_x_660:
        /* <DEDUP_REMOVED lines=192> */
.L_x_644:
[----:B------:R-:W-:Y:S11]  /*3980*/  ISETP.NE.AND P2, PT, R139, c[0x0][0x2a8], PT ;  /* 0x0000aa008b007a0c */ /* 0x000ff60003f45270 */
[----:B------:R-:W-:Y:S02]  /*3990*/  @!UPT UIADD3 URZ, URZ, URZ, URZ ;  /* 0x0000003f3f3ff290 */ /* 0x000fe4000fffe03f */
[----:B------:R-:W-:Y:S05]  /*39a0*/  @P2 IMAD.HI.U32 R2, R3, c[0x0][0x2ac], RZ ;  /* 0x0000ab0003022a27 */ /* 0x000fea00078e00ff */
[----:B------:R-:W-:Y:S02]  /*39b0*/  @P2 SHF.R.U32.HI R3, RZ, c[0x0][0x2b0], R2 ;  /* 0x0000ac00ff032a19 */ /* 0x000fe40000011602 */
.L_x_645:
[----:B------:R-:W-:Y:S05]  /*39c0*/  BSYNC B0 ;  /* 0x0000000000007941 */ /* 0x000fea0003800000 */
.L_x_643:
        /* <DEDUP_REMOVED lines=8> */
.L_x_642:
        /* <DEDUP_REMOVED lines=16> */
.L_x_648:
[----:B------:R-:W-:Y:S11]  /*3b50*/  ISETP.NE.AND P2, PT, R139, c[0x0][0x2a8], PT ;  /* 0x0000aa008b007a0c */ /* 0x000ff60003f45270 */
[----:B------:R-:W-:Y:S02]  /*3b60*/  @!UPT UIADD3 URZ, URZ, URZ, URZ ;  /* 0x0000003f3f3ff290 */ /* 0x000fe4000fffe03f */
[----:B------:R-:W-:Y:S05]  /*3b70*/  @P2 IMAD.HI.U32 R2, R3, c[0x0][0x2ac], RZ ;  /* 0x0000ab0003022a27 */ /* 0x000fea00078e00ff */
[----:B------:R-:W-:Y:S02]  /*3b80*/  @P2 SHF.R.U32.HI R3, RZ, c[0x0][0x2b0], R2 ;  /* 0x0000ac00ff032a19 */ /* 0x000fe40000011602 */
.L_x_649:
[----:B------:R-:W-:Y:S05]  /*3b90*/  BSYNC B0 ;  /* 0x0000000000007941 */ /* 0x000fea0003800000 */
.L_x_647:
[----:B------:R-:W2:Y:S02]  /*3ba0*/  LDL R2, [R1+0x28] ;  /* 0x0000280001027983 */ /* 0x000ea40000100800 */
[----:B--2---:R-:W-:Y:S05]  /*3bb0*/  IMAD R4, R3, c[0x0][0x2a8], R2 ;  /* 0x0000aa0003047a24 */ /* 0x004fea00078e0202 */
[----:B------:R-:W-:Y:S02]  /*3bc0*/  IADD3 R2, R4, c[0x0][0x2a8], RZ ;  /* 0x0000aa0004027a10 */ /* 0x000fe40007ffe0ff */
[----:B------:R-:W-:Y:S02]  /*3bd0*/  IMNMX R7, R7, R4, !PT ;  /* 0x0000000407077217 */ /* 0x000fe40007800200 */
[----:B------:R-:W-:Y:S02]  /*3be0*/  IMNMX R13, R13, R2, PT ;  /* 0x000000020d0d7217 */ /* 0x000fe40003800200 */
.L_x_646:
        /* <DEDUP_REMOVED lines=16> */
.L_x_652:
[----:B------:R-:W-:Y:S11]  /*3cf0*/  ISETP.NE.AND P2, PT, R139, c[0x0][0x2a8], PT ;  /* 0x0000aa008b007a0c */ /* 0x000ff60003f45270 */
[----:B------:R-:W-:Y:S02]  /*3d00*/  @!UPT UIADD3 URZ, URZ, URZ, URZ ;  /* 0x0000003f3f3ff290 */ /* 0x000fe4000fffe03f */
[----:B------:R-:W-:Y:S05]  /*3d10*/  @P2 IMAD.HI.U32 R2, R3, c[0x0][0x2ac], RZ ;  /* 0x0000ab0003022a27 */ /* 0x000fea00078e00ff */
[----:B------:R-:W-:Y:S02]  /*3d20*/  @P2 SHF.R.U32.HI R3, RZ, c[0x0][0x2b0], R2 ;  /* 0x0000ac00ff032a19 */ /* 0x000fe40000011602 */
.L_x_653:
[----:B------:R-:W-:Y:S05]  /*3d30*/  BSYNC B0 ;  /* 0x0000000000007941 */ /* 0x000fea0003800000 */
.L_x_651:
[----:B------:R-:W2:Y:S02]  /*3d40*/  LDL R2, [R1+0x28] ;  /* 0x0000280001027983 */ /* 0x000ea40000100800 */
[----:B--2---:R-:W-:Y:S05]  /*3d50*/  IMAD R2, R3, c[0x0][0x2a8], R2 ;  /* 0x0000aa0003027a24 */ /* 0x004fea00078e0202 */
[----:B------:R-:W-:Y:S02]  /*3d60*/  IADD3 R3, R2, c[0x0][0x2a8], RZ ;  /* 0x0000aa0002037a10 */ /* 0x000fe40007ffe0ff */
[----:B------:R-:W-:Y:S02]  /*3d70*/  IMNMX R5, R5, R2, !PT ;  /* 0x0000000205057217 */ /* 0x000fe40007800200 */
[----:B------:R-:W-:Y:S02]  /*3d80*/  IMNMX R6, R6, R3, PT ;  /* 0x0000000306067217 */ /* 0x000fe40003800200 */
.L_x_650:
        /* <DEDUP_REMOVED lines=16> */
.L_x_656:
[----:B------:R-:W-:Y:S11]  /*3e90*/  ISETP.NE.AND P2, PT, R139, c[0x0][0x2a8], PT ;  /* 0x0000aa008b007a0c */ /* 0x000ff60003f45270 */
[----:B------:R-:W-:Y:S02]  /*3ea0*/  @!UPT UIADD3 URZ, URZ, URZ, URZ ;  /* 0x0000003f3f3ff290 */ /* 0x000fe4000fffe03f */
[----:B------:R-:W-:Y:S05]  /*3eb0*/  @P2 IMAD.HI.U32 R2, R3, c[0x0][0x2ac], RZ ;  /* 0x0000ab0003022a27 */ /* 0x000fea00078e00ff */
[----:B------:R-:W-:Y:S02]  /*3ec0*/  @P2 SHF.R.U32.HI R3, RZ, c[0x0][0x2b0], R2 ;  /* 0x0000ac00ff032a19 */ /* 0x000fe40000011602 */
.L_x_657:
[----:B------:R-:W-:Y:S05]  /*3ed0*/  BSYNC B0 ;  /* 0x0000000000007941 */ /* 0x000fea0003800000 */
.L_x_655:
[----:B------:R-:W2:Y:S02]  /*3ee0*/  LDL R2, [R1+0x28] ;  /* 0x0000280001027983 */ /* 0x000ea40000100800 */
[----:B--2---:R-:W-:Y:S05]  /*3ef0*/  IMAD R11, R3, c[0x0][0x2a8], R2 ;  /* 0x0000aa00030b7a24 */ /* 0x004fea00078e0202 */
[----:B------:R-:W-:Y:S02]  /*3f00*/  IADD3 R3, R11, c[0x0][0x2a8], RZ ;  /* 0x0000aa000b037a10 */ /* 0x000fe40007ffe0ff */
[----:B------:R-:W-:Y:S02]  /*3f10*/  IMNMX R4, R4, R11, !PT ;  /* 0x0000000b04047217 */ /* 0x000fe40007800200 */
[----:B------:R-:W-:Y:S02]  /*3f20*/  IMNMX R136, R136, R3, PT ;  /* 0x0000000388887217 */ /* 0x000fe40003800200 */
.L_x_654:
        /* <DEDUP_REMOVED lines=61> */
.L_x_658:
        /* <DEDUP_REMOVED lines=500> */
.L_x_659:
        /* <DEDUP_REMOVED lines=234> */
.L_x_641:
[----:B------:R-:W-:Y:S05]  /*70e0*/  @P0 EXIT ;  /* 0x000000000000094d */ /* 0x000fea0003800000 */
[----:B------:R-:W-:Y:S02]  /*70f0*/  ULDC.64 UR4, c[0x0][0x360] ;  /* 0x0000d80000047ab9 */ /* 0x000fe40000000a00 */
[----:B------:R-:W-:Y:S02]  /*7100*/  UISETP.NE.U32.AND UP2, UPT, URZ, UR4, UPT ;  /* 0x000000043f00728c */ /* 0x000fe4000bf45070 */
[----:B------:R-:W-:-:S02]  /*7110*/  ULDC.64 UR6, c[0x0][0x360] ;  /* 0x0000d80000067ab9 */ /* 0x000fc40000000a00 */
[----:B------:R-:W-:Y:S02]  /*7120*/  UISETP.NE.AND.EX UP2, UPT, URZ, UR5, UPT, UP2 ;  /* 0x000000053f00728c */ /* 0x000fe4000bf45320 */
[----:B------:R-:W-:-:S04]  /*7130*/  ULDC.64 UR10, c[0x0][0x338] ;  /* 0x0000ce00000a7ab9 */ /* 0x000fc80000000a00 */
[----:B------:R-:W-:-:S05]  /*7140*/  PLOP3.LUT P0, PT, PT, PT, UP2, 0x80, 0x0 ;  /* 0x000000000000781c */ /* 0x000fca0003f0f028 */
[----:B------:R-:W-:Y:S02]  /*7150*/  @UP2 UMOV UR4, 0x4 ;  /* 0x0000000400042882 */ /* 0x000fe40000000000 */
[----:B------:R-:W-:-:S06]  /*7160*/  @UP2 UIMAD.WIDE UR4, UR15, UR4, UR6 ;  /* 0x000000040f0422a5 */ /* 0x000fcc000f8e0206 */
[----:B------:R-:W-:Y:S02]  /*7170*/  IMAD.U32 R2, RZ, RZ, UR4 ;  /* 0x00000004ff027e24 */ /* 0x000fe4000f8e00ff */
[----:B------:R-:W-:-:S05]  /*7180*/  IMAD.U32 R3, RZ, RZ, UR5 ;  /* 0x00000005ff037e24 */ /* 0x000fca000f8e00ff */
[----:B------:R-:W2:Y:S01]  /*7190*/  @P0 LDG.E R0, [R2.64] ;  /* 0x0000001202000981 */ /* 0x000ea2000c1e1900 */
[----:B------:R-:W3:Y:S01]  /*71a0*/  S2UR UR6, SR_CTAID.X ;  /* 0x00000000000679c3 */ /* 0x000ee20000002500 */
[----:B------:R-:W-:Y:S02]  /*71b0*/  UMOV UR5, 0x1 ;  /* 0x0000000100057882 */ /* 0x000fe40000000000 */
[----:B------:R-:W-:Y:S01]  /*71c0*/  BAR.SYNC.DEFER_BLOCKING 0x1, 0x100 ;  /* 0x0044000000007b1d */ /* 0x000fe20000010000 */
[----:B------:R-:W-:Y:S01]  /*71d0*/  UISETP.NE.AND UP0, UPT, UR5, UR10, UPT ;  /* 0x0000000a0500728c */ /* 0x000fe2000bf05270 */
[----:B------:R-:W-:-:S04]  /*71e0*/  ISETP.NE.AND P2, PT, R236, RZ, PT ;  /* 0x000000ffec00720c */ /* 0x000fc80003f45270 */
[----:B------:R-:W4:Y:S01]  /*71f0*/  S2UR UR4, SR_CTAID.Y ;  /* 0x00000000000479c3 */ /* 0x000f220000002600 */
[----:B------:R-:W-:Y:S01]  /*7200*/  ULDC UR7, c[0x0][0x358] ;  /* 0x0000d60000077ab9 */ /* 0x000fe20000000800 */
[----:B------:R-:W-:Y:S01]  /*7210*/  BSSY B0, `(.L_x_661) ;  /* 0x0000029000007945 */ /* 0x000fe20003800000 */
[----:B------:R-:W-:Y:S02]  /*7220*/  ULDC UR8, c[0x0][0x2f4] ;  /* 0x0000bd0000087ab9 */ /* 0x000fe40000000800 */
[----:B------:R-:W-:Y:S02]  /*7230*/  ULDC UR5, c[0x0][0x340] ;  /* 0x0000d00000057ab9 */ /* 0x000fe40000000800 */
[----:B------:R-:W-:Y:S02]  /*7240*/  UIMAD UR13, UR15, UR8, URZ ;  /* 0x000000080f0d72a4 */ /* 0x000fe4000f8e023f */
[----:B---3--:R-:W-:-:S04]  /*7250*/  UIMAD UR7, UR6, UR7, URZ ;  /* 0x00000007060772a4 */ /* 0x008fc8000f8e023f */
[----:B------:R-:W-:-:S04]  /*7260*/  UIMAD UR8, UR7, UR8, URZ ;  /* 0x00000008070872a4 */ /* 0x000fc8000f8e023f */
[----:B------:R-:W-:Y:S02]  /*7270*/  USHF.R.S32.HI UR14, URZ, 0x1f, UR8 ;  /* 0x0000001f3f0e7899 */ /* 0x000fe40008011408 */
[----:B----4-:R-:W-:-:S03]  /*7280*/  UIMAD.WIDE.U32 UR16, UR4, UR11, URZ ;  /* 0x0000000b041072a5 */ /* 0x010fc6000f8e003f */
[----:B------:R-:W-:Y:S02]  /*7290*/  UMOV UR11, UR4 ;  /* 0x00000004000b7c82 */ /* 0x000fe40008000000 */
[----:B------:R-:W-:Y:S02]  /*72a0*/  @UP0 USHF.R.U32.HI UR11, URZ, UR5, UR17 ;  /* 0x000000053f0b0299 */ /* 0x000fe40008011611 */
[----:B------:R-:W-:Y:S02]  /*72b0*/  USHF.R.S32.HI UR5, URZ, 0x1f, UR13 ;  /* 0x0000001f3f057899 */ /* 0x000fe4000801140d */
[----:B------:R-:W-:Y:S02]  /*72c0*/  UIADD3 UR8, UP1, UP0, UR8, UR13, UR11 ;  /* 0x0000000d08087290 */ /* 0x000fe4000f83e00b */
[----:B------:R-:W-:Y:S02]  /*72d0*/  UIADD3 UR7, -UR11, URZ, URZ ;  /* 0x0000003f0b077290 */ /* 0x000fe4000fffe13f */
[----:B------:R-:W-:-:S02]  /*72e0*/  USHF.R.S32.HI UR9, URZ, 0x1f, UR11 ;  /* 0x0000001f3f097899 */ /* 0x000fc4000801140b */
[----:B------:R-:W-:Y:S02]  /*72f0*/  UIMAD UR10, UR7, UR10, UR4 ;  /* 0x0000000a070a72a4 */ /* 0x000fe4000f8e0204 */
[----:B------:R-:W-:Y:S02]  /*7300*/  UIADD3.X UR14, UR14, UR5, UR9, UP1, UP0 ;  /* 0x000000050e0e7290 */ /* 0x000fe40008fe0409 */
[----:B------:R-:W-:Y:S02]  /*7310*/  USHF.L.U32 UR7, UR8, 0x2, URZ ;  /* 0x0000000208077899 */ /* 0x000fe4000800063f */
[----:B------:R-:W-:Y:S02]  /*7320*/  ULDC.64 UR4, c[0x0][0x350] ;  /* 0x0000d40000047ab9 */ /* 0x000fe40000000a00 */
[----:B------:R-:W-:Y:S02]  /*7330*/  USHF.L.U64.HI UR8, UR8, 0x2, UR14 ;  /* 0x0000000208087899 */ /* 0x000fe4000801020e */
[----:B------:R-:W-:-:S04]  /*7340*/  UIADD3 UR4, UP0, UR7, UR4, URZ ;  /* 0x0000000407047290 */ /* 0x000fc8000ff1e03f */
[----:B------:R-:W-:Y:S02]  /*7350*/  UIADD3.X UR5, UR8, UR5, URZ, UP0, !UPT ;  /* 0x0000000508057290 */ /* 0x000fe400087fe43f */
[----:B------:R-:W-:-:S04]  /*7360*/  MOV R4, UR4 ;  /* 0x0000000400047c02 */ /* 0x000fc80008000f00 */
[----:B-1----:R-:W-:Y:S01]  /*7370*/  IMAD.U32 R5, RZ, RZ, UR5 ;  /* 0x00000005ff057e24 */ /* 0x002fe2000f8e00ff */
[----:B--2---:R-:W1:Y:S02]  /*7380*/  @P0 R2UR UR12, R0 ;  /* 0x00000000000c03c2 */ /* 0x004e6400000e0000 */
[----:B-1----:R-:W-:-:S04]  /*7390*/  @UP2 UIMAD UR12, UR15, 0x60, UR12 ;  /* 0x000000600f0c28a4 */ /* 0x002fc8000f8e020c */
[----:B------:R-:W-:Y:S02]  /*73a0*/  UIMAD.WIDE UR12, UR12, 0x2aaaaaab, URZ ;  /* 0x2aaaaaab0c0c78a5 */ /* 0x000fe4000f8e023f */
[----:B------:R-:W-:Y:S02]  /*73b0*/  USHF.R.S32.HI UR12, URZ, 0x1f, UR15 ;  /* 0x0000001f3f0c7899 */ /* 0x000fe4000801140f */
[----:B------:R-:W-:Y:S02]  /*73c0*/  @UP2 USHF.R.U32.HI UR16, URZ, 0x1f, UR13 ;  /* 0x0000001f3f102899 */ /* 0x000fe4000801160d */
[----:B------:R-:W-:Y:S02]  /*73d0*/  USEL UR15, UR15, URZ, !UP2 ;  /* 0x0000003f0f0f7287 */ /* 0x000fe4000d000000 */
[----:B------:R-:W-:Y:S02]  /*73e0*/  @UP2 ULEA.HI.SX32 UR16, UR13, UR16, 0x1c ;  /* 0x000000100d102291 */ /* 0x000fe4000f8fe23f */
[----:B------:R-:W-:-:S02]  /*73f0*/  USEL UR12, UR12, URZ, !UP2 ;  /* 0x0000003f0c0c7287 */ /* 0x000fc4000d000000 */
[----:B------:R-:W-:-:S04]  /*7400*/  @UP2 UIMAD UR16, UR16, 0x3000, URZ ;  /* 0x00003000101028a4 */ /* 0x000fc8000f8e023f */
[----:B------:R-:W-:-:S03]  /*7410*/  @UP2 USHF.R.S32.HI UR17, URZ, 0x1f, UR16 ;  /* 0x0000001f3f112899 */ /* 0x000fc60008011410 */
[----:B------:R-:W-:-:S04]  /*7420*/  @!UP2 UMOV UR16, URZ ;  /* 0x0000003f0010ac82 */ /* 0x000fc80008000000 */
[----:B------:R-:W-:Y:S01]  /*7430*/  @!UP2 UMOV UR17, URZ ;  /* 0x0000003f0011ac82 */ /* 0x000fe20008000000 */
[----:B------:R-:W-:Y:S05]  /*7440*/  @P2 BRA `(.L_x_662) ;  /* 0x0000005000002947 */ /* 0x000fea0003800000 */
.L_x_663:
[----:B------:R-:W2:Y:S01]  /*7450*/  LDG.E.STRONG.GPU R0, [R4.64] ;  /* 0x0000001204007981 */ /* 0x000ea2000c1ef900 */
[----:B------:R-:W-:Y:S01]  /*7460*/  YIELD ;  /* 0x0000000000007946 */ /* 0x000fe20003800000 */
[----:B--2---:R-:W-:Y:S01]  /*7470*/  ISETP.NE.AND P0, PT, R0, UR10, PT ;  /* 0x0000000a00007c0c */ /* 0x004fe2000bf05270 */
[----:B------:R-:W-:-:S12]  /*7480*/  CCTL.IVALL ;  /* 0x00000000ff00798f */ /* 0x000fd80002000000 */
[----:B------:R-:W-:Y:S05]  /*7490*/  @P0 BRA `(.L_x_663) ;  /* 0xffffffb000000947 */ /* 0x000fea000383ffff */
.L_x_662:
[----:B------:R-:W-:Y:S05]  /*74a0*/  BSYNC B0 ;  /* 0x0000000000007941 */ /* 0x000fea0003800000 */
.L_x_661:
[----:B------:R-:W-:Y:S01]  /*74b0*/  MOV R2, 0xffffffff ;  /* 0xffffffff00027802 */ /* 0x000fe20000000f00 */
[----:B------:R-:W-:Y:S05]  /*74c0*/  BRA.CONV ~URZ, `(.L_x_664) ;  /* 0x000000237f007947 */ /* 0x000fea000b800000 */
[----:B------:R-:W-:Y:S02]  /*74d0*/  MOV R0, 0x74f0 ;  /* 0x000074f000007802 */ /* 0x000fe40000000f00 */
[----:B------:R-:W-:Y:S05]  /*74e0*/  CALL.REL.NOINC `($__internal_3_$__cuda_sm70_warpsync) ;  /* 0x00000b3000007944 */ /* 0x000fea0003c00000 */
.L_x_664:
[----:B------:R-:W-:Y:S01]  /*74f0*/  UIMAD UR5, UR6, 0x3000, URZ ;  /* 0x00003000060578a4 */ /* 0x000fe2000f8e023f */
[----:B------:R-:W-:Y:S01]  /*7500*/  SHF.R.S32.HI R0, RZ, 0x1f, R236 ;  /* 0x0000001fff007819 */ /* 0x000fe200000114ec */
[----:B------:R-:W-:-:S06]  /*7510*/  NOP ;  /* 0x0000000000007918 */ /* 0x000fcc0000000000 */
[----:B------:R-:W-:Y:S01]  /*7520*/  USHF.R.S32.HI UR4, URZ, 0x1f, UR5 ;  /* 0x0000001f3f047899 */ /* 0x000fe20008011405 */
[----:B------:R-:W-:-:S05]  /*7530*/  IMAD.U32 R237, RZ, RZ, UR5 ;  /* 0x00000005ffed7e24 */ /* 0x000fca000f8e00ff */
[----:B------:R-:W-:Y:S01]  /*7540*/  IMAD.U32 R3, RZ, RZ, UR4 ;  /* 0x00000004ff037e24 */ /* 0x000fe2000f8e00ff */
[----:B------:R-:W-:Y:S01]  /*7550*/  IADD3 R236, P1, P0, R237, UR16, R236 ;  /* 0x00000010edec7c10 */ /* 0x000fe2000f83e0ec */
[----:B------:R-:W-:Y:S02]  /*7560*/  ULDC.64 UR4, c[0x0][0x328] ;  /* 0x0000ca0000047ab9 */ /* 0x000fe40000000a00 */
[----:B------:R-:W-:Y:S01]  /*7570*/  UIMAD UR4, UR9, UR4, URZ ;  /* 0x00000004090472a4 */ /* 0x000fe2000f8e023f */
[----:B------:R-:W-:Y:S01]  /*7580*/  IADD3.X R237, R3, UR17, R0, P1, P0 ;  /* 0x0000001103ed7c10 */ /* 0x000fe20008fe0400 */
[----:B------:R-:W-:Y:S02]  /*7590*/  IMAD.U32 R3, RZ, RZ, UR11 ;  /* 0x0000000bff037e24 */ /* 0x000fe4000f8e00ff */
[----:B------:R-:W-:Y:S02]  /*75a0*/  UIMAD UR13, UR11, UR5, UR4 ;  /* 0x000000050b0d72a4 */ /* 0x000fe4000f8e0204 */
[----:B------:R-:W-:Y:S01]  /*75b0*/  IMAD.WIDE.U32 R6, R3, c[0x0][0x328], R236 ;  /* 0x0000ca0003067a25 */ /* 0x000fe200078e00ec */
[----:B------:R-:W-:-:S02]  /*75c0*/  ULDC.64 UR4, c[0x0][0x330] ;  /* 0x0000cc0000047ab9 */ /* 0x000fc40000000a00 */
[----:B------:R-:W-:Y:S01]  /*75d0*/  UIMAD UR4, UR12, UR4, URZ ;  /* 0x000000040c0472a4 */ /* 0x000fe2000f8e023f */
[----:B------:R-:W-:Y:S01]  /*75e0*/  IMAD.U32 R3, RZ, RZ, UR15 ;  /* 0x0000000fff037e24 */ /* 0x000fe2000f8e00ff */
[----:B------:R-:W-:Y:S02]  /*75f0*/  IADD3 R7, R7, UR13, RZ ;  /* 0x0000000d07077c10 */ /* 0x000fe4000fffe0ff */
[----:B------:R-:W-:-:S03]  /*7600*/  UIMAD UR4, UR15, UR5, UR4 ;  /* 0x000000050f0472a4 */ /* 0x000fc6000f8e0204 */
[----:B------:R-:W-:-:S05]  /*7610*/  IMAD.WIDE.U32 R6, R3, c[0x0][0x330], R6 ;  /* 0x0000cc0003067a25 */ /* 0x000fca00078e0006 */
        /* <DEDUP_REMOVED lines=53> */
[----:B-1----:R-:W-:Y:S05]  /*7970*/  CALL.REL.NOINC `($__internal_3_$__cuda_sm70_warpsync) ;  /* 0x000006a000007944 */ /* 0x002fea0003c00000 */
.L_x_665:
        /* <DEDUP_REMOVED lines=12> */
.L_x_667:
[----:B------:R-:W-:Y:S05]  /*7a40*/  BSYNC B0 ;  /* 0x0000000000007941 */ /* 0x000fea0003800000 */
.L_x_666:
[----:B------:R-:W-:Y:S01]  /*7a50*/  ULDC.64 UR4, c[0x0][0x348] ;  /* 0x0000d20000047ab9 */ /* 0x000fe20000000a00 */
[----:B------:R-:W-:Y:S01]  /*7a60*/  BSSY B0, `(.L_x_668) ;  /* 0x000000b000007945 */ /* 0x000fe20003800000 */
[----:B------:R-:W-:-:S04]  /*7a70*/  UIADD3 UR4, UP0, UR7, UR4, URZ ;  /* 0x0000000407047290 */ /* 0x000fc8000ff1e03f */
[----:B------:R-:W-:Y:S02]  /*7a80*/  UIADD3.X UR5, UR8, UR5, URZ, UP0, !UPT ;  /* 0x0000000508057290 */ /* 0x000fe400087fe43f */
[----:B--2---:R-:W-:-:S04]  /*7a90*/  MOV R4, UR4 ;  /* 0x0000000400047c02 */ /* 0x004fc80008000f00 */
[----:B------:R-:W-:Y:S01]  /*7aa0*/  MOV R5, UR5 ;  /* 0x0000000500057c02 */ /* 0x000fe20008000f00 */
[----:B------:R-:W-:Y:S05]  /*7ab0*/  @P2 BRA `(.L_x_669) ;  /* 0x0000005000002947 */ /* 0x000fea0003800000 */
.L_x_670:
[----:B------:R-:W2:Y:S01]  /*7ac0*/  LDG.E.STRONG.GPU R0, [R4.64] ;  /* 0x0000001204007981 */ /* 0x000ea2000c1ef900 */
[----:B------:R-:W-:Y:S01]  /*7ad0*/  YIELD ;  /* 0x0000000000007946 */ /* 0x000fe20003800000 */
[----:B--2---:R-:W-:Y:S01]  /*7ae0*/  ISETP.NE.AND P0, PT, R0, UR10, PT ;  /* 0x0000000a00007c0c */ /* 0x004fe2000bf05270 */
[----:B------:R-:W-:-:S12]  /*7af0*/  CCTL.IVALL ;  /* 0x00000000ff00798f */ /* 0x000fd80002000000 */
[----:B------:R-:W-:Y:S05]  /*7b00*/  @P0 BRA `(.L_x_670) ;  /* 0xffffffb000000947 */ /* 0x000fea000383ffff */
.L_x_669:
[----:B------:R-:W-:Y:S05]  /*7b10*/  BSYNC B0 ;  /* 0x0000000000007941 */ /* 0x000fea0003800000 */
.L_x_668:
[----:B------:R-:W-:Y:S05]  /*7b20*/  BRA.CONV ~URZ, `(.L_x_671) ;  /* 0x000000237f007947 */ /* 0x000fea000b800000 */
[----:B------:R-:W-:Y:S02]  /*7b30*/  MOV R0, 0x7b50 ;  /* 0x00007b5000007802 */ /* 0x000fe40000000f00 */
[----:B-1----:R-:W-:Y:S05]  /*7b40*/  CALL.REL.NOINC `($__internal_3_$__cuda_sm70_warpsync) ;  /* 0x000004d000007944 */ /* 0x002fea0003c00000 */
.L_x_671:
[----:B------:R-:W-:Y:S01]  /*7b50*/  ULDC.64 UR4, c[0x0][0x300] ;  /* 0x0000c00000047ab9 */ /* 0x000fe20000000a00 */
[----:B------:R-:W-:Y:S01]  /*7b60*/  IMAD.U32 R0, RZ, RZ, UR11 ;  /* 0x0000000bff007e24 */ /* 0x000fe2000f8e00ff */
[----:B------:R-:W-:-:S03]  /*7b70*/  UIMAD UR4, UR9, UR4, URZ ;  /* 0x00000004090472a4 */ /* 0x000fc6000f8e023f */
        /* <DEDUP_REMOVED lines=8> */
[----:B-1----:R-:W-:-:S04]  /*7c00*/  LEA R8, P0, R6, c[0x0][0x2e8], 0x2 ;  /* 0x0000ba0006087a11 */ /* 0x002fc800078010ff */
        /* <DEDUP_REMOVED lines=53> */
.L_x_672:
        /* <DEDUP_REMOVED lines=12> */
        .weak           $__internal_3_$__cuda_sm70_warpsync
        .type           $__internal_3_$__cuda_sm70_warpsync,@function
        .size           $__internal_3_$__cuda_sm70_warpsync,(.L_x_2303 - $__internal_3_$__cuda_sm70_warpsync)
$__internal_3_$__cuda_sm70_warpsync:
[----:B------:R-:W-:Y:S01]  /*8020*/  MOV R6, R0 ;  /* 0x0000000000067202 */ /* 0x000fe20000000f00 */
[----:B------:R-:W-:Y:S04]  /*8030*/  WARPSYNC R2 ;  /* 0x0000000200007348 */ /* 0x000fe80003800000 */
[----:B------:R-:W-:-:S04]  /*8040*/  MOV R7, 0x0 ;  /* 0x0000000000077802 */ /* 0x000fc80000000f00 */
[----:B------:R-:W-:Y:S05]  /*8050*/  RET.REL.NODEC R6 `(_ZN7cutlass13device_kernelIN5flash19enable_sm80_to_sm89INS1_16FlashAttnBwdSm80INS1_25CollectiveMainloopBwdSm80ILi2ELi1EN4cute5tupleIJNS5_1CILi64EEENS7_ILi96EEENS7_ILi128EEEEEENS_10bfloat16_tEfNS_4arch4Sm80ELb0ELb1ELb1ELb1ELb1ELb0ELb0ELb0ELi2ELi2ELi2ELi2ELb1EEENS1_24CollectiveEpilogueBwdGQAISB_fSE_Li256ELb1ELb1EEENS1_19SingleTileSchedulerILb1ELb0ELb0ELi96EEEEEEEEEvNT_6ParamsE) ;  /* 0xffff7fa006007950 */ /* 0x000fea0003c3ffff */
.L_x_673:
        /* <DEDUP_REMOVED lines=10> */
.L_x_2303:


//--------------------- .text._ZN7cutlass13device_kernelIN5flash19enable_sm80_to_sm89INS1_16FlashAttnBwdSm80INS1_25CollectiveMainloopBwdSm80ILi2ELi1EN4cute5tupleIJNS5_1CILi64EEENS7_ILi96EEENS7_ILi128EEEEEENS_10bfloat16_tEfNS_4arch4Sm80ELb1ELb0ELb1ELb0ELb0ELb0ELb0ELb0ELi2ELi2ELi2ELi2ELb1EEENS1_21CollectiveEpilogueBwdISB_SC_SE_Li256ELb0ELb0ELi4EEENS1_25SingleTileBwdLPTSchedulerILb0ELi96ELb0EEEEEEEEEvNT_6ParamsE --------------------------
	.section	.text._ZN7cutlass13device_kernelIN5flash19enable_sm80_to_sm89INS1_16FlashAttnBwdSm80INS1_25CollectiveMainloopBwdSm80ILi2ELi1EN4cute5tupleIJNS5_1CILi64EEENS7_ILi96EEENS7_ILi128EEEEEENS_10bfloat16_tEfNS_4arch4Sm80ELb1ELb0ELb1ELb0ELb0ELb0ELb0ELb0ELi2ELi2ELi2ELi2ELb1EEENS1_21CollectiveEpilogueBwdISB_SC_SE_Li256ELb0ELb0ELi4EEENS1_25SingleTileBwdLPTSchedulerILb0ELi96ELb0EEEEEEEEEvNT_6ParamsE,"ax",@progbits
	.sectioninfo	@"SHI_REGISTERS=254"
	.align	128
.text._ZN7cutlass13device_kernelIN5flash19enable_sm80_to_sm89INS1_16FlashAttnBwdSm80INS1_25CollectiveMainloopBwdSm80ILi2ELi1EN4cute5tupleIJNS5_1CILi64EEENS7_ILi96EEENS7_ILi128EEEEEENS_10bfloat16_tEfNS_4arch4Sm80ELb1ELb0ELb1ELb0ELb0ELb0ELb0ELb0ELi2ELi2ELi2ELi2ELb1EEENS1_21CollectiveEpilogueBwdISB_SC_SE_Li256ELb0ELb0ELi4EEENS1_25SingleTileBwdLPTSchedulerILb0ELi96ELb0EEEEEEEEEvNT_6ParamsE:
        .type           _ZN7cutlass13device_kernelIN5flash19enable_sm80_to_sm89INS1_16FlashAttnBwdSm80INS1_25CollectiveMainloopBwdSm80ILi2ELi1EN4cute5tupleIJNS5_1CILi64EEENS7_ILi96EEENS7_ILi128EEEEEENS_10bfloat16_tEfNS_4arch4Sm80ELb1ELb0ELb1ELb0ELb0ELb0ELb0ELb0ELi2ELi2ELi2ELi2ELb1EEENS1_21CollectiveEpilogueBwdISB_SC_SE_Li256ELb0ELb0ELi4EEENS1_25SingleTileBwdLPTSchedulerILb0ELi96ELb0EEEEEEEEEvNT_6ParamsE,@function
        .size           _ZN7cutlass13device_kernelIN5flash19enable_sm80_to_sm89INS1_16FlashAttnBwdSm80INS1_25CollectiveMainloopBwdSm80ILi2ELi1EN4cute5tupleIJNS5_1CILi64EEENS7_ILi96EEENS7_ILi128EEEEEENS_10bfloat16_tEfNS_4arch4Sm80ELb1ELb0ELb1ELb0ELb0ELb0ELb0ELb0ELi2ELi2ELi2ELi2ELb1EEENS1_21CollectiveEpilogueBwdISB_SC_SE_Li256ELb0ELb0ELi4EEENS1_25SingleTileBwdLPTSchedulerILb0ELi96ELb0EEEEEEEEEvNT_6ParamsE,(.L_x_2305 - _ZN7cutlass13device_kernelIN5flash19enable_sm80_to_sm89INS1_16FlashAttnBwdSm80INS1_25CollectiveMainloopBwdSm80ILi2ELi1EN4cute5tupleIJNS5_1CILi64EEENS7_ILi96EEENS7_ILi128EEEEEENS_10bfloat16_tEfNS_4arch4Sm80ELb1ELb0ELb1ELb0ELb0ELb0ELb0ELb0ELi2ELi2ELi2ELi2ELb1EEENS1_21CollectiveEpilogueBwdISB_SC_SE_Li256ELb0ELb0ELi4EEENS1_25SingleTileBwdLPTSchedulerILb0ELi96ELb0EEEEEEEEEvNT_6ParamsE)
        .other          _ZN7cutlass13device_kernelIN5flash19enable_sm80_to_sm89INS1_16FlashAttnBwdSm80INS1_25CollectiveMainloopBwdSm80ILi2ELi1EN4cute5tupleIJNS5_1CILi64EEENS7_ILi96EEENS7_ILi128EEEEEENS_10bfloat16_tEfNS_4arch4Sm80ELb1ELb0ELb1ELb0ELb0ELb0ELb0ELb0ELi2ELi2ELi2ELi2ELb1EEENS1_21CollectiveEpilogueBwdISB_SC_SE_Li256ELb0ELb0ELi4EEENS1_25SingleTileBwdLPTSchedulerILb0ELi96ELb0EEEEEEEEEvNT_6ParamsE,@"STO_CUDA_ENTRY STV_DEFAULT"
_ZN7cutlass13device_kernelIN5flash19enable_sm80_to_sm89INS1_16FlashAttnBwdSm80INS1_25CollectiveMainloopBwdSm80ILi2ELi1EN4cute5tupleIJNS5_1CILi64EEENS7_ILi96EEENS7_ILi128EEEEEENS_10bfloat16_tEfNS_4arch4Sm80ELb1ELb0ELb1ELb0ELb0ELb0ELb0ELb0ELi2ELi2ELi2ELi2ELb1EEENS1_21CollectiveEpilogueBwdISB_SC_SE_Li256ELb0ELb0ELi4EEENS1_25SingleTileBwdLPTSchedulerILb0ELi96ELb0EEEEEEEEEvNT_6ParamsE:
[----:B------:R-:W-:Y:S02]  /*0000*/  MOV R1, c[0x0][0x28] ;  /* 0x00000a0000017a02 */ /* 0x000fe40000000f00 */
[----:B------:R-:W1:Y:S01]  /*0010*/  S2R R240, SR_TID.X ;  /* 0x0000000000f07919 */ /* 0x000e620000002100 */
[----:B------:R-:W2:Y:S01]  /*0020*/  S2UR UR7, SR_CTAID.X ;  /* 0x00000000000779c3 */ /* 0x000ea20000002500 */
[----:B------:R-:W-:Y:S02]  /*0030*/  IADD3 R1, R1, -0x10, RZ ;  /* 0xfffffff001017810 */ /* 0x000fe40007ffe0ff */
[----:B-1----:R-:W-:-:S06]  /*0040*/  SHF.R.U32.HI R0, RZ, 0x5, R240 ;  /* 0x00000005ff007819 */ /* 0x002fcc00000116f0 */
[----:B------:R-:W1:Y:S02]  /*0050*/  SHFL.IDX PT, R0, R0, RZ, 0x1f ;  /* 0x00001fff00007589 */ /* 0x000e6400000e0000 */
[----:B-1----:R-:W-:-:S13]  /*0060*/  ISETP.NE.AND P0, PT, R0, RZ, PT ;  /* 0x000000ff0000720c */ /* 0x002fda0003f05270 */
[----:B--2---:R-:W-:Y:S05]  /*0070*/  @!P0 BRA `(.L_x_674) ;  /* 0x0000026000008947 */ /* 0x004fea0003800000 */
[----:B------:R-:W-:Y:S02]  /*0080*/  ULDC.64 UR4, c[0x0][0x3b8] ;  /* 0x0000ee0000047ab9 */ /* 0x000fe40000000a00 */
[----:B------:R-:W-:Y:S02]  /*0090*/  UISETP.NE.AND UP0, UPT, UR4, 0x1, UPT ;  /* 0x000000010400788c */ /* 0x000fe4000bf05270 */
[----:B------:R-:W-:Y:S02]  /*00a0*/  UIMAD.WIDE.U32 UR8, UR7, UR5, URZ ;  /* 0x00000005070872a5 */ /* 0x000fe4000f8e003f */
[----:B------:R-:W-:Y:S02]  /*00b0*/  UMOV UR6, UR7 ;  /* 0x0000000700067c82 */ /* 0x000fe40008000000 */
[----:B------:R-:W-:-:S05]  /*00c0*/  ULDC UR5, c[0x0][0x3c0] ;  /* 0x0000f00000057ab9 */ /* 0x000fca0000000800 */
[----:B------:R-:W-:-:S03]  /*00d0*/  @UP0 USHF.R.U32.HI UR6, URZ, UR5, UR9 ;  /* 0x000000053f060299 */ /* 0x000fc60008011609 */
[----:B------:R-:W-:Y:S02]  /*00e0*/  ULDC UR5, c[0x0][0x3d0] ;  /* 0x0000f40000057ab9 */ /* 0x000fe40000000800 */
[----:B------:R-:W-:Y:S02]  /*00f0*/  UISETP.GE.AND UP0, UPT, UR6, UR5, UPT ;  /* 0x000000050600728c */ /* 0x000fe4000bf06270 */
[----:B------:R-:W-:-:S04]  /*0100*/  UIADD3 UR5, -UR6, URZ, URZ ;  /* 0x0000003f06057290 */ /* 0x000fc8000fffe13f */
[----:B------:R-:W-:Y:S01]  /*0110*/  PLOP3.LUT P0, PT, PT, PT, UP0, 0x80, 0x0 ;  /* 0x000000000000781c */ /* 0x000fe20003f0f008 */
[----:B------:R-:W-:-:S12]  /*0120*/  UIMAD UR7, UR5, UR4, UR7 ;  /* 0x00000004050772a4 */ /* 0x000fd8000f8e0207 */
[----:B------:R-:W-:Y:S05]  /*0130*/  @!P0 BRA `(.L_x_675) ;  /* 0x0000008000008947 */ /* 0x000fea0003800000 */
[----:B------:R-:W-:Y:S02]  /*0140*/  ULDC UR8, c[0x0][0x3c4] ;  /* 0x0000f10000087ab9 */ /* 0x000fe40000000800 */
[----:B------:R-:W-:Y:S02]  /*0150*/  UISETP.NE.AND UP0, UPT, UR8, 0x1, UPT ;  /* 0x000000010800788c */ /* 0x000fe4000bf05270 */
[----:B------:R-:W-:Y:S02]  /*0160*/  ULDC.64 UR4, c[0x0][0x3c8] ;  /* 0x0000f20000047ab9 */ /* 0x000fe40000000a00 */
[----:B------:R-:W-:Y:S02]  /*0170*/  UIMAD.WIDE.U32 UR10, UR7, UR4, URZ ;  /* 0x00000004070a72a5 */ /* 0x000fe4000f8e003f */
[----:B------:R-:W-:-:S05]  /*0180*/  UMOV UR22, UR7 ;  /* 0x0000000700167c82 */ /* 0x000fca0008000000 */
[----:B------:R-:W-:-:S04]  /*0190*/  @UP0 USHF.R.U32.HI UR22, URZ, UR5, UR11 ;  /* 0x000000053f160299 */ /* 0x000fc8000801160b */
[----:B------:R-:W-:Y:S01]  /*01a0*/  UIMAD UR8, UR22, UR8, URZ ;  /* 0x00000008160872a4 */ /* 0x000fe2000f8e023f */
[----:B------:R-:W-:Y:S05]  /*01b0*/  BRA `(.L_x_676) ;  /* 0x0000007000007947 */ /* 0x000fea0003800000 */
.L_x_675:
[----:B------:R-:W-:Y:S02]  /*01c0*/  ULDC UR8, c[0x0][0x3ac] ;  /* 0x0000eb0000087ab9 */ /* 0x000fe40000000800 */
[----:B------:R-:W-:Y:S02]  /*01d0*/  UISETP.NE.AND UP0, UPT, UR8, 0x1, UPT ;  /* 0x000000010800788c */ /* 0x000fe4000bf05270 */
[----:B------:R-:W-:Y:S02]  /*01e0*/  ULDC.64 UR4, c[0x0][0x3b0] ;  /* 0x0000ec0000047ab9 */ /* 0x000fe40000000a00 */
[----:B------:R-:W-:Y:S02]  /*01f0*/  UIMAD.WIDE.U32 UR10, UR7, UR4, URZ ;  /* 0x00000004070a72a5 */ /* 0x000fe4000f8e003f */
[----:B------:R-:W-:-:S05]  /*0200*/  UMOV UR22, UR7 ;  /* 0x0000000700167c82 */ /* 0x000fca0008000000 */
[----:B------:R-:W-:-:S04]  /*0210*/  @UP0 USHF.R.U32.HI UR22, URZ, UR5, UR11 ;  /* 0x000000053f160299 */ /* 0x000fc8000801160b */
[----:B------:R-:W-:Y:S02]  /*0220*/  UIMAD UR8, UR22, UR8, URZ ;  /* 0x00000008160872a4 */ /* 0x000fe4000f8e023f */
.L_x_676:
[----:B------:R-:W-:Y:S02]  /*0230*/  ULDC.64 UR20, c[0x0][0x3a0] ;  /* 0x0000e80000147ab9 */ /* 0x000fe40000000a00 */
[----:B------:R-:W-:Y:S02]  /*0240*/  UIADD3 UR7, UR7, -UR8, URZ ;  /* 0x8000000807077290 */ /* 0x000fe4000fffe03f */
[----:B------:R-:W-:Y:S02]  /*0250*/  UISETP.NE.AND UP0, UPT, UR20, 0x1, UPT ;  /* 0x000000011400788c */ /* 0x000fe4000bf05270 */
[----:B------:R-:W-:Y:S02]  /*0260*/  ULDC.64 UR4, c[0x0][0x3a8] ;  /* 0x0000ea0000047ab9 */ /* 0x000fe40000000a00 */
[----:B------:R-:W-:-:S04]  /*0270*/  UIMAD UR5, UR6, UR5, UR7 ;  /* 0x00000005060572a4 */ /* 0x000fc8000f8e0207 */
[----:B------:R-:W-:-:S03]  /*0280*/  UIMAD.WIDE.U32 UR6, UR5, UR21, URZ ;  /* 0x00000015050672a5 */ /* 0x000fc6000f8e003f */
[----:B------:R-:W-:Y:S02]  /*0290*/  UMOV UR21, UR5 ;  /* 0x0000000500157c82 */ /* 0x000fe40008000000 */
[----:B------:R-:W-:-:S04]  /*02a0*/  @UP0 USHF.R.U32.HI UR21, URZ, UR4, UR7 ;  /* 0x000000043f150299 */ /* 0x000fc80008011607 */
[----:B------:R-:W-:-:S04]  /*02b0*/  UIADD3 UR4, -UR21, URZ, URZ ;  /* 0x0000003f15047290 */ /* 0x000fc8000fffe13f */
[----:B------:R-:W-:Y:S01]  /*02c0*/  UIMAD UR20, UR4, UR20, UR5 ;  /* 0x00000014041472a4 */ /* 0x000fe2000f8e0205 */
[----:B------:R-:W-:Y:S05]  /*02d0*/  BRA `(.L_x_677) ;  /* 0x0000025000007947 */ /* 0x000fea0003800000 */
.L_x_674:
        /* <DEDUP_REMOVED lines=20> */
.L_x_678:
[----:B------:R-:W-:Y:S02]  /*0420*/  ULDC UR8, c[0x0][0x3ac] ;  /* 0x0000eb0000087ab9 */ /* 0x000fe40000000800 */
[----:B------:R-:W-:Y:S02]  /*0430*/  UISETP.NE.AND UP0, UPT, UR8, 0x1, UPT ;  /* 0x000000010800788c */ /* 0x000fe4000bf05270 */
[----:B------:R-:W-:Y:S02]  /*0440*/  ULDC.64 UR4, c[0x0][0x3b0] ;  /* 0x0000ec0000047ab9 */ /* 0x000fe40000000a00 */
[----:B------:R-:W-:Y:S02]  /*0450*/  UIMAD.WIDE.U32 UR10, UR7, UR4, URZ ;  /* 0x00000004070a72a5 */ /* 0x000fe4000f8e003f */
[----:B------:R-:W-:-:S05]  /*0460*/  UMOV UR22, UR7 ;  /* 0x0000000700167c82 */ /* 0x000fca0008000000 */
[----:B------:R-:W-:-:S04]  /*0470*/  @UP0 USHF.R.U32.HI UR22, URZ, UR5, UR11 ;  /* 0x000000053f160299 */ /* 0x000fc8000801160b */
[----:B------:R-:W-:Y:S02]  /*0480*/  UIMAD UR8, UR22, UR8, URZ ;  /* 0x00000008160872a4 */ /* 0x000fe4000f8e023f */
.L_x_679:
        /* <DEDUP_REMOVED lines=9> */
[----:B------:R-:W-:Y:S02]  /*0520*/  UIMAD UR20, UR4, UR20, UR5 ;  /* 0x00000014041472a4 */ /* 0x000fe4000f8e0205 */
.L_x_677:
[----:B------:R-:W-:-:S13]  /*0530*/  ISETP.LE.AND P0, PT, RZ, UR21, PT ;  /* 0x00000015ff007c0c */ /* 0x000fda000bf03270 */
[----:B------:R-:W-:Y:S05]  /*0540*/  @!P0 EXIT ;  /* 0x000000000000894d */ /* 0x000fea0003800000 */
[----:B------:R-:W-:Y:S01]  /*0550*/  ULDC UR6, c[0x0][0x168] ;  /* 0x00005a0000067ab9 */ /* 0x000fe20000000800 */
[----:B------:R-:W-:Y:S01]  /*0560*/  PLOP3.LUT P1, PT, PT, PT, PT, 0x80, 0x0 ;  /* 0x000000000000781c */ /* 0x000fe20003f2f070 */
[----:B------:R-:W-:Y:S01]  /*0570*/  UIMAD UR7, UR22, 0x60, UR6 ;  /* 0x00000060160778a4 */ /* 0x000fe2000f8e0206 */
[----:B------:R-:W-:Y:S01]  /*0580*/  CS2R R122, SRZ ;  /* 0x00000000007a7805 */ /* 0x000fe2000001ff00 */
        /* <DEDUP_REMOVED lines=8> */
[----:B------:R-:W-:Y:S01]  /*0610*/  UIADD3 UR6, UR6, 0x3f, URZ ;  /* 0x0000003f06067890 */ /* 0x000fe2000fffe03f */
[----:B------:R-:W-:Y:S01]  /*0620*/  CS2R R128, SRZ ;  /* 0x0000000000807805 */ /* 0x000fe2000001ff00 */
[----:B------:R-:W-:Y:S01]  /*0630*/  USHF.R.S32.HI UR4, URZ, 0x1f, UR5 ;  /* 0x0000001f3f047899 */ /* 0x000fe20008011405 */
[----:B------:R-:W-:Y:S01]  /*0640*/  CS2R R118, SRZ ;  /* 0x0000000000767805 */ /* 0x000fe2000001ff00 */
[----:B------:R-:W-:Y:S01]  /*0650*/  ULDC.64 UR24, c[0x0][0x118] ;  /* 0x0000460000187ab9 */ /* 0x000fe20000000a00 */
[----:B------:R-:W-:Y:S01]  /*0660*/  CS2R R116, SRZ ;  /* 0x0000000000747805 */ /* 0x000fe2000001ff00 */
[----:B------:R-:W-:Y:S01]  /*0670*/  ULEA.HI UR23, UR4, UR5, URZ, 0x6 ;  /* 0x0000000504177291 */ /* 0x000fe2000f8f303f */
[----:B------:R-:W-:Y:S01]  /*0680*/  CS2R R114, SRZ ;  /* 0x0000000000727805 */ /* 0x000fe2000001ff00 */
[----:B------:R-:W-:Y:S01]  /*0690*/  USHF.R.S32.HI UR4, URZ, 0x1f, UR6 ;  /* 0x0000001f3f047899 */ /* 0x000fe20008011406 */
[----:B------:R-:W-:Y:S01]  /*06a0*/  CS2R R112, SRZ ;  /* 0x0000000000707805 */ /* 0x000fe2000001ff00 */
[----:B------:R-:W-:Y:S01]  /*06b0*/  USHF.R.S32.HI UR23, URZ, 0x6, UR23 ;  /* 0x000000063f177899 */ /* 0x000fe20008011417 */
[----:B------:R-:W-:Y:S01]  /*06c0*/  CS2R R110, SRZ ;  /* 0x00000000006e7805 */ /* 0x000fe2000001ff00 */
[----:B------:R-:W-:Y:S01]  /*06d0*/  ULEA.HI UR4, UR4, UR6, URZ, 0x6 ;  /* 0x0000000604047291 */ /* 0x000fe2000f8f303f */
[----:B------:R-:W-:Y:S01]  /*06e0*/  CS2R R108, SRZ ;  /* 0x00000000006c7805 */ /* 0x000fe2000001ff00 */
[----:B------:R-:W-:Y:S01]  /*06f0*/  UISETP.LT.AND UP0, UPT, URZ, UR23, UPT ;  /* 0x000000173f00728c */ /* 0x000fe2000bf01270 */
[----:B------:R-:W-:Y:S01]  /*0700*/  CS2R R98, SRZ ;  /* 0x0000000000627805 */ /* 0x000fe2000001ff00 */
[----:B------:R-:W-:Y:S01]  /*0710*/  USHF.R.S32.HI UR19, URZ, 0x6, UR4 ;  /* 0x000000063f137899 */ /* 0x000fe20008011404 */
        /* <DEDUP_REMOVED lines=39> */
[----:B------:R-:W-:Y:S01]  /*0990*/  IMAD.SHL.U32 R4, R240, 0x4, RZ ;  /* 0x00000004f0047824 */ /* 0x000fe200078e00ff */
[----:B------:R-:W-:Y:S01]  /*09a0*/  USHF.R.S32.HI UR10, URZ, 0x1f, UR20 ;  /* 0x0000001f3f0a7899 */ /* 0x000fe20008011414 */
[----:B------:R-:W-:Y:S01]  /*09b0*/  SHF.R.S32.HI R14, RZ, 0x1f, R240 ;  /* 0x0000001fff0e7819 */ /* 0x000fe200000114f0 */
[----:B------:R-:W-:Y:S01]  /*09c0*/  ULDC.64 UR4, c[0x0][0x288] ;  /* 0x0000a20000047ab9 */ /* 0x000fe20000000a00 */
[----:B------:R-:W-:Y:S01]  /*09d0*/  IMAD.U32 R18, RZ, RZ, UR20 ;  /* 0x00000014ff127e24 */ /* 0x000fe2000f8e00ff */
[----:B------:R-:W-:Y:S01]  /*09e0*/  ULDC.64 UR6, c[0x0][0x270] ;  /* 0x00009c0000067ab9 */ /* 0x000fe20000000a00 */
[--C-:B------:R-:W-:Y:S01]  /*09f0*/  SHF.R.S32.HI R5, RZ, 0x1f, R4.reuse ;  /* 0x0000001fff057819 */ /* 0x100fe20000011404 */
[----:B------:R-:W-:Y:S01]  /*0a00*/  UIMAD UR4, UR10, UR4, URZ ;  /* 0x000000040a0472a4 */ /* 0x000fe2000f8e023f */
[-C--:B------:R-:W-:Y:S01]  /*0a10*/  LEA.HI R0, R14, R240.reuse, RZ, 0x3 ;  /* 0x000000f00e007211 */ /* 0x080fe200078f18ff */
[----:B------:R-:W-:Y:S01]  /*0a20*/  IMAD.U32 R22, RZ, RZ, UR20 ;  /* 0x00000014ff167e24 */ /* 0x000fe2000f8e00ff */
[----:B------:R-:W-:Y:S01]  /*0a30*/  UIMAD UR6, UR10, UR6, URZ ;  /* 0x000000060a0672a4 */ /* 0x000fe2000f8e023f */
[----:B------:R-:W-:Y:S01]  /*0a40*/  IMAD.WIDE.U32 R18, R18, c[0x0][0x270], R4 ;  /* 0x00009c0012127a25 */ /* 0x000fe200078e0004 */
[----:B------:R-:W-:Y:S01]  /*0a50*/  SHF.R.S32.HI R248, RZ, 0x3, R0 ;  /* 0x00000003fff87819 */ /* 0x000fe20000011400 */
[----:B------:R-:W-:Y:S01]  /*0a60*/  ULDC UR9, c[0x0][0x250] ;  /* 0x0000940000097ab9 */ /* 0x000fe20000000800 */
[----:B------:R-:W-:Y:S01]  /*0a70*/  CS2R R130, SRZ ;  /* 0x0000000000827805 */ /* 0x000fe2000001ff00 */
[----:B------:R-:W-:Y:S01]  /*0a80*/  IMAD.WIDE.U32 R22, R22, c[0x0][0x288], R4 ;  /* 0x0000a20016167a25 */ /* 0x000fe200078e0004 */
[----:B------:R-:W-:Y:S01]  /*0a90*/  UIMAD UR7, UR20, UR7, UR6 ;  /* 0x00000007140772a4 */ /* 0x000fe2000f8e0206 */
[----:B------:R-:W-:Y:S01]  /*0aa0*/  LOP3.LUT R5, R0, 0xfffffff8, RZ, 0xc0, !PT ;  /* 0xfffffff800057812 */ /* 0x000fe200078ec0ff */
[----:B------:R-:W-:Y:S01]  /*0ab0*/  UIMAD UR6, UR20, UR5, UR4 ;  /* 0x00000005140672a4 */ /* 0x000fe2000f8e0204 */
[----:B------:R-:W-:Y:S01]  /*0ac0*/  IADD3 R2, -R248, c[0x0][0x198], RZ ;  /* 0x00006600f8027a10 */ /* 0x000fe20007ffe1ff */
[----:B------:R-:W-:Y:S01]  /*0ad0*/  IMAD.U32 R6, RZ, RZ, UR22 ;  /* 0x00000016ff067e24 */ /* 0x000fe2000f8e00ff */
[----:B------:R-:W-:Y:S01]  /*0ae0*/  ULDC.64 UR4, c[0x0][0x248] ;  /* 0x0000920000047ab9 */ /* 0x000fe20000000a00 */
[----:B------:R-:W-:Y:S01]  /*0af0*/  IMAD.IADD R5, R240, 0x1, -R5 ;  /* 0x00000001f0057824 */ /* 0x000fe200078e0a05 */
[----:B------:R-:W-:Y:S01]  /*0b00*/  UISETP.NE.AND UP0, UPT, UR4, 0x1, UPT ;  /* 0x000000010400788c */ /* 0x000fe2000bf05270 */
[----:B------:R-:W-:Y:S01]  /*0b10*/  IMAD R6, R6, -0x60, R2 ;  /* 0xffffffa006067824 */ /* 0x000fe200078e0202 */
[-C--:B------:R-:W-:Y:S01]  /*0b20*/  LEA.HI R2, R14, R240.reuse, RZ, 0x6 ;  /* 0x000000f00e027211 */ /* 0x080fe200078f30ff */
[----:B------:R-:W-:Y:S01]  /*0b30*/  IMAD.SHL.U32 R229, R5, 0x40, RZ ;  /* 0x0000004005e57824 */ /* 0x000fe200078e00ff */
[----:B------:R-:W-:Y:S01]  /*0b40*/  UIMAD.WIDE.U32 UR12, UR20, UR5, URZ ;  /* 0x00000005140c72a5 */ /* 0x000fe2000f8e003f */
[----:B------:R-:W-:Y:S01]  /*0b50*/  IMAD.SHL.U32 R233, R248, 0x40, RZ ;  /* 0x00000040f8e97824 */ /* 0x000fe200078e00ff */
[----:B------:R-:W-:Y:S01]  /*0b60*/  SHF.R.S32.HI R2, RZ, 0x6, R2 ;  /* 0x00000006ff027819 */ /* 0x000fe20000011402 */
[----:B------:R-:W-:Y:S01]  /*0b70*/  UMOV UR8, UR20 ;  /* 0x0000001400087c82 */ /* 0x000fe20008000000 */
[----:B------:R-:W-:Y:S01]  /*0b80*/  LOP3.LUT R229, R229, 0x1c0, RZ, 0xc0, !PT ;  /* 0x000001c0e5e57812 */ /* 0x000fe200078ec0ff */
[----:B------:R-:W-:Y:S01]  /*0b90*/  IMAD.SHL.U32 R8, R5, 0x8, RZ ;  /* 0x0000000805087824 */ /* 0x000fe200078e00ff */
[----:B------:R-:W-:Y:S01]  /*0ba0*/  LOP3.LUT R233, R233, 0x1c0, RZ, 0xc0, !PT ;  /* 0x000001c0e9e97812 */ /* 0x000fe200078ec0ff */
[----:B------:R-:W-:Y:S01]  /*0bb0*/  @UP0 USHF.R.U32.HI UR8, URZ, UR9, UR13 ;  /* 0x000000093f080299 */ /* 0x000fe2000801160d */
[----:B------:R-:W-:Y:S01]  /*0bc0*/  IMAD.SHL.U32 R4, R2, 0x200, RZ ;  /* 0x0000020002047824 */ /* 0x000fe200078e00ff */
[----:B------:R-:W-:Y:S01]  /*0bd0*/  LOP3.LUT R3, R229, 0x8, R0, 0xf8, !PT ;  /* 0x00000008e5037812 */ /* 0x000fe200078ef800 */
[----:B------:R-:W-:Y:S01]  /*0be0*/  ULDC.64 UR4, c[0x0][0x1b0] ;  /* 0x00006c0000047ab9 */ /* 0x000fe20000000a00 */
[----:B------:R-:W-:Y:S01]  /*0bf0*/  SHF.R.U32.HI R229, RZ, 0x3, R229 ;  /* 0x00000003ffe57819 */ /* 0x000fe200000116e5 */
[----:B------:R-:W-:Y:S01]  /*0c00*/  USHF.R.S32.HI UR9, URZ, 0x1f, UR8 ;  /* 0x0000001f3f097899 */ /* 0x000fe20008011408 */
[----:B------:R-:W-:Y:S01]  /*0c10*/  IADD3 R19, R19, UR7, RZ ;  /* 0x0000000713137c10 */ /* 0x000fe2000fffe0ff */
[----:B------:R-:W-:Y:S01]  /*0c20*/  IMAD.U32 R24, RZ, RZ, UR22 ;  /* 0x00000016ff187e24 */ /* 0x000fe2000f8e00ff */
[----:B------:R-:W-:Y:S01]  /*0c30*/  IADD3 R23, R23, UR6, RZ ;  /* 0x0000000617177c10 */ /* 0x000fe2000fffe0ff */
[----:B------:R-:W-:Y:S01]  /*0c40*/  ULDC.64 UR6, c[0x0][0x1e0] ;  /* 0x0000780000067ab9 */ /* 0x000fe20000000a00 */
[----:B------:R-:W-:Y:S01]  /*0c50*/  LOP3.LUT R7, R233, 0x38, R8, 0xf8, !PT ;  /* 0x00000038e9077812 */ /* 0x000fe200078ef808 */
[----:B------:R-:W-:Y:S01]  /*0c60*/  UIMAD UR6, UR9, UR6, URZ ;  /* 0x00000006090672a4 */ /* 0x000fe2000f8e023f */
[----:B------:R-:W-:Y:S01]  /*0c70*/  SHF.R.S32.HI R249, RZ, 0x1f, R248 ;  /* 0x0000001ffff97819 */ /* 0x000fe200000114f8 */
[----:B------:R-:W-:Y:S01]  /*0c80*/  UIMAD UR4, UR9, UR4, URZ ;  /* 0x00000004090472a4 */ /* 0x000fe2000f8e023f */
[----:B------:R-:W-:Y:S01]  /*0c90*/  SHF.R.U32.HI R233, RZ, 0x3, R233 ;  /* 0x00000003ffe97819 */ /* 0x000fe200000116e9 */
[----:B------:R-:W-:Y:S01]  /*0ca0*/  UIMAD UR7, UR8, UR7, UR6 ;  /* 0x00000007080772a4 */ /* 0x000fe2000f8e0206 */
[C---:B------:R-:W-:Y:S01]  /*0cb0*/  LOP3.LUT R229, R4.reuse, R3, R229, 0xf6, !PT ;  /* 0x0000000304e57212 */ /* 0x040fe200078ef6e5 */
[----:B------:R-:W-:Y:S01]  /*0cc0*/  IMAD.U32 R3, RZ, RZ, UR8 ;  /* 0x00000008ff037e24 */ /* 0x000fe2000f8e00ff */
[--C-:B------:R-:W-:Y:S01]  /*0cd0*/  SHF.R.S32.HI R9, RZ, 0x1f, R8.reuse ;  /* 0x0000001fff097819 */ /* 0x100fe20000011408 */
[----:B------:R-:W-:Y:S01]  /*0ce0*/  USHF.R.S32.HI UR6, URZ, 0x1f, UR21 ;  /* 0x0000001f3f067899 */ /* 0x000fe20008011415 */
[----:B------:R-:W-:Y:S01]  /*0cf0*/  LOP3.LUT R233, R4, R7, R233, 0xf6, !PT ;  /* 0x0000000704e97212 */ /* 0x000fe200078ef6e9 */
[----:B------:R-:W-:Y:S01]  /*0d00*/  IMAD R4, R249, c[0x0][0x208], RZ ;  /* 0x00008200f9047a24 */ /* 0x000fe200078e02ff */
[----:B------:R-:W-:Y:S01]  /*0d10*/  UIMAD UR11, UR8, UR5, UR4 ;  /* 0x00000005080b72a4 */ /* 0x000fe2000f8e0204 */
[----:B------:R-:W-:Y:S01]  /*0d20*/  IMAD.WIDE.U32 R20, R3, c[0x0][0x1e0], R8 ;  /* 0x0000780003147a25 */ /* 0x000fe200078e0008 */
[----:B------:R-:W-:Y:S01]  /*0d30*/  ISETP.GE.AND P5, PT, R8, c[0x0][0x1cc], PT ;  /* 0x0000730008007a0c */ /* 0x000fe20003fa6270 */
[----:B------:R-:W-:Y:S01]  /*0d40*/  ULDC.64 UR8, c[0x0][0x1e8] ;  /* 0x00007a0000087ab9 */ /* 0x000fe20000000a00 */
[----:B------:R-:W-:Y:S01]  /*0d50*/  CS2R R128, SRZ ;  /* 0x0000000000807805 */ /* 0x000fe2000001ff00 */
[C---:B------:R-:W-:Y:S01]  /*0d60*/  IMAD R4, R248.reuse, c[0x0][0x20c], R4 ;  /* 0x00008300f8047a24 */ /* 0x040fe200078e0204 */
[----:B------:R-:W-:Y:S01]  /*0d70*/  IADD3 R21, R21, UR7, RZ ;  /* 0x0000000715157c10 */ /* 0x000fe2000fffe0ff */
[----:B------:R-:W-:Y:S01]  /*0d80*/  IMAD.WIDE.U32 R16, R248, c[0x0][0x208], R8 ;  /* 0x00008200f8107a25 */ /* 0x000fe200078e0008 */
[----:B------:R-:W-:Y:S01]  /*0d90*/  UIMAD UR7, UR6, UR8, URZ ;  /* 0x00000008060772a4 */ /* 0x000fe2000f8e023f */
[----:B------:R-:W-:Y:S01]  /*0da0*/  ISETP.LT.OR P2, PT, R6, 0x1, P5 ;  /* 0x000000010600780c */ /* 0x000fe20002f41670 */
[----:B------:R-:W-:Y:S01]  /*0db0*/  ULDC.64 UR4, c[0x0][0x1b8] ;  /* 0x00006e0000047ab9 */ /* 0x000fe20000000a00 */
[----:B------:R-:W-:Y:S01]  /*0dc0*/  IMAD R7, R249, c[0x0][0x178], RZ ;  /* 0x00005e00f9077a24 */ /* 0x000fe200078e02ff */
[----:B------:R-:W-:Y:S01]  /*0dd0*/  UIMAD UR7, UR21, UR9, UR7 ;  /* 0x00000009150772a4 */ /* 0x000fe2000f8e0207 */
[----:B------:R-:W-:Y:S01]  /*0de0*/  IMAD.IADD R17, R17, 0x1, R4 ;  /* 0x0000000111117824 */ /* 0x000fe200078e0204 */
[----:B------:R-:W-:Y:S01]  /*0df0*/  UIMAD UR4, UR6, UR4, URZ ;  /* 0x00000004060472a4 */ /* 0x000fe2000f8e023f */
[----:B------:R-:W-:Y:S01]  /*0e00*/  IMAD.U32 R4, RZ, RZ, UR21 ;  /* 0x00000015ff047e24 */ /* 0x000fe2000f8e00ff */
[----:B------:R-:W-:Y:S01]  /*0e10*/  ULDC.64 UR8, c[0x0][0x180] ;  /* 0x0000600000087ab9 */ /* 0x000fe20000000a00 */
[C---:B------:R-:W-:Y:S01]  /*0e20*/  IMAD R7, R248.reuse, c[0x0][0x17c], R7 ;  /* 0x00005f00f8077a24 */ /* 0x040fe200078e0207 */
[----:B------:R-:W-:Y:S01]  /*0e30*/  UIMAD UR8, UR10, UR8, URZ ;  /* 0x000000080a0872a4 */ /* 0x000fe2000f8e023f */
[----:B------:R-:W-:Y:S01]  /*0e40*/  IMAD.WIDE.U32 R10, R248, c[0x0][0x178], R8 ;  /* 0x00005e00f80a7a25 */ /* 0x000fe200078e0008 */
[----:B------:R-:W-:Y:S01]  /*0e50*/  ULDC.64 UR14, c[0x0][0x208] ;  /* 0x00008200000e7ab9 */ /* 0x000fe20000000a00 */
[----:B------:R-:W-:Y:S01]  /*0e60*/  ISETP.LT.OR P6, PT, R6, 0x21, P5 ;  /* 0x000000210600780c */ /* 0x000fe20002fc1670 */
[----:B------:R-:W-:Y:S01]  /*0e70*/  UIMAD UR12, UR20, UR9, UR8 ;  /* 0x00000009140c72a4 */ /* 0x000fe2000f8e0208 */
[----:B------:R-:W-:Y:S01]  /*0e80*/  IMAD.WIDE.U32 R20, R4, c[0x0][0x1e8], R20 ;  /* 0x00007a0004147a25 */ /* 0x000fe200078e0014 */
[----:B------:R-:W-:Y:S01]  /*0e90*/  ULDC.64 UR16, c[0x0][0x178] ;  /* 0x00005e0000107ab9 */ /* 0x000fe20000000a00 */
[----:B------:R-:W-:Y:S01]  /*0ea0*/  ISETP.LT.OR P5, PT, R6, 0x41, P5 ;  /* 0x000000410600780c */ /* 0x000fe20002fa1670 */
[----:B------:R-:W-:Y:S01]  /*0eb0*/  ULDC.64 UR8, c[0x0][0x1d8] ;  /* 0x0000760000087ab9 */ /* 0x000fe20000000a00 */
[----:B------:R-:W-:Y:S01]  /*0ec0*/  IMAD.WIDE.U32 R12, R3, c[0x0][0x1b0], R8 ;  /* 0x00006c00030c7a25 */ /* 0x000fe200078e0008 */
[----:B------:R-:W-:Y:S01]  /*0ed0*/  CS2R R126, SRZ ;  /* 0x00000000007e7805 */ /* 0x000fe2000001ff00 */
[----:B------:R-:W-:Y:S01]  /*0ee0*/  CS2R R124, SRZ ;  /* 0x00000000007c7805 */ /* 0x000fe2000001ff00 */
[----:B------:R-:W-:Y:S01]  /*0ef0*/  CS2R R122, SRZ ;  /* 0x00000000007a7805 */ /* 0x000fe2000001ff00 */
[----:B------:R-:W-:Y:S01]  /*0f00*/  IMAD.IADD R11, R11, 0x1, R7 ;  /* 0x000000010b0b7824 */ /* 0x000fe200078e0207 */
[----:B------:R-:W-:Y:S01]  /*0f10*/  IADD3 R13, R13, UR11, RZ ;  /* 0x0000000b0d0d7c10 */ /* 0x000fe2000fffe0ff */
[----:B------:R-:W-:Y:S01]  /*0f20*/  IMAD.U32 R4, RZ, RZ, UR20 ;  /* 0x00000014ff047e24 */ /* 0x000fe2000f8e00ff */
[----:B------:R-:W-:Y:S01]  /*0f30*/  UIMAD UR11, UR21, UR5, UR4 ;  /* 0x00000005150b72a4 */ /* 0x000fe2000f8e0204 */
[----:B------:R-:W-:Y:S01]  /*0f40*/  IMAD.U32 R3, RZ, RZ, UR21 ;  /* 0x00000015ff037e24 */ /* 0x000fe2000f8e00ff */
[----:B------:R-:W-:Y:S01]  /*0f50*/  CS2R R120, SRZ ;  /* 0x0000000000787805 */ /* 0x000fe2000001ff00 */
[----:B------:R-:W-:Y:S01]  /*0f60*/  IMAD.WIDE.U32 R10, R4, c[0x0][0x180], R10 ;  /* 0x00006000040a7a25 */ /* 0x000fe200078e000a */
[----:B------:R-:W-:Y:S01]  /*0f70*/  ULDC.64 UR4, c[0x0][0x210] ;  /* 0x0000840000047ab9 */ /* 0x000fe20000000a00 */
[----:B------:R-:W-:Y:S01]  /*0f80*/  CS2R R118, SRZ ;  /* 0x0000000000767805 */ /* 0x000fe2000001ff00 */
[----:B------:R-:W-:Y:S01]  /*0f90*/  UIMAD UR4, UR10, UR4, URZ ;  /* 0x000000040a0472a4 */ /* 0x000fe2000f8e023f */
[----:B------:R-:W-:Y:S01]  /*0fa0*/  IMAD.WIDE.U32 R26, R3, c[0x0][0x1b8], R12 ;  /* 0x00006e00031a7a25 */ /* 0x000fe200078e000c */
[----:B------:R-:W-:Y:S01]  /*0fb0*/  IADD3 R11, R11, UR12, RZ ;  /* 0x0000000c0b0b7c10 */ /* 0x000fe2000fffe0ff */
[----:B------:R-:W-:Y:S01]  /*0fc0*/  USHF.L.U32 UR12, UR14, 0x6, URZ ;  /* 0x000000060e0c7899 */ /* 0x000fe2000800063f */
[----:B------:R-:W-:Y:S01]  /*0fd0*/  IADD3 R13, R21, UR7, RZ ;  /* 0x00000007150d7c10 */ /* 0x000fe2000fffe0ff */
[----:B------:R-:W-:Y:S01]  /*0fe0*/  IMAD.U32 R236, RZ, RZ, UR21 ;  /* 0x00000015ffec7e24 */ /* 0x000fe2000f8e00ff */
[----:B------:R-:W-:Y:S01]  /*0ff0*/  UIMAD UR10, UR20, UR5, UR4 ;  /* 0x00000005140a72a4 */ /* 0x000fe2000f8e0204 */
[----:B------:R-:W-:Y:S01]  /*1000*/  IMAD.U32 R3, RZ, RZ, UR20 ;  /* 0x00000014ff037e24 */ /* 0x000fe2000f8e00ff */
[----:B------:R-:W-:Y:S01]  /*1010*/  UMOV UR7, 0x6 ;  /* 0x0000000600077882 */ /* 0x000fe20000000000 */
[----:B------:R-:W-:Y:S01]  /*1020*/  IMAD.WIDE R24, R24, 0x60, R248 ;  /* 0x0000006018187825 */ /* 0x000fe200078e02f8 */
[----:B------:R-:W-:Y:S01]  /*1030*/  ULDC.64 UR4, c[0x0][0x218] ;  /* 0x0000860000047ab9 */ /* 0x000fe20000000a00 */
[----:B------:R-:W-:Y:S01]  /*1040*/  CS2R R116, SRZ ;  /* 0x0000000000747805 */ /* 0x000fe2000001ff00 */
[----:B------:R-:W-:Y:S01]  /*1050*/  UIMAD UR4, UR6, UR4, URZ ;  /* 0x00000004060472a4 */ /* 0x000fe2000f8e023f */
[----:B------:R-:W-:Y:S01]  /*1060*/  IMAD.WIDE.U32 R236, R236, c[0x0][0x188], R10 ;  /* 0x00006200ecec7a25 */ /* 0x000fe200078e000a */
[----:B------:R-:W-:Y:S01]  /*1070*/  IADD3 R11, R8, 0x40, RZ ;  /* 0x00000040080b7810 */ /* 0x000fe20007ffe0ff */
[----:B------:R-:W-:Y:S01]  /*1080*/  USHF.L.U64.HI UR9, UR8, UR7, UR9 ;  /* 0x0000000708097299 */ /* 0x000fe20008010209 */
[----:B------:R-:W-:Y:S01]  /*1090*/  LEA.HI R10, R14, R240, RZ, 0x5 ;  /* 0x000000f00e0a7211 */ /* 0x000fe200078f28ff */
[----:B------:R-:W-:Y:S01]  /*10a0*/  IMAD.WIDE.U32 R28, R3, c[0x0][0x210], R16 ;  /* 0x00008400031c7a25 */ /* 0x000fe200078e0010 */
[----:B------:R-:W-:Y:S01]  /*10b0*/  ISETP.GE.AND P3, PT, R11, c[0x0][0x1cc], PT ;  /* 0x000073000b007a0c */ /* 0x000fe20003f66270 */
[----:B------:R-:W-:Y:S01]  /*10c0*/  USHF.L.U32 UR8, UR8, 0x6, URZ ;  /* 0x0000000608087899 */ /* 0x000fe2000800063f */
[----:B------:R-:W-:Y:S01]  /*10d0*/  IADD3 R17, R27, UR11, RZ ;  /* 0x0000000b1b117c10 */ /* 0x000fe2000fffe0ff */
[----:B------:R-:W-:Y:S01]  /*10e0*/  IMAD.MOV.U32 R12, RZ, RZ, R20 ;  /* 0x000000ffff0c7224 */ /* 0x000fe200078e0014 */
[----:B------:R-:W-:Y:S01]  /*10f0*/  IADD3 R21, R29, UR10, RZ ;  /* 0x0000000a1d157c10 */ /* 0x000fe2000fffe0ff */
[----:B------:R-:W-:Y:S01]  /*1100*/  IMAD R3, R25, c[0x0][0x1d8], RZ ;  /* 0x0000760019037a24 */ /* 0x000fe200078e02ff */
[----:B------:R-:W-:Y:S01]  /*1110*/  ISETP.LT.OR P1, PT, R6, 0x1, P3 ;  /* 0x000000010600780c */ /* 0x000fe20001f21670 */
[----:B------:R-:W-:Y:S01]  /*1120*/  IMAD.MOV.U32 R20, RZ, RZ, R28 ;  /* 0x000000ffff147224 */ /* 0x000fe200078e001c */
[----:B------:R-:W-:Y:S01]  /*1130*/  UIMAD UR10, UR21, UR5, UR4 ;  /* 0x00000005150a72a4 */ /* 0x000fe2000f8e0204 */
[----:B------:R-:W-:Y:S01]  /*1140*/  IMAD.U32 R234, RZ, RZ, UR21 ;  /* 0x00000015ffea7e24 */ /* 0x000fe2000f8e00ff */
[----:B------:R-:W-:Y:S01]  /*1150*/  USHF.L.U64.HI UR15, UR14, UR7, UR15 ;  /* 0x000000070e0f7299 */ /* 0x000fe2000801020f */
[C---:B------:R-:W-:Y:S01]  /*1160*/  IMAD R3, R24.reuse, c[0x0][0x1dc], R3 ;  /* 0x0000770018037a24 */ /* 0x040fe200078e0203 */
[----:B------:R-:W-:Y:S01]  /*1170*/  USHF.R.S32.HI UR11, URZ, 0x1f, UR23 ;  /* 0x0000001f3f0b7899 */ /* 0x000fe20008011417 */
[----:B------:R-:W-:Y:S01]  /*1180*/  IMAD.WIDE.U32 R12, R24, c[0x0][0x1d8], R12 ;  /* 0x00007600180c7a25 */ /* 0x000fe200078e000c */
[----:B------:R-:W-:Y:S01]  /*1190*/  UIMAD UR15, UR15, UR23, URZ ;  /* 0x000000170f0f72a4 */ /* 0x000fe2000f8e023f */
[----:B------:R-:W-:Y:S01]  /*11a0*/  ISETP.LT.OR P4, PT, R6, 0x21, P3 ;  /* 0x000000210600780c */ /* 0x000fe20001f81670 */
[----:B------:R-:W-:Y:S01]  /*11b0*/  ULDC.64 UR4, c[0x0][0x188] ;  /* 0x0000620000047ab9 */ /* 0x000fe20000000a00 */
[----:B------:R-:W-:Y:S01]  /*11c0*/  IMAD.WIDE.U32 R234, R234, c[0x0][0x218], R20 ;  /* 0x00008600eaea7a25 */ /* 0x000fe200078e0014 */
[----:B------:R-:W-:Y:S01]  /*11d0*/  LEA R20, P0, R12, c[0x0][0x1c0], 0x1 ;  /* 0x000070000c147a11 */ /* 0x000fe200078008ff */
[----:B------:R-:W-:Y:S01]  /*11e0*/  UIMAD UR15, UR11, UR12, UR15 ;  /* 0x0000000c0b0f72a4 */ /* 0x000fe2000f8e020f */
[----:B------:R-:W-:Y:S01]  /*11f0*/  ISETP.LT.OR P3, PT, R6, 0x41, P3 ;  /* 0x000000410600780c */ /* 0x000fe20001f61670 */
[----:B------:R-:W-:Y:S01]  /*1200*/  IMAD.IADD R3, R13, 0x1, R3 ;  /* 0x000000010d037824 */ /* 0x000fe200078e0203 */
[----:B------:R-:W-:Y:S01]  /*1210*/  IADD3 R247, R235, UR10, RZ ;  /* 0x0000000aebf77c10 */ /* 0x000fe2000fffe0ff */
[----:B------:R-:W-:Y:S01]  /*1220*/  IMAD.SHL.U32 R233, R233, 0x2, RZ ;  /* 0x00000002e9e97824 */ /* 0x000fe200078e00ff */
[----:B------:R-:W-:Y:S01]  /*1230*/  UIMAD UR4, UR6, UR4, URZ ;  /* 0x00000004060472a4 */ /* 0x000fe2000f8e023f */
[----:B------:R-:W-:Y:S01]  /*1240*/  IMAD.MOV.U32 R16, RZ, RZ, R26 ;  /* 0x000000ffff107224 */ /* 0x000fe200078e001a */
[----:B------:R-:W-:Y:S01]  /*1250*/  LEA.HI.X R21, R12, c[0x0][0x1c4], R3, 0x1, P0 ;  /* 0x000071000c157a11 */ /* 0x000fe200000f0c03 */
[----:B------:R-:W-:Y:S01]  /*1260*/  IMAD R4, R25, c[0x0][0x1a8], RZ ;  /* 0x00006a0019047a24 */ /* 0x000fe200078e02ff */
[----:B------:R-:W-:Y:S01]  /*1270*/  UIMAD UR11, UR11, UR16, URZ ;  /* 0x000000100b0b72a4 */ /* 0x000fe2000f8e023f */
[----:B------:R-:W-:Y:S01]  /*1280*/  IMAD.U32 R3, RZ, RZ, UR12 ;  /* 0x0000000cff037e24 */ /* 0x000fe2000f8e00ff */
[----:B------:R-:W-:Y:S01]  /*1290*/  UIMAD UR4, UR21, UR5, UR4 ;  /* 0x00000005150472a4 */ /* 0x000fe2000f8e0204 */
[----:B------:R-:W-:Y:S01]  /*12a0*/  IMAD.MOV.U32 R246, RZ, RZ, R234 ;  /* 0x000000fffff67224 */ /* 0x000fe200078e00ea */
[----:B------:R-:W-:Y:S01]  /*12b0*/  @!PT LDS RZ, [RZ] ;  /* 0x00000000fffff984 */ /* 0x000fe20000000800 */
[----:B------:R-:W-:Y:S01]  /*12c0*/  @!PT LDS RZ, [RZ] ;  /* 0x00000000fffff984 */ /* 0x000fe20000000800 */
[----:B------:R-:W-:Y:S01]  /*12d0*/  @!PT LDS RZ, [RZ] ;  /* 0x00000000fffff984 */ /* 0x000fe20000000800 */
[----:B------:R1:W-:Y:S01]  /*12e0*/  LDGSTS.E.BYPASS.LTC128B.128 [R233+0x6080], [R20.64], !P2 ;  /* 0x0608000014e97fae */ /* 0x0003e2000d101d58 */
[C---:B------:R-:W-:Y:S01]  /*12f0*/  IMAD R4, R24.reuse, c[0x0][0x1ac], R4 ;  /* 0x00006b0018047a24 */ /* 0x040fe200078e0204 */
[----:B------:R-:W-:Y:S01]  /*1300*/  UIMAD.WIDE.U32 UR12, UR23, UR16, URZ ;  /* 0x00000010170c72a5 */ /* 0x000fe2000f8e003f */
[----:B------:R-:W-:Y:S01]  /*1310*/  IMAD.WIDE.U32 R16, R24, c[0x0][0x1a8], R16 ;  /* 0x00006a0018107a25 */ /* 0x000fe200078e0010 */
[----:B------:R1:W-:Y:S01]  /*1320*/  LDGSTS.E.BYPASS.LTC128B.128 [R233+0x9080], [R20.64+0x80], !P1 ;  /* 0x0908008014e97fae */ /* 0x0003e2000c901d58 */
[----:B------:R-:W-:Y:S01]  /*1330*/  IADD3 R24, P1, R20, UR8, RZ ;  /* 0x0000000814187c10 */ /* 0x000fe2000ff3e0ff */
[----:B------:R-:W-:Y:S01]  /*1340*/  UIMAD UR11, UR23, UR17, UR11 ;  /* 0x00000011170b72a4 */ /* 0x000fe2000f8e020b */
[----:B------:R-:W-:Y:S01]  /*1350*/  IMAD.WIDE.U32 R26, R3, UR23, R246 ;  /* 0x00000017031a7c25 */ /* 0x000fe2000f8e00f6 */
[C---:B------:R-:W-:Y:S01]  /*1360*/  LEA R12, P0, R16.reuse, c[0x0][0x190], 0x1 ;  /* 0x00006400100c7a11 */ /* 0x040fe200078008ff */
[----:B------:R-:W-:Y:S01]  /*1370*/  CS2R R114, SRZ ;  /* 0x0000000000727805 */ /* 0x000fe2000001ff00 */
[----:B------:R-:W-:Y:S01]  /*1380*/  IADD3.X R25, R21, UR9, RZ, P1, !PT ;  /* 0x0000000915197c10 */ /* 0x000fe20008ffe4ff */
[----:B------:R-:W-:Y:S01]  /*1390*/  IMAD.IADD R4, R17, 0x1, R4 ;  /* 0x0000000111047824 */ /* 0x000fe200078e0204 */
[----:B------:R-:W-:Y:S01]  /*13a0*/  IADD3 R232, R237, UR4, RZ ;  /* 0x00000004ede87c10 */ /* 0x000fe2000fffe0ff */
[----:B------:R-:W-:Y:S01]  /*13b0*/  IMAD.U32 R3, RZ, RZ, UR8 ;  /* 0x00000008ff037e24 */ /* 0x000fe2000f8e00ff */
[----:B------:R-:W-:Y:S01]  /*13c0*/  ULDC.64 UR4, c[0x0][0x1a8] ;  /* 0x00006a0000047ab9 */ /* 0x000fe20000000a00 */
[----:B------:R2:W-:Y:S01]  /*13d0*/  LDGSTS.E.BYPASS.LTC128B.128 [R233+0x7080], [R24.64], !P6 ;  /* 0x0708000018e97fae */ /* 0x0005e2000f101d58 */
[----:B------:R-:W-:Y:S01]  /*13e0*/  LEA.HI.X R13, R16, c[0x0][0x194], R4, 0x1, P0 ;  /* 0x00006500100d7a11 */ /* 0x000fe200000f0c04 */
[----:B------:R-:W-:Y:S01]  /*13f0*/  UIADD3 UR11, UR13, UR11, URZ ;  /* 0x0000000b0d0b7290 */ /* 0x000fe2000fffe03f */
[----:B------:R-:W-:Y:S01]  /*1400*/  IADD3 R4, R27, UR15, RZ ;  /* 0x0000000f1b047c10 */ /* 0x000fe2000fffe0ff */
[----:B------:R-:W-:Y:S01]  /*1410*/  USHF.L.U64.HI UR5, UR4, UR7, UR5 ;  /* 0x0000000704057299 */ /* 0x000fe20008010205 */
[----:B------:R-:W-:Y:S01]  /*1420*/  LEA R16, P0, R26, c[0x0][0x1f0], 0x1 ;  /* 0x00007c001a107a11 */ /* 0x000fe200078008ff */
[----:B------:R-:W-:Y:S01]  /*1430*/  IMAD.MOV.U32 R216, RZ, RZ, 0x40 ;  /* 0x00000040ffd87424 */ /* 0x000fe200078e00ff */
[----:B------:R-:W-:Y:S01]  /*1440*/  ISETP.GE.AND P6, PT, R8, c[0x0][0x19c], PT ;  /* 0x0000670008007a0c */ /* 0x000fe20003fc6270 */
[----:B------:R-:W-:Y:S01]  /*1450*/  IMAD.MOV.U32 R206, RZ, RZ, 0x20 ;  /* 0x00000020ffce7424 */ /* 0x000fe200078e00ff */
[----:B------:R-:W-:Y:S01]  /*1460*/  LEA.HI.X R17, R26, c[0x0][0x1f4], R4, 0x1, P0 ;  /* 0x00007d001a117a11 */ /* 0x000fe200000f0c04 */
[----:B------:R-:W-:Y:S01]  /*1470*/  IMAD.SHL.U32 R229, R229, 0x2, RZ ;  /* 0x00000002e5e57824 */ /* 0x000fe200078e00ff */
[C---:B------:R-:W-:Y:S01]  /*1480*/  ISETP.LT.OR P0, PT, R6.reuse, 0x1, P6 ;  /* 0x000000010600780c */ /* 0x040fe20003701670 */
[----:B------:R-:W-:Y:S01]  /*1490*/  USHF.L.U32 UR7, UR23, 0x6, URZ ;  /* 0x0000000617077899 */ /* 0x000fe2000800063f */
[----:B------:R-:W-:Y:S01]  /*14a0*/  IMAD.MOV.U32 R226, RZ, RZ, 0x10 ;  /* 0x00000010ffe27424 */ /* 0x000fe200078e00ff */
[----:B------:R-:W-:Y:S01]  /*14b0*/  CS2R R112, SRZ ;  /* 0x0000000000707805 */ /* 0x000fe2000001ff00 */
[----:B------:R-:W-:Y:S01]  /*14c0*/  IMAD.MOV.U32 R225, RZ, RZ, 0x10 ;  /* 0x00000010ffe17424 */ /* 0x000fe200078e00ff */
[----:B-1----:R-:W-:Y:S01]  /*14d0*/  IADD3 R20, P2, P1, R3, 0x80, R20 ;  /* 0x0000008003147810 */ /* 0x002fe2000795e014 */
[----:B------:R-:W-:Y:S01]  /*14e0*/  IMAD.U32 R3, RZ, RZ, UR11 ;  /* 0x0000000bff037e24 */ /* 0x000fe2000f8e00ff */
[----:B------:R-:W-:Y:S01]  /*14f0*/  CS2R R110, SRZ ;  /* 0x00000000006e7805 */ /* 0x000fe2000001ff00 */
[----:B------:R-:W-:Y:S01]  /*1500*/  CS2R R108, SRZ ;  /* 0x00000000006c7805 */ /* 0x000fe2000001ff00 */
[----:B------:R-:W-:Y:S01]  /*1510*/  IADD3.X R21, RZ, UR9, R21, P2, P1 ;  /* 0x00000009ff157c10 */ /* 0x000fe200097e2415 */
[----:B------:R-:W-:Y:S01]  /*1520*/  CS2R R106, SRZ ;  /* 0x00000000006a7805 */ /* 0x000fe2000001ff00 */
[----:B------:R-:W-:Y:S01]  /*1530*/  ISETP.GE.AND P2, PT, R11, c[0x0][0x19c], PT ;  /* 0x000067000b007a0c */ /* 0x000fe20003f46270 */
[----:B------:R-:W-:Y:S01]  /*1540*/  CS2R R104, SRZ ;  /* 0x0000000000687805 */ /* 0x000fe2000001ff00 */
[----:B------:R-:W-:Y:S01]  /*1550*/  CS2R R102, SRZ ;  /* 0x0000000000667805 */ /* 0x000fe2000001ff00 */
[----:B------:R1:W-:Y:S01]  /*1560*/  LDGSTS.E.BYPASS.LTC128B.128 [R233+0xa080], [R20.64], !P4 ;  /* 0x0a08000014e97fae */ /* 0x0003e2000e101d58 */
[----:B------:R-:W-:Y:S01]  /*1570*/  ISETP.LT.OR P4, PT, R6, 0x1, P2 ;  /* 0x000000010600780c */ /* 0x000fe20001781670 */
[----:B------:R-:W-:Y:S01]  /*1580*/  CS2R R100, SRZ ;  /* 0x0000000000647805 */ /* 0x000fe2000001ff00 */
[----:B--2---:R-:W-:Y:S01]  /*1590*/  IADD3 R24, P1, R24, UR8, RZ ;  /* 0x0000000818187c10 */ /* 0x004fe2000ff3e0ff */
[----:B------:R-:W-:Y:S01]  /*15a0*/  USHF.L.U32 UR8, UR4, 0x6, URZ ;  /* 0x0000000604087899 */ /* 0x000fe2000800063f */
[----:B------:R-:W-:Y:S01]  /*15b0*/  CS2R R98, SRZ ;  /* 0x0000000000627805 */ /* 0x000fe2000001ff00 */
[----:B------:R-:W-:Y:S01]  /*15c0*/  CS2R R96, SRZ ;  /* 0x0000000000607805 */ /* 0x000fe2000001ff00 */
[----:B------:R-:W-:Y:S01]  /*15d0*/  IADD3.X R25, R25, UR9, RZ, P1, !PT ;  /* 0x0000000919197c10 */ /* 0x000fe20008ffe4ff */
[----:B------:R-:W-:Y:S01]  /*15e0*/  CS2R R94, SRZ ;  /* 0x00000000005e7805 */ /* 0x000fe2000001ff00 */
[----:B------:R-:W-:Y:S01]  /*15f0*/  CS2R R92, SRZ ;  /* 0x00000000005c7805 */ /* 0x000fe2000001ff00 */
[----:B------:R-:W-:Y:S01]  /*1600*/  IMAD.U32 R7, RZ, RZ, UR8 ;  /* 0x00000008ff077e24 */ /* 0x000fe2000f8e00ff */
[----:B------:R-:W-:Y:S01]  /*1610*/  CS2R R90, SRZ ;  /* 0x00000000005a7805 */ /* 0x000fe2000001ff00 */
[----:B------:R2:W-:Y:S01]  /*1620*/  LDGSTS.E.BYPASS.LTC128B.128 [R233+0x8080], [R24.64], !P5 ;  /* 0x0808000018e97fae */ /* 0x0005e2000e901d58 */
[C---:B------:R-:W-:Y:S01]  /*1630*/  ISETP.LT.OR P5, PT, R6.reuse, 0x21, P6 ;  /* 0x000000210600780c */ /* 0x040fe200037a1670 */
[----:B------:R-:W-:Y:S01]  /*1640*/  CS2R R88, SRZ ;  /* 0x0000000000587805 */ /* 0x000fe2000001ff00 */
[----:B------:R-:W-:Y:S01]  /*1650*/  ISETP.LT.OR P6, PT, R6, 0x41, P6 ;  /* 0x000000410600780c */ /* 0x000fe200037c1670 */
[----:B------:R2:W-:Y:S01]  /*1660*/  LDGSTS.E.BYPASS.LTC128B.128 [R233+0xb080], [R24.64+0x80], !P3 ;  /* 0x0b08008018e97fae */ /* 0x0005e2000d901d58 */
[----:B------:R-:W-:Y:S01]  /*1670*/  CS2R R86, SRZ ;  /* 0x0000000000567805 */ /* 0x000fe2000001ff00 */
[----:B------:R-:W-:Y:S01]  /*1680*/  CS2R R84, SRZ ;  /* 0x0000000000547805 */ /* 0x000fe2000001ff00 */
[----:B------:R-:W-:Y:S01]  /*1690*/  CS2R R74, SRZ ;  /* 0x00000000004a7805 */ /* 0x000fe2000001ff00 */
[----:B------:R-:W0:Y:S01]  /*16a0*/  LDGDEPBAR ;  /* 0x00000000000079af */ /* 0x000e220000000000 */
[----:B------:R-:W-:Y:S01]  /*16b0*/  CS2R R72, SRZ ;  /* 0x0000000000487805 */ /* 0x000fe2000001ff00 */
[----:B------:R-:W-:Y:S01]  /*16c0*/  CS2R R70, SRZ ;  /* 0x0000000000467805 */ /* 0x000fe2000001ff00 */
[----:B------:R-:W-:Y:S01]  /*16d0*/  CS2R R68, SRZ ;  /* 0x0000000000447805 */ /* 0x000fe2000001ff00 */
[----:B------:R3:W-:Y:S01]  /*16e0*/  LDGSTS.E.BYPASS.LTC128B.128 [R233+0x80], [R12.64], !P0 ;  /* 0x000800000ce97fae */ /* 0x0007e2000c101d58 */
[----:B------:R-:W-:Y:S01]  /*16f0*/  CS2R R66, SRZ ;  /* 0x0000000000427805 */ /* 0x000fe2000001ff00 */
[----:B------:R-:W-:Y:S01]  /*1700*/  CS2R R64, SRZ ;  /* 0x0000000000407805 */ /* 0x000fe2000001ff00 */
[----:B-1----:R-:W-:Y:S01]  /*1710*/  IMAD.U32 R20, RZ, RZ, UR12 ;  /* 0x0000000cff147e24 */ /* 0x002fe2000f8e00ff */
[----:B------:R3:W-:Y:S01]  /*1720*/  LDGSTS.E.BYPASS.LTC128B.128 [R233+0x3080], [R12.64+0x80], !P4 ;  /* 0x030800800ce97fae */ /* 0x0007e2000e101d58 */
[----:B------:R-:W-:Y:S01]  /*1730*/  IMAD.U32 R21, RZ, RZ, UR13 ;  /* 0x0000000dff157e24 */ /* 0x000fe2000f8e00ff */
[----:B------:R-:W-:Y:S01]  /*1740*/  ISETP.GE.AND P4, PT, R8, c[0x0][0x16c], PT ;  /* 0x00005b0008007a0c */ /* 0x000fe20003f86270 */
[----:B------:R-:W-:Y:S01]  /*1750*/  ULDC UR13, c[0x0][0x20c] ;  /* 0x00008300000d7ab9 */ /* 0x000fe20000000800 */
[C---:B------:R-:W-:Y:S01]  /*1760*/  LEA R4, P1, R20.reuse, R236, 0x6 ;  /* 0x000000ec14047211 */ /* 0x040fe200078230ff */
[----:B------:R-:W-:Y:S01]  /*1770*/  CS2R R62, SRZ ;  /* 0x00000000003e7805 */ /* 0x000fe2000001ff00 */
[----:B------:R-:W-:Y:S01]  /*1780*/  CS2R R60, SRZ ;  /* 0x00000000003c7805 */ /* 0x000fe2000001ff00 */
[----:B------:R-:W-:Y:S01]  /*1790*/  CS2R R58, SRZ ;  /* 0x00000000003a7805 */ /* 0x000fe2000001ff00 */
[----:B------:R-:W-:Y:S01]  /*17a0*/  LEA.HI.X R3, R20, R232, R3, 0x6, P1 ;  /* 0x000000e814037211 */ /* 0x000fe200008f3403 */
[----:B------:R-:W-:Y:S01]  /*17b0*/  CS2R R56, SRZ ;  /* 0x0000000000387805 */ /* 0x000fe2000001ff00 */
[----:B------:R-:W-:Y:S01]  /*17c0*/  IADD3 R20, P3, R12, UR8, RZ ;  /* 0x000000080c147c10 */ /* 0x000fe2000ff7e0ff */
[----:B------:R-:W-:Y:S01]  /*17d0*/  CS2R R54, SRZ ;  /* 0x0000000000367805 */ /* 0x000fe2000001ff00 */
[----:B------:R-:W-:Y:S01]  /*17e0*/  CS2R R52, SRZ ;  /* 0x0000000000347805 */ /* 0x000fe2000001ff00 */
[----:B------:R-:W-:Y:S01]  /*17f0*/  CS2R R50, SRZ ;  /* 0x0000000000327805 */ /* 0x000fe2000001ff00 */
[----:B------:R-:W-:Y:S01]  /*1800*/  IADD3.X R21, R13, UR5, RZ, P3, !PT ;  /* 0x000000050d157c10 */ /* 0x000fe20009ffe4ff */
[----:B------:R-:W-:Y:S01]  /*1810*/  CS2R R48, SRZ ;  /* 0x0000000000307805 */ /* 0x000fe2000001ff00 */
[----:B--2---:R-:W-:Y:S01]  /*1820*/  IADD3 R24, P1, P0, R7, 0x80, R12 ;  /* 0x0000008007187810 */ /* 0x004fe2000783e00c */
[----:B------:R-:W-:Y:S01]  /*1830*/  CS2R R46, SRZ ;  /* 0x00000000002e7805 */ /* 0x000fe2000001ff00 */
[----:B------:R-:W-:Y:S01]  /*1840*/  ISETP.GE.AND P3, PT, R11, c[0x0][0x16c], PT ;  /* 0x00005b000b007a0c */ /* 0x000fe20003f66270 */
[----:B------:R1:W-:Y:S01]  /*1850*/  LDGSTS.E.BYPASS.LTC128B.128 [R233+0x1080], [R20.64], !P5 ;  /* 0x0108000014e97fae */ /* 0x0003e2000e901d58 */
[----:B------:R-:W-:Y:S01]  /*1860*/  IADD3.X R25, RZ, UR5, R13, P1, P0 ;  /* 0x00000005ff197c10 */ /* 0x000fe20008fe040d */
[----:B------:R-:W-:Y:S01]  /*1870*/  CS2R R44, SRZ ;  /* 0x00000000002c7805 */ /* 0x000fe2000001ff00 */
[C---:B------:R-:W-:Y:S01]  /*1880*/  ISETP.LT.OR P1, PT, R6.reuse, 0x21, P2 ;  /* 0x000000210600780c */ /* 0x040fe20001721670 */
[----:B------:R-:W-:Y:S01]  /*1890*/  CS2R R42, SRZ ;  /* 0x00000000002a7805 */ /* 0x000fe2000001ff00 */
[----:B------:R-:W-:Y:S01]  /*18a0*/  ISETP.LT.OR P2, PT, R6, 0x41, P2 ;  /* 0x000000410600780c */ /* 0x000fe20001741670 */
[----:B------:R-:W-:Y:S01]  /*18b0*/  CS2R R40, SRZ ;  /* 0x0000000000287805 */ /* 0x000fe2000001ff00 */
[----:B------:R-:W-:Y:S01]  /*18c0*/  SEL R7, RZ, 0x1, P4 ;  /* 0x00000001ff077807 */ /* 0x000fe20002000000 */
[----:B------:R-:W-:Y:S01]  /*18d0*/  CS2R R38, SRZ ;  /* 0x0000000000267805 */ /* 0x000fe2000001ff00 */
[C---:B---3--:R-:W-:Y:S01]  /*18e0*/  LEA R12, P0, R4.reuse, c[0x0][0x160], 0x1 ;  /* 0x00005800040c7a11 */ /* 0x048fe200078008ff */
[----:B------:R-:W-:Y:S01]  /*18f0*/  CS2R R36, SRZ ;  /* 0x0000000000247805 */ /* 0x000fe2000001ff00 */
[----:B------:R-:W-:Y:S01]  /*1900*/  SEL R9, RZ, 0x2, P3 ;  /* 0x00000002ff097807 */ /* 0x000fe20001800000 */
[----:B------:R-:W-:Y:S01]  /*1910*/  CS2R R34, SRZ ;  /* 0x0000000000227805 */ /* 0x000fe2000001ff00 */
[----:B------:R-:W-:Y:S01]  /*1920*/  LEA.HI.X R13, R4, c[0x0][0x164], R3, 0x1, P0 ;  /* 0x00005900040d7a11 */ /* 0x000fe200000f0c03 */
[----:B------:R-:W-:Y:S01]  /*1930*/  IMAD.U32 R4, RZ, RZ, UR16 ;  /* 0x00000010ff047e24 */ /* 0x000fe2000f8e00ff */
[----:B------:R-:W-:Y:S01]  /*1940*/  CS2R R32, SRZ ;  /* 0x0000000000207805 */ /* 0x000fe2000001ff00 */
[----:B------:R2:W-:Y:S01]  /*1950*/  LDGSTS.E.BYPASS.LTC128B.128 [R233+0x4080], [R24.64], !P1 ;  /* 0x0408000018e97fae */ /* 0x0005e2000c901d58 */
[----:B------:R-:W-:Y:S01]  /*1960*/  IMAD.U32 R3, RZ, RZ, UR17 ;  /* 0x00000011ff037e24 */ /* 0x000fe2000f8e00ff */
[----:B------:R-:W-:Y:S01]  /*1970*/  CS2R R28, SRZ ;  /* 0x00000000001c7805 */ /* 0x000fe2000001ff00 */
[----:B------:R-:W-:Y:S01]  /*1980*/  IMAD.IADD R6, R9, 0x1, R7 ;  /* 0x0000000109067824 */ /* 0x000fe200078e0207 */
[----:B------:R-:W-:Y:S01]  /*1990*/  SHF.R.S32.HI R241, RZ, 0x1f, R240 ;  /* 0x0000001ffff17819 */ /* 0x000fe200000114f0 */
[----:B------:R-:W-:Y:S01]  /*19a0*/  IMAD.U32 R9, RZ, RZ, UR7 ;  /* 0x00000007ff097e24 */ /* 0x000fe2000f8e00ff */
[----:B------:R-:W-:-:S02]  /*19b0*/  USHF.L.U64.HI UR15, UR16, 0x5, UR17 ;  /* 0x00000005100f7899 */ /* 0x000fc40008010211 */
[----:B------:R-:W-:Y:S01]  /*19c0*/  LOP3.LUT P5, RZ, R6, 0x2, RZ, 0xc0, !PT ;  /* 0x0000000206ff7812 */ /* 0x000fe200078ac0ff */
[----:B------:R-:W-:Y:S01]  /*19d0*/  USHF.L.U32 UR16, UR16, 0x5, URZ ;  /* 0x0000000510107899 */ /* 0x000fe2000800063f */
[----:B-1----:R-:W-:Y:S01]  /*19e0*/  IADD3 R20, P0, R20, UR8, RZ ;  /* 0x0000000814147c10 */ /* 0x002fe2000ff1e0ff */
[----:B------:R-:W-:Y:S02]  /*19f0*/  UMOV UR8, 0x5 ;  /* 0x0000000500087882 */ /* 0x000fe40000000000 */
[----:B------:R-:W-:Y:S01]  /*1a00*/  USHF.L.U64.HI UR13, UR14, UR8, UR13 ;  /* 0x000000080e0d7299 */ /* 0x000fe2000801020d */
[----:B------:R-:W-:Y:S01]  /*1a10*/  IADD3.X R21, R21, UR5, RZ, P0, !PT ;  /* 0x0000000515157c10 */ /* 0x000fe200087fe4ff */
[----:B------:R-:W-:Y:S01]  /*1a20*/  USHF.L.U32 UR14, UR14, 0x5, URZ ;  /* 0x000000050e0e7899 */ /* 0x000fe2000800063f */
[----:B------:R-:W-:Y:S01]  /*1a30*/  LOP3.LUT P0, RZ, R6, 0x1, RZ, 0xc0, !PT ;  /* 0x0000000106ff7812 */ /* 0x000fe2000780c0ff */
[----:B------:R-:W-:Y:S01]  /*1a40*/  IMAD.U32 R6, RZ, RZ, UR21 ;  /* 0x00000015ff067e24 */ /* 0x000fe2000f8e00ff */
[----:B------:R-:W-:Y:S01]  /*1a50*/  ULDC.64 UR4, c[0x0][0x278] ;  /* 0x00009e0000047ab9 */ /* 0x000fe20000000a00 */
[----:B------:R1:W-:Y:S01]  /*1a60*/  LDGSTS.E.BYPASS.LTC128B.128 [R233+0x2080], [R20.64], !P6 ;  /* 0x0208000014e97fae */ /* 0x0003e2000f101d58 */
[----:B------:R-:W-:Y:S01]  /*1a70*/  UIMAD UR4, UR6, UR4, URZ ;  /* 0x00000004060472a4 */ /* 0x000fe2000f8e023f */
[----:B------:R-:W-:Y:S01]  /*1a80*/  IMAD.WIDE.U32 R30, R6, c[0x0][0x278], R18 ;  /* 0x00009e00061e7a25 */ /* 0x000fe200078e0012 */
[----:B------:R-:W-:Y:S01]  /*1a90*/  USHF.R.S32.HI UR8, URZ, 0x1f, UR7 ;  /* 0x0000001f3f087899 */ /* 0x000fe20008011407 */
[----:B------:R1:W-:Y:S01]  /*1aa0*/  LDGSTS.E.BYPASS.LTC128B.128 [R233+0x5080], [R20.64+0x80], !P2 ;  /* 0x0508008014e97fae */ /* 0x0003e2000d101d58 */
[C---:B------:R-:W-:Y:S01]  /*1ab0*/  LOP3.LUT P2, RZ, R5.reuse, 0x2, RZ, 0xc0, !PT ;  /* 0x0000000205ff7812 */ /* 0x040fe2000784c0ff */
[----:B------:R-:W-:Y:S01]  /*1ac0*/  IMAD.U32 R6, RZ, RZ, UR14 ;  /* 0x0000000eff067e24 */ /* 0x000fe2000f8e00ff */
[----:B--2---:R-:W-:Y:S01]  /*1ad0*/  LEA R24, P1, R4, R12, 0x6 ;  /* 0x0000000c04187211 */ /* 0x004fe200078230ff */
[----:B------:R-:W0:Y:S01]  /*1ae0*/  LDGDEPBAR ;  /* 0x00000000000079af */ /* 0x000e220000000000 */
[----:B------:R-:W-:Y:S01]  /*1af0*/  SEL R206, R206, 0xffffffe0, !P2 ;  /* 0xffffffe0cece7807 */ /* 0x000fe20005000000 */
[----:B------:R-:W-:Y:S01]  /*1b00*/  UIMAD UR4, UR21, UR5, UR4 ;  /* 0x00000005150472a4 */ /* 0x000fe2000f8e0204 */
[----:B------:R-:W-:Y:S01]  /*1b10*/  LEA.HI.X R25, R4, R13, R3, 0x6, P1 ;  /* 0x0000000d04197211 */ /* 0x000fe200008f3403 */
[----:B------:R2:W-:Y:S01]  /*1b20*/  STL.64 [R1+0x8], R30 ;  /* 0x0000081e01007387 */ /* 0x0005e20000100a00 */
[----:B------:R-:W-:Y:S01]  /*1b30*/  LOP3.LUT P1, RZ, R5, 0x4, RZ, 0xc0, !PT ;  /* 0x0000000405ff7812 */ /* 0x000fe2000782c0ff */
[----:B------:R-:W-:Y:S01]  /*1b40*/  IMAD.IADD R218, R229, 0x1, R206 ;  /* 0x00000001e5da7824 */ /* 0x000fe200078e02ce */
[----:B------:R-:W-:Y:S01]  /*1b50*/  IADD3 R4, -R248, c[0x0][0x168], -R9 ;  /* 0x00005a00f8047a10 */ /* 0x000fe20007ffe909 */
[----:B------:R-:W-:Y:S01]  /*1b60*/  IMAD.SHL.U32 R5, R5, 0x20, RZ ;  /* 0x0000002005057824 */ /* 0x000fe200078e00ff */
[----:B------:R-:W-:Y:S01]  /*1b70*/  SEL R216, R216, 0xffffffc0, !P1 ;  /* 0xffffffc0d8d87807 */ /* 0x000fe20004800000 */
[----:B------:R-:W-:Y:S01]  /*1b80*/  UMOV UR18, 0x1 ;  /* 0x0000000100127882 */ /* 0x000fe20000000000 */
[C---:B------:R-:W-:Y:S01]  /*1b90*/  ISETP.LT.OR P6, PT, R4.reuse, 0x1, !P0 ;  /* 0x000000010400780c */ /* 0x040fe200047c1670 */
[----:B------:R-:W-:Y:S01]  /*1ba0*/  UMOV UR12, 0xffffffc0 ;  /* 0xffffffc0000c7882 */ /* 0x000fe20000000000 */
[----:B------:R-:W-:Y:S01]  /*1bb0*/  ISETP.LT.OR P2, PT, R4, 0x1, !P5 ;  /* 0x000000010400780c */ /* 0x000fe20006f41670 */
[----:B------:R-:W-:Y:S01]  /*1bc0*/  IMAD.IADD R217, R229, 0x1, R216 ;  /* 0x00000001e5d97824 */ /* 0x000fe200078e02d8 */
[----:B------:R-:W-:Y:S01]  /*1bd0*/  SHF.R.S32.HI R3, RZ, 0x5, R10 ;  /* 0x00000005ff037819 */ /* 0x000fe2000001140a */
[----:B------:R-:W-:Y:S01]  /*1be0*/  IMAD.IADD R216, R216, 0x1, R218 ;  /* 0x00000001d8d87824 */ /* 0x000fe200078e02da */
[----:B------:R-:W-:Y:S01]  /*1bf0*/  ISETP.LT.OR P0, PT, R4, 0x21, !P0 ;  /* 0x000000210400780c */ /* 0x000fe20004701670 */
[----:B------:R-:W-:Y:S01]  /*1c00*/  IMAD.IADD R206, R206, 0x1, R217 ;  /* 0x00000001cece7824 */ /* 0x000fe200078e02d9 */
[----:B------:R-:W-:Y:S01]  /*1c10*/  LEA.HI R7, R10, R3, RZ, 0x1 ;  /* 0x000000030a077211 */ /* 0x000fe200078f08ff */
[----:B------:R-:W-:Y:S01]  /*1c20*/  ULDC UR9, c[0x0][0x168] ;  /* 0x00005a0000097ab9 */ /* 0x000fe20000000800 */
[----:B------:R-:W-:Y:S01]  /*1c30*/  ISETP.GE.AND P1, PT, R8, c[0x0][0x1fc], PT ;  /* 0x00007f0008007a0c */ /* 0x000fe20003f26270 */
[----:B------:R-:W-:Y:S01]  /*1c40*/  UMOV UR10, 0xffffffa0 ;  /* 0xffffffa0000a7882 */ /* 0x000fe20000000000 */
[----:B------:R-:W-:Y:S01]  /*1c50*/  LOP3.LUT R7, R7, 0xfffffffe, RZ, 0xc0, !PT ;  /* 0xfffffffe07077812 */ /* 0x000fe200078ec0ff */
[----:B------:R-:W-:-:S04]  /*1c60*/  DEPBAR.LE SB0, 0x1 ;  /* 0x000080400000791a */ /* 0x000fc80000000000 */
[----:B------:R-:W-:Y:S01]  /*1c70*/  BAR.SYNC.DEFER_BLOCKING 0x0 ;  /* 0x0000000000007b1d */ /* 0x000fe20000010000 */
[----:B------:R-:W-:Y:S01]  /*1c80*/  IMAD.IADD R3, R3, 0x1, -R7 ;  /* 0x0000000103037824 */ /* 0x000fe200078e0a07 */
[----:B------:R-:W-:Y:S01]  /*1c90*/  ISETP.LT.OR P5, PT, R4, 0x21, !P5 ;  /* 0x000000210400780c */ /* 0x000fe20006fa1670 */
[----:B------:R-:W-:Y:S01]  /*1ca0*/  IMAD.U32 R7, RZ, RZ, UR13 ;  /* 0x0000000dff077e24 */ /* 0x000fe2000f8e00ff */
[CC--:B------:R-:W-:Y:S01]  /*1cb0*/  LEA.HI R4, R14.reuse, R240.reuse, RZ, 0x4 ;  /* 0x000000f00e047211 */ /* 0x0c0fe200078f20ff */
[----:B------:R-:W-:Y:S01]  /*1cc0*/  IMAD.SHL.U32 R227, R3, 0x200, RZ ;  /* 0x0000020003e37824 */ /* 0x000fe200078e00ff */
[----:B------:R-:W-:Y:S01]  /*1cd0*/  LEA.HI R14, R14, R240, RZ, 0x2 ;  /* 0x000000f00e0e7211 */ /* 0x000fe200078f10ff */
[----:B------:R-:W-:Y:S01]  /*1ce0*/  UMOV UR11, 0x1 ;  /* 0x00000001000b7882 */ /* 0x000fe20000000000 */
[----:B------:R-:W-:Y:S02]  /*1cf0*/  SHF.R.S32.HI R19, RZ, 0x1f, R2 ;  /* 0x0000001fff137819 */ /* 0x000fe40000011402 */
[----:B-1----:R-:W-:-:S02]  /*1d00*/  SHF.R.S32.HI R21, RZ, 0x2, R14 ;  /* 0x00000002ff157819 */ /* 0x002fc4000001140e */
[----:B------:R-:W-:Y:S01]  /*1d10*/  IADD3 R239, R31, UR4, RZ ;  /* 0x000000041fef7c10 */ /* 0x000fe2000fffe0ff */
[----:B------:R-:W-:Y:S01]  /*1d20*/  ULDC.64 UR4, c[0x0][0x290] ;  /* 0x0000a40000047ab9 */ /* 0x000fe20000000a00 */
[----:B------:R-:W-:Y:S01]  /*1d30*/  LEA.HI R250, R19, R2, RZ, 0x2 ;  /* 0x0000000213fa7211 */ /* 0x000fe200078f10ff */
[----:B------:R-:W-:Y:S01]  /*1d40*/  UIMAD UR4, UR6, UR4, URZ ;  /* 0x00000004060472a4 */ /* 0x000fe2000f8e023f */
[----:B------:R-:W-:Y:S02]  /*1d50*/  LOP3.LUT R10, R10, 0xffffffe0, RZ, 0xc0, !PT ;  /* 0xffffffe00a0a7812 */ /* 0x000fe400078ec0ff */
[----:B------:R-:W-:Y:S01]  /*1d60*/  LOP3.LUT R250, R250, 0x1ffffffc, RZ, 0xc0, !PT ;  /* 0x1ffffffcfafa7812 */ /* 0x000fe200078ec0ff */
[----:B------:R-:W-:Y:S01]  /*1d70*/  UIMAD UR4, UR21, UR5, UR4 ;  /* 0x00000005150472a4 */ /* 0x000fe2000f8e0204 */
[----:B------:R-:W-:Y:S01]  /*1d80*/  SHF.R.S32.HI R20, RZ, 0x4, R4 ;  /* 0x00000004ff147819 */ /* 0x000fe20000011404 */
[----:B------:R-:W-:Y:S01]  /*1d90*/  IMAD.IADD R10, R240, 0x1, -R10 ;  /* 0x00000001f00a7824 */ /* 0x000fe200078e0a0a */
[----:B------:R-:W-:Y:S01]  /*1da0*/  UMOV UR6, 0xffffffa0 ;  /* 0xffffffa000067882 */ /* 0x000fe20000000000 */
[C---:B------:R-:W-:Y:S01]  /*1db0*/  IMAD.IADD R250, R2.reuse, 0x1, -R250 ;  /* 0x0000000102fa7824 */ /* 0x040fe200078e0afa */
[----:B------:R1:W3:Y:S01]  /*1dc0*/  LDSM.16.M88.2 R178, [R206+0x6080] ;  /* 0x00608000ceb2783b */ /* 0x0002e20000000100 */
[----:B------:R-:W-:Y:S01]  /*1dd0*/  IMAD.SHL.U32 R2, R2, 0x8, RZ ;  /* 0x0000000802027824 */ /* 0x000fe200078e00ff */
[----:B------:R-:W-:Y:S01]  /*1de0*/  SHF.R.S32.HI R243, RZ, 0x1f, R10 ;  /* 0x0000001ffff37819 */ /* 0x000fe2000001140a */
[----:B------:R-:W-:Y:S01]  /*1df0*/  ULDC UR5, c[0x0][0x198] ;  /* 0x0000660000057ab9 */ /* 0x000fe20000000800 */
[----:B------:R1:W4:Y:S01]  /*1e00*/  LDSM.16.M88.2 R180, [R206+0x7080] ;  /* 0x00708000ceb4783b */ /* 0x0003220000000100 */
[----:B------:R-:W-:Y:S01]  /*1e10*/  UIMAD UR5, UR22, UR6, UR5 ;  /* 0x00000006160572a4 */ /* 0x000fe2000f8e0205 */
[----:B------:R-:W-:-:S02]  /*1e20*/  LEA.HI R243, R243, R10, RZ, 0x2 ;  /* 0x0000000af3f37211 */ /* 0x000fc400078f10ff */
[----:B------:R1:W1:Y:S04]  /*1e30*/  LDSM.16.M88.2 R182, [R206+0x8080] ;  /* 0x00808000ceb6783b */ /* 0x0002680000000100 */
[----:B------:R1:W1:Y:S04]  /*1e40*/  LDSM.16.M88.2 R202, [R206+0x9080] ;  /* 0x00908000ceca783b */ /* 0x0002680000000100 */
        /* <DEDUP_REMOVED lines=25> */
[----:B------:R-:W-:Y:S01]  /*1fe0*/  ISETP.GE.AND P6, PT, R8, c[0x0][0x1fc], PT ;  /* 0x00007f0008007a0c */ /* 0x000fe20003fc6270 */
[----:B------:R-:W-:-:S02]  /*1ff0*/  IMAD.U32 R8, RZ, RZ, UR14 ;  /* 0x0000000eff087e24 */ /* 0x000fc4000f8e00ff */
[----:B------:R5:W-:Y:S01]  /*2000*/  LDGSTS.E.BYPASS.LTC128B.128 [R233+0x8080], [R12.64+0x80], !P2 ;  /* 0x080800800ce97fae */ /* 0x000be2000d101d58 */
[----:B------:R-:W-:-:S03]  /*2010*/  ISETP.GT.AND P2, PT, R240, 0xf, PT ;  /* 0x0000000ff000780c */ /* 0x000fc60003f44270 */
[----:B------:R1:W-:Y:S01]  /*2020*/  LDGSTS.E.BYPASS.LTC128B.128 [R233+0x7080], [R24.64], !P0 ;  /* 0x0708000018e97fae */ /* 0x0003e2000c101d58 */
[----:B------:R-:W-:-:S03]  /*2030*/  LEA R6, P0, R6, R16, 0x1 ;  /* 0x0000001006067211 */ /* 0x000fc600078008ff */
[----:B------:R1:W-:Y:S01]  /*2040*/  LDGSTS.E.BYPASS.LTC128B.128 [R233+0x9080], [R24.64+0x80], !P5 ;  /* 0x0908008018e97fae */ /* 0x0003e2000e901d58 */
[----:B------:R-:W-:Y:S02]  /*2050*/  LEA.HI.X R7, R8, R17, R7, 0x1, P0 ;  /* 0x0000001108077211 */ /* 0x000fe400000f0c07 */
[----:B------:R-:W-:-:S03]  /*2060*/  ISETP.GE.AND P5, PT, R11, c[0x0][0x1fc], PT ;  /* 0x00007f000b007a0c */ /* 0x000fc60003fa6270 */
[----:B------:R-:W-:Y:S02]  /*2070*/  @!P2 IADD3 R15, P0, R30, UR7, RZ ;  /* 0x000000071e0fac10 */ /* 0x000fe4000ff1e0ff */
[----:B--2---:R-:W-:Y:S01]  /*2080*/  CS2R R30, SRZ ;  /* 0x00000000001e7805 */ /* 0x004fe2000001ff00 */
[----:B-----5:R-:W-:Y:S02]  /*2090*/  SHF.R.S32.HI R12, RZ, 0x1f, R14 ;  /* 0x0000001fff0c7819 */ /* 0x020fe4000001140e */
[----:B------:R-:W-:Y:S02]  /*20a0*/  LEA.HI R13, R4, R20, RZ, 0x1 ;  /* 0x00000014040d7211 */ /* 0x000fe400078f08ff */
[----:B------:R-:W-:Y:S02]  /*20b0*/  LEA.HI R8, R12, R21, RZ, 0x3 ;  /* 0x000000150c087211 */ /* 0x000fe400078f18ff */
[----:B------:R-:W-:Y:S02]  /*20c0*/  @!P2 IADD3.X R12, R239, UR8, RZ, P0, !PT ;  /* 0x00000008ef0cac10 */ /* 0x000fe400087fe4ff */
[----:B------:R-:W-:-:S02]  /*20d0*/  @!P2 LEA R18, P0, R15, c[0x0][0x258], 0x2 ;  /* 0x000096000f12aa11 */ /* 0x000fc400078010ff */
[----:B------:R-:W-:Y:S02]  /*20e0*/  LOP3.LUT R8, R8, 0xfffffff8, RZ, 0xc0, !PT ;  /* 0xfffffff808087812 */ /* 0x000fe400078ec0ff */
[----:B------:R-:W-:Y:S01]  /*20f0*/  @!P2 LEA.HI.X R19, R15, c[0x0][0x25c], R12, 0x2, P0 ;  /* 0x000097000f13aa11 */ /* 0x000fe200000f140c */
[----:B------:R-:W-:Y:S01]  /*2100*/  IMAD.U32 R12, RZ, RZ, UR21 ;  /* 0x00000015ff0c7e24 */ /* 0x000fe2000f8e00ff */
[----:B------:R-:W-:Y:S01]  /*2110*/  ISETP.GE.AND P0, PT, R11, c[0x0][0x1fc], PT ;  /* 0x00007f000b007a0c */ /* 0x000fe20003f06270 */
[----:B------:R-:W-:Y:S01]  /*2120*/  IMAD.IADD R8, R21, 0x1, -R8 ;  /* 0x0000000115087824 */ /* 0x000fe200078e0a08 */
[----:B------:R-:W-:Y:S01]  /*2130*/  IADD3 R11, -R9, c[0x0][0x168], -R248 ;  /* 0x00005a00090b7a10 */ /* 0x000fe20007ffe9f8 */
[----:B------:R-:W-:Y:S01]  /*2140*/  IMAD.WIDE.U32 R22, R12, c[0x0][0x290], R22 ;  /* 0x0000a4000c167a25 */ /* 0x000fe200078e0016 */
[----:B------:R-:W-:Y:S02]  /*2150*/  SEL R9, RZ, 0x1, P1 ;  /* 0x00000001ff097807 */ /* 0x000fe40000800000 */
[----:B------:R-:W-:Y:S01]  /*2160*/  SEL R242, RZ, 0xffffffff, P0 ;  /* 0xfffffffffff27807 */ /* 0x000fe20000000000 */
[----:B------:R-:W-:Y:S01]  /*2170*/  IMAD.SHL.U32 R12, R3, 0x10, RZ ;  /* 0x00000010030c7824 */ /* 0x000fe200078e00ff */
[C---:B------:R-:W-:Y:S01]  /*2180*/  ISETP.LT.OR P1, PT, R11.reuse, 0x1, P6 ;  /* 0x000000010b00780c */ /* 0x040fe20003721670 */
[----:B------:R-:W-:Y:S01]  /*2190*/  IMAD.SHL.U32 R244, R8, 0x20, RZ ;  /* 0x0000002008f47824 */ /* 0x000fe200078e00ff */
[C---:B------:R-:W-:Y:S01]  /*21a0*/  ISETP.LT.OR P0, PT, R11.reuse, 0x1, P5 ;  /* 0x000000010b00780c */ /* 0x040fe20002f01670 */
[----:B------:R-:W-:Y:S01]  /*21b0*/  IMAD.SHL.U32 R242, R242, 0x2, RZ ;  /* 0x00000002f2f27824 */ /* 0x000fe200078e00ff */
[C---:B------:R-:W-:Y:S01]  /*21c0*/  ISETP.LT.OR P6, PT, R11.reuse, 0x21, P6 ;  /* 0x000000210b00780c */ /* 0x040fe200037c1670 */
[----:B------:R2:W-:Y:S01]  /*21d0*/  STL.64 [R1], R22 ;  /* 0x0000001601007387 */ /* 0x0005e20000100a00 */
[----:B------:R-:W-:-:S02]  /*21e0*/  ISETP.LT.OR P5, PT, R11, 0x21, P5 ;  /* 0x000000210b00780c */ /* 0x000fc40002fa1670 */
[----:B------:R-:W-:Y:S01]  /*21f0*/  LOP3.LUT R11, R2, 0x18, RZ, 0xc0, !PT ;  /* 0x00000018020b7812 */ /* 0x000fe200078ec0ff */
[----:B------:R-:W-:Y:S01]  /*2200*/  @!P2 IMAD.SHL.U32 R2, R240, 0x10, RZ ;  /* 0x00000010f002a824 */ /* 0x000fe200078e00ff */
[----:B------:R-:W-:Y:S01]  /*2210*/  IADD3 R238, R23, UR4, RZ ;  /* 0x0000000417ee7c10 */ /* 0x000fe2000fffe0ff */
[----:B------:R-:W-:Y:S01]  /*2220*/  UMOV UR4, URZ ;  /* 0x0000003f00047c82 */ /* 0x000fe20008000000 */
[----:B------:R-:W-:Y:S02]  /*2230*/  LOP3.LUT R244, R11, 0xe0, R244, 0xf8, !PT ;  /* 0x000000e00bf47812 */ /* 0x000fe400078ef8f4 */
[----:B------:R5:W-:Y:S01]  /*2240*/  @!P2 LDGSTS.E.BYPASS.LTC128B.128 [R2+0x12080], [R18.64] ;  /* 0x120800001202afae */ /* 0x000be2000b901d58 */
[----:B------:R-:W-:Y:S02]  /*2250*/  LOP3.LUT R13, R13, 0xfffffffe, RZ, 0xc0, !PT ;  /* 0xfffffffe0d0d7812 */ /* 0x000fe400078ec0ff */
[----:B------:R-:W-:Y:S01]  /*2260*/  LOP3.LUT R242, R242, 0x2, R9, 0xe2, !PT ;  /* 0x00000002f2f27812 */ /* 0x000fe200078ee209 */
[----:B------:R-:W0:Y:S01]  /*2270*/  LDGDEPBAR ;  /* 0x00000000000079af */ /* 0x000e220000000000 */
[----:B------:R-:W-:Y:S01]  /*2280*/  LOP3.LUT R14, R14, 0x3ffffffc, RZ, 0xc0, !PT ;  /* 0x3ffffffc0e0e7812 */ /* 0x000fe200078ec0ff */
[----:B------:R-:W-:-:S02]  /*2290*/  IMAD.IADD R13, R20, 0x1, -R13 ;  /* 0x00000001140d7824 */ /* 0x000fc400078e0a0d */
[----:B------:R2:W-:Y:S01]  /*22a0*/  LDGSTS.E.BYPASS.LTC128B.128 [R233+0xe080], [R16.64], !P1 ;  /* 0x0e08000010e97fae */ /* 0x0005e2000c901d58 */
[C---:B------:R-:W-:Y:S01]  /*22b0*/  LOP3.LUT P1, RZ, R8.reuse, 0x1, RZ, 0xc0, !PT ;  /* 0x0000000108ff7812 */ /* 0x040fe2000782c0ff */
[----:B------:R-:W-:Y:S02]  /*22c0*/  IMAD.SHL.U32 R8, R8, 0x4, RZ ;  /* 0x0000000408087824 */ /* 0x000fe400078e00ff */
[----:B------:R2:W-:Y:S01]  /*22d0*/  LDGSTS.E.BYPASS.LTC128B.128 [R233+0x10080], [R16.64+0x80], !P0 ;  /* 0x1008008010e97fae */ /* 0x0005e2000c101d58 */
[C---:B------:R-:W-:Y:S02]  /*22e0*/  IMAD.SHL.U32 R231, R13.reuse, 0x8, RZ ;  /* 0x000000080de77824 */ /* 0x040fe400078e00ff */
[----:B------:R-:W-:Y:S01]  /*22f0*/  LOP3.LUT R244, R244, 0x18, R8, 0x78, !PT ;  /* 0x00000018f4f47812 */ /* 0x000fe200078e7808 */
[----:B------:R-:W-:Y:S01]  /*2300*/  IMAD.SHL.U32 R230, R13, 0x20, RZ ;  /* 0x000000200de67824 */ /* 0x000fe200078e00ff */
[----:B------:R2:W-:Y:S01]  /*2310*/  LDGSTS.E.BYPASS.LTC128B.128 [R233+0xf080], [R6.64], !P6 ;  /* 0x0f08000006e97fae */ /* 0x0005e2000f101d58 */
[----:B------:R-:W-:Y:S01]  /*2320*/  LOP3.LUT R231, R231, 0x8, RZ, 0xc0, !PT ;  /* 0x00000008e7e77812 */ /* 0x000fe200078ec0ff */
[----:B------:R-:W-:-:S02]  /*2330*/  IMAD.SHL.U32 R13, R13, 0x100, RZ ;  /* 0x000001000d0d7824 */ /* 0x000fc400078e00ff */
[----:B------:R-:W-:Y:S01]  /*2340*/  LOP3.LUT R230, R11, 0x20, R230, 0xf8, !PT ;  /* 0x000000200be67812 */ /* 0x000fe200078ef8e6 */
[----:B------:R-:W-:Y:S01]  /*2350*/  IMAD.IADD R14, R240, 0x1, -R14 ;  /* 0x00000001f00e7824 */ /* 0x000fe200078e0a0e */
[----:B------:R2:W-:Y:S03]  /*2360*/  LDGSTS.E.BYPASS.LTC128B.128 [R233+0x11080], [R6.64+0x80], !P5 ;  /* 0x1108008006e97fae */ /* 0x0005e6000e901d58 */
[----:B------:R-:W-:Y:S01]  /*2370*/  IMAD R14, R14, 0x2, R227 ;  /* 0x000000020e0e7824 */ /* 0x000fe200078e02e3 */
[C---:B-----5:R-:W-:Y:S02]  /*2380*/  LOP3.LUT R2, R243.reuse, 0x7ffffffc, RZ, 0xc0, !PT ;  /* 0x7ffffffcf3027812 */ /* 0x060fe400078ec0ff */
[----:B------:R-:W-:Y:S01]  /*2390*/  LEA.HI.SX32 R243, R243, R12, 0x1e ;  /* 0x0000000cf3f37211 */ /* 0x000fe200078ff2ff */
[----:B------:R-:W-:Y:S01]  /*23a0*/  IMAD.IADD R244, R14, 0x1, R244 ;  /* 0x000000010ef47824 */ /* 0x000fe200078e02f4 */
[----:B------:R-:W-:Y:S01]  /*23b0*/  LOP3.LUT R12, R12, 0x10, RZ, 0xc0, !PT ;  /* 0x000000100c0c7812 */ /* 0x000fe200078ec0ff */
[----:B------:R-:W-:Y:S01]  /*23c0*/  IMAD.IADD R2, R10, 0x1, -R2 ;  /* 0x000000010a027824 */ /* 0x000fe200078e0a02 */
[----:B------:R-:W-:Y:S01]  /*23d0*/  LOP3.LUT R10, R4, 0xfffffff0, RZ, 0xc0, !PT ;  /* 0xfffffff0040a7812 */ /* 0x000fe200078ec0ff */
[----:B------:R-:W-:Y:S01]  /*23e0*/  IMAD.SHL.U32 R244, R244, 0x2, RZ ;  /* 0x00000002f4f47824 */ /* 0x000fe200078e00ff */
[----:B------:R-:W-:Y:S01]  /*23f0*/  LOP3.LUT R12, R12, 0xe0, R5, 0xf8, !PT ;  /* 0x000000e00c0c7812 */ /* 0x000fe200078ef805 */
[----:B------:R-:W-:Y:S01]  /*2400*/  IMAD R250, R250, 0x4, R2 ;  /* 0x00000004fafa7824 */ /* 0x000fe200078e0202 */
[----:B------:R-:W-:Y:S01]  /*2410*/  IADD3 R5, P0, R22, UR7, RZ ;  /* 0x0000000716057c10 */ /* 0x000fe2000ff1e0ff */
[----:B------:R-:W-:Y:S01]  /*2420*/  IMAD.IADD R10, R240, 0x1, -R10 ;  /* 0x00000001f00a7824 */ /* 0x000fe200078e0a0a */
[----:B------:R-:W-:Y:S01]  /*2430*/  LOP3.LUT R12, R12, 0x100, R13, 0xf8, !PT ;  /* 0x000001000c0c7812 */ /* 0x000fe200078ef80d */
[----:B------:R-:W-:Y:S01]  /*2440*/  IMAD.SHL.U32 R250, R250, 0x2, RZ ;  /* 0x00000002fafa7824 */ /* 0x000fe200078e00ff */
[----:B------:R-:W-:Y:S01]  /*2450*/  IADD3.X R2, R238, UR8, RZ, P0, !PT ;  /* 0x00000008ee027c10 */ /* 0x000fe200087fe4ff */
[----:B------:R-:W-:Y:S01]  /*2460*/  IMAD.SHL.U32 R9, R10, 0x20, RZ ;  /* 0x000000200a097824 */ /* 0x000fe200078e00ff */
[----:B------:R-:W-:Y:S01]  /*2470*/  SHF.R.S32.HI R8, RZ, 0x1f, R10 ;  /* 0x0000001fff087819 */ /* 0x000fe2000001140a */
[----:B------:R-:W-:Y:S01]  /*2480*/  ULDC UR8, c[0x0][0x198] ;  /* 0x0000660000087ab9 */ /* 0x000fe20000000800 */
[----:B------:R-:W-:-:S02]  /*2490*/  LEA R4, P0, R5, c[0x0][0x280], 0x2 ;  /* 0x0000a00005047a11 */ /* 0x000fc400078010ff */
[----:B------:R-:W-:Y:S02]  /*24a0*/  LEA.HI R8, R8, R10, RZ, 0x3 ;  /* 0x0000000a08087211 */ /* 0x000fe400078f18ff */
[----:B------:R-:W-:Y:S02]  /*24b0*/  LEA.HI.X R5, R5, c[0x0][0x284], R2, 0x2, P0 ;  /* 0x0000a10005057a11 */ /* 0x000fe400000f1402 */
[----:B------:R-:W-:Y:S02]  /*24c0*/  LOP3.LUT R2, R8, 0xfffffff8, RZ, 0xc0, !PT ;  /* 0xfffffff808027812 */ /* 0x000fe400078ec0ff */
[C---:B------:R-:W-:Y:S02]  /*24d0*/  LOP3.LUT P6, RZ, R10.reuse, 0x4, RZ, 0xc0, !PT ;  /* 0x000000040aff7812 */ /* 0x040fe400078cc0ff */
[----:B------:R-:W-:Y:S01]  /*24e0*/  LOP3.LUT R9, R231, 0x1e0, R9, 0xf8, !PT ;  /* 0x000001e0e7097812 */ /* 0x000fe200078ef809 */
[----:B------:R-:W-:Y:S01]  /*24f0*/  IMAD.IADD R2, R10, 0x1, -R2 ;  /* 0x000000010a027824 */ /* 0x000fe200078e0a02 */
[----:B------:R-:W-:Y:S01]  /*2500*/  ISETP.GE.AND P0, PT, R240, 0x10, PT ;  /* 0x00000010f000780c */ /* 0x000fe20003f06270 */
[----:B------:R-:W-:Y:S01]  /*2510*/  IMAD.SHL.U32 R10, R10, 0x4, RZ ;  /* 0x000000040a0a7824 */ /* 0x000fe200078e00ff */
[----:B------:R-:W-:Y:S01]  /*2520*/  LOP3.LUT R228, R12, 0x8, R0, 0xf8, !PT ;  /* 0x000000080ce47812 */ /* 0x000fe200078ef800 */
[----:B------:R-:W-:Y:S01]  /*2530*/  IMAD.SHL.U32 R11, R2, 0x40, RZ ;  /* 0x00000040020b7824 */ /* 0x000fe200078e00ff */
[----:B------:R-:W-:-:S02]  /*2540*/  LOP3.LUT R12, R12, 0x1c0, RZ, 0xc0, !PT ;  /* 0x000001c00c0c7812 */ /* 0x000fc400078ec0ff */
[----:B------:R-:W-:Y:S02]  /*2550*/  LOP3.LUT R9, R9, 0x38, R10, 0x78, !PT ;  /* 0x0000003809097812 */ /* 0x000fe400078e780a */
[----:B------:R-:W-:Y:S02]  /*2560*/  LOP3.LUT R11, R11, 0x1c0, RZ, 0xc0, !PT ;  /* 0x000001c00b0b7812 */ /* 0x000fe400078ec0ff */
[----:B------:R-:W-:Y:S01]  /*2570*/  LOP3.LUT R227, R9, R227, RZ, 0xfc, !PT ;  /* 0x000000e309e37212 */ /* 0x000fe200078efcff */
[----:B------:R-:W-:Y:S01]  /*2580*/  IMAD.SHL.U32 R9, R8, 0x40, RZ ;  /* 0x0000004008097824 */ /* 0x000fe200078e00ff */
[----:B------:R-:W-:Y:S02]  /*2590*/  SHF.R.U32.HI R0, RZ, 0x3, R11 ;  /* 0x00000003ff007819 */ /* 0x000fe4000001160b */
[----:B------:R-:W-:Y:S02]  /*25a0*/  IADD3 R245, R244, 0x126c0, RZ ;  /* 0x000126c0f4f57810 */ /* 0x000fe40007ffe0ff */
[----:B------:R-:W-:-:S02]  /*25b0*/  LOP3.LUT R231, R0, R11, R231, 0x1e, !PT ;  /* 0x0000000b00e77212 */ /* 0x000fc400078e1ee7 */
[----:B------:R-:W-:Y:S02]  /*25c0*/  LOP3.LUT R230, R0, R230, R11, 0x1e, !PT ;  /* 0x000000e600e67212 */ /* 0x000fe400078e1e0b */
[----:B------:R-:W-:Y:S02]  /*25d0*/  LOP3.LUT R0, R9, 0xfffffe00, RZ, 0xc0, !PT ;  /* 0xfffffe0009007812 */ /* 0x000fe400078ec0ff */
[----:B------:R-:W-:Y:S02]  /*25e0*/  SHF.R.U32.HI R8, RZ, 0x3, R12 ;  /* 0x00000003ff087819 */ /* 0x000fe4000001160c */
[----:B------:R-:W-:Y:S01]  /*25f0*/  LOP3.LUT R230, R230, R0, RZ, 0xfc, !PT ;  /* 0x00000000e6e67212 */ /* 0x000fe200078efcff */
[----:B------:R-:W-:Y:S01]  /*2600*/  IMAD R3, R3, 0x400, R0 ;  /* 0x0000040003037824 */ /* 0x000fe200078e0200 */
[----:B------:R-:W-:Y:S01]  /*2610*/  LOP3.LUT R228, R8, R228, RZ, 0x3c, !PT ;  /* 0x000000e408e47212 */ /* 0x000fe200078e3cff */
[----:B------:R-:W-:Y:S01]  /*2620*/  @!P0 IMAD.SHL.U32 R0, R240, 0x10, RZ ;  /* 0x00000010f0008824 */ /* 0x000fe200078e00ff */
[----:B------:R-:W-:Y:S01]  /*2630*/  SEL R226, R226, 0xfffffff0, !P6 ;  /* 0xfffffff0e2e27807 */ /* 0x000fe20007000000 */
[----:B------:R-:W-:Y:S01]  /*2640*/  IMAD.IADD R231, R3, 0x1, R231 ;  /* 0x0000000103e77824 */ /* 0x000fe200078e02e7 */
[----:B------:R-:W-:Y:S01]  /*2650*/  IADD3 R3, R244, 0x12480, RZ ;  /* 0x00012480f4037810 */ /* 0x000fe20007ffe0ff */
[----:B------:R-:W-:Y:S01]  /*2660*/  IMAD.SHL.U32 R228, R228, 0x2, RZ ;  /* 0x00000002e4e47824 */ /* 0x000fe200078e00ff */
[----:B------:R5:W-:Y:S01]  /*2670*/  @!P0 LDGSTS.E.BYPASS.LTC128B.128 [R0+0x12280], [R4.64] ;  /* 0x1228000004008fae */ /* 0x000be2000b901d58 */
[C---:B------:R-:W-:Y:S01]  /*2680*/  LOP3.LUT P0, RZ, R2.reuse, 0x4, RZ, 0xc0, !PT ;  /* 0x0000000402ff7812 */ /* 0x040fe2000780c0ff */
[----:B------:R-:W-:Y:S01]  /*2690*/  IMAD.SHL.U32 R224, R231, 0x2, RZ ;  /* 0x00000002e7e07824 */ /* 0x000fe200078e00ff */
[----:B------:R-:W-:Y:S01]  /*26a0*/  @P1 IADD3 R245, R3, 0x1c0, RZ ;  /* 0x000001c003f51810 */ /* 0x000fe20007ffe0ff */
[----:B------:R-:W0:Y:S01]  /*26b0*/  LDGDEPBAR ;  /* 0x00000000000079af */ /* 0x000e220000000000 */
[----:B------:R-:W-:-:S02]  /*26c0*/  LOP3.LUT P1, RZ, R2, 0x2, RZ, 0xc0, !PT ;  /* 0x0000000202ff7812 */ /* 0x000fc4000782c0ff */
[----:B------:R-:W-:Y:S01]  /*26d0*/  LEA R227, R227, 0x15480, 0x1 ;  /* 0x00015480e3e37811 */ /* 0x000fe200078e08ff */
[----:B------:R-:W0:Y:S01]  /*26e0*/  LDGDEPBAR ;  /* 0x00000000000079af */ /* 0x000e220000000000 */
[----:B------:R-:W-:Y:S02]  /*26f0*/  SEL R225, R225, 0xfffffff0, !P1 ;  /* 0xfffffff0e1e17807 */ /* 0x000fe40004800000 */
[----:B------:R-:W-:Y:S01]  /*2700*/  IADD3 R251, -R250, UR5, RZ ;  /* 0x00000005fafb7c10 */ /* 0x000fe2000fffe1ff */
[----:B------:R-:W-:Y:S01]  /*2710*/  IMAD R226, R226, 0x2, R227 ;  /* 0x00000002e2e27824 */ /* 0x000fe200078e02e3 */
[----:B------:R-:W-:Y:S01]  /*2720*/  ULDC UR5, c[0x0][0x168] ;  /* 0x00005a0000057ab9 */ /* 0x000fe20000000800 */
[----:B------:R-:W-:Y:S02]  /*2730*/  IMAD.IADD R221, R231, 0x1, R225 ;  /* 0x00000001e7dd7824 */ /* 0x000fe400078e02e1 */
[----:B-----5:R-:W-:-:S05]  /*2740*/  IMAD.MOV.U32 R0, RZ, RZ, 0x20 ;  /* 0x00000020ff007424 */ /* 0x020fca00078e00ff */
[C---:B------:R-:W-:Y:S02]  /*2750*/  SEL R223, R0.reuse, 0xffffffe0, !P0 ;  /* 0xffffffe000df7807 */ /* 0x040fe40004000000 */
[----:B------:R-:W-:-:S03]  /*2760*/  SEL R0, R0, 0xffffffe0, !P1 ;  /* 0xffffffe000007807 */ /* 0x000fc60004800000 */
[--C-:B------:R-:W-:Y:S02]  /*2770*/  IMAD.IADD R220, R231, 0x1, R223.reuse ;  /* 0x00000001e7dc7824 */ /* 0x100fe400078e02df */
[----:B------:R-:W-:Y:S02]  /*2780*/  IMAD.IADD R0, R224, 0x1, R0 ;  /* 0x00000001e0007824 */ /* 0x000fe400078e0200 */
[C---:B------:R-:W-:Y:S02]  /*2790*/  IMAD.IADD R222, R225.reuse, 0x1, R223 ;  /* 0x00000001e1de7824 */ /* 0x040fe400078e02df */
[----:B-1234-:R-:W-:Y:S02]  /*27a0*/  IMAD.IADD R219, R225, 0x1, R220 ;  /* 0x00000001e1db7824 */ /* 0x01efe400078e02dc */
.L_x_683:
        /* <DEDUP_REMOVED lines=136> */
[----:B--2---:R-:W2:Y:S08]  /*3030*/  LDSM.16.M88.2 R4, [R216+0x5080] ;  /* 0x00508000d804783b */ /* 0x004eb00000000100 */
[----:B------:R-:W1:Y:S10]  /*3040*/  MUFU.TANH R144, R8 ;  /* 0x0000000800907308 */ /* 0x000e740000002400 */
[----:B------:R-:W1:Y:S10]  /*3050*/  MUFU.TANH R145, R9 ;  /* 0x0000000900917308 */ /* 0x000e740000002400 */
[----:B------:R-:W1:Y:S10]  /*3060*/  MUFU.TANH R146, R10 ;  /* 0x0000000a00927308 */ /* 0x000e740000002400 */
[----:B------:R-:W1:Y:S01]  /*3070*/  MUFU.TANH R147, R11 ;  /* 0x0000000b00937308 */ /* 0x000e620000002400 */
[-C--:B--2---:R-:W-:Y:S09]  /*3080*/  HMMA.16816.F32.BF16 R20, R152, R4.reuse, R20 ;  /* 0x000000049814723c */ /* 0x084ff20000041814 */
[----:B------:R-:W2:Y:S01]  /*3090*/  MUFU.TANH R148, R12 ;  /* 0x0000000c00947308 */ /* 0x000ea20000002400 */
[----:B------:R-:W-:Y:S07]  /*30a0*/  HMMA.16816.F32.BF16 R24, R136, R4, R24 ;  /* 0x000000048818723c */ /* 0x000fee0000041818 */
[----:B------:R-:W-:Y:S02]  /*30b0*/  MOV R139, UR4 ;  /* 0x00000004008b7c02 */ /* 0x000fe40008000f00 */
[----:B------:R-:W1:Y:S03]  /*30c0*/  MUFU.TANH R149, R13 ;  /* 0x0000000d00957308 */ /* 0x000e660000002400 */
[----:B------:R-:W-:Y:S02]  /*30d0*/  LEA R139, R139, R243, 0x6 ;  /* 0x000000f38b8b7211 */ /* 0x000fe400078e30ff */
[----:B------:R-:W-:Y:S03]  /*30e0*/  FMUL.FTZ R20, R20, c[0x0][0x2b4] ;  /* 0x0000ad0014147a20 */ /* 0x000fe60000410000 */
[----:B------:R1:W1:Y:S02]  /*30f0*/  LDS R211, [R139.X4+0x12080] ;  /* 0x012080008bd37984 */ /* 0x0002640000004800 */
[----:B------:R-:W1:Y:S01]  /*3100*/  MUFU.TANH R150, R14 ;  /* 0x0000000e00967308 */ /* 0x000e620000002400 */
[----:B------:R-:W-:Y:S02]  /*3110*/  FMUL.FTZ R21, R21, c[0x0][0x2b4] ;  /* 0x0000ad0015157a20 */ /* 0x000fe40000410000 */
[----:B------:R-:W-:Y:S01]  /*3120*/  FMUL.FTZ R22, R22, c[0x0][0x2b4] ;  /* 0x0000ad0016167a20 */ /* 0x000fe20000410000 */
[----:B------:R1:W1:Y:S01]  /*3130*/  LDS R158, [R139.X4+0x120a0] ;  /* 0x0120a0008b9e7984 */ /* 0x0002620000004800 */
[----:B------:R-:W-:Y:S02]  /*3140*/  FMUL.FTZ R23, R23, c[0x0][0x2b4] ;  /* 0x0000ad0017177a20 */ /* 0x000fe40000410000 */
[----:B------:R-:W-:Y:S02]  /*3150*/  FMUL.FTZ R24, R24, c[0x0][0x2b4] ;  /* 0x0000ad0018187a20 */ /* 0x000fe40000410000 */
[----:B------:R1:W1:Y:S01]  /*3160*/  LDS R157, [R139.X4+0x12100] ;  /* 0x012100008b9d7984 */ /* 0x0002620000004800 */
[----:B------:R-:W1:Y:S01]  /*3170*/  MUFU.TANH R156, R20 ;  /* 0x00000014009c7308 */ /* 0x000e620000002400 */
[----:B------:R-:W-:Y:S02]  /*3180*/  FMUL.FTZ R25, R25, c[0x0][0x2b4] ;  /* 0x0000ad0019197a20 */ /* 0x000fe40000410000 */
[----:B------:R-:W-:Y:S01]  /*3190*/  FMUL.FTZ R26, R26, c[0x0][0x2b4] ;  /* 0x0000ad001a1a7a20 */ /* 0x000fe20000410000 */
[----:B------:R-:W1:Y:S01]  /*31a0*/  LDS R139, [R139.X4+0x12120] ;  /* 0x012120008b8b7984 */ /* 0x000e620000004800 */
[----:B------:R-:W-:Y:S04]  /*31b0*/  DEPBAR.LE SB0, 0x0 ;  /* 0x000080000000791a */ /* 0x000fe80000000000 */
[----:B------:R-:W-:Y:S01]  /*31c0*/  FMUL.FTZ R27, R27, c[0x0][0x2b4] ;  /* 0x0000ad001b1b7a20 */ /* 0x000fe20000410000 */
[----:B------:R-:W1:Y:S01]  /*31d0*/  MUFU.TANH R151, R15 ;  /* 0x0000000f00977308 */ /* 0x000e620000002400 */
[----:B------:R-:W-:Y:S09]  /*31e0*/  BAR.SYNC.DEFER_BLOCKING 0x0 ;  /* 0x0000000000007b1d */ /* 0x000ff20000010000 */
[----:B------:R-:W1:Y:S10]  /*31f0*/  MUFU.TANH R136, R21 ;  /* 0x0000001500887308 */ /* 0x000e740000002400 */
[----:B------:R-:W1:Y:S01]  /*3200*/  MUFU.TANH R152, R16 ;  /* 0x0000001000987308 */ /* 0x000e620000002400 */
[----:B------:R1:W1:Y:S09]  /*3210*/  LDSM.16.M88.4 R76, [R224+0xf080] ;  /* 0x00f08000e04c783b */ /* 0x0002720000000200 */
[----:B------:R-:W1:Y:S01]  /*3220*/  MUFU.TANH R137, R22 ;  /* 0x0000001600897308 */ /* 0x000e620000002400 */
[----:B------:R1:W1:Y:S05]  /*3230*/  LDSM.16.M88.4 R80, [R0+0xe080] ;  /* 0x00e080000050783b */ /* 0x00026a0000000200 */
[----:B------:R1:W1:Y:S04]  /*3240*/  LDSM.16.M88.4 R132, [R0+0xf080] ;  /* 0x00f080000084783b */ /* 0x0002680000000200 */
        /* <DEDUP_REMOVED lines=10> */
[----:B--234-:R-:W-:Y:S01]  /*32f0*/  IADD3 R4, R233, 0x6080, RZ ;  /* 0x00006080e9047810 */ /* 0x01cfe20007ffe0ff */
[----:B------:R-:W2:Y:S01]  /*3300*/  LDL.64 R212, [R1+0x8] ;  /* 0x0000080001d47983 */ /* 0x000ea20000100a00 */
[----:B------:R-:W-:Y:S01]  /*3310*/  USHF.R.S32.HI UR26, URZ, 0x1f, UR17 ;  /* 0x0000001f3f1a7899 */ /* 0x000fe20008011411 */
[----:B------:R-:W-:Y:S01]  /*3320*/  IMAD.U32 R6, RZ, RZ, UR23 ;  /* 0x00000017ff067e24 */ /* 0x000fe2000f8e00ff */
[----:B------:R-:W-:Y:S01]  /*3330*/  ULDC.64 UR6, c[0x0][0x178] ;  /* 0x00005e0000067ab9 */ /* 0x000fe20000000a00 */
[----:B------:R-:W-:Y:S01]  /*3340*/  IMAD.U32 R5, RZ, RZ, UR16 ;  /* 0x00000010ff057e24 */ /* 0x000fe2000f8e00ff */
[----:B------:R-:W-:Y:S02]  /*3350*/  UIMAD UR26, UR26, UR6, URZ ;  /* 0x000000061a1a72a4 */ /* 0x000fe4000f8e023f */
[----:B------:R-:W-:Y:S01]  /*3360*/  @!P2 LEA R6, R6, 0x40, 0x6 ;  /* 0x000000400606a811 */ /* 0x000fe200078e30ff */
[----:B------:R-:W-:Y:S02]  /*3370*/  UIMAD.WIDE.U32 UR28, UR17, UR6, URZ ;  /* 0x00000006111c72a5 */ /* 0x000fe4000f8e003f */
[----:B------:R-:W-:Y:S02]  /*3380*/  UIMAD UR26, UR17, UR7, UR26 ;  /* 0x00000007111a72a4 */ /* 0x000fe4000f8e021a */
[----:B------:R-:W-:Y:S02]  /*3390*/  USHF.L.U32 UR6, UR28, 0x6, URZ ;  /* 0x000000061c067899 */ /* 0x000fe4000800063f */
[----:B------:R-:W-:Y:S02]  /*33a0*/  UIADD3 UR26, UR29, UR26, URZ ;  /* 0x0000001a1d1a7290 */ /* 0x000fe4000fffe03f */
[----:B------:R-:W-:Y:S02]  /*33b0*/  UIMAD UR7, UR17, UR12, UR9 ;  /* 0x0000000c110772a4 */ /* 0x000fe4000f8e0209 */
[----:B------:R-:W-:Y:S01]  /*33c0*/  IADD3 R3, P5, R236, UR6, RZ ;  /* 0x00000006ec037c10 */ /* 0x000fe2000ffbe0ff */
[----:B------:R-:W-:Y:S03]  /*33d0*/  USHF.L.U64.HI UR26, UR28, 0x6, UR26 ;  /* 0x000000061c1a7899 */ /* 0x000fe6000801021a */
[C---:B------:R-:W-:Y:S02]  /*33e0*/  LEA R10, P1, R3.reuse, c[0x0][0x160], 0x1 ;  /* 0x00005800030a7a11 */ /* 0x040fe400078208ff */
[----:B------:R-:W-:Y:S02]  /*33f0*/  IADD3 R8, -R248, UR7, RZ ;  /* 0x00000007f8087c10 */ /* 0x000fe4000fffe1ff */
[----:B------:R-:W-:Y:S02]  /*3400*/  IADD3.X R2, R232, UR26, RZ, P5, !PT ;  /* 0x0000001ae8027c10 */ /* 0x000fe4000affe4ff */
[----:B------:R-:W-:Y:S02]  /*3410*/  IADD3 R5, P6, P5, R236, UR6, R5 ;  /* 0x00000006ec057c10 */ /* 0x000fe4000fdde005 */
[----:B------:R-:W-:Y:S01]  /*3420*/  LEA.HI.X R11, R3, c[0x0][0x164], R2, 0x1, P1 ;  /* 0x00005900030b7a11 */ /* 0x000fe200008f0c02 */
[----:B------:R-:W-:Y:S02]  /*3430*/  IMAD.U32 R2, RZ, RZ, UR15 ;  /* 0x0000000fff027e24 */ /* 0x000fe4000f8e00ff */
[----:B------:R-:W-:Y:S03]  /*3440*/  IMAD.U32 R3, RZ, RZ, UR18 ;  /* 0x00000012ff037e24 */ /* 0x000fe6000f8e00ff */
[----:B------:R-:W-:Y:S01]  /*3450*/  IADD3.X R2, R232, UR26, R2, P6, P5 ;  /* 0x0000001ae8027c10 */ /* 0x000fe2000b7ea402 */
[----:B------:R-:W-:Y:S01]  /*3460*/  IMAD R3, R3, 0x4000, R4 ;  /* 0x0000400003037824 */ /* 0x000fe200078e0204 */
[C---:B------:R-:W-:Y:S01]  /*3470*/  LEA R14, P6, R5.reuse, c[0x0][0x160], 0x1 ;  /* 0x00005800050e7a11 */ /* 0x040fe200078c08ff */
[----:B------:R-:W-:Y:S03]  /*3480*/  IMAD.SHL.U32 R4, R240, 0x4, RZ ;  /* 0x00000004f0047824 */ /* 0x000fe600078e00ff */
[----:B------:R-:W-:Y:S01]  /*3490*/  LEA.HI.X R15, R5, c[0x0][0x164], R2, 0x1, P6 ;  /* 0x00005900050f7a11 */ /* 0x000fe200030f0c02 */
[----:B------:R-:W-:Y:S01]  /*34a0*/  IMAD.U32 R2, RZ, RZ, UR18 ;  /* 0x00000012ff027e24 */ /* 0x000fe2000f8e00ff */
[----:B------:R-:W-:Y:S03]  /*34b0*/  ISETP.LT.OR P6, PT, R8, 0x1, P3 ;  /* 0x000000010800780c */ /* 0x000fe60001fc1670 */
[----:B------:R-:W-:Y:S04]  /*34c0*/  @!P2 IMAD R2, R2, 0x40, R4 ;  /* 0x000000400202a824 */ /* 0x000fe800078e0204 */
[----:B------:R-:W-:Y:S01]  /*34d0*/  @!P2 IMAD.SHL.U32 R2, R2, 0x4, RZ ;  /* 0x000000040202a824 */ /* 0x000fe200078e00ff */
[C---:B--2---:R-:W-:Y:S04]  /*34e0*/  @!P2 IADD3 R7, P1, R6.reuse, R212, RZ ;  /* 0x000000d40607a210 */ /* 0x044fe80007f3e0ff */
[----:B------:R-:W-:Y:S02]  /*34f0*/  @!P2 LEA.HI.X.SX32 R6, R6, R239, 0x1, P1 ;  /* 0x000000ef0606a211 */ /* 0x000fe400008f0eff */
[C---:B------:R-:W-:Y:S02]  /*3500*/  ISETP.LT.OR P1, PT, R8.reuse, 0x1, P4 ;  /* 0x000000010800780c */ /* 0x040fe40002721670 */
[C---:B------:R-:W-:Y:S04]  /*3510*/  @!P2 LEA R12, P5, R7.reuse, c[0x0][0x258], 0x2 ;  /* 0x00009600070caa11 */ /* 0x040fe800078a10ff */
[----:B------:R-:W-:Y:S02]  /*3520*/  @!P2 LEA.HI.X R13, R7, c[0x0][0x25c], R6, 0x2, P5 ;  /* 0x00009700070daa11 */ /* 0x000fe400028f1406 */
[C---:B------:R-:W-:Y:S05]  /*3530*/  ISETP.LT.OR P5, PT, R8.reuse, 0x21, P4 ;  /* 0x000000210800780c */ /* 0x040fea00027a1670 */
[----:B------:R-:W-:Y:S01]  /*3540*/  @!PT LDS RZ, [RZ] ;  /* 0x00000000fffff984 */ /* 0x000fe20000000800 */
[----:B------:R-:W-:Y:S01]  /*3550*/  @!PT LDS RZ, [RZ] ;  /* 0x00000000fffff984 */ /* 0x000fe20000000800 */
[----:B------:R-:W-:Y:S01]  /*3560*/  @!PT LDS RZ, [RZ] ;  /* 0x00000000fffff984 */ /* 0x000fe20000000800 */
[----:B------:R2:W-:Y:S01]  /*3570*/  LDGSTS.E.BYPASS.LTC128B.128 [R3], [R10.64], !P1 ;  /* 0x000000000a037fae */ /* 0x0005e2000c901d58 */
[----:B------:R-:W-:Y:S04]  /*3580*/  ISETP.LT.OR P1, PT, R8, 0x21, P3 ;  /* 0x000000210800780c */ /* 0x000fe80001f21670 */
[----:B------:R2:W-:Y:S05]  /*3590*/  LDGSTS.E.BYPASS.LTC128B.128 [R3+0x2000], [R10.64+0x80], !P6 ;  /* 0x020000800a037fae */ /* 0x0005ea000f101d58 */
[----:B------:R2:W-:Y:S05]  /*35a0*/  LDGSTS.E.BYPASS.LTC128B.128 [R3+0x1000], [R14.64], !P5 ;  /* 0x010000000e037fae */ /* 0x0005ea000e901d58 */
[----:B------:R2:W-:Y:S05]  /*35b0*/  LDGSTS.E.BYPASS.LTC128B.128 [R3+0x3000], [R14.64+0x80], !P1 ;  /* 0x030000800e037fae */ /* 0x0005ea000c901d58 */
[----:B------:R2:W-:Y:S02]  /*35c0*/  @!P2 LDGSTS.E.BYPASS.LTC128B.128 [R2+0x12080], [R12.64] ;  /* 0x120800000c02afae */ /* 0x0005e4000b901d58 */
.L_x_681:
[-C--:B-1234-:R-:W-:Y:S01]  /*35d0*/  HMMA.16816.F32.BF16 R4, R20, R160.reuse, RZ ;  /* 0x000000a01404723c */ /* 0x09efe200000418ff */
[----:B------:R-:W0:Y:S01]  /*35e0*/  LDGDEPBAR ;  /* 0x00000000000079af */ /* 0x000e220000000000 */
[----:B------:R-:W-:Y:S02]  /*35f0*/  UIMAD UR6, UR22, UR10, UR8 ;  /* 0x0000000a160672a4 */ /* 0x000fe4000f8e0208 */
[----:B------:R-:W-:Y:S02]  /*3600*/  MOV R2, 0xffffffc0 ;  /* 0xffffffc000027802 */ /* 0x000fe40000000f00 */
[----:B------:R-:W-:Y:S02]  /*3610*/  ULEA UR6, UR23, UR6, 0x6 ;  /* 0x0000000617067291 */ /* 0x000fe4000f8e303f */
[C---:B------:R-:W-:Y:S02]  /*3620*/  HMMA.16816.F32.BF16 R8, R76.reuse, R160, RZ ;  /* 0x000000a04c08723c */ /* 0x040fe400000418ff */
[----:B------:R-:W-:Y:S02]  /*3630*/  UIADD3 UR6, UR6, -UR5, UR11 ;  /* 0x8000000506067290 */ /* 0x000fe4000fffe00b */
[----:B------:R-:W-:Y:S04]  /*3640*/  SEL R2, R2, 0x40, P0 ;  /* 0x0000004002027807 */ /* 0x000fe80000000000 */
[-C--:B------:R-:W-:Y:S01]  /*3650*/  HMMA.16816.F32.BF16 R12, R76, R162.reuse, RZ ;  /* 0x000000a24c0c723c */ /* 0x080fe200000418ff */
[----:B------:R-:W-:Y:S03]  /*3660*/  IADD3 R3, R224, R2, RZ ;  /* 0x00000002e0037210 */ /* 0x000fe60007ffe0ff */
[----:B------:R-:W-:Y:S04]  /*3670*/  IADD3 R2, R2, R0, RZ ;  /* 0x0000000002027210 */ /* 0x000fe80007ffe0ff */
[C---:B------:R-:W-:Y:S08]  /*3680*/  HMMA.16816.F32.BF16 R16, R20.reuse, R162, RZ ;  /* 0x000000a21410723c */ /* 0x040ff000000418ff */
[-C--:B------:R-:W-:Y:S08]  /*3690*/  HMMA.16816.F32.BF16 R20, R20, R164.reuse, RZ ;  /* 0x000000a41414723c */ /* 0x080ff000000418ff */
        /* <DEDUP_REMOVED lines=9> */
[----:B------:R-:W-:Y:S07]  /*3730*/  LDSM.16.M88.4 R132, [R3+0x11080] ;  /* 0x011080000384783b */ /* 0x000fee0000000200 */
        /* <DEDUP_REMOVED lines=33> */
[C---:B------:R-:W-:Y:S08]  /*3950*/  HMMA.16816.F32.BF16 R8, R132.reuse, R196, R8 ;  /* 0x000000c48408723c */ /* 0x040ff00000041808 */
[-C--:B------:R-:W-:Y:S08]  /*3960*/  HMMA.16816.F32.BF16 R12, R132, R198.reuse, R12 ;  /* 0x000000c6840c723c */ /* 0x080ff0000004180c */
[C---:B------:R-:W-:Y:S08]  /*3970*/  HMMA.16816.F32.BF16 R16, R76.reuse, R198, R16 ;  /* 0x000000c64c10723c */ /* 0x040ff00000041810 */
[-C--:B------:R-:W-:Y:S01]  /*3980*/  HMMA.16816.F32.BF16 R20, R76, R200.reuse, R20 ;  /* 0x000000c84c14723c */ /* 0x080fe20000041814 */
[----:B------:R1:W3:Y:S07]  /*3990*/  LDSM.16.M88.4 R76, [R2+0x11080] ;  /* 0x01108000024c783b */ /* 0x0002ee0000000200 */
[----:B------:R-:W-:Y:S08]  /*39a0*/  HMMA.16816.F32.BF16 R24, R132, R200, R24 ;  /* 0x000000c88418723c */ /* 0x000ff00000041818 */
[-C--:B--2---:R-:W-:Y:S05]  /*39b0*/  HMMA.16816.F32.BF16 R4, R80, R202.reuse, R4 ;  /* 0x000000ca5004723c */ /* 0x084fea0000041804 */
[----:B-1----:R-:W-:Y:S04]  /*39c0*/  IADD3 R2, -R250, UR6, R243 ;  /* 0x00000006fa027c10 */ /* 0x002fe8000fffe1f3 */
[----:B------:R-:W-:Y:S04]  /*39d0*/  IMNMX R132, R251, R2, PT ;  /* 0x00000002fb847217 */ /* 0x000fe80003800200 */
[----:B------:R-:W-:Y:S04]  /*39e0*/  ISETP.GT.AND P1, PT, R132, RZ, PT ;  /* 0x000000ff8400720c */ /* 0x000fe80003f24270 */
[C---:B------:R-:W-:Y:S01]  /*39f0*/  FSEL R3, R140.reuse, -INF , P1 ;  /* 0xff8000008c037808 */ /* 0x040fe20000800000 */
[----:B------:R-:W-:Y:S01]  /*3a00*/  FFMA.FTZ R140, -R140, R140, 1 ;  /* 0x3f8000008c8c7423 */ /* 0x000fe2000001018c */
[C---:B------:R-:W-:Y:S01]  /*3a10*/  ISETP.GT.AND P1, PT, R132.reuse, 0x1, PT ;  /* 0x000000018400780c */ /* 0x040fe20003f24270 */
[C---:B---3--:R-:W-:Y:S04]  /*3a20*/  HMMA.16816.F32.BF16 R8, R76.reuse, R202, R8 ;  /* 0x000000ca4c08723c */ /* 0x048fe80000041808 */
[--C-:B------:R-:W-:Y:S01]  /*3a30*/  FFMA.FTZ R3, R3, c[0x0][0x29c], -R211.reuse ;  /* 0x0000a70003037a23 */ /* 0x100fe200000108d3 */
[C---:B------:R-:W-:Y:S01]  /*3a40*/  FSEL R133, R141.reuse, -INF , P1 ;  /* 0xff8000008d857808 */ /* 0x040fe20000800000 */
[----:B------:R-:W-:Y:S01]  /*3a50*/  FFMA.FTZ R141, -R141, R141, 1 ;  /* 0x3f8000008d8d7423 */ /* 0x000fe2000001018d */
[----:B------:R-:W-:Y:S01]  /*3a60*/  ISETP.GT.AND P1, PT, R132, 0x20, PT ;  /* 0x000000208400780c */ /* 0x000fe20003f24270 */
[-C--:B------:R-:W-:Y:S02]  /*3a70*/  HMMA.16816.F32.BF16 R12, R76, R204.reuse, R12 ;  /* 0x000000cc4c0c723c */ /* 0x080fe4000004180c */
[----:B------:R-:W1:Y:S02]  /*3a80*/  MUFU.EX2 R3, R3 ;  /* 0x0000000300037308 */ /* 0x000e640000000800 */
[--C-:B------:R-:W-:Y:S01]  /*3a90*/  FFMA.FTZ R133, R133, c[0x0][0x29c], -R211.reuse ;  /* 0x0000a70085857a23 */ /* 0x100fe200000108d3 */
[C---:B------:R-:W-:Y:S01]  /*3aa0*/  FSEL R134, R152.reuse, -INF , P1 ;  /* 0xff80000098867808 */ /* 0x040fe20000800000 */
[----:B------:R-:W-:Y:S01]  /*3ab0*/  FFMA.FTZ R152, -R152, R152, 1 ;  /* 0x3f80000098987423 */ /* 0x000fe20000010198 */
[----:B------:R-:W-:Y:S01]  /*3ac0*/  ISETP.GT.AND P1, PT, R132, 0x21, PT ;  /* 0x000000218400780c */ /* 0x000fe20003f24270 */
[C---:B------:R-:W-:Y:S04]  /*3ad0*/  HMMA.16816.F32.BF16 R16, R80.reuse, R204, R16 ;  /* 0x000000cc5010723c */ /* 0x040fe80000041810 */
[----:B------:R-:W-:Y:S01]  /*3ae0*/  MUFU.EX2 R133, R133 ;  /* 0x0000008500857308 */ /* 0x000fe20000000800 */
[--C-:B------:R-:W-:Y:S03]  /*3af0*/  FFMA.FTZ R134, R134, c[0x0][0x29c], -R211.reuse ;  /* 0x0000a70086867a23 */ /* 0x100fe600000108d3 */
[-C--:B------:R-:W-:Y:S06]  /*3b00*/  HMMA.16816.F32.BF16 R20, R80, R206.reuse, R20 ;  /* 0x000000ce5014723c */ /* 0x080fec0000041814 */
[----:B------:R2:W3:Y:S01]  /*3b10*/  MUFU.EX2 R81, R134 ;  /* 0x0000008600517308 */ /* 0x0004e20000000800 */
[C---:B------:R-:W-:Y:S01]  /*3b20*/  FSEL R80, R153.reuse, -INF , P1 ;  /* 0xff80000099507808 */ /* 0x040fe20000800000 */
[----:B------:R-:W-:Y:S04]  /*3b30*/  HMMA.16816.F32.BF16 R24, R76, R206, R24 ;  /* 0x000000ce4c18723c */ /* 0x000fe80000041818 */
[----:B------:R-:W-:Y:S01]  /*3b40*/  ISETP.GT.AND P1, PT, R132, 0x40, PT ;  /* 0x000000408400780c */ /* 0x000fe20003f24270 */
[--C-:B------:R-:W-:Y:S01]  /*3b50*/  FFMA.FTZ R80, R80, c[0x0][0x29c], -R211.reuse ;  /* 0x0000a70050507a23 */ /* 0x100fe200000108d3 */
[----:B------:R-:W-:Y:S01]  /*3b60*/  IADD3 R83, R2, 0x8, RZ ;  /* 0x0000000802537810 */ /* 0x000fe20007ffe0ff */
[----:B------:R-:W-:Y:S01]  /*3b70*/  FFMA.FTZ R153, -R153, R153, 1 ;  /* 0x3f80000099997423 */ /* 0x000fe20000010199 */
[C---:B------:R-:W-:Y:S01]  /*3b80*/  FSEL R82, R156.reuse, -INF , P1 ;  /* 0xff8000009c527808 */ /* 0x040fe20000800000 */
[----:B------:R-:W-:Y:S01]  /*3b90*/  FFMA.FTZ R156, -R156, R156, 1 ;  /* 0x3f8000009c9c7423 */ /* 0x000fe2000001019c */
[----:B------:R-:W-:Y:S01]  /*3ba0*/  ISETP.GT.AND P1, PT, R132, 0x41, PT ;  /* 0x000000418400780c */ /* 0x000fe20003f24270 */
[----:B------:R-:W4:Y:S01]  /*3bb0*/  MUFU.EX2 R80, R80 ;  /* 0x0000005000507308 */ /* 0x000f220000000800 */
[----:B------:R-:W-:Y:S01]  /*3bc0*/  IMNMX R83, R251, R83, PT ;  /* 0x00000053fb537217 */ /* 0x000fe20003800200 */
[--C-:B------:R-:W-:Y:S01]  /*3bd0*/  FFMA.FTZ R82, R82, c[0x0][0x29c], -R211.reuse ;  /* 0x0000a70052527a23 */ /* 0x100fe200000108d3 */
[C---:B------:R-:W-:Y:S01]  /*3be0*/  FSEL R132, R136.reuse, -INF , P1 ;  /* 0xff80000088847808 */ /* 0x040fe20000800000 */
[----:B------:R-:W-:Y:S01]  /*3bf0*/  FFMA.FTZ R136, -R136, R136, 1 ;  /* 0x3f80000088887423 */ /* 0x000fe20000010188 */
[C---:B------:R-:W-:Y:S02]  /*3c00*/  ISETP.GT.AND P1, PT, R83.reuse, RZ, PT ;  /* 0x000000ff5300720c */ /* 0x040fe40003f24270 */
[C---:B------:R-:W-:Y:S01]  /*3c10*/  ISETP.GT.AND P5, PT, R83.reuse, 0x40, PT ;  /* 0x000000405300780c */ /* 0x040fe20003fa4270 */
[----:B------:R-:W-:Y:S02]  /*3c20*/  FFMA.FTZ R211, R132, c[0x0][0x29c], -R211 ;  /* 0x0000a70084d37a23 */ /* 0x000fe400000108d3 */
[----:B------:R-:W5:Y:S01]  /*3c30*/  LDS R132, [R243.X4+0x12280] ;  /* 0x01228000f3847984 */ /* 0x000f620000004800 */
[C---:B--2---:R-:W-:Y:S01]  /*3c40*/  FSEL R134, R142.reuse, -INF , P1 ;  /* 0xff8000008e867808 */ /* 0x044fe20000800000 */
[----:B------:R-:W-:Y:S01]  /*3c50*/  FFMA.FTZ R142, -R142, R142, 1 ;  /* 0x3f8000008e8e7423 */ /* 0x000fe2000001018e */
[----:B------:R-:W-:Y:S01]  /*3c60*/  ISETP.GT.AND P1, PT, R83, 0x1, PT ;  /* 0x000000015300780c */ /* 0x000fe20003f24270 */
[----:B------:R-:W2:Y:S01]  /*3c70*/  MUFU.EX2 R211, R211 ;  /* 0x000000d300d37308 */ /* 0x000ea20000000800 */
[----:B------:R-:W-:Y:S01]  /*3c80*/  FSEL R78, R137, -INF , P5 ;  /* 0xff800000894e7808 */ /* 0x000fe20002800000 */
[--C-:B------:R-:W-:Y:S01]  /*3c90*/  FFMA.FTZ R134, R134, c[0x0][0x29c], -R158.reuse ;  /* 0x0000a70086867a23 */ /* 0x100fe2000001089e */
[C---:B------:R-:W-:Y:S01]  /*3ca0*/  FSEL R77, R143.reuse, -INF , P1 ;  /* 0xff8000008f4d7808 */ /* 0x040fe20000800000 */
[----:B------:R-:W-:Y:S01]  /*3cb0*/  FFMA.FTZ R143, -R143, R143, 1 ;  /* 0x3f8000008f8f7423 */ /* 0x000fe2000001018f */
[----:B------:R-:W-:Y:S01]  /*3cc0*/  ISETP.GT.AND P1, PT, R83, 0x20, PT ;  /* 0x000000205300780c */ /* 0x000fe20003f24270 */
[--C-:B------:R-:W-:Y:S02]  /*3cd0*/  FFMA.FTZ R78, R78, c[0x0][0x29c], -R158.reuse ;  /* 0x0000a7004e4e7a23 */ /* 0x100fe4000001089e */
[--C-:B------:R-:W-:Y:S01]  /*3ce0*/  FFMA.FTZ R77, R77, c[0x0][0x29c], -R158.reuse ;  /* 0x0000a7004d4d7a23 */ /* 0x100fe2000001089e */
[C---:B------:R-:W-:Y:S01]  /*3cf0*/  FSEL R76, R154.reuse, -INF , P1 ;  /* 0xff8000009a4c7808 */ /* 0x040fe20000800000 */
[----:B------:R-:W-:Y:S01]  /*3d00*/  MUFU.EX2 R134, R134 ;  /* 0x0000008600867308 */ /* 0x000fe20000000800 */
[----:B------:R-:W-:Y:S01]  /*3d10*/  ISETP.GT.AND P1, PT, R83, 0x21, PT ;  /* 0x000000215300780c */ /* 0x000fe20003f24270 */
[----:B------:R-:W-:Y:S02]  /*3d20*/  FFMA.FTZ R154, -R154, R154, 1 ;  /* 0x3f8000009a9a7423 */ /* 0x000fe4000001019a */
[--C-:B------:R-:W-:Y:S01]  /*3d30*/  FFMA.FTZ R76, R76, c[0x0][0x29c], -R158.reuse ;  /* 0x0000a7004c4c7a23 */ /* 0x100fe2000001089e */
[C---:B------:R-:W-:Y:S01]  /*3d40*/  FSEL R79, R155.reuse, -INF , P1 ;  /* 0xff8000009b4f7808 */ /* 0x040fe20000800000 */
[----:B------:R-:W-:Y:S01]  /*3d50*/  FFMA.FTZ R155, -R155, R155, 1 ;  /* 0x3f8000009b9b7423 */ /* 0x000fe2000001019b */
[----:B------:R-:W-:Y:S01]  /*3d60*/  ISETP.GT.AND P1, PT, R83, 0x41, PT ;  /* 0x000000415300780c */ /* 0x000fe20003f24270 */
[----:B------:R-:W-:Y:S02]  /*3d70*/  FFMA.FTZ R137, -R137, R137, 1 ;  /* 0x3f80000089897423 */ /* 0x000fe40000010189 */
[--C-:B------:R-:W-:Y:S01]  /*3d80*/  FFMA.FTZ R79, R79, c[0x0][0x29c], -R158.reuse ;  /* 0x0000a7004f4f7a23 */ /* 0x100fe2000001089e */
[C---:B------:R-:W-:Y:S01]  /*3d90*/  FSEL R83, R138.reuse, -INF , P1 ;  /* 0xff8000008a537808 */ /* 0x040fe20000800000 */
[----:B------:R-:W2:Y:S01]  /*3da0*/  MUFU.EX2 R77, R77 ;  /* 0x0000004d004d7308 */ /* 0x000ea20000000800 */
[----:B------:R-:W-:Y:S03]  /*3db0*/  FFMA.FTZ R138, -R138, R138, 1 ;  /* 0x3f8000008a8a7423 */ /* 0x000fe6000001018a */
[----:B------:R-:W-:Y:S01]  /*3dc0*/  FFMA.FTZ R158, R83, c[0x0][0x29c], -R158 ;  /* 0x0000a700539e7a23 */ /* 0x000fe2000001089e */
[C---:B------:R-:W-:Y:S02]  /*3dd0*/  IADD3 R83, R2.reuse, 0x20, RZ ;  /* 0x0000002002537810 */ /* 0x040fe40007ffe0ff */
[----:B------:R-:W-:Y:S02]  /*3de0*/  IADD3 R2, R2, 0x28, RZ ;  /* 0x0000002802027810 */ /* 0x000fe40007ffe0ff */
[C---:B------:R-:W-:Y:S01]  /*3df0*/  IMNMX R83, R251.reuse, R83, PT ;  /* 0x00000053fb537217 */ /* 0x040fe20003800200 */
[----:B------:R-:W2:Y:S01]  /*3e00*/  MUFU.EX2 R76, R76 ;  /* 0x0000004c004c7308 */ /* 0x000ea20000000800 */
[----:B------:R-:W-:Y:S02]  /*3e10*/  IMNMX R2, R251, R2, PT ;  /* 0x00000002fb027217 */ /* 0x000fe40003800200 */
[C---:B------:R-:W-:Y:S01]  /*3e20*/  ISETP.GT.AND P1, PT, R83.reuse, RZ, PT ;  /* 0x000000ff5300720c */ /* 0x040fe20003f24270 */
[--C-:B-----5:R-:W-:Y:S01]  /*3e30*/  FADD.FTZ R4, R4, -R132.reuse ;  /* 0x8000008404047221 */ /* 0x120fe20000010000 */
[----:B------:R-:W-:Y:S01]  /*3e40*/  ISETP.GT.AND P6, PT, R83, 0x21, PT ;  /* 0x000000215300780c */ /* 0x000fe20003fc4270 */
[--C-:B------:R-:W-:Y:S01]  /*3e50*/  FADD.FTZ R16, R16, -R132.reuse ;  /* 0x8000008410107221 */ /* 0x100fe20000010000 */
[----:B------:R-:W-:Y:S01]  /*3e60*/  FSEL R135, R144, -INF , P1 ;  /* 0xff80000090877808 */ /* 0x000fe20000800000 */
[----:B-1----:R-:W-:Y:S01]  /*3e70*/  FMUL.FTZ R4, R3, R4 ;  /* 0x0000000403047220 */ /* 0x002fe20000410000 */
[----:B------:R-:W-:Y:S01]  /*3e80*/  ISETP.GT.AND P1, PT, R83, 0x1, PT ;  /* 0x000000015300780c */ /* 0x000fe20003f24270 */
[----:B---3--:R-:W-:Y:S01]  /*3e90*/  FMUL.FTZ R16, R81, R16 ;  /* 0x0000001051107220 */ /* 0x008fe20000410000 */
[----:B------:R-:W-:Y:S01]  /*3ea0*/  ISETP.GT.AND P5, PT, R83, 0x40, PT ;  /* 0x000000405300780c */ /* 0x000fe20003fa4270 */
[----:B------:R-:W-:Y:S01]  /*3eb0*/  FMUL.FTZ R4, R4, R140 ;  /* 0x0000008c04047220 */ /* 0x000fe20000410000 */
[----:B------:R-:W1:Y:S01]  /*3ec0*/  MUFU.EX2 R79, R79 ;  /* 0x0000004f004f7308 */ /* 0x000e620000000800 */
[----:B------:R-:W3:Y:S01]  /*3ed0*/  LDS R140, [R243.X4+0x122a0] ;  /* 0x0122a000f38c7984 */ /* 0x000ee20000004800 */
[--C-:B------:R-:W-:Y:S01]  /*3ee0*/  FADD.FTZ R5, R5, -R132.reuse ;  /* 0x8000008405057221 */ /* 0x100fe20000010000 */
[----:B------:R-:W-:Y:S01]  /*3ef0*/  F2FP.BF16.PACK_AB R3, R133, R3 ;  /* 0x000000038503723e */ /* 0x000fe200000010ff */
[--C-:B------:R-:W-:Y:S02]  /*3f00*/  FADD.FTZ R21, R21, -R132.reuse ;  /* 0x8000008415157221 */ /* 0x100fe40000010000 */
[--C-:B------:R-:W-:Y:S02]  /*3f10*/  FADD.FTZ R17, R17, -R132.reuse ;  /* 0x8000008411117221 */ /* 0x100fe40000010000 */
[----:B------:R-:W-:Y:S01]  /*3f20*/  FADD.FTZ R20, R20, -R132 ;  /* 0x8000008414147221 */ /* 0x000fe20000010000 */
[----:B------:R-:W-:Y:S01]  /*3f30*/  FSEL R132, R145, -INF , P1 ;  /* 0xff80000091847808 */ /* 0x000fe20000800000 */
[----:B------:R-:W-:Y:S01]  /*3f40*/  FMUL.FTZ R152, R16, R152 ;  /* 0x0000009810987220 */ /* 0x000fe20000410000 */
[----:B------:R-:W-:Y:S01]  /*3f50*/  ISETP.GT.AND P1, PT, R83, 0x20, PT ;  /* 0x000000205300780c */ /* 0x000fe20003f24270 */
[C---:B----4-:R-:W-:Y:S01]  /*3f60*/  FMUL.FTZ R17, R80.reuse, R17 ;  /* 0x0000001150117220 */ /* 0x050fe20000410000 */
[----:B------:R-:W-:Y:S01]  /*3f70*/  F2FP.BF16.PACK_AB R80, R80, R81 ;  /* 0x000000515050723e */ /* 0x000fe200000010ff */
[----:B------:R-:W-:Y:S01]  /*3f80*/  FMUL.FTZ R5, R133, R5 ;  /* 0x0000000585057220 */ /* 0x000fe20000410000 */
[----:B------:R-:W-:Y:S01]  /*3f90*/  FSEL R16, R148, -INF , P1 ;  /* 0xff80000094107808 */ /* 0x000fe20000800000 */
[----:B------:R-:W-:Y:S01]  /*3fa0*/  FMUL.FTZ R17, R17, R153 ;  /* 0x0000009911117220 */ /* 0x000fe20000410000 */
[----:B------:R-:W-:Y:S01]  /*3fb0*/  ISETP.GT.AND P1, PT, R83, 0x41, PT ;  /* 0x000000415300780c */ /* 0x000fe20003f24270 */
[----:B------:R-:W-:Y:S01]  /*3fc0*/  FMUL.FTZ R5, R5, R141 ;  /* 0x0000008d05057220 */ /* 0x000fe20000410000 */
[----:B------:R-:W-:Y:S01]  /*3fd0*/  FSEL R141, R149, -INF , P6 ;  /* 0xff800000958d7808 */ /* 0x000fe20003000000 */
[--C-:B------:R-:W-:Y:S01]  /*3fe0*/  FFMA.FTZ R16, R16, c[0x0][0x29c], -R157.reuse ;  /* 0x0000a70010107a23 */ /* 0x100fe2000001089d */
[----:B------:R-:W-:Y:S01]  /*3ff0*/  FSEL R83, R159, -INF , P5 ;  /* 0xff8000009f537808 */ /* 0x000fe20002800000 */
[----:B--2---:R-:W-:Y:S01]  /*4000*/  FMUL.FTZ R21, R211, R21 ;  /* 0x00000015d3157220 */ /* 0x004fe20000410000 */
[C---:B------:R-:W-:Y:S01]  /*4010*/  ISETP.GT.AND P6, PT, R2.reuse, RZ, PT ;  /* 0x000000ff0200720c */ /* 0x040fe20003fc4270 */
[----:B------:R2:W-:Y:S01]  /*4020*/  MUFU.EX2 R153, R16 ;  /* 0x0000001000997308 */ /* 0x0005e20000000800 */
[----:B------:R-:W-:Y:S01]  /*4030*/  ISETP.GT.AND P5, PT, R2, 0x1, PT ;  /* 0x000000010200780c */ /* 0x000fe20003fa4270 */
[----:B------:R-:W-:Y:S01]  /*4040*/  FMUL.FTZ R21, R21, R136 ;  /* 0x0000008815157220 */ /* 0x000fe20000410000 */
[----:B------:R-:W-:Y:S01]  /*4050*/  FSEL R136, R146, -INF , P6 ;  /* 0xff80000092887808 */ /* 0x000fe20003000000 */
[--C-:B------:R-:W-:Y:S01]  /*4060*/  FFMA.FTZ R132, R132, c[0x0][0x29c], -R157.reuse ;  /* 0x0000a70084847a23 */ /* 0x100fe2000001089d */
[----:B------:R-:W-:Y:S01]  /*4070*/  ISETP.GT.AND P6, PT, R2, 0x21, PT ;  /* 0x000000210200780c */ /* 0x000fe20003fc4270 */
[--C-:B------:R-:W-:Y:S01]  /*4080*/  FFMA.FTZ R141, R141, c[0x0][0x29c], -R157.reuse ;  /* 0x0000a7008d8d7a23 */ /* 0x100fe2000001089d */
[----:B------:R-:W-:Y:S01]  /*4090*/  F2FP.BF16.PACK_AB R4, R5, R4 ;  /* 0x000000040504723e */ /* 0x000fe200000010ff */
[--C-:B------:R-:W-:Y:S01]  /*40a0*/  FFMA.FTZ R135, R135, c[0x0][0x29c], -R157.reuse ;  /* 0x0000a70087877a23 */ /* 0x100fe2000001089d */
[----:B------:R-:W-:Y:S01]  /*40b0*/  F2FP.BF16.PACK_AB R17, R17, R152 ;  /* 0x000000981111723e */ /* 0x000fe200000010ff */
[----:B------:R-:W-:Y:S01]  /*40c0*/  FFMA.FTZ R83, R83, c[0x0][0x29c], -R157 ;  /* 0x0000a70053537a23 */ /* 0x000fe2000001089d */
[----:B------:R-:W-:Y:S01]  /*40d0*/  MUFU.EX2 R132, R132 ;  /* 0x0000008400847308 */ /* 0x000fe20000000800 */
[----:B------:R-:W-:Y:S02]  /*40e0*/  FFMA.FTZ R136, R136, c[0x0][0x29c], -R139 ;  /* 0x0000a70088887a23 */ /* 0x000fe4000001088b */
[----:B------:R-:W-:Y:S02]  /*40f0*/  FFMA.FTZ R144, -R144, R144, 1 ;  /* 0x3f80000090907423 */ /* 0x000fe40000010190 */
[----:B------:R-:W-:Y:S02]  /*4100*/  FFMA.FTZ R145, -R145, R145, 1 ;  /* 0x3f80000091917423 */ /* 0x000fe40000010191 */
[--C-:B---3--:R-:W-:Y:S02]  /*4110*/  FADD.FTZ R7, R7, -R140.reuse ;  /* 0x8000008c07077221 */ /* 0x108fe40000010000 */
[--C-:B------:R-:W-:Y:S01]  /*4120*/  FADD.FTZ R6, R6, -R140.reuse ;  /* 0x8000008c06067221 */ /* 0x100fe20000010000 */
[----:B------:R-:W-:Y:S01]  /*4130*/  MUFU.EX2 R135, R135 ;  /* 0x0000008700877308 */ /* 0x000fe20000000800 */
[C---:B------:R-:W-:Y:S01]  /*4140*/  FMUL.FTZ R7, R77.reuse, R7 ;  /* 0x000000074d077220 */ /* 0x040fe20000410000 */
[----:B------:R-:W-:Y:S01]  /*4150*/  F2FP.BF16.PACK_AB R77, R77, R134 ;  /* 0x000000864d4d723e */ /* 0x000fe200000010ff */
[----:B------:R-:W-:Y:S01]  /*4160*/  FMUL.FTZ R6, R134, R6 ;  /* 0x0000000686067220 */ /* 0x000fe20000410000 */
[----:B--2---:R-:W-:Y:S01]  /*4170*/  FSEL R16, R208, -INF , P1 ;  /* 0xff800000d0107808 */ /* 0x004fe20000800000 */
[----:B------:R-:W-:Y:S01]  /*4180*/  FMUL.FTZ R143, R7, R143 ;  /* 0x0000008f078f7220 */ /* 0x000fe20000410000 */
[----:B------:R-:W-:Y:S01]  /*4190*/  ISETP.GT.AND P1, PT, R2, 0x20, PT ;  /* 0x000000200200780c */ /* 0x000fe20003f24270 */
[----:B------:R-:W2:Y:S01]  /*41a0*/  LDS R7, [R243.X4+0x12300] ;  /* 0x01230000f3077984 */ /* 0x000ea20000004800 */
[--C-:B------:R-:W-:Y:S02]  /*41b0*/  FADD.FTZ R18, R18, -R140.reuse ;  /* 0x8000008c12127221 */ /* 0x100fe40000010000 */
[----:B------:R-:W-:Y:S01]  /*41c0*/  FFMA.FTZ R157, R16, c[0x0][0x29c], -R157 ;  /* 0x0000a700109d7a23 */ /* 0x000fe2000001089d */
[----:B------:R-:W-:Y:S01]  /*41d0*/  FSEL R16, R147, -INF , P5 ;  /* 0xff80000093107808 */ /* 0x000fe20002800000 */
[----:B------:R-:W-:Y:S01]  /*41e0*/  MUFU.EX2 R136, R136 ;  /* 0x0000008800887308 */ /* 0x000fe20000000800 */
[----:B------:R-:W-:Y:S01]  /*41f0*/  FMUL.FTZ R6, R6, R142 ;  /* 0x0000008e06067220 */ /* 0x000fe20000410000 */
[----:B------:R-:W-:Y:S01]  /*4200*/  ISETP.GT.AND P5, PT, R2, 0x40, PT ;  /* 0x000000400200780c */ /* 0x000fe20003fa4270 */
[----:B------:R-:W-:Y:S01]  /*4210*/  FMUL.FTZ R18, R76, R18 ;  /* 0x000000124c127220 */ /* 0x000fe20000410000 */
[----:B------:R-:W-:Y:S01]  /*4220*/  FSEL R142, R150, -INF , P1 ;  /* 0xff800000968e7808 */ /* 0x000fe20000800000 */
[--C-:B------:R-:W-:Y:S01]  /*4230*/  FFMA.FTZ R16, R16, c[0x0][0x29c], -R139.reuse ;  /* 0x0000a70010107a23 */ /* 0x100fe2000001088b */
[----:B------:R-:W-:Y:S01]  /*4240*/  ISETP.GT.AND P1, PT, R2, 0x41, PT ;  /* 0x000000410200780c */ /* 0x000fe20003f24270 */
[--C-:B------:R-:W-:Y:S01]  /*4250*/  FADD.FTZ R19, R19, -R140.reuse ;  /* 0x8000008c13137221 */ /* 0x100fe20000010000 */
[----:B-1----:R-:W-:Y:S01]  /*4260*/  F2FP.BF16.PACK_AB R76, R79, R76 ;  /* 0x0000004c4f4c723e */ /* 0x002fe200000010ff */
[--C-:B------:R-:W-:Y:S01]  /*4270*/  FADD.FTZ R23, R23, -R140.reuse ;  /* 0x8000008c17177221 */ /* 0x100fe20000010000 */
[----:B------:R-:W-:Y:S01]  /*4280*/  FSEL R2, R210, -INF , P1 ;  /* 0xff800000d2027808 */ /* 0x000fe20000800000 */
[----:B------:R-:W1:Y:S01]  /*4290*/  MUFU.EX2 R16, R16 ;  /* 0x0000001000107308 */ /* 0x000e620000000800 */
[----:B------:R-:W-:Y:S01]  /*42a0*/  FMUL.FTZ R18, R18, R154 ;  /* 0x0000009a12127220 */ /* 0x000fe20000410000 */
[----:B------:R-:W-:Y:S01]  /*42b0*/  FSEL R154, R151, -INF , P6 ;  /* 0xff800000979a7808 */ /* 0x000fe20003000000 */
[----:B------:R-:W-:Y:S01]  /*42c0*/  FADD.FTZ R22, R22, -R140 ;  /* 0x8000008c16167221 */ /* 0x000fe20000010000 */
[----:B------:R-:W-:Y:S01]  /*42d0*/  FSEL R140, R209, -INF , P5 ;  /* 0xff800000d18c7808 */ /* 0x000fe20002800000 */
[--C-:B------:R-:W-:Y:S01]  /*42e0*/  FFMA.FTZ R142, R142, c[0x0][0x29c], -R139.reuse ;  /* 0x0000a7008e8e7a23 */ /* 0x100fe2000001088b */
[----:B------:R-:W-:Y:S01]  /*42f0*/  F2FP.BF16.PACK_AB R6, R143, R6 ;  /* 0x000000068f06723e */ /* 0x000fe200000010ff */
[--C-:B------:R-:W-:Y:S01]  /*4300*/  FFMA.FTZ R154, R154, c[0x0][0x29c], -R139.reuse ;  /* 0x0000a7009a9a7a23 */ /* 0x100fe2000001088b */
[----:B------:R-:W-:Y:S01]  /*4310*/  PLOP3.LUT P1, PT, PT, PT, UP0, 0x80, 0x0 ;  /* 0x000000000000781c */ /* 0x000fe20003f2f008 */
[--C-:B------:R-:W-:Y:S01]  /*4320*/  FFMA.FTZ R140, R140, c[0x0][0x29c], -R139.reuse ;  /* 0x0000a7008c8c7a23 */ /* 0x100fe2000001088b */
[----:B------:R-:W3:Y:S01]  /*4330*/  MUFU.EX2 R141, R141 ;  /* 0x0000008d008d7308 */ /* 0x000ee20000000800 */
[----:B------:R-:W-:Y:S02]  /*4340*/  FFMA.FTZ R139, R2, c[0x0][0x29c], -R139 ;  /* 0x0000a700028b7a23 */ /* 0x000fe4000001088b */
[----:B------:R-:W4:Y:S01]  /*4350*/  LDS R2, [R243.X4+0x12320] ;  /* 0x01232000f3027984 */ /* 0x000f220000004800 */
[----:B------:R-:W-:Y:S02]  /*4360*/  FFMA.FTZ R146, -R146, R146, 1 ;  /* 0x3f80000092927423 */ /* 0x000fe40000010192 */
[----:B------:R-:W-:Y:S01]  /*4370*/  FFMA.FTZ R147, -R147, R147, 1 ;  /* 0x3f80000093937423 */ /* 0x000fe20000010193 */
[----:B------:R5:W-:Y:S01]  /*4380*/  STS [R244+0x12480], R3 ;  /* 0x01248003f4007388 */ /* 0x000be20000000800 */
[----:B------:R-:W-:Y:S02]  /*4390*/  FMUL.FTZ R19, R79, R19 ;  /* 0x000000134f137220 */ /* 0x000fe40000410000 */
[----:B------:R-:W-:Y:S01]  /*43a0*/  MUFU.EX2 R142, R142 ;  /* 0x0000008e008e7308 */ /* 0x000fe20000000800 */
[----:B------:R-:W-:Y:S01]  /*43b0*/  STS [R245], R77 ;  /* 0x0000004df5007388 */ /* 0x000fe20000000800 */
[----:B------:R-:W-:Y:S02]  /*43c0*/  FMUL.FTZ R19, R19, R155 ;  /* 0x0000009b13137220 */ /* 0x000fe40000410000 */
[--C-:B--2---:R-:W-:Y:S01]  /*43d0*/  FADD.FTZ R8, R8, -R7.reuse ;  /* 0x8000000708087221 */ /* 0x104fe20000010000 */
[----:B-1----:R-:W-:Y:S01]  /*43e0*/  F2FP.BF16.PACK_AB R5, R16, R136 ;  /* 0x000000881005723e */ /* 0x002fe200000010ff */
[--C-:B------:R-:W-:Y:S01]  /*43f0*/  FADD.FTZ R12, R12, -R7.reuse ;  /* 0x800000070c0c7221 */ /* 0x100fe20000010000 */
[----:B------:R-:W-:Y:S01]  /*4400*/  F2FP.BF16.PACK_AB R18, R19, R18 ;  /* 0x000000121312723e */ /* 0x000fe200000010ff */
[----:B------:R-:W-:Y:S01]  /*4410*/  FMUL.FTZ R8, R135, R8 ;  /* 0x0000000887087220 */ /* 0x000fe20000410000 */
[----:B------:R-:W-:Y:S01]  /*4420*/  F2FP.BF16.PACK_AB R135, R132, R135 ;  /* 0x000000878487723e */ /* 0x000fe200000010ff */
[----:B------:R-:W5:Y:S01]  /*4430*/  MUFU.EX2 R154, R154 ;  /* 0x0000009a009a7308 */ /* 0x000f620000000800 */
[----:B------:R-:W-:Y:S02]  /*4440*/  FMUL.FTZ R12, R153, R12 ;  /* 0x0000000c990c7220 */ /* 0x000fe40000410000 */
[--C-:B------:R-:W-:Y:S01]  /*4450*/  FADD.FTZ R24, R24, -R7.reuse ;  /* 0x8000000718187221 */ /* 0x100fe20000010000 */
[----:B------:R-:W-:Y:S01]  /*4460*/  STS [R244+0x12c80], R135 ;  /* 0x012c8087f4007388 */ /* 0x000fe20000000800 */
[----:B---3--:R-:W-:Y:S01]  /*4470*/  F2FP.BF16.PACK_AB R153, R141, R153 ;  /* 0x000000998d99723e */ /* 0x008fe200000010ff */
[--C-:B------:R-:W-:Y:S02]  /*4480*/  FADD.FTZ R9, R9, -R7.reuse ;  /* 0x8000000709097221 */ /* 0x100fe40000010000 */
[----:B------:R-:W-:Y:S01]  /*4490*/  STS [R245+0x800], R5 ;  /* 0x00080005f5007388 */ /* 0x000fe20000000800 */
[----:B------:R-:W-:Y:S01]  /*44a0*/  FMUL.FTZ R8, R8, R144 ;  /* 0x0000009008087220 */ /* 0x000fe20000410000 */
[----:B------:R-:W1:Y:S01]  /*44b0*/  MUFU.EX2 R82, R82 ;  /* 0x0000005200527308 */ /* 0x000e620000000800 */
[----:B------:R-:W-:Y:S01]  /*44c0*/  FMUL.FTZ R9, R132, R9 ;  /* 0x0000000984097220 */ /* 0x000fe20000410000 */
[----:B------:R-:W-:Y:S01]  /*44d0*/  STS [R244+0x13480], R80 ;  /* 0x01348050f4007388 */ /* 0x000fe20000000800 */
[--C-:B------:R-:W-:Y:S02]  /*44e0*/  FADD.FTZ R13, R13, -R7.reuse ;  /* 0x800000070d0d7221 */ /* 0x100fe40000010000 */
[----:B------:R-:W-:Y:S01]  /*44f0*/  FMUL.FTZ R9, R9, R145 ;  /* 0x0000009109097220 */ /* 0x000fe20000410000 */
[----:B------:R-:W-:Y:S01]  /*4500*/  STS [R245+0x1000], R76 ;  /* 0x0010004cf5007388 */ /* 0x000fe20000000800 */
[----:B------:R-:W-:Y:S02]  /*4510*/  FMUL.FTZ R13, R141, R13 ;  /* 0x0000000d8d0d7220 */ /* 0x000fe40000410000 */
[----:B------:R-:W-:Y:S01]  /*4520*/  FFMA.FTZ R148, -R148, R148, 1 ;  /* 0x3f80000094947423 */ /* 0x000fe20000010194 */
[----:B------:R-:W-:Y:S01]  /*4530*/  MUFU.EX2 R158, R158 ;  /* 0x0000009e009e7308 */ /* 0x000fe20000000800 */
[----:B------:R-:W-:Y:S01]  /*4540*/  STS [R244+0x13c80], R153 ;  /* 0x013c8099f4007388 */ /* 0x000fe20000000800 */
[----:B------:R-:W-:Y:S01]  /*4550*/  F2FP.BF16.PACK_AB R8, R9, R8 ;  /* 0x000000080908723e */ /* 0x000fe200000010ff */
[--C-:B----4-:R-:W-:Y:S01]  /*4560*/  FADD.FTZ R10, R10, -R2.reuse ;  /* 0x800000020a0a7221 */ /* 0x110fe20000010000 */
[----:B-----5:R-:W-:Y:S01]  /*4570*/  F2FP.BF16.PACK_AB R3, R154, R142 ;  /* 0x0000008e9a03723e */ /* 0x020fe200000010ff */
[--C-:B------:R-:W-:Y:S02]  /*4580*/  FADD.FTZ R11, R11, -R2.reuse ;  /* 0x800000020b0b7221 */ /* 0x100fe40000010000 */
[----:B------:R-:W-:Y:S02]  /*4590*/  FMUL.FTZ R10, R136, R10 ;  /* 0x0000000a880a7220 */ /* 0x000fe40000410000 */
[----:B------:R2:W-:Y:S01]  /*45a0*/  STS [R245+0x1800], R3 ;  /* 0x00180003f5007388 */ /* 0x0005e20000000800 */
[----:B------:R-:W3:Y:S01]  /*45b0*/  MUFU.EX2 R78, R78 ;  /* 0x0000004e004e7308 */ /* 0x000ee20000000800 */
[----:B------:R-:W-:Y:S02]  /*45c0*/  FMUL.FTZ R11, R16, R11 ;  /* 0x0000000b100b7220 */ /* 0x000fe40000410000 */
[----:B------:R-:W-:Y:S02]  /*45d0*/  FMUL.FTZ R10, R10, R146 ;  /* 0x000000920a0a7220 */ /* 0x000fe40000410000 */
[----:B-1----:R-:W-:Y:S01]  /*45e0*/  FMUL.FTZ R20, R82, R20 ;  /* 0x0000001452147220 */ /* 0x002fe20000410000 */
[----:B------:R-:W-:Y:S01]  /*45f0*/  F2FP.BF16.PACK_AB R82, R211, R82 ;  /* 0x00000052d352723e */ /* 0x000fe200000010ff */
[----:B------:R-:W-:Y:S02]  /*4600*/  FMUL.FTZ R11, R11, R147 ;  /* 0x000000930b0b7220 */ /* 0x000fe40000410000 */
[----:B------:R-:W-:Y:S01]  /*4610*/  FFMA.FTZ R149, -R149, R149, 1 ;  /* 0x3f80000095957423 */ /* 0x000fe20000010195 */
[----:B------:R-:W-:Y:S01]  /*4620*/  MUFU.EX2 R157, R157 ;  /* 0x0000009d009d7308 */ /* 0x000fe20000000800 */
[----:B------:R-:W-:Y:S01]  /*4630*/  STS [R244+0x14480], R82 ;  /* 0x01448052f4007388 */ /* 0x000fe20000000800 */
[----:B------:R-:W-:Y:S01]  /*4640*/  F2FP.BF16.PACK_AB R10, R11, R10 ;  /* 0x0000000a0b0a723e */ /* 0x000fe200000010ff */
[--C-:B------:R-:W-:Y:S02]  /*4650*/  FADD.FTZ R14, R14, -R2.reuse ;  /* 0x800000020e0e7221 */ /* 0x100fe40000010000 */
[--C-:B------:R-:W-:Y:S02]  /*4660*/  FADD.FTZ R15, R15, -R2.reuse ;  /* 0x800000020f0f7221 */ /* 0x100fe40000010000 */
[----:B------:R-:W-:Y:S02]  /*4670*/  FMUL.FTZ R12, R12, R148 ;  /* 0x000000940c0c7220 */ /* 0x000fe40000410000 */
[----:B------:R-:W-:Y:S01]  /*4680*/  FMUL.FTZ R13, R13, R149 ;  /* 0x000000950d0d7220 */ /* 0x000fe20000410000 */
[----:B------:R-:W1:Y:S01]  /*4690*/  MUFU.EX2 R83, R83 ;  /* 0x0000005300537308 */ /* 0x000e620000000800 */
[----:B------:R-:W-:Y:S02]  /*46a0*/  FMUL.FTZ R14, R142, R14 ;  /* 0x0000000e8e0e7220 */ /* 0x000fe40000410000 */
[----:B------:R-:W-:Y:S01]  /*46b0*/  FMUL.FTZ R15, R154, R15 ;  /* 0x0000000f9a0f7220 */ /* 0x000fe20000410000 */
[----:B------:R-:W-:Y:S01]  /*46c0*/  F2FP.BF16.PACK_AB R12, R13, R12 ;  /* 0x0000000c0d0c723e */ /* 0x000fe200000010ff */
[----:B---3--:R-:W-:Y:S01]  /*46d0*/  FMUL.FTZ R22, R78, R22 ;  /* 0x000000164e167220 */ /* 0x008fe20000410000 */
[----:B------:R-:W-:Y:S01]  /*46e0*/  F2FP.BF16.PACK_AB R78, R158, R78 ;  /* 0x0000004e9e4e723e */ /* 0x000fe200000010ff */
[----:B------:R-:W-:Y:S02]  /*46f0*/  FFMA.FTZ R150, -R150, R150, 1 ;  /* 0x3f80000096967423 */ /* 0x000fe40000010196 */
[----:B------:R-:W-:Y:S01]  /*4700*/  FFMA.FTZ R151, -R151, R151, 1 ;  /* 0x3f80000097977423 */ /* 0x000fe20000010197 */
[----:B------:R-:W-:Y:S01]  /*4710*/  MUFU.EX2 R140, R140 ;  /* 0x0000008c008c7308 */ /* 0x000fe20000000800 */
[----:B------:R-:W-:Y:S01]  /*4720*/  STS [R245+0x2000], R78 ;  /* 0x0020004ef5007388 */ /* 0x000fe20000000800 */
[----:B------:R-:W-:Y:S02]  /*4730*/  FMUL.FTZ R14, R14, R150 ;  /* 0x000000960e0e7220 */ /* 0x000fe40000410000 */
[----:B------:R-:W-:Y:S02]  /*4740*/  FMUL.FTZ R15, R15, R151 ;  /* 0x000000970f0f7220 */ /* 0x000fe40000410000 */
[----:B------:R-:W-:Y:S02]  /*4750*/  FMUL.FTZ R20, R20, R156 ;  /* 0x0000009c14147220 */ /* 0x000fe40000410000 */
[----:B------:R-:W-:Y:S01]  /*4760*/  FMUL.FTZ R23, R158, R23 ;  /* 0x000000179e177220 */ /* 0x000fe20000410000 */
[----:B------:R-:W-:Y:S01]  /*4770*/  F2FP.BF16.PACK_AB R14, R15, R14 ;  /* 0x0000000e0f0e723e */ /* 0x000fe200000010ff */
[----:B------:R-:W2:Y:S01]  /*4780*/  MUFU.EX2 R139, R139 ;  /* 0x0000008b008b7308 */ /* 0x000ea20000000800 */
[----:B------:R-:W-:Y:S01]  /*4790*/  FADD.FTZ R25, R25, -R7 ;  /* 0x8000000719197221 */ /* 0x000fe20000010000 */
[----:B------:R-:W-:Y:S01]  /*47a0*/  F2FP.BF16.PACK_AB R20, R21, R20 ;  /* 0x000000141514723e */ /* 0x000fe200000010ff */
[----:B------:R-:W-:Y:S02]  /*47b0*/  FMUL.FTZ R22, R22, R137 ;  /* 0x0000008916167220 */ /* 0x000fe40000410000 */
[----:B-1----:R-:W-:Y:S01]  /*47c0*/  FMUL.FTZ R24, R83, R24 ;  /* 0x0000001853187220 */ /* 0x002fe20000410000 */
[----:B------:R-:W-:Y:S01]  /*47d0*/  F2FP.BF16.PACK_AB R83, R157, R83 ;  /* 0x000000539d53723e */ /* 0x000fe200000010ff */
[----:B------:R-:W-:Y:S02]  /*47e0*/  FMUL.FTZ R23, R23, R138 ;  /* 0x0000008a17177220 */ /* 0x000fe40000410000 */
[----:B------:R-:W-:Y:S02]  /*47f0*/  FMUL.FTZ R25, R157, R25 ;  /* 0x000000199d197220 */ /* 0x000fe40000410000 */
[----:B------:R-:W-:Y:S01]  /*4800*/  STS [R244+0x14c80], R83 ;  /* 0x014c8053f4007388 */ /* 0x000fe20000000800 */
[----:B------:R-:W-:Y:S01]  /*4810*/  FFMA.FTZ R159, -R159, R159, 1 ;  /* 0x3f8000009f9f7423 */ /* 0x000fe2000001019f */
[----:B------:R-:W-:Y:S01]  /*4820*/  F2FP.BF16.PACK_AB R22, R23, R22 ;  /* 0x000000161716723e */ /* 0x000fe200000010ff */
[----:B------:R-:W-:Y:S02]  /*4830*/  FFMA.FTZ R208, -R208, R208, 1 ;  /* 0x3f800000d0d07423 */ /* 0x000fe400000101d0 */
[--C-:B------:R-:W-:Y:S02]  /*4840*/  FADD.FTZ R26, R26, -R2.reuse ;  /* 0x800000021a1a7221 */ /* 0x100fe40000010000 */
[----:B------:R-:W-:Y:S01]  /*4850*/  FADD.FTZ R27, R27, -R2 ;  /* 0x800000021b1b7221 */ /* 0x000fe20000010000 */
[----:B------:R-:W-:Y:S01]  /*4860*/  SHF.L.U32 R2, R230, 0x1, RZ ;  /* 0x00000001e6027819 */ /* 0x000fe200000006ff */
[----:B------:R-:W-:Y:S02]  /*4870*/  FMUL.FTZ R24, R24, R159 ;  /* 0x0000009f18187220 */ /* 0x000fe40000410000 */
[----:B------:R-:W-:Y:S01]  /*4880*/  FMUL.FTZ R25, R25, R208 ;  /* 0x000000d019197220 */ /* 0x000fe20000410000 */
[C---:B--2---:R-:W-:Y:S01]  /*4890*/  F2FP.BF16.PACK_AB R3, R139.reuse, R140 ;  /* 0x0000008c8b03723e */ /* 0x044fe200000010ff */
[----:B------:R-:W-:Y:S02]  /*48a0*/  FMUL.FTZ R26, R140, R26 ;  /* 0x0000001a8c1a7220 */ /* 0x000fe40000410000 */
[----:B------:R-:W-:Y:S01]  /*48b0*/  FMUL.FTZ R27, R139, R27 ;  /* 0x0000001b8b1b7220 */ /* 0x000fe20000410000 */
[----:B------:R-:W-:Y:S01]  /*48c0*/  F2FP.BF16.PACK_AB R24, R25, R24 ;  /* 0x000000181918723e */ /* 0x000fe200000010ff */
[----:B------:R-:W-:Y:S01]  /*48d0*/  STS [R245+0x2800], R3 ;  /* 0x00280003f5007388 */ /* 0x000fe20000000800 */
[----:B------:R-:W-:Y:S02]  /*48e0*/  FFMA.FTZ R209, -R209, R209, 1 ;  /* 0x3f800000d1d17423 */ /* 0x000fe400000101d1 */
[----:B------:R-:W-:Y:S01]  /*48f0*/  FFMA.FTZ R210, -R210, R210, 1 ;  /* 0x3f800000d2d27423 */ /* 0x000fe200000101d2 */
[----:B------:R-:W-:Y:S01]  /*4900*/  BAR.SYNC.DEFER_BLOCKING 0x0 ;  /* 0x0000000000007b1d */ /* 0x000fe20000010000 */
        /* <DEDUP_REMOVED lines=93> */
[----:B-12-4-:R-:W2:Y:S01]  /*4ee0*/  LDL.64 R8, [R1] ;  /* 0x0000000001087983 */ /* 0x016ea20000100a00 */
        /* <DEDUP_REMOVED lines=8> */
[----:B------:R-:W-:Y:S02]  /*4f70*/  USHF.L.U32 UR6, UR28, 0x6, URZ ;  /* 0x000000061c067899 */ /* 0x000fe4000800063f */
[----:B------:R-:W-:Y:S02]  /*4f80*/  UIADD3 UR26, UR29, UR26, URZ ;  /* 0x0000001a1d1a7290 */ /* 0x000fe4000fffe03f */
[----:B------:R-:W-:Y:S02]  /*4f90*/  IMAD.U32 R6, RZ, RZ, UR27 ;  /* 0x0000001bff067e24 */ /* 0x000fe4000f8e00ff */
[C---:B------:R-:W-:Y:S01]  /*4fa0*/  IADD3 R5, P6, P5, R234.reuse, UR6, R5 ;  /* 0x00000006ea057c10 */ /* 0x040fe2000fdde005 */
[----:B------:R-:W-:Y:S06]  /*4fb0*/  USHF.L.U64.HI UR26, UR28, 0x6, UR26 ;  /* 0x000000061c1a7899 */ /* 0x000fec000801021a */
[----:B------:R-:W-:Y:S02]  /*4fc0*/  IADD3.X R4, R247, UR26, R4, P6, P5 ;  /* 0x0000001af7047c10 */ /* 0x000fe4000b7ea404 */
[----:B------:R-:W-:Y:S02]  /*4fd0*/  IADD3 R3, P6, R234, UR6, RZ ;  /* 0x00000006ea037c10 */ /* 0x000fe4000ffde0ff */
[----:B--2---:R-:W-:Y:S01]  /*4fe0*/  IADD3 R7, P1, R8, UR27, RZ ;  /* 0x0000001b08077c10 */ /* 0x004fe2000ff3e0ff */
[----:B------:R-:W-:Y:S03]  /*4ff0*/  IMAD.U32 R8, RZ, RZ, UR27 ;  /* 0x0000001bff087e24 */ /* 0x000fe6000f8e00ff */
[----:B------:R-:W-:Y:S02]  /*5000*/  LEA.HI.X.SX32 R6, R6, R238, 0x1, P1 ;  /* 0x000000ee06067211 */ /* 0x000fe400008f0eff */
[----:B------:R-:W-:Y:S02]  /*5010*/  LOP3.LUT P1, RZ, R242, 0x1, RZ, 0xc0, !PT ;  /* 0x00000001f2ff7812 */ /* 0x000fe4000782c0ff */
[C---:B------:R-:W-:Y:S02]  /*5020*/  LEA R10, P5, R7.reuse, c[0x0][0x280], 0x2 ;  /* 0x0000a000070a7a11 */ /* 0x040fe400078a10ff */
[----:B------:R-:W-:Y:S02]  /*5030*/  IADD3 R8, -R248, c[0x0][0x168], -R8 ;  /* 0x00005a00f8087a10 */ /* 0x000fe40007ffe908 */
[----:B------:R-:W-:Y:S02]  /*5040*/  LEA.HI.X R11, R7, c[0x0][0x284], R6, 0x2, P5 ;  /* 0x0000a100070b7a11 */ /* 0x000fe400028f1406 */
[C---:B------:R-:W-:Y:S02]  /*5050*/  ISETP.LT.OR P5, PT, R8.reuse, 0x1, !P1 ;  /* 0x000000010800780c */ /* 0x040fe40004fa1670 */
[----:B------:R-:W-:Y:S02]  /*5060*/  IADD3.X R6, R247, UR26, RZ, P6, !PT ;  /* 0x0000001af7067c10 */ /* 0x000fe4000b7fe4ff */
[C---:B------:R-:W-:Y:S02]  /*5070*/  LEA R12, P6, R3.reuse, c[0x0][0x1f0], 0x1 ;  /* 0x00007c00030c7a11 */ /* 0x040fe400078c08ff */
[----:B------:R-:W-:Y:S02]  /*5080*/  ISETP.LT.OR P1, PT, R8, 0x21, !P1 ;  /* 0x000000210800780c */ /* 0x000fe40004f21670 */
[----:B------:R-:W-:Y:S01]  /*5090*/  LEA.HI.X R13, R3, c[0x0][0x1f4], R6, 0x1, P6 ;  /* 0x00007d00030d7a11 */ /* 0x000fe200030f0c06 */
[----:B------:R-:W-:Y:S01]  /*50a0*/  @!P2 IMAD.SHL.U32 R3, R240, 0x10, RZ ;  /* 0x00000010f003a824 */ /* 0x000fe200078e00ff */
[C---:B------:R-:W-:Y:S03]  /*50b0*/  LEA R6, P6, R5.reuse, c[0x0][0x1f0], 0x1 ;  /* 0x00007c0005067a11 */ /* 0x040fe600078c08ff */
[----:B------:R-:W-:Y:S01]  /*50c0*/  @!PT LDS RZ, [RZ] ;  /* 0x00000000fffff984 */ /* 0x000fe20000000800 */
[----:B------:R-:W-:Y:S01]  /*50d0*/  @!PT LDS RZ, [RZ] ;  /* 0x00000000fffff984 */ /* 0x000fe20000000800 */
[----:B------:R-:W-:Y:S01]  /*50e0*/  @!PT LDS RZ, [RZ] ;  /* 0x00000000fffff984 */ /* 0x000fe20000000800 */
[----:B------:R1:W-:Y:S01]  /*50f0*/  LDGSTS.E.BYPASS.LTC128B.128 [R233+0xe080], [R12.64], !P5 ;  /* 0x0e0800000ce97fae */ /* 0x0003e2000e901d58 */
[----:B------:R-:W-:Y:S02]  /*5100*/  LEA.HI.X R7, R5, c[0x0][0x1f4], R4, 0x1, P6 ;  /* 0x00007d0005077a11 */ /* 0x000fe400030f0c04 */
[----:B------:R-:W-:Y:S04]  /*5110*/  LOP3.LUT P6, RZ, R242, 0x2, RZ, 0xc0, !PT ;  /* 0x00000002f2ff7812 */ /* 0x000fe800078cc0ff */
[C---:B------:R-:W-:Y:S02]  /*5120*/  ISETP.LT.OR P5, PT, R8.reuse, 0x1, !P6 ;  /* 0x000000010800780c */ /* 0x040fe400077a1670 */
[----:B------:R-:W-:Y:S11]  /*5130*/  ISETP.LT.OR P6, PT, R8, 0x21, !P6 ;  /* 0x000000210800780c */ /* 0x000ff600077c1670 */
[----:B------:R1:W-:Y:S04]  /*5140*/  LDGSTS.E.BYPASS.LTC128B.128 [R233+0x10080], [R12.64+0x80], !P5 ;  /* 0x100800800ce97fae */ /* 0x0003e8000e901d58 */
[----:B------:R1:W-:Y:S04]  /*5150*/  LDGSTS.E.BYPASS.LTC128B.128 [R233+0xf080], [R6.64], !P1 ;  /* 0x0f08000006e97fae */ /* 0x0003e8000c901d58 */
[----:B------:R1:W-:Y:S04]  /*5160*/  LDGSTS.E.BYPASS.LTC128B.128 [R233+0x11080], [R6.64+0x80], !P6 ;  /* 0x1108008006e97fae */ /* 0x0003e8000f101d58 */
[----:B------:R1:W-:Y:S02]  /*5170*/  @!P2 LDGSTS.E.BYPASS.LTC128B.128 [R3+0x12280], [R10.64] ;  /* 0x122800000a03afae */ /* 0x0003e4000b901d58 */
.L_x_682:
[-C--:B-12-4-:R-:W-:Y:S01]  /*5180*/  HMMA.16816.F32.BF16 R4, R80, R16.reuse, RZ ;  /* 0x000000105004723c */ /* 0x096fe200000418ff */
[----:B------:R-:W-:Y:S01]  /*5190*/  LDSM.16.M88.4 R140, [R227+0x1800] ;  /* 0x00180000e38c783b */ /* 0x000fe20000000200 */
[----:B------:R-:W-:Y:S02]  /*51a0*/  ULDC.64 UR6, c[0x0][0x238] ;  /* 0x00008e0000067ab9 */ /* 0x000fe40000000a00 */
[----:B------:R-:W-:Y:S02]  /*51b0*/  USHF.R.S32.HI UR26, URZ, 0x1f, UR20 ;  /* 0x0000001f3f1a7899 */ /* 0x000fe40008011414 */
[----:B------:R-:W-:Y:S01]  /*51c0*/  LDSM.16.MT88.4 R144, [R2+0x4080] ;  /* 0x004080000290783b */ /* 0x000fe20000004200 */
[----:B------:R-:W-:Y:S01]  /*51d0*/  USHF.L.U32 UR27, UR23, 0xd, URZ ;  /* 0x0000000d171b7899 */ /* 0x000fe2000800063f */
[C---:B------:R-:W-:Y:S01]  /*51e0*/  HMMA.16816.F32.BF16 R8, R132.reuse, R16, RZ ;  /* 0x000000108408723c */ /* 0x040fe200000418ff */
[----:B------:R-:W-:Y:S02]  /*51f0*/  UIMAD UR26, UR26, UR6, URZ ;  /* 0x000000061a1a72a4 */ /* 0x000fe4000f8e023f */
[----:B------:R-:W-:Y:S01]  /*5200*/  LDSM.16.M88.4 R148, [R226+0x1000] ;  /* 0x00100000e294783b */ /* 0x000fe20000000200 */
[----:B------:R-:W-:Y:S02]  /*5210*/  USHF.R.S32.HI UR23, URZ, 0x1f, UR21 ;  /* 0x0000001f3f177899 */ /* 0x000fe40008011415 */
[----:B------:R-:W-:Y:S02]  /*5220*/  UIMAD UR26, UR20, UR7, UR26 ;  /* 0x00000007141a72a4 */ /* 0x000fe4000f8e021a */
[-C--:B------:R-:W-:Y:S01]  /*5230*/  HMMA.16816.F32.BF16 R12, R132, R18.reuse, RZ ;  /* 0x00000012840c723c */ /* 0x080fe200000418ff */
[----:B------:R-:W-:Y:S01]  /*5240*/  ULDC.64 UR6, c[0x0][0x240] ;  /* 0x0000900000067ab9 */ /* 0x000fe20000000a00 */
[----:B------:R-:W0:Y:S01]  /*5250*/  LDGDEPBAR ;  /* 0x00000000000079af */ /* 0x000e220000000000 */
[----:B------:R-:W-:Y:S02]  /*5260*/  UIMAD UR6, UR23, UR6, URZ ;  /* 0x00000006170672a4 */ /* 0x000fe4000f8e023f */
[----:B------:R-:W-:Y:S02]  /*5270*/  UISETP.GE.AND UP0, UPT, UR17, UR19, UPT ;  /* 0x000000131100728c */ /* 0x000fe4000bf06270 */
[----:B------:R-:W-:Y:S01]  /*5280*/  UIMAD UR6, UR21, UR7, UR6 ;  /* 0x00000007150672a4 */ /* 0x000fe2000f8e0206 */
[C---:B------:R-:W-:Y:S01]  /*5290*/  HMMA.16816.F32.BF16 R16, R80.reuse, R18, RZ ;  /* 0x000000125010723c */ /* 0x040fe200000418ff */
[----:B------:R-:W-:Y:S02]  /*52a0*/  UIADD3 UR7, UR4, 0x1, URZ ;  /* 0x0000000104077890 */ /* 0x000fe4000fffe03f */
[----:B------:R-:W-:Y:S02]  /*52b0*/  UISETP.GE.AND UP2, UPT, UR4, 0x1, UPT ;  /* 0x000000010400788c */ /* 0x000fe4000bf46270 */
[----:B------:R-:W-:Y:S02]  /*52c0*/  UISETP.GE.AND UP1, UPT, UR18, 0x1, UPT ;  /* 0x000000011200788c */ /* 0x000fe4000bf26270 */
[----:B------:R-:W-:Y:S01]  /*52d0*/  UMOV UR23, UR17 ;  /* 0x0000001100177c82 */ /* 0x000fe20008000000 */
        /* <DEDUP_REMOVED lines=16> */
[----:B------:R-:W2:Y:S07]  /*53e0*/  LDSM.16.MT88.4 R152, [R2+0x1880] ;  /* 0x001880000298783b */ /* 0x000eae0000004200 */
[-C--:B-1----:R-:W-:Y:S08]  /*53f0*/  HMMA.16816.F32.BF16 R4, R132, R136.reuse, R4 ;  /* 0x000000888404723c */ /* 0x082ff00000041804 */
[C---:B------:R-:W-:Y:S08]  /*5400*/  HMMA.16816.F32.BF16 R8, R140.reuse, R136, R8 ;  /* 0x000000888c08723c */ /* 0x040ff00000041808 */
[-C--:B------:R-:W-:Y:S08]  /*5410*/  HMMA.16816.F32.BF16 R12, R140, R138.reuse, R12 ;  /* 0x0000008a8c0c723c */ /* 0x080ff0000004180c */
[C---:B------:R-:W-:Y:S01]  /*5420*/  HMMA.16816.F32.BF16 R16, R132.reuse, R138, R16 ;  /* 0x0000008a8410723c */ /* 0x040fe20000041810 */
[----:B------:R-:W-:Y:S07]  /*5430*/  LDSM.16.M88.4 R136, [R227+0x2000] ;  /* 0x00200000e388783b */ /* 0x000fee0000000200 */
[-C--:B------:R-:W-:Y:S08]  /*5440*/  HMMA.16816.F32.BF16 R20, R132, R144.reuse, R20 ;  /* 0x000000908414723c */ /* 0x080ff00000041814 */
[C---:B------:R-:W-:Y:S08]  /*5450*/  HMMA.16816.F32.BF16 R24, R140.reuse, R144, R24 ;  /* 0x000000908c18723c */ /* 0x040ff00000041818 */
[-C--:B------:R-:W-:Y:S01]  /*5460*/  HMMA.16816.F32.BF16 R76, R140, R146.reuse, R76 ;  /* 0x000000928c4c723c */ /* 0x080fe2000004184c */
[----:B------:R-:W1:Y:S07]  /*5470*/  LDSM.16.MT88.4 R140, [R2+0x2080] ;  /* 0x00208000028c783b */ /* 0x000e6e0000004200 */
[----:B------:R-:W-:Y:S01]  /*5480*/  HMMA.16816.F32.BF16 R80, R132, R146, R80 ;  /* 0x000000928450723c */ /* 0x000fe20000041850 */
[----:B------:R-:W3:Y:S05]  /*5490*/  LDSM.16.M88.4 R132, [R227+0x2800] ;  /* 0x00280000e384783b */ /* 0x000eea0000000200 */
[----:B------:R-:W4:Y:S02]  /*54a0*/  LDSM.16.MT88.4 R144, [R2+0x5080] ;  /* 0x005080000290783b */ /* 0x000f240000004200 */
[-C--:B--2---:R-:W-:Y:S08]  /*54b0*/  HMMA.16816.F32.BF16 R4, R148, R152.reuse, R4 ;  /* 0x000000989404723c */ /* 0x084ff00000041804 */
[C---:B------:R-:W-:Y:S08]  /*54c0*/  HMMA.16816.F32.BF16 R8, R156.reuse, R152, R8 ;  /* 0x000000989c08723c */ /* 0x040ff00000041808 */
[-C--:B------:R-:W-:Y:S08]  /*54d0*/  HMMA.16816.F32.BF16 R12, R156, R154.reuse, R12 ;  /* 0x0000009a9c0c723c */ /* 0x080ff0000004180c */
[C---:B------:R-:W-:Y:S01]  /*54e0*/  HMMA.16816.F32.BF16 R16, R148.reuse, R154, R16 ;  /* 0x0000009a9410723c */ /* 0x040fe20000041810 */
[----:B------:R-:W-:Y:S07]  /*54f0*/  LDSM.16.M88.4 R152, [R226+0x2000] ;  /* 0x00200000e298783b */ /* 0x000fee0000000200 */
[-C--:B------:R-:W-:Y:S08]  /*5500*/  HMMA.16816.F32.BF16 R20, R148, R208.reuse, R20 ;  /* 0x000000d09414723c */ /* 0x080ff00000041814 */
[C---:B------:R-:W-:Y:S08]  /*5510*/  HMMA.16816.F32.BF16 R24, R156.reuse, R208, R24 ;  /* 0x000000d09c18723c */ /* 0x040ff00000041818 */
[-C--:B------:R-:W-:Y:S01]  /*5520*/  HMMA.16816.F32.BF16 R76, R156, R210.reuse, R76 ;  /* 0x000000d29c4c723c */ /* 0x080fe2000004184c */
[----:B------:R-:W2:Y:S07]  /*5530*/  LDSM.16.MT88.4 R156, [R2+0x2880] ;  /* 0x00288000029c783b */ /* 0x000eae0000004200 */
[----:B------:R-:W-:Y:S01]  /*5540*/  HMMA.16816.F32.BF16 R80, R148, R210, R80 ;  /* 0x000000d29450723c */ /* 0x000fe20000041850 */
[----:B------:R-:W5:Y:S07]  /*5550*/  LDSM.16.M88.4 R148, [R226+0x2800] ;  /* 0x00280000e294783b */ /* 0x000f6e0000000200 */
[-C--:B-1----:R-:W-:Y:S08]  /*5560*/  HMMA.16816.F32.BF16 R4, R136, R140.reuse, R4 ;  /* 0x0000008c8804723c */ /* 0x082ff00000041804 */
[C---:B---3--:R-:W-:Y:S08]  /*5570*/  HMMA.16816.F32.BF16 R8, R132.reuse, R140, R8 ;  /* 0x0000008c8408723c */ /* 0x048ff00000041808 */
[-C--:B------:R-:W-:Y:S08]  /*5580*/  HMMA.16816.F32.BF16 R12, R132, R142.reuse, R12 ;  /* 0x0000008e840c723c */ /* 0x080ff0000004180c */
[C---:B------:R-:W-:Y:S01]  /*5590*/  HMMA.16816.F32.BF16 R16, R136.reuse, R142, R16 ;  /* 0x0000008e8810723c */ /* 0x040fe20000041810 */
[----:B------:R-:W-:Y:S07]  /*55a0*/  LDSM.16.MT88.4 R140, [R228+0x18080] ;  /* 0x01808000e48c783b */ /* 0x000fee0000004200 */
[-C--:B----4-:R-:W-:Y:S08]  /*55b0*/  HMMA.16816.F32.BF16 R20, R136, R144.reuse, R20 ;  /* 0x000000908814723c */ /* 0x090ff00000041814 */
[C---:B------:R-:W-:Y:S08]  /*55c0*/  HMMA.16816.F32.BF16 R24, R132.reuse, R144, R24 ;  /* 0x000000908418723c */ /* 0x040ff00000041818 */
[-C--:B------:R-:W-:Y:S01]  /*55d0*/  HMMA.16816.F32.BF16 R76, R132, R146.reuse, R76 ;  /* 0x00000092844c723c */ /* 0x080fe2000004184c */
[----:B------:R1:W3:Y:S07]  /*55e0*/  LDSM.16.MT88.4 R132, [R2+0x5880] ;  /* 0x005880000284783b */ /* 0x0002ee0000004200 */
[----:B------:R-:W-:Y:S08]  /*55f0*/  HMMA.16816.F32.BF16 R80, R136, R146, R80 ;  /* 0x000000928850723c */ /* 0x000ff00000041850 */
[-C--:B--2---:R-:W-:Y:S08]  /*5600*/  HMMA.16816.F32.BF16 R4, R152, R156.reuse, R4 ;  /* 0x0000009c9804723c */ /* 0x084ff00000041804 */
[C---:B-----5:R-:W-:Y:S01]  /*5610*/  HMMA.16816.F32.BF16 R8, R148.reuse, R156, R8 ;  /* 0x0000009c9408723c */ /* 0x060fe20000041808 */
[----:B-1----:R-:W-:Y:S04]  /*5620*/  IMAD.U32 R2, RZ, RZ, UR20 ;  /* 0x00000014ff027e24 */ /* 0x002fe8000f8e00ff */
[----:B------:R-:W-:Y:S03]  /*5630*/  IMAD.WIDE.U32 R136, R2, c[0x0][0x238], R240 ;  /* 0x00008e0002887a25 */ /* 0x000fe600078e00f0 */
[-C--:B------:R-:W-:Y:S01]  /*5640*/  HMMA.16816.F32.BF16 R12, R148, R158.reuse, R12 ;  /* 0x0000009e940c723c */ /* 0x080fe2000004180c */
[----:B------:R-:W-:Y:S03]  /*5650*/  IMAD.U32 R2, RZ, RZ, UR21 ;  /* 0x00000015ff027e24 */ /* 0x000fe6000f8e00ff */
[----:B------:R-:W-:Y:S01]  /*5660*/  IADD3 R137, R137, UR26, RZ ;  /* 0x0000001a89897c10 */ /* 0x000fe2000fffe0ff */
[----:B------:R-:W-:Y:S03]  /*5670*/  USHF.R.S32.HI UR26, URZ, 0x1f, UR27 ;  /* 0x0000001f3f1a7899 */ /* 0x000fe6000801141b */
[C---:B------:R-:W-:Y:S04]  /*5680*/  HMMA.16816.F32.BF16 R16, R152.reuse, R158, R16 ;  /* 0x0000009e9810723c */ /* 0x040fe80000041810 */
[----:B------:R-:W-:Y:S04]  /*5690*/  IMAD.WIDE.U32 R136, R2, c[0x0][0x240], R136 ;  /* 0x0000900002887a25 */ /* 0x000fe800078e0088 */
[-C--:B---3--:R-:W-:Y:S01]  /*56a0*/  HMMA.16816.F32.BF16 R20, R152, R132.reuse, R20 ;  /* 0x000000849814723c */ /* 0x088fe20000041814 */
[----:B------:R-:W-:Y:S03]  /*56b0*/  IMAD.U32 R3, RZ, RZ, UR26 ;  /* 0x0000001aff037e24 */ /* 0x000fe6000f8e00ff */
[----:B------:R-:W-:Y:S04]  /*56c0*/  IADD3 R2, P1, R136, UR27, RZ ;  /* 0x0000001b88027c10 */ /* 0x000fe8000ff3e0ff */
[C---:B------:R-:W-:Y:S04]  /*56d0*/  HMMA.16816.F32.BF16 R24, R148.reuse, R132, R24 ;  /* 0x000000849418723c */ /* 0x040fe80000041818 */
[----:B------:R-:W-:Y:S01]  /*56e0*/  IADD3.X R3, R3, UR6, R137, P1, !PT ;  /* 0x0000000603037c10 */ /* 0x000fe20008ffe489 */
[----:B------:R-:W-:Y:S01]  /*56f0*/  UIADD3 UR6, UR18, 0x1, URZ ;  /* 0x0000000112067890 */ /* 0x000fe2000fffe03f */
[C---:B------:R-:W-:Y:S02]  /*5700*/  LEA R136, P1, R2.reuse, c[0x0][0x220], 0x2 ;  /* 0x0000880002887a11 */ /* 0x040fe400078210ff */
[-C--:B------:R-:W-:Y:S01]  /*5710*/  HMMA.16816.F32.BF16 R76, R148, R134.reuse, R76 ;  /* 0x00000086944c723c */ /* 0x080fe2000004184c */
[----:B------:R-:W-:Y:S03]  /*5720*/  USEL UR18, UR6, URZ, !UP1 ;  /* 0x0000003f06127287 */ /* 0x000fe6000c800000 */
[----:B------:R-:W-:Y:S02]  /*5730*/  LEA.HI.X R137, R2, c[0x0][0x224], R3, 0x2, P1 ;  /* 0x0000890002897a11 */ /* 0x000fe400008f1403 */
[----:B------:R-:W-:Y:S01]  /*5740*/  MOV R2, UR4 ;  /* 0x0000000400027c02 */ /* 0x000fe20008000f00 */
[----:B------:R-:W-:Y:S01]  /*5750*/  USEL UR4, UR7, URZ, !UP2 ;  /* 0x0000003f07047287 */ /* 0x000fe2000d000000 */
[----:B------:R-:W-:Y:S01]  /*5760*/  HMMA.16816.F32.BF16 R80, R152, R134, R80 ;  /* 0x000000869850723c */ /* 0x000fe20000041850 */
[----:B------:R-:W-:Y:S01]  /*5770*/  RED.E.ADD.F32.FTZ.RN.STRONG.GPU [R136.64], R4 ;  /* 0x000000048800798e */ /* 0x000fe2000c10e798 */
[----:B------:R-:W-:Y:S02]  /*5780*/  PLOP3.LUT P1, PT, PT, PT, UP0, 0x80, 0x0 ;  /* 0x000000000000781c */ /* 0x000fe40003f2f008 */
[----:B------:R-:W-:Y:S02]  /*5790*/  IMAD R2, R2, 0x2000, R230 ;  /* 0x0000200002027824 */ /* 0x000fe400078e02e6 */
[----:B------:R-:W-:Y:S03]  /*57a0*/  RED.E.ADD.F32.FTZ.RN.STRONG.GPU [R136.64+0x400], R5 ;  /* 0x000400058800798e */ /* 0x000fe6000c10e798 */
[----:B------:R-:W-:Y:S02]  /*57b0*/  SHF.L.U32 R2, R2, 0x1, RZ ;  /* 0x0000000102027819 */ /* 0x000fe400000006ff */
[----:B------:R-:W-:Y:S05]  /*57c0*/  RED.E.ADD.F32.FTZ.RN.STRONG.GPU [R136.64+0x800], R6 ;  /* 0x000800068800798e */ /* 0x000fea000c10e798 */
        /* <DEDUP_REMOVED lines=11> */
[----:B------:R-:W-:Y:S05]  /*5880*/  LDSM.16.MT88.4 R4, [R228+0x15480] ;  /* 0x01548000e404783b */ /* 0x000fea0000004200 */
[----:B------:R-:W1:Y:S05]  /*5890*/  LDSM.16.MT88.4 R8, [R2+0x6080] ;  /* 0x006080000208783b */ /* 0x000e6a0000004200 */
[----:B------:R-:W-:Y:S05]  /*58a0*/  RED.E.ADD.F32.FTZ.RN.STRONG.GPU [R136.64+0x3800], R14 ;  /* 0x0038000e8800798e */ /* 0x000fea000c10e798 */
[----:B------:R-:W-:Y:S05]  /*58b0*/  RED.E.ADD.F32.FTZ.RN.STRONG.GPU [R136.64+0x3c00], R15 ;  /* 0x003c000f8800798e */ /* 0x000fea000c10e798 */
[----:B------:R-:W2:Y:S05]  /*58c0*/  LDSM.16.MT88.4 R12, [R228+0x16480] ;  /* 0x01648000e40c783b */ /* 0x000eaa0000004200 */
[----:B------:R-:W3:Y:S05]  /*58d0*/  LDSM.16.MT88.4 R16, [R228+0x17480] ;  /* 0x01748000e410783b */ /* 0x000eea0000004200 */
[----:B------:R-:W-:Y:S05]  /*58e0*/  RED.E.ADD.F32.FTZ.RN.STRONG.GPU [R136.64+0x4000], R20 ;  /* 0x004000148800798e */ /* 0x000fea000c10e798 */
[----:B------:R-:W-:Y:S05]  /*58f0*/  RED.E.ADD.F32.FTZ.RN.STRONG.GPU [R136.64+0x4400], R21 ;  /* 0x004400158800798e */ /* 0x000fea000c10e798 */
[----:B------:R-:W-:Y:S01]  /*5900*/  RED.E.ADD.F32.FTZ.RN.STRONG.GPU [R136.64+0x4800], R22 ;  /* 0x004800168800798e */ /* 0x000fe2000c10e798 */
[-C--:B-1----:R-:W-:Y:S04]  /*5910*/  HMMA.16816.F32.BF16 R84, R4, R8.reuse, R84 ;  /* 0x000000080454723c */ /* 0x082fe80000041854 */
[----:B------:R-:W-:Y:S05]  /*5920*/  RED.E.ADD.F32.FTZ.RN.STRONG.GPU [R136.64+0x4c00], R23 ;  /* 0x004c00178800798e */ /* 0x000fea000c10e798 */
[----:B------:R-:W-:Y:S05]  /*5930*/  RED.E.ADD.F32.FTZ.RN.STRONG.GPU [R136.64+0x5000], R24 ;  /* 0x005000188800798e */ /* 0x000fea000c10e798 */
[----:B------:R-:W-:Y:S01]  /*5940*/  RED.E.ADD.F32.FTZ.RN.STRONG.GPU [R136.64+0x5400], R25 ;  /* 0x005400198800798e */ /* 0x000fe2000c10e798 */
[-C--:B--2---:R-:W-:Y:S04]  /*5950*/  HMMA.16816.F32.BF16 R88, R12, R8.reuse, R88 ;  /* 0x000000080c58723c */ /* 0x084fe80000041858 */
[----:B------:R-:W1:Y:S05]  /*5960*/  LDSM.16.MT88.4 R20, [R2+0x8080] ;  /* 0x008080000214783b */ /* 0x000e6a0000004200 */
[----:B------:R-:W-:Y:S01]  /*5970*/  RED.E.ADD.F32.FTZ.RN.STRONG.GPU [R136.64+0x5800], R26 ;  /* 0x0058001a8800798e */ /* 0x000fe2000c10e798 */
[C---:B---3--:R-:W-:Y:S04]  /*5980*/  HMMA.16816.F32.BF16 R92, R16.reuse, R8, R92 ;  /* 0x00000008105c723c */ /* 0x048fe8000004185c */
[----:B------:R-:W-:Y:S04]  /*5990*/  RED.E.ADD.F32.FTZ.RN.STRONG.GPU [R136.64+0x5c00], R27 ;  /* 0x005c001b8800798e */ /* 0x000fe8000c10e798 */
[-C--:B------:R-:W-:Y:S01]  /*59a0*/  HMMA.16816.F32.BF16 R96, R16, R10.reuse, R96 ;  /* 0x0000000a1060723c */ /* 0x080fe20000041860 */
[----:B------:R-:W-:Y:S05]  /*59b0*/  RED.E.ADD.F32.FTZ.RN.STRONG.GPU [R136.64+0x6000], R80 ;  /* 0x006000508800798e */ /* 0x000fea000c10e798 */
[----:B------:R-:W-:Y:S02]  /*59c0*/  RED.E.ADD.F32.FTZ.RN.STRONG.GPU [R136.64+0x6400], R81 ;  /* 0x006400518800798e */ /* 0x000fe4000c10e798 */
[-C--:B------:R-:W-:Y:S03]  /*59d0*/  HMMA.16816.F32.BF16 R100, R12, R10.reuse, R100 ;  /* 0x0000000a0c64723c */ /* 0x080fe60000041864 */
[----:B------:R-:W-:Y:S05]  /*59e0*/  RED.E.ADD.F32.FTZ.RN.STRONG.GPU [R136.64+0x6800], R82 ;  /* 0x006800528800798e */ /* 0x000fea000c10e798 */
[C---:B------:R-:W-:Y:S01]  /*59f0*/  HMMA.16816.F32.BF16 R104, R4.reuse, R10, R104 ;  /* 0x0000000a0468723c */ /* 0x040fe20000041868 */
[----:B------:R-:W-:Y:S05]  /*5a00*/  RED.E.ADD.F32.FTZ.RN.STRONG.GPU [R136.64+0x6c00], R83 ;  /* 0x006c00538800798e */ /* 0x000fea000c10e798 */
[----:B------:R-:W-:Y:S02]  /*5a10*/  RED.E.ADD.F32.FTZ.RN.STRONG.GPU [R136.64+0x7000], R76 ;  /* 0x0070004c8800798e */ /* 0x000fe4000c10e798 */
[-C--:B-1----:R-:W-:Y:S03]  /*5a20*/  HMMA.16816.F32.BF16 R108, R4, R20.reuse, R108 ;  /* 0x00000014046c723c */ /* 0x082fe6000004186c */
[----:B------:R-:W-:Y:S05]  /*5a30*/  RED.E.ADD.F32.FTZ.RN.STRONG.GPU [R136.64+0x7400], R77 ;  /* 0x0074004d8800798e */ /* 0x000fea000c10e798 */
[----:B------:R-:W-:Y:S01]  /*5a40*/  RED.E.ADD.F32.FTZ.RN.STRONG.GPU [R136.64+0x7800], R78 ;  /* 0x0078004e8800798e */ /* 0x000fe2000c10e798 */
[-C--:B------:R-:W-:Y:S04]  /*5a50*/  HMMA.16816.F32.BF16 R112, R12, R20.reuse, R112 ;  /* 0x000000140c70723c */ /* 0x080fe80000041870 */
[----:B------:R-:W-:Y:S04]  /*5a60*/  LDSM.16.MT88.4 R24, [R228+0x15880] ;  /* 0x01588000e418783b */ /* 0x000fe80000004200 */
[C---:B------:R-:W-:Y:S01]  /*5a70*/  HMMA.16816.F32.BF16 R116, R16.reuse, R20, R116 ;  /* 0x000000141074723c */ /* 0x040fe20000041874 */
[----:B------:R-:W-:Y:S05]  /*5a80*/  RED.E.ADD.F32.FTZ.RN.STRONG.GPU [R136.64+0x7c00], R79 ;  /* 0x007c004f8800798e */ /* 0x000fea000c10e798 */
[----:B------:R-:W1:Y:S02]  /*5a90*/  LDSM.16.MT88.4 R76, [R2+0x6880] ;  /* 0x00688000024c783b */ /* 0x000e640000004200 */
[-C--:B------:R-:W-:Y:S03]  /*5aa0*/  HMMA.16816.F32.BF16 R120, R16, R22.reuse, R120 ;  /* 0x000000161078723c */ /* 0x080fe60000041878 */
[----:B------:R-:W2:Y:S05]  /*5ab0*/  LDSM.16.MT88.4 R80, [R228+0x16880] ;  /* 0x01688000e450783b */ /* 0x000eaa0000004200 */
[-C--:B------:R-:W-:Y:S01]  /*5ac0*/  HMMA.16816.F32.BF16 R124, R12, R22.reuse, R124 ;  /* 0x000000160c7c723c */ /* 0x080fe2000004187c */
[----:B------:R-:W3:Y:S05]  /*5ad0*/  LDSM.16.MT88.4 R132, [R228+0x17880] ;  /* 0x01788000e484783b */ /* 0x000eea0000004200 */
[----:B------:R-:W4:Y:S02]  /*5ae0*/  LDSM.16.MT88.4 R136, [R2+0x8880] ;  /* 0x008880000288783b */ /* 0x000f240000004200 */
[----:B------:R-:W-:Y:S03]  /*5af0*/  HMMA.16816.F32.BF16 R128, R4, R22, R128 ;  /* 0x000000160480723c */ /* 0x000fe60000041880 */
[----:B------:R-:W-:Y:S05]  /*5b00*/  LDSM.16.MT88.4 R4, [R228+0x15c80] ;  /* 0x015c8000e404783b */ /* 0x000fea0000004200 */
[----:B------:R-:W5:Y:S05]  /*5b10*/  LDSM.16.MT88.4 R8, [R2+0x7080] ;  /* 0x007080000208783b */ /* 0x000f6a0000004200 */
[----:B------:R-:W4:Y:S05]  /*5b20*/  LDSM.16.MT88.4 R12, [R228+0x16c80] ;  /* 0x016c8000e40c783b */ /* 0x000f2a0000004200 */
[----:B------:R-:W4:Y:S01]  /*5b30*/  LDSM.16.MT88.4 R16, [R228+0x17c80] ;  /* 0x017c8000e410783b */ /* 0x000f220000004200 */
[-C--:B-1----:R-:W-:Y:S04]  /*5b40*/  HMMA.16816.F32.BF16 R84, R24, R76.reuse, R84 ;  /* 0x0000004c1854723c */ /* 0x082fe80000041854 */
[----:B------:R-:W1:Y:S04]  /*5b50*/  LDSM.16.MT88.4 R20, [R2+0x9080] ;  /* 0x009080000214783b */ /* 0x000e680000004200 */
[-C--:B--2---:R-:W-:Y:S08]  /*5b60*/  HMMA.16816.F32.BF16 R88, R80, R76.reuse, R88 ;  /* 0x0000004c5058723c */ /* 0x084ff00000041858 */
[C---:B---3--:R-:W-:Y:S08]  /*5b70*/  HMMA.16816.F32.BF16 R92, R132.reuse, R76, R92 ;  /* 0x0000004c845c723c */ /* 0x048ff0000004185c */
[-C--:B------:R-:W-:Y:S08]  /*5b80*/  HMMA.16816.F32.BF16 R96, R132, R78.reuse, R96 ;  /* 0x0000004e8460723c */ /* 0x080ff00000041860 */
        /* <DEDUP_REMOVED lines=12> */
[-C--:B-----5:R-:W-:Y:S08]  /*5c50*/  HMMA.16816.F32.BF16 R84, R4, R8.reuse, R84 ;  /* 0x000000080454723c */ /* 0x0a0ff00000041854 */
[-C--:B------:R-:W-:Y:S08]  /*5c60*/  HMMA.16816.F32.BF16 R88, R12, R8.reuse, R88 ;  /* 0x000000080c58723c */ /* 0x080ff00000041858 */
[C---:B------:R-:W-:Y:S08]  /*5c70*/  HMMA.16816.F32.BF16 R92, R16.reuse, R8, R92 ;  /* 0x00000008105c723c */ /* 0x040ff0000004185c */
[-C--:B------:R-:W-:Y:S08]  /*5c80*/  HMMA.16816.F32.BF16 R96, R16, R10.reuse, R96 ;  /* 0x0000000a1060723c */ /* 0x080ff00000041860 */
[-C--:B------:R-:W-:Y:S08]  /*5c90*/  HMMA.16816.F32.BF16 R100, R12, R10.reuse, R100 ;  /* 0x0000000a0c64723c */ /* 0x080ff00000041864 */
[C---:B------:R-:W-:Y:S08]  /*5ca0*/  HMMA.16816.F32.BF16 R104, R4.reuse, R10, R104 ;  /* 0x0000000a0468723c */ /* 0x040ff00000041868 */
[-C--:B-1----:R-:W-:Y:S08]  /*5cb0*/  HMMA.16816.F32.BF16 R108, R4, R20.reuse, R108 ;  /* 0x00000014046c723c */ /* 0x082ff0000004186c */
[-C--:B------:R-:W-:Y:S08]  /*5cc0*/  HMMA.16816.F32.BF16 R112, R12, R20.reuse, R112 ;  /* 0x000000140c70723c */ /* 0x080ff00000041870 */
[C---:B------:R-:W-:Y:S08]  /*5cd0*/  HMMA.16816.F32.BF16 R116, R16.reuse, R20, R116 ;  /* 0x000000141074723c */ /* 0x040ff00000041874 */
[-C--:B------:R-:W-:Y:S08]  /*5ce0*/  HMMA.16816.F32.BF16 R120, R16, R22.reuse, R120 ;  /* 0x000000161078723c */ /* 0x080ff00000041878 */
[-C--:B------:R-:W-:Y:S08]  /*5cf0*/  HMMA.16816.F32.BF16 R124, R12, R22.reuse, R124 ;  /* 0x000000160c7c723c */ /* 0x080ff0000004187c */
        /* <DEDUP_REMOVED lines=63> */
.L_x_680:
[----:B------:R-:W-:Y:S05]  /*60f0*/  @P1 BRA `(.L_x_684) ;  /* 0x0000178000001947 */ /* 0x000fea0003800000 */
[----:B------:R-:W-:Y:S01]  /*6100*/  SHF.R.S32.HI R0, RZ, 0x1f, R240 ;  /* 0x0000001fff007819 */ /* 0x000fe200000114f0 */
[----:B------:R-:W-:Y:S01]  /*6110*/  BAR.SYNC.DEFER_BLOCKING 0x1, 0x100 ;  /* 0x0044000000007b1d */ /* 0x000fe20000010000 */
[----:B------:R-:W-:Y:S01]  /*6120*/  F2FP.BF16.PACK_AB R28, R29, R28 ;  /* 0x0000001c1d1c723e */ /* 0x000fe200000010ff */
[----:B------:R-:W-:Y:S01]  /*6130*/  USHF.R.S32.HI UR6, URZ, 0x1f, UR20 ;  /* 0x0000001f3f067899 */ /* 0x000fe20008011414 */
[----:B------:R-:W-:-:S02]  /*6140*/  LEA.HI R2, R0, R240, RZ, 0x2 ;  /* 0x000000f000027211 */ /* 0x000fc400078f10ff */
[C---:B------:R-:W-:Y:S01]  /*6150*/  LEA.HI R3, R0.reuse, R240, RZ, 0x5 ;  /* 0x000000f000037211 */ /* 0x040fe200078f28ff */
[----:B------:R-:W-:Y:S01]  /*6160*/  UMOV UR8, 0xffffffa0 ;  /* 0xffffffa000087882 */ /* 0x000fe20000000000 */
[--C-:B------:R-:W-:Y:S01]  /*6170*/  SHF.R.S32.HI R6, RZ, 0x2, R2.reuse ;  /* 0x00000002ff067819 */ /* 0x100fe20000011402 */
[----:B------:R-:W-:Y:S01]  /*6180*/  ULDC UR7, c[0x0][0x2f0] ;  /* 0x0000bc0000077ab9 */ /* 0x000fe20000000800 */
[----:B------:R-:W-:Y:S01]  /*6190*/  SHF.R.S32.HI R5, RZ, 0x1f, R2 ;  /* 0x0000001fff057819 */ /* 0x000fe20000011402 */
[----:B------:R-:W-:Y:S01]  /*61a0*/  UIMAD UR8, UR22, UR8, UR7 ;  /* 0x00000008160872a4 */ /* 0x000fe2000f8e0207 */
[----:B------:R-:W-:Y:S01]  /*61b0*/  SHF.R.S32.HI R4, RZ, 0x5, R3 ;  /* 0x00000005ff047819 */ /* 0x000fe20000011403 */
[----:B------:R-:W-:Y:S01]  /*61c0*/  ULDC.64 UR4, c[0x0][0x338] ;  /* 0x0000ce0000047ab9 */ /* 0x000fe20000000a00 */
[----:B------:R-:W-:Y:S01]  /*61d0*/  LEA.HI R5, R5, R6, RZ, 0x3 ;  /* 0x0000000605057211 */ /* 0x000fe200078f18ff */
[----:B------:R-:W-:Y:S01]  /*61e0*/  UISETP.LT.AND UP0, UPT, UR8, 0x60, UPT ;  /* 0x000000600800788c */ /* 0x000fe2000bf01270 */
[----:B------:R-:W-:Y:S01]  /*61f0*/  LEA.HI R3, R3, R4, RZ, 0x1 ;  /* 0x0000000403037211 */ /* 0x000fe200078f08ff */
[----:B------:R-:W-:Y:S01]  /*6200*/  UIMAD UR4, UR6, UR4, URZ ;  /* 0x00000004060472a4 */ /* 0x000fe2000f8e023f */
[----:B------:R-:W-:Y:S01]  /*6210*/  LOP3.LUT R5, R5, 0xfffffff8, RZ, 0xc0, !PT ;  /* 0xfffffff805057812 */ /* 0x000fe200078ec0ff */
[----:B------:R-:W-:Y:S01]  /*6220*/  USEL UR8, UR8, 0x60, UP0 ;  /* 0x0000006008087887 */ /* 0x000fe20008000000 */
[----:B------:R-:W-:Y:S01]  /*6230*/  LOP3.LUT R3, R3, 0x1ffffe, RZ, 0xc0, !PT ;  /* 0x001ffffe03037812 */ /* 0x000fe200078ec0ff */
[----:B------:R-:W-:Y:S01]  /*6240*/  UIMAD UR5, UR20, UR5, UR4 ;  /* 0x00000005140572a4 */ /* 0x000fe2000f8e0204 */
[-C--:B------:R-:W-:Y:S01]  /*6250*/  LEA.HI R7, R0, R240.reuse, RZ, 0x6 ;  /* 0x000000f000077211 */ /* 0x080fe200078f30ff */
[----:B------:R-:W-:Y:S01]  /*6260*/  IMAD.IADD R5, R6, 0x1, -R5 ;  /* 0x0000000106057824 */ /* 0x000fe200078e0a05 */
[----:B------:R-:W-:Y:S01]  /*6270*/  LOP3.LUT R6, R2, 0x3ffffffc, RZ, 0xc0, !PT ;  /* 0x3ffffffc02067812 */ /* 0x000fe200078ec0ff */
[----:B------:R-:W-:Y:S01]  /*6280*/  IMAD.IADD R4, R4, 0x1, -R3 ;  /* 0x0000000104047824 */ /* 0x000fe200078e0a03 */
[-C--:B------:R-:W-:Y:S01]  /*6290*/  LEA.HI R3, R0, R240.reuse, RZ, 0x4 ;  /* 0x000000f000037211 */ /* 0x080fe200078f20ff */
[----:B------:R-:W-:Y:S01]  /*62a0*/  IMAD.SHL.U32 R8, R5, 0x40, RZ ;  /* 0x0000004005087824 */ /* 0x000fe200078e00ff */
[----:B------:R-:W-:Y:S01]  /*62b0*/  SHF.R.U32.HI R7, RZ, 0x3, R7 ;  /* 0x00000003ff077819 */ /* 0x000fe20000011607 */
[----:B------:R-:W-:Y:S01]  /*62c0*/  IMAD.IADD R6, R240, 0x1, -R6 ;  /* 0x00000001f0067824 */ /* 0x000fe200078e0a06 */
[----:B------:R-:W-:Y:S01]  /*62d0*/  LOP3.LUT R2, R3, 0xfffffff0, RZ, 0xc0, !PT ;  /* 0xfffffff003027812 */ /* 0x000fe200078ec0ff */
[----:B------:R-:W-:Y:S01]  /*62e0*/  USHF.R.S32.HI UR7, URZ, 0x1f, UR21 ;  /* 0x0000001f3f077899 */ /* 0x000fe20008011415 */
[----:B------:R-:W-:Y:S01]  /*62f0*/  LOP3.LUT R8, R8, 0x1c0, RZ, 0xc0, !PT ;  /* 0x000001c008087812 */ /* 0x000fe200078ec0ff */
[----:B------:R-:W-:Y:S01]  /*6300*/  IMAD R4, R4, 0x200, R6 ;  /* 0x0000020004047824 */ /* 0x000fe200078e0206 */
[----:B------:R-:W-:Y:S01]  /*6310*/  LEA.HI R0, R0, R240, RZ, 0x7 ;  /* 0x000000f000007211 */ /* 0x000fe200078f38ff */
[----:B------:R-:W-:Y:S01]  /*6320*/  IMAD.IADD R2, R240, 0x1, -R2 ;  /* 0x00000001f0027824 */ /* 0x000fe200078e0a02 */
[----:B------:R-:W-:Y:S01]  /*6330*/  LOP3.LUT R7, R8, 0x18, R7, 0xf8, !PT ;  /* 0x0000001808077812 */ /* 0x000fe200078ef807 */
[----:B------:R-:W-:Y:S01]  /*6340*/  BSSY B0, `(.L_x_685) ;  /* 0x000009c000007945 */ /* 0x000fe20003800000 */
[----:B------:R-:W-:Y:S01]  /*6350*/  SHF.R.U32.HI R8, RZ, 0x3, R8 ;  /* 0x00000003ff087819 */ /* 0x000fe20000011608 */
[----:B------:R-:W-:Y:S01]  /*6360*/  IMAD.SHL.U32 R0, R0, 0x4, RZ ;  /* 0x0000000400007824 */ /* 0x000fe200078e00ff */
[----:B------:R-:W-:-:S02]  /*6370*/  SHF.R.S32.HI R6, RZ, 0x4, R3 ;  /* 0x00000004ff067819 */ /* 0x000fc40000011403 */
[----:B------:R-:W-:Y:S02]  /*6380*/  SHF.R.S32.HI R3, RZ, 0x1f, R2 ;  /* 0x0000001fff037819 */ /* 0x000fe40000011402 */
[----:B------:R-:W-:Y:S02]  /*6390*/  LOP3.LUT R7, R7, R8, RZ, 0x3c, !PT ;  /* 0x0000000807077212 */ /* 0x000fe400078e3cff */
[----:B------:R-:W-:Y:S01]  /*63a0*/  LOP3.LUT P0, RZ, R5, 0x4, RZ, 0xc0, !PT ;  /* 0x0000000405ff7812 */ /* 0x000fe2000780c0ff */
[----:B------:R-:W-:Y:S01]  /*63b0*/  IMAD.SHL.U32 R5, R6, 0x40, RZ ;  /* 0x0000004006057824 */ /* 0x000fe200078e00ff */
[----:B------:R-:W-:Y:S01]  /*63c0*/  LEA.HI R3, R3, R2, RZ, 0x3 ;  /* 0x0000000203037211 */ /* 0x000fe200078f18ff */
[----:B------:R-:W-:Y:S01]  /*63d0*/  IMAD.U32 R4, R4, 0x2, R7 ;  /* 0x0000000204047824 */ /* 0x000fe200078e0007 */
[----:B------:R-:W-:Y:S01]  /*63e0*/  LOP3.LUT R0, R0, 0xfffffe00, RZ, 0xc0, !PT ;  /* 0xfffffe0000007812 */ /* 0x000fe200078ec0ff */
[----:B------:R-:W-:Y:S01]  /*63f0*/  IMAD.SHL.U32 R2, R2, 0x8, RZ ;  /* 0x0000000802027824 */ /* 0x000fe200078e00ff */
[----:B------:R-:W-:Y:S01]  /*6400*/  SHF.R.S32.HI R3, RZ, 0x3, R3 ;  /* 0x00000003ff037819 */ /* 0x000fe20000011403 */
[----:B------:R-:W-:Y:S01]  /*6410*/  IMAD.SHL.U32 R4, R4, 0x2, RZ ;  /* 0x0000000204047824 */ /* 0x000fe200078e00ff */
[----:B------:R-:W-:-:S02]  /*6420*/  F2FP.BF16.PACK_AB R30, R31, R30 ;  /* 0x0000001e1f1e723e */ /* 0x000fc400000010ff */
[----:B------:R-:W-:Y:S01]  /*6430*/  F2FP.BF16.PACK_AB R48, R49, R48 ;  /* 0x000000303130723e */ /* 0x000fe200000010ff */
[----:B------:R-:W-:Y:S01]  /*6440*/  IMAD R0, R3, 0x1800, R0 ;  /* 0x0000180003007824 */ /* 0x000fe200078e0200 */
[C---:B------:R-:W-:Y:S01]  /*6450*/  IADD3 R3, R4.reuse, 0x40, RZ ;  /* 0x0000004004037810 */ /* 0x040fe20007ffe0ff */
[----:B------:R-:W-:Y:S01]  /*6460*/  STS [R4+0x6080], R28 ;  /* 0x0060801c04007388 */ /* 0x000fe20000000800 */
[----:B------:R-:W-:Y:S02]  /*6470*/  F2FP.BF16.PACK_AB R50, R51, R50 ;  /* 0x000000323332723e */ /* 0x000fe400000010ff */
[----:B------:R-:W-:Y:S01]  /*6480*/  @P0 IADD3 R3, R4, -0x40, RZ ;  /* 0xffffffc004030810 */ /* 0x000fe20007ffe0ff */
        /* <DEDUP_REMOVED lines=67> */
[----:B------:R-:W-:-:S02]  /*68c0*/  LOP3.LUT R5, R5, 0x1c0, RZ, 0xc0, !PT ;  /* 0x000001c005057812 */ /* 0x000fc400078ec0ff */
[----:B------:R-:W-:Y:S01]  /*68d0*/  ISETP.GE.AND P5, PT, R6, UR8, PT ;  /* 0x0000000806007c0c */ /* 0x000fe2000bfa6270 */
[----:B------:R-:W-:Y:S01]  /*68e0*/  STS [R4+0x80], R84 ;  /* 0x0000805404007388 */ /* 0x000fe20000000800 */
[----:B------:R-:W-:Y:S02]  /*68f0*/  LOP3.LUT R7, R5, 0x38, R2, 0xf8, !PT ;  /* 0x0000003805077812 */ /* 0x000fe400078ef802 */
[----:B------:R-:W-:Y:S01]  /*6900*/  SHF.R.U32.HI R5, RZ, 0x3, R5 ;  /* 0x00000003ff057819 */ /* 0x000fe20000011605 */
[----:B------:R-:W-:Y:S01]  /*6910*/  STS [R4+0x480], R86 ;  /* 0x0004805604007388 */ /* 0x000fe20000000800 */
[----:B------:R-:W-:Y:S02]  /*6920*/  ISETP.GE.OR P0, PT, R2, c[0x0][0x324], P5 ;  /* 0x0000c90002007a0c */ /* 0x000fe40002f06670 */
[----:B------:R-:W-:Y:S01]  /*6930*/  LOP3.LUT R5, R7, R5, RZ, 0x3c, !PT ;  /* 0x0000000507057212 */ /* 0x000fe200078e3cff */
[----:B------:R-:W-:Y:S01]  /*6940*/  STS [R3+0x80], R104 ;  /* 0x0000806803007388 */ /* 0x000fe20000000800 */
[----:B------:R-:W-:-:S03]  /*6950*/  SHF.R.S32.HI R7, RZ, 0x1f, R6 ;  /* 0x0000001fff077819 */ /* 0x000fc60000011406 */
        /* <DEDUP_REMOVED lines=23> */
[----:B------:R-:W-:Y:S01]  /*6ad0*/  BAR.SYNC.DEFER_BLOCKING 0x1, 0x100 ;  /* 0x0044000000007b1d */ /* 0x000fe20000010000 */
[----:B-1----:R-:W-:Y:S01]  /*6ae0*/  IMAD.U32 R4, RZ, RZ, UR20 ;  /* 0x00000014ff047e24 */ /* 0x002fe2000f8e00ff */
[----:B--2---:R-:W-:-:S04]  /*6af0*/  SHF.R.S32.HI R3, RZ, 0x1f, R2 ;  /* 0x0000001fff037819 */ /* 0x004fc80000011402 */
[----:B------:R1:W2:Y:S01]  /*6b00*/  LDS.128 R52, [R0+0x6880] ;  /* 0x0068800000347984 */ /* 0x0002a20000000c00 */
[----:B------:R-:W-:-:S03]  /*6b10*/  IMAD.WIDE.U32 R4, R4, c[0x0][0x338], R2 ;  /* 0x0000ce0004047a25 */ /* 0x000fc600078e0002 */
[----:B------:R1:W3:Y:S01]  /*6b20*/  LDS.128 R48, [R0+0x7080] ;  /* 0x0070800000307984 */ /* 0x0002e20000000c00 */
[----:B------:R-:W-:Y:S01]  /*6b30*/  IMAD.MOV.U32 R56, RZ, RZ, R4 ;  /* 0x000000ffff387224 */ /* 0x000fe200078e0004 */
[----:B------:R-:W-:Y:S02]  /*6b40*/  IADD3 R57, R5, UR5, RZ ;  /* 0x0000000505397c10 */ /* 0x000fe4000fffe0ff */
[----:B------:R1:W4:Y:S01]  /*6b50*/  LDS.128 R44, [R0+0x7880] ;  /* 0x00788000002c7984 */ /* 0x0003220000000c00 */
[----:B------:R-:W-:Y:S01]  /*6b60*/  ULDC.64 UR4, c[0x0][0x340] ;  /* 0x0000d00000047ab9 */ /* 0x000fe20000000a00 */
[----:B------:R-:W-:Y:S01]  /*6b70*/  IMAD.U32 R4, RZ, RZ, UR21 ;  /* 0x00000015ff047e24 */ /* 0x000fe2000f8e00ff */
[----:B------:R-:W-:Y:S01]  /*6b80*/  UIMAD UR4, UR7, UR4, URZ ;  /* 0x00000004070472a4 */ /* 0x000fe2000f8e023f */
[----:B------:R1:W1:Y:S01]  /*6b90*/  LDS.128 R40, [R0+0x8080] ;  /* 0x0080800000287984 */ /* 0x0002620000000c00 */
[----:B------:R-:W-:Y:S02]  /*6ba0*/  IMAD.U32 R5, RZ, RZ, UR22 ;  /* 0x00000016ff057e24 */ /* 0x000fe4000f8e00ff */
[----:B------:R-:W-:Y:S01]  /*6bb0*/  UIMAD UR4, UR21, UR5, UR4 ;  /* 0x00000005150472a4 */ /* 0x000fe2000f8e0204 */
[----:B------:R1:W1:Y:S01]  /*6bc0*/  LDS.128 R36, [R0+0x8880] ;  /* 0x0088800000247984 */ /* 0x0002620000000c00 */
[----:B------:R-:W-:-:S03]  /*6bd0*/  IMAD.WIDE.U32 R56, R4, c[0x0][0x340], R56 ;  /* 0x0000d00004387a25 */ /* 0x000fc600078e0038 */
[----:B------:R1:W1:Y:S01]  /*6be0*/  LDS.128 R32, [R0+0x80] ;  /* 0x0000800000207984 */ /* 0x0002620000000c00 */
[----:B------:R-:W-:Y:S01]  /*6bf0*/  IMAD.WIDE R58, R5, 0x60, R6 ;  /* 0x00000060053a7825 */ /* 0x000fe200078e0206 */
[----:B------:R-:W-:Y:S02]  /*6c00*/  IADD3 R61, R57, UR4, RZ ;  /* 0x00000004393d7c10 */ /* 0x000fe4000fffe0ff */
        /* <DEDUP_REMOVED lines=15> */
.L_x_686:
[----:B--2---:R-:W-:Y:S05]  /*6d00*/  BSYNC B0 ;  /* 0x0000000000007941 */ /* 0x004fea0003800000 */
.L_x_685:
[----:B-1----:R-:W-:Y:S01]  /*6d10*/  IADD3 R0, R6, 0x10, RZ ;  /* 0x0000001006007810 */ /* 0x002fe20007ffe0ff */
[----:B------:R-:W-:Y:S03]  /*6d20*/  BSSY B0, `(.L_x_687) ;  /* 0x000000f000007945 */ /* 0x000fe60003800000 */
[----:B------:R-:W-:-:S04]  /*6d30*/  ISETP.GE.AND P4, PT, R0, UR8, PT ;  /* 0x0000000800007c0c */ /* 0x000fc8000bf86270 */
        /* <DEDUP_REMOVED lines=13> */
.L_x_688:
[----:B------:R-:W-:Y:S05]  /*6e10*/  BSYNC B0 ;  /* 0x0000000000007941 */ /* 0x000fea0003800000 */
.L_x_687:
[----:B------:R-:W-:Y:S01]  /*6e20*/  IADD3 R0, R6, 0x20, RZ ;  /* 0x0000002006007810 */ /* 0x000fe20007ffe0ff */
[----:B------:R-:W-:Y:S03]  /*6e30*/  BSSY B0, `(.L_x_689) ;  /* 0x000000f000007945 */ /* 0x000fe60003800000 */
[----:B------:R-:W-:-:S04]  /*6e40*/  ISETP.GE.AND P3, PT, R0, UR8, PT ;  /* 0x0000000800007c0c */ /* 0x000fc8000bf66270 */
[----:B------:R-:W-:-:S13]  /*6e50*/  ISETP.GE.OR P0, PT, R2, c[0x0][0x324], P3 ;  /* 0x0000c90002007a0c */ /* 0x000fda0001f06670 */
        /* <DEDUP_REMOVED lines=11> */
[----:B---3--:R1:W-:Y:S02]  /*6f10*/  STG.E.128 [R4.64], R48 ;  /* 0x0000003004007986 */ /* 0x0083e4000c101d18 */
.L_x_690:
[----:B------:R-:W-:Y:S05]  /*6f20*/  BSYNC B0 ;  /* 0x0000000000007941 */ /* 0x000fea0003800000 */
.L_x_689:
        /* <DEDUP_REMOVED lines=15> */
[----:B----4-:R1:W-:Y:S02]  /*7020*/  STG.E.128 [R4.64], R44 ;  /* 0x0000002c04007986 */ /* 0x0103e4000c101d18 */
.L_x_692:
[----:B------:R-:W-:Y:S05]  /*7030*/  BSYNC B0 ;  /* 0x0000000000007941 */ /* 0x000fea0003800000 */
.L_x_691:
        /* <DEDUP_REMOVED lines=16> */
.L_x_694:
[----:B------:R-:W-:Y:S05]  /*7140*/  BSYNC B0 ;  /* 0x0000000000007941 */ /* 0x000fea0003800000 */
.L_x_693:
        /* <DEDUP_REMOVED lines=16> */
.L_x_696:
[----:B------:R-:W-:Y:S05]  /*7250*/  BSYNC B0 ;  /* 0x0000000000007941 */ /* 0x000fea0003800000 */
.L_x_695:
[----:B------:R-:W-:Y:S01]  /*7260*/  ULDC.64 UR4, c[0x0][0x308] ;  /* 0x0000c20000047ab9 */ /* 0x000fe20000000a00 */
[----:B------:R-:W-:Y:S01]  /*7270*/  IMAD.U32 R0, RZ, RZ, UR20 ;  /* 0x00000014ff007e24 */ /* 0x000fe2000f8e00ff */
[----:B------:R-:W-:Y:S01]  /*7280*/  UIMAD UR4, UR6, UR4, URZ ;  /* 0x00000004060472a4 */ /* 0x000fe2000f8e023f */
[----:B------:R-:W-:Y:S01]  /*7290*/  ISETP.GE.OR P5, PT, R2, c[0x0][0x2f4], P5 ;  /* 0x0000bd0002007a0c */ /* 0x000fe20002fa6670 */
[----:B------:R-:W-:Y:S01]  /*72a0*/  BSSY B0, `(.L_x_697) ;  /* 0x0000013000007945 */ /* 0x000fe20003800000 */
[----:B------:R-:W-:Y:S01]  /*72b0*/  IMAD.WIDE.U32 R6, R0, c[0x0][0x308], R2 ;  /* 0x0000c20000067a25 */ /* 0x000fe200078e0002 */
[----:B------:R-:W-:Y:S01]  /*72c0*/  UIMAD UR20, UR20, UR5, UR4 ;  /* 0x00000005141472a4 */ /* 0x000fe2000f8e0204 */
[----:B------:R-:W-:Y:S02]  /*72d0*/  MOV R0, UR21 ;  /* 0x0000001500007c02 */ /* 0x000fe40008000f00 */
[----:B------:R-:W-:Y:S02]  /*72e0*/  ULDC.64 UR4, c[0x0][0x310] ;  /* 0x0000c40000047ab9 */ /* 0x000fe40000000a00 */
[----:B------:R-:W-:Y:S01]  /*72f0*/  UIMAD UR4, UR7, UR4, URZ ;  /* 0x00000004070472a4 */ /* 0x000fe2000f8e023f */
[----:B------:R-:W-:-:S03]  /*7300*/  IADD3 R7, R7, UR20, RZ ;  /* 0x0000001407077c10 */ /* 0x000fc6000fffe0ff */
[----:B------:R-:W-:Y:S02]  /*7310*/  UIMAD UR4, UR21, UR5, UR4 ;  /* 0x00000005150472a4 */ /* 0x000fe4000f8e0204 */
[----:B------:R-:W-:-:S05]  /*7320*/  IMAD.WIDE.U32 R6, R0, c[0x0][0x310], R6 ;  /* 0x0000c40000067a25 */ /* 0x000fca00078e0006 */
[----:B------:R-:W-:Y:S01]  /*7330*/  IADD3 R9, R7, UR4, RZ ;  /* 0x0000000407097c10 */ /* 0x000fe2000fffe0ff */
[----:B------:R-:W-:Y:S05]  /*7340*/  @P5 BRA `(.L_x_698) ;  /* 0x0000008000005947 */ /* 0x000fea0003800000 */
[----:B------:R-:W-:Y:S01]  /*7350*/  MOV R8, R6 ;  /* 0x0000000600087202 */ /* 0x000fe20000000f00 */
[----:B------:R-:W-:-:S04]  /*7360*/  IMAD R0, R59, c[0x0][0x300], RZ ;  /* 0x0000c0003b007a24 */ /* 0x000fc800078e02ff */
[----:B-1----:R-:W-:-:S04]  /*7370*/  IMAD.WIDE.U32 R4, R58, c[0x0][0x300], R8 ;  /* 0x0000c0003a047a25 */ /* 0x002fc800078e0008 */
[----:B------:R-:W-:Y:S01]  /*7380*/  IMAD R0, R58, c[0x0][0x304], R0 ;  /* 0x0000c1003a007a24 */ /* 0x000fe200078e0200 */
[----:B------:R-:W-:-:S04]  /*7390*/  LEA R10, P5, R4, c[0x0][0x2e8], 0x1 ;  /* 0x0000ba00040a7a11 */ /* 0x000fc800078a08ff */
[----:B------:R-:W-:-:S04]  /*73a0*/  IADD3 R0, R5, R0, RZ ;  /* 0x0000000005007210 */ /* 0x000fc80007ffe0ff */
[----:B------:R-:W-:-:S05]  /*73b0*/  LEA.HI.X R11, R4, c[0x0][0x2ec], R0, 0x1, P5 ;  /* 0x0000bb00040b7a11 */ /* 0x000fca00028f0c00 */
[----:B------:R1:W-:Y:S02]  /*73c0*/  STG.E.128 [R10.64], R32 ;  /* 0x000000200a007986 */ /* 0x0003e4000c101d18 */
.L_x_698:
[----:B------:R-:W-:Y:S05]  /*73d0*/  BSYNC B0 ;  /* 0x0000000000007941 */ /* 0x000fea0003800000 */
.L_x_697:
        /* <DEDUP_REMOVED lines=14> */
.L_x_700:
[----:B------:R-:W-:Y:S05]  /*74c0*/  BSYNC B0 ;  /* 0x0000000000007941 */ /* 0x000fea0003800000 */
.L_x_699:
        /* <DEDUP_REMOVED lines=14> */
.L_x_702:
[----:B------:R-:W-:Y:S05]  /*75b0*/  BSYNC B0 ;  /* 0x0000000000007941 */ /* 0x000fea0003800000 */
.L_x_701:
        /* <DEDUP_REMOVED lines=14> */
.L_x_704:
[----:B------:R-:W-:Y:S05]  /*76a0*/  BSYNC B0 ;  /* 0x0000000000007941 */ /* 0x000fea0003800000 */
.L_x_703:
        /* <DEDUP_REMOVED lines=14> */
.L_x_706:
[----:B------:R-:W-:Y:S05]  /*7790*/  BSYNC B0 ;  /* 0x0000000000007941 */ /* 0x000fea0003800000 */
.L_x_705:
[----:B------:R-:W-:-:S13]  /*77a0*/  ISETP.GE.OR P0, PT, R2, c[0x0][0x2f4], P0 ;  /* 0x0000bd0002007a0c */ /* 0x000fda0000706670 */
[----:B------:R-:W-:Y:S05]  /*77b0*/  @P0 EXIT ;  /* 0x000000000000094d */ /* 0x000fea0003800000 */
        /* <DEDUP_REMOVED lines=10> */
[----:B------:R-:W-:Y:S01]  /*7860*/  STG.E.128 [R4.64], R12 ;  /* 0x0000000c04007986 */ /* 0x000fe2000c101d18 */
[----:B------:R-:W-:Y:S05]  /*7870*/  EXIT ;  /* 0x000000000000794d */ /* 0x000fea0003800000 */
.L_x_684:
[----:B------:R-:W-:Y:S01]  /*7880*/  SHF.R.S32.HI R6, RZ, 0x1f, R240 ;  /* 0x0000001fff067819 */ /* 0x000fe200000114f0 */
[----:B------:R-:W-:Y:S01]  /*7890*/  USHF.R.S32.HI UR6, URZ, 0x1f, UR20 ;  /* 0x0000001f3f067899 */ /* 0x000fe20008011414 */
[----:B------:R-:W-:Y:S01]  /*78a0*/  IMAD.U32 R8, RZ, RZ, UR21 ;  /* 0x00000015ff087e24 */ /* 0x000fe2000f8e00ff */
[----:B------:R-:W-:Y:S01]  /*78b0*/  ULDC.64 UR4, c[0x0][0x308] ;  /* 0x0000c20000047ab9 */ /* 0x000fe20000000a00 */
[----:B------:R-:W-:Y:S01]  /*78c0*/  LEA.HI R6, R6, R240, RZ, 0x4 ;  /* 0x000000f006067211 */ /* 0x000fe200078f20ff */
[----:B------:R-:W-:Y:S01]  /*78d0*/  UIMAD UR4, UR6, UR4, URZ ;  /* 0x00000004060472a4 */ /* 0x000fe2000f8e023f */
[----:B------:R-:W-:Y:S01]  /*78e0*/  IMAD.U32 R4, RZ, RZ, UR22 ;  /* 0x00000016ff047e24 */ /* 0x000fe2000f8e00ff */
[----:B------:R-:W-:Y:S01]  /*78f0*/  ULDC UR8, c[0x0][0x2f0] ;  /* 0x0000bc0000087ab9 */ /* 0x000fe20000000800 */
[----:B------:R-:W-:Y:S01]  /*7900*/  LOP3.LUT R0, R6, 0x1ffffff0, RZ, 0xc0, !PT ;  /* 0x1ffffff006007812 */ /* 0x000fe200078ec0ff */
[----:B------:R-:W-:Y:S01]  /*7910*/  UIMAD UR5, UR20, UR5, UR4 ;  /* 0x00000005140572a4 */ /* 0x000fe2000f8e0204 */
[----:B------:R-:W-:Y:S01]  /*7920*/  SHF.R.S32.HI R6, RZ, 0x4, R6 ;  /* 0x00000004ff067819 */ /* 0x000fe20000011406 */
[----:B------:R-:W-:Y:S01]  /*7930*/  USHF.R.S32.HI UR7, URZ, 0x1f, UR21 ;  /* 0x0000001f3f077899 */ /* 0x000fe20008011415 */
[----:B------:R-:W-:Y:S01]  /*7940*/  BSSY B0, `(.L_x_707) ;  /* 0x000001b000007945 */ /* 0x000fe20003800000 */
[----:B------:R-:W-:Y:S01]  /*7950*/  IMAD.IADD R0, R240, 0x1, -R0 ;  /* 0x00000001f0007824 */ /* 0x000fe200078e0a00 */
[----:B------:R-:W-:Y:S01]  /*7960*/  UMOV UR4, 0xffffffa0 ;  /* 0xffffffa000047882 */ /* 0x000fe20000000000 */
[----:B------:R-:W-:Y:S01]  /*7970*/  SHF.R.S32.HI R7, RZ, 0x1f, R6 ;  /* 0x0000001fff077819 */ /* 0x000fe20000011406 */
[----:B------:R-:W-:Y:S01]  /*7980*/  UIMAD UR8, UR22, UR4, UR8 ;  /* 0x00000004160872a4 */ /* 0x000fe2000f8e0208 */
[----:B------:R-:W-:-:S02]  /*7990*/  IMAD.SHL.U32 R12, R0, 0x8, RZ ;  /* 0x00000008000c7824 */ /* 0x000fc400078e00ff */
[----:B------:R-:W-:Y:S02]  /*79a0*/  IMAD.U32 R0, RZ, RZ, UR20 ;  /* 0x00000014ff007e24 */ /* 0x000fe4000f8e00ff */
[----:B------:R-:W-:Y:S01]  /*79b0*/  IMAD.WIDE R4, R4, 0x60, R6 ;  /* 0x0000006004047825 */ /* 0x000fe200078e0206 */
[----:B------:R-:W-:Y:S02]  /*79c0*/  SHF.R.S32.HI R13, RZ, 0x1f, R12 ;  /* 0x0000001fff0d7819 */ /* 0x000fe4000001140c */
[----:B------:R-:W-:-:S03]  /*79d0*/  ISETP.GE.AND P5, PT, R6, UR8, PT ;  /* 0x0000000806007c0c */ /* 0x000fc6000bfa6270 */
[----:B------:R-:W-:Y:S01]  /*79e0*/  IMAD.WIDE.U32 R2, R0, c[0x0][0x308], R12 ;  /* 0x0000c20000027a25 */ /* 0x000fe200078e000c */
[----:B------:R-:W-:-:S04]  /*79f0*/  ISETP.GE.OR P0, PT, R12, c[0x0][0x2f4], P5 ;  /* 0x0000bd000c007a0c */ /* 0x000fc80002f06670 */
[----:B------:R-:W-:Y:S01]  /*7a00*/  IADD3 R3, R3, UR5, RZ ;  /* 0x0000000503037c10 */ /* 0x000fe2000fffe0ff */
[----:B------:R-:W-:Y:S02]  /*7a10*/  ULDC.64 UR4, c[0x0][0x310] ;  /* 0x0000c40000047ab9 */ /* 0x000fe40000000a00 */
[----:B------:R-:W-:Y:S02]  /*7a20*/  UIMAD UR4, UR7, UR4, URZ ;  /* 0x00000004070472a4 */ /* 0x000fe4000f8e023f */
[----:B------:R-:W-:Y:S02]  /*7a30*/  IMAD.WIDE.U32 R8, R8, c[0x0][0x310], R2 ;  /* 0x0000c40008087a25 */ /* 0x000fe400078e0002 */
[----:B------:R-:W-:-:S06]  /*7a40*/  UIMAD UR4, UR21, UR5, UR4 ;  /* 0x00000005150472a4 */ /* 0x000fcc000f8e0204 */
        /* <DEDUP_REMOVED lines=10> */
.L_x_708:
[----:B------:R-:W-:Y:S05]  /*7af0*/  BSYNC B0 ;  /* 0x0000000000007941 */ /* 0x000fea0003800000 */
.L_x_707:
[----:B------:R-:W-:Y:S01]  /*7b00*/  IADD3 R0, R6, 0x10, RZ ;  /* 0x0000001006007810 */ /* 0x000fe20007ffe0ff */
[----:B------:R-:W-:Y:S03]  /*7b10*/  BSSY B0, `(.L_x_709) ;  /* 0x000000f000007945 */ /* 0x000fe60003800000 */
[----:B------:R-:W-:-:S04]  /*7b20*/  ISETP.GE.AND P4, PT, R0, UR8, PT ;  /* 0x0000000800007c0c */ /* 0x000fc8000bf86270 */
[----:B------:R-:W-:-:S13]  /*7b30*/  ISETP.GE.OR P0, PT, R12, c[0x0][0x2f4], P4 ;  /* 0x0000bd000c007a0c */ /* 0x000fda0002706670 */
        /* <DEDUP_REMOVED lines=12> */
.L_x_710:
[----:B------:R-:W-:Y:S05]  /*7c00*/  BSYNC B0 ;  /* 0x0000000000007941 */ /* 0x000fea0003800000 */
.L_x_709:
        /* <DEDUP_REMOVED lines=16> */
.L_x_712:
[----:B------:R-:W-:Y:S05]  /*7d10*/  BSYNC B0 ;  /* 0x0000000000007941 */ /* 0x000fea0003800000 */
.L_x_711:
        /* <DEDUP_REMOVED lines=16> */
.L_x_714:
[----:B------:R-:W-:Y:S05]  /*7e20*/  BSYNC B0 ;  /* 0x0000000000007941 */ /* 0x000fea0003800000 */
.L_x_713:
        /* <DEDUP_REMOVED lines=16> */
.L_x_716:
[----:B------:R-:W-:Y:S05]  /*7f30*/  BSYNC B0 ;  /* 0x0000000000007941 */ /* 0x000fea0003800000 */
.L_x_715:
        /* <DEDUP_REMOVED lines=16> */
.L_x_718:
[----:B------:R-:W-:Y:S05]  /*8040*/  BSYNC B0 ;  /* 0x0000000000007941 */ /* 0x000fea0003800000 */
.L_x_717:
[----:B------:R-:W-:Y:S01]  /*8050*/  ULDC.64 UR4, c[0x0][0x338] ;  /* 0x0000ce0000047ab9 */ /* 0x000fe20000000a00 */
[----:B------:R-:W-:Y:S01]  /*8060*/  IMAD.U32 R0, RZ, RZ, UR20 ;  /* 0x00000014ff007e24 */ /* 0x000fe2000f8e00ff */
[----:B------:R-:W-:Y:S01]  /*8070*/  UIMAD UR4, UR6, UR4, URZ ;  /* 0x00000004060472a4 */ /* 0x000fe2000f8e023f */
[----:B------:R-:W-:Y:S01]  /*8080*/  ISETP.GE.OR P5, PT, R12, c[0x0][0x324], P5 ;  /* 0x0000c9000c007a0c */ /* 0x000fe20002fa6670 */
[----:B------:R-:W-:Y:S01]  /*8090*/  BSSY B0, `(.L_x_719) ;  /* 0x0000013000007945 */ /* 0x000fe20003800000 */
[----:B-1----:R-:W-:Y:S01]  /*80a0*/  IMAD.WIDE.U32 R2, R0, c[0x0][0x338], R12 ;  /* 0x0000ce0000027a25 */ /* 0x002fe200078e000c */
        /* <DEDUP_REMOVED lines=17> */
.L_x_720:
[----:B------:R-:W-:Y:S05]  /*81c0*/  BSYNC B0 ;  /* 0x0000000000007941 */ /* 0x000fea0003800000 */
.L_x_719:
        /* <DEDUP_REMOVED lines=14> */
.L_x_722:
[----:B------:R-:W-:Y:S05]  /*82b0*/  BSYNC B0 ;  /* 0x0000000000007941 */ /* 0x000fea0003800000 */
.L_x_721:
        /* <DEDUP_REMOVED lines=14> */
.L_x_724:
[----:B------:R-:W-:Y:S05]  /*83a0*/  BSYNC B0 ;  /* 0x0000000000007941 */ /* 0x000fea0003800000 */
.L_x_723:
        /* <DEDUP_REMOVED lines=14> */
.L_x_726:
[----:B------:R-:W-:Y:S05]  /*8490*/  BSYNC B0 ;  /* 0x0000000000007941 */ /* 0x000fea0003800000 */
.L_x_725:
        /* <DEDUP_REMOVED lines=14> */
.L_x_728:
[----:B------:R-:W-:Y:S05]  /*8580*/  BSYNC B0 ;  /* 0x0000000000007941 */ /* 0x000fea0003800000 */
.L_x_727:
        /* <DEDUP_REMOVED lines=14> */
.L_x_729:
        /* <DEDUP_REMOVED lines=9> */
.L_x_2305:


//--------------------- .text._ZN7cutlass13device_kernelIN5flash19enable_sm80_to_sm89INS1_16FlashAttnBwdSm80INS1_25CollectiveMainloopBwdSm80ILi2ELi1EN4cute5tupleIJNS5_1CILi64EEENS7_ILi96EEENS7_ILi128EEEEEENS_10bfloat16_tEfNS_4arch4Sm80ELb1ELb0ELb1ELb0ELb1ELb0ELb0ELb0ELi2ELi2ELi2ELi2ELb1EEENS1_21CollectiveEpilogueBwdISB_SC_SE_Li256ELb0ELb0ELi4EEENS1_25SingleTileBwdLPTSchedulerILb0ELi96ELb1EEEEEEEEEvNT_6ParamsE --------------------------
	.section	.text._ZN7cutlass13device_kernelIN5flash19enable_sm80_to_sm89INS1_16FlashAttnBwdSm80INS1_25CollectiveMainloopBwdSm80ILi2ELi1EN4cute5tupleIJNS5_1CILi64EEENS7_ILi96EEENS7_ILi128EEEEEENS_10bfloat16_tEfNS_4arch4Sm80ELb1ELb0ELb1ELb0ELb1ELb0ELb0ELb0ELi2ELi2ELi2ELi2ELb1EEENS1_21CollectiveEpilogueBwdISB_SC_SE_Li256ELb0ELb0ELi4EEENS1_25SingleTileBwdLPTSchedulerILb0ELi96ELb1EEEEEEEEEvNT_6ParamsE,"ax",@progbits
	.sectioninfo	@"SHI_REGISTERS=254"
	.align	128
.text._ZN7cutlass13device_kernelIN5flash19enable_sm80_to_sm89INS1_16FlashAttnBwdSm80INS1_25CollectiveMainloopBwdSm80ILi2ELi1EN4cute5tupleIJNS5_1CILi64EEENS7_ILi96EEENS7_ILi128EEEEEENS_10bfloat16_tEfNS_4arch4Sm80ELb1ELb0ELb1ELb0ELb1ELb0ELb0ELb0ELi2ELi2ELi2ELi2ELb1EEENS1_21CollectiveEpilogueBwdISB_SC_SE_Li256ELb0ELb0ELi4EEENS1_25SingleTileBwdLPTSchedulerILb0ELi96ELb1EEEEEEEEEvNT_6ParamsE:
        .type           _ZN7cutlass13device_kernelIN5flash19enable_sm80_to_sm89INS1_16FlashAttnBwdSm80INS1_25CollectiveMainloopBwdSm80ILi2ELi1EN4cute5tupleIJNS5_1CILi64EEENS7_ILi96EEENS7_ILi128EEEEEENS_10bfloat16_tEfNS_4arch4Sm80ELb1ELb0ELb1ELb0ELb1ELb0ELb0ELb0ELi2ELi2ELi2ELi2ELb1EEENS1_21CollectiveEpilogueBwdISB_SC_SE_Li256ELb0ELb0ELi4EEENS1_25SingleTileBwdLPTSchedulerILb0ELi96ELb1EEEEEEEEEvNT_6ParamsE,@function
        .size           _ZN7cutlass13device_kernelIN5flash19enable_sm80_to_sm89INS1_16FlashAttnBwdSm80INS1_25CollectiveMainloopBwdSm80ILi2ELi1EN4cute5tupleIJNS5_1CILi64EEENS7_ILi96EEENS7_ILi128EEEEEENS_10bfloat16_tEfNS_4arch4Sm80ELb1ELb0ELb1ELb0ELb1ELb0ELb0ELb0ELi2ELi2ELi2ELi2ELb1EEENS1_21CollectiveEpilogueBwdISB_SC_SE_Li256ELb0ELb0ELi4EEENS1_25SingleTileBwdLPTSchedulerILb0ELi96ELb1EEEEEEEEEvNT_6ParamsE,(.L_x_2306 - _ZN7cutlass13device_kernelIN5flash19enable_sm80_to_sm89INS1_16FlashAttnBwdSm80INS1_25CollectiveMainloopBwdSm80ILi2ELi1EN4cute5tupleIJNS5_1CILi64EEENS7_ILi96EEENS7_ILi128EEEEEENS_10bfloat16_tEfNS_4arch4Sm80ELb1ELb0ELb1ELb0ELb1ELb0ELb0ELb0ELi2ELi2ELi2ELi2ELb1EEENS1_21CollectiveEpilogueBwdISB_SC_SE_Li256ELb0ELb0ELi4EEENS1_25SingleTileBwdLPTSchedulerILb0ELi96ELb1EEEEEEEEEvNT_6ParamsE)
        .other          _ZN7cutlass13device_kernelIN5flash19enable_sm80_to_sm89INS1_16FlashAttnBwdSm80INS1_25CollectiveMainloopBwdSm80ILi2ELi1EN4cute5tupleIJNS5_1CILi64EEENS7_ILi96EEENS7_ILi128EEEEEENS_10bfloat16_tEfNS_4arch4Sm80ELb1ELb0ELb1ELb0ELb1ELb0ELb0ELb0ELi2ELi2ELi2ELi2ELb1EEENS1_21CollectiveEpilogueBwdISB_SC_SE_Li256ELb0ELb0ELi4EEENS1_25SingleTileBwdLPTSchedulerILb0ELi96ELb1EEEEEEEEEvNT_6ParamsE,@"STO_CUDA_ENTRY STV_DEFAULT"
_ZN7cutlass13device_kernelIN5flash19enable_sm80_to_sm89INS1_16FlashAttnBwdSm80INS1_25CollectiveMainloopBwdSm80ILi2ELi1EN4cute5tupleIJNS5_1CILi64EEENS7_ILi96EEENS7_ILi128EEEEEENS_10bfloat16_tEfNS_4arch4Sm80ELb1ELb0ELb1ELb0ELb1ELb0ELb0ELb0ELi2ELi2ELi2ELi2ELb1EEENS1_21CollectiveEpilogueBwdISB_SC_SE_Li256ELb0ELb0ELi4EEENS1_25SingleTileBwdLPTSchedulerILb0ELi96ELb1EEEEEEEEEvNT_6ParamsE:
        /* <DEDUP_REMOVED lines=11> */
[----:B------:R-:W-:Y:S02]  /*00b0*/  ULDC UR5, c[0x0][0x3c0] ;  /* 0x0000f00000057ab9 */ /* 0x000fe40000000800 */
[----:B------:R-:W-:-:S05]  /*00c0*/  UMOV UR9, UR4 ;  /* 0x0000000400097c82 */ /* 0x000fca0008000000 */
        /* <DEDUP_REMOVED lines=15> */
.L_x_731:
[----:B------:R-:W-:Y:S02]  /*01c0*/  ULDC UR7, c[0x0][0x3ac] ;  /* 0x0000eb0000077ab9 */ /* 0x000fe40000000800 */
[----:B------:R-:W-:Y:S02]  /*01d0*/  UISETP.NE.AND UP0, UPT, UR7, 0x1, UPT ;  /* 0x000000010700788c */ /* 0x000fe4000bf05270 */
[----:B------:R-:W-:Y:S02]  /*01e0*/  ULDC.64 UR4, c[0x0][0x3b0] ;  /* 0x0000ec0000047ab9 */ /* 0x000fe40000000a00 */
[----:B------:R-:W-:Y:S02]  /*01f0*/  UIMAD.WIDE.U32 UR10, UR6, UR4, URZ ;  /* 0x00000004060a72a5 */ /* 0x000fe4000f8e003f */
[----:B------:R-:W-:-:S05]  /*0200*/  UMOV UR8, UR6 ;  /* 0x0000000600087c82 */ /* 0x000fca0008000000 */
[----:B------:R-:W-:-:S04]  /*0210*/  @UP0 USHF.R.U32.HI UR8, URZ, UR5, UR11 ;  /* 0x000000053f080299 */ /* 0x000fc8000801160b */
[----:B------:R-:W-:Y:S02]  /*0220*/  UIMAD UR7, UR8, UR7, URZ ;  /* 0x00000007080772a4 */ /* 0x000fe4000f8e023f */
.L_x_732:
[----:B------:R-:W-:Y:S02]  /*0230*/  ULDC.64 UR4, c[0x0][0x3a0] ;  /* 0x0000e80000047ab9 */ /* 0x000fe40000000a00 */
[----:B------:R-:W-:Y:S02]  /*0240*/  UIADD3 UR10, UR6, -UR7, URZ ;  /* 0x80000007060a7290 */ /* 0x000fe4000fffe03f */
[----:B------:R-:W-:Y:S02]  /*0250*/  UISETP.NE.AND UP0, UPT, UR4, 0x1, UPT ;  /* 0x000000010400788c */ /* 0x000fe4000bf05270 */
[----:B------:R-:W-:Y:S02]  /*0260*/  ULDC.64 UR6, c[0x0][0x3a8] ;  /* 0x0000ea0000067ab9 */ /* 0x000fe40000000a00 */
[----:B------:R-:W-:Y:S02]  /*0270*/  UIMAD UR7, UR9, UR7, UR10 ;  /* 0x00000007090772a4 */ /* 0x000fe4000f8e020a */
[----:B------:R-:W-:-:S02]  /*0280*/  ULOP3.LUT UR8, URZ, UR8, URZ, 0x33, !UPT ;  /* 0x000000083f087292 */ /* 0x000fc4000f8e333f */
[----:B------:R-:W-:Y:S02]  /*0290*/  UIMAD.WIDE.U32 UR10, UR7, UR5, URZ ;  /* 0x00000005070a72a5 */ /* 0x000fe4000f8e003f */
[----:B------:R-:W-:Y:S02]  /*02a0*/  ULDC UR20, c[0x0][0x394] ;  /* 0x0000e50000147ab9 */ /* 0x000fe40000000800 */
[----:B------:R-:W-:Y:S02]  /*02b0*/  UMOV UR22, UR7 ;  /* 0x0000000700167c82 */ /* 0x000fe40008000000 */
[----:B------:R-:W-:Y:S02]  /*02c0*/  @UP0 USHF.R.U32.HI UR22, URZ, UR6, UR11 ;  /* 0x000000063f160299 */ /* 0x000fe4000801160b */
[----:B------:R-:W-:Y:S02]  /*02d0*/  UIADD3 UR20, UR8, UR20, URZ ;  /* 0x0000001408147290 */ /* 0x000fe4000fffe03f */
[----:B------:R-:W-:-:S04]  /*02e0*/  UIADD3 UR21, -UR22, URZ, URZ ;  /* 0x0000003f16157290 */ /* 0x000fc8000fffe13f */
[----:B------:R-:W-:Y:S01]  /*02f0*/  UIMAD UR21, UR21, UR4, UR7 ;  /* 0x00000004151572a4 */ /* 0x000fe2000f8e0207 */
[----:B------:R-:W-:Y:S05]  /*0300*/  BRA `(.L_x_733) ;  /* 0x0000028000007947 */ /* 0x000fea0003800000 */
.L_x_730:
        /* <DEDUP_REMOVED lines=20> */
.L_x_734:
[----:B------:R-:W-:Y:S02]  /*0450*/  ULDC UR7, c[0x0][0x3ac] ;  /* 0x0000eb0000077ab9 */ /* 0x000fe40000000800 */
[----:B------:R-:W-:Y:S02]  /*0460*/  UISETP.NE.AND UP0, UPT, UR7, 0x1, UPT ;  /* 0x000000010700788c */ /* 0x000fe4000bf05270 */
[----:B------:R-:W-:Y:S02]  /*0470*/  ULDC.64 UR4, c[0x0][0x3b0] ;  /* 0x0000ec0000047ab9 */ /* 0x000fe40000000a00 */
[----:B------:R-:W-:Y:S02]  /*0480*/  UIMAD.WIDE.U32 UR10, UR6, UR4, URZ ;  /* 0x00000004060a72a5 */ /* 0x000fe4000f8e003f */
[----:B------:R-:W-:-:S05]  /*0490*/  UMOV UR8, UR6 ;  /* 0x0000000600087c82 */ /* 0x000fca0008000000 */
[----:B------:R-:W-:-:S04]  /*04a0*/  @UP0 USHF.R.U32.HI UR8, URZ, UR5, UR11 ;  /* 0x000000053f080299 */ /* 0x000fc8000801160b */
[----:B------:R-:W-:Y:S02]  /*04b0*/  UIMAD UR7, UR8, UR7, URZ ;  /* 0x00000007080772a4 */ /* 0x000fe4000f8e023f */
.L_x_735:
        /* <DEDUP_REMOVED lines=12> */
[----:B------:R-:W-:Y:S02]  /*0580*/  UIMAD UR21, UR21, UR4, UR7 ;  /* 0x00000004151572a4 */ /* 0x000fe4000f8e0207 */
.L_x_733:
        /* <DEDUP_REMOVED lines=552> */
.L_x_739:
        /* <DEDUP_REMOVED lines=226> */
.L_x_737:
        /* <DEDUP_REMOVED lines=443> */
.L_x_738:
        /* <DEDUP_REMOVED lines=247> */
.L_x_736:
        /* <DEDUP_REMOVED lines=193> */
.L_x_742:
[----:B--2---:R-:W-:Y:S05]  /*6d60*/  BSYNC B0 ;  /* 0x0000000000007941 */ /* 0x004fea0003800000 */
.L_x_741:
        /* <DEDUP_REMOVED lines=16> */
.L_x_744:
[----:B------:R-:W-:Y:S05]  /*6e70*/  BSYNC B0 ;  /* 0x0000000000007941 */ /* 0x000fea0003800000 */
.L_x_743:
        /* <DEDUP_REMOVED lines=16> */
.L_x_746:
[----:B------:R-:W-:Y:S05]  /*6f80*/  BSYNC B0 ;  /* 0x0000000000007941 */ /* 0x000fea0003800000 */
.L_x_745:
        /* <DEDUP_REMOVED lines=16> */
.L_x_748:
[----:B------:R-:W-:Y:S05]  /*7090*/  BSYNC B0 ;  /* 0x0000000000007941 */ /* 0x000fea0003800000 */
.L_x_747:
        /* <DEDUP_REMOVED lines=16> */
.L_x_750:
[----:B------:R-:W-:Y:S05]  /*71a0*/  BSYNC B0 ;  /* 0x0000000000007941 */ /* 0x000fea0003800000 */
.L_x_749:
        /* <DEDUP_REMOVED lines=16> */
.L_x_752:
[----:B------:R-:W-:Y:S05]  /*72b0*/  BSYNC B0 ;  /* 0x0000000000007941 */ /* 0x000fea0003800000 */
.L_x_751:
        /* <DEDUP_REMOVED lines=23> */
.L_x_754:
[----:B------:R-:W-:Y:S05]  /*7430*/  BSYNC B0 ;  /* 0x0000000000007941 */ /* 0x000fea0003800000 */
.L_x_753:
        /* <DEDUP_REMOVED lines=14> */
.L_x_756:
[----:B------:R-:W-:Y:S05]  /*7520*/  BSYNC B0 ;  /* 0x0000000000007941 */ /* 0x000fea0003800000 */
.L_x_755:
        /* <DEDUP_REMOVED lines=14> */
.L_x_758:
[----:B------:R-:W-:Y:S05]  /*7610*/  BSYNC B0 ;  /* 0x0000000000007941 */ /* 0x000fea0003800000 */
.L_x_757:
        /* <DEDUP_REMOVED lines=14> */
.L_x_760:
[----:B------:R-:W-:Y:S05]  /*7700*/  BSYNC B0 ;  /* 0x0000000000007941 */ /* 0x000fea0003800000 */
.L_x_759:
        /* <DEDUP_REMOVED lines=14> */
.L_x_762:
[----:B------:R-:W-:Y:S05]  /*77f0*/  BSYNC B0 ;  /* 0x0000000000007941 */ /* 0x000fea0003800000 */
.L_x_761:
        /* <DEDUP_REMOVED lines=14> */
.L_x_740:
        /* <DEDUP_REMOVED lines=39> */
.L_x_764:
[----:B------:R-:W-:Y:S05]  /*7b50*/  BSYNC B0 ;  /* 0x0000000000007941 */ /* 0x000fea0003800000 */
.L_x_763:
        /* <DEDUP_REMOVED lines=16> */
.L_x_766:
[----:B------:R-:W-:Y:S05]  /*7c60*/  BSYNC B0 ;  /* 0x0000000000007941 */ /* 0x000fea0003800000 */
.L_x_765:
        /* <DEDUP_REMOVED lines=16> */
.L_x_768:
[----:B------:R-:W-:Y:S05]  /*7d70*/  BSYNC B0 ;  /* 0x0000000000007941 */ /* 0x000fea0003800000 */
.L_x_767:
        /* <DEDUP_REMOVED lines=16> */
.L_x_770:
[----:B------:R-:W-:Y:S05]  /*7e80*/  BSYNC B0 ;  /* 0x0000000000007941 */ /* 0x000fea0003800000 */
.L_x_769:
        /* <DEDUP_REMOVED lines=16> */
.L_x_772:
[----:B------:R-:W-:Y:S05]  /*7f90*/  BSYNC B0 ;  /* 0x0000000000007941 */ /* 0x000fea0003800000 */
.L_x_771:
        /* <DEDUP_REMOVED lines=16> */
.L_x_774:
[----:B------:R-:W-:Y:S05]  /*80a0*/  BSYNC B0 ;  /* 0x0000000000007941 */ /* 0x000fea0003800000 */
.L_x_773:
        /* <DEDUP_REMOVED lines=23> */
.L_x_776:
[----:B------:R-:W-:Y:S05]  /*8220*/  BSYNC B0 ;  /* 0x0000000000007941 */ /* 0x000fea0003800000 */
.L_x_775:
        /* <DEDUP_REMOVED lines=14> */
.L_x_778:
[----:B------:R-:W-:Y:S05]  /*8310*/  BSYNC B0 ;  /* 0x0000000000007941 */ /* 0x000fea0003800000 */
.L_x_777:
        /* <DEDUP_REMOVED lines=14> */
.L_x_780:
[----:B------:R-:W-:Y:S05]  /*8400*/  BSYNC B0 ;  /* 0x0000000000007941 */ /* 0x000fea0003800000 */
.L_x_779:
        /* <DEDUP_REMOVED lines=14> */
.L_x_782:
[----:B------:R-:W-:Y:S05]  /*84f0*/  BSYNC B0 ;  /* 0x0000000000007941 */ /* 0x000fea0003800000 */
.L_x_781:
        /* <DEDUP_REMOVED lines=14> */
.L_x_784:
[----:B------:R-:W-:Y:S05]  /*85e0*/  BSYNC B0 ;  /* 0x0000000000007941 */ /* 0x000fea0003800000 */
.L_x_783:
        /* <DEDUP_REMOVED lines=14> */
.L_x_785:
        /* <DEDUP_REMOVED lines=11> */
.L_x_2306:


//--------------------- .text._ZN7cutlass13device_kernelIN5flash19enable_sm80_to_sm89INS1_16FlashAttnBwdSm80INS1_25CollectiveMainloopBwdSm80ILi2ELi1EN4cute5tupleIJNS5_1CILi64EEENS7_ILi96EEENS7_ILi128EEEEEENS_10bfloat16_tEfNS_4arch4Sm80ELb1ELb0ELb1ELb0ELb0ELb0ELb0ELb0ELi2ELi2ELi2ELi2ELb1EEENS1_24CollectiveEpilogueBwdGQAISB_fSE_Li256ELb0ELb0EEENS1_25SingleTileBwdLPTSchedulerILb0ELi96ELb0EEEEEEEEEvNT_6ParamsE --------------------------
	.section	.text._ZN7cutlass13device_kernelIN5flash19enable_sm80_to_sm89INS1_16FlashAttnBwdSm80INS1_25CollectiveMainloopBwdSm80ILi2ELi1EN4cute5tupleIJNS5_1CILi64EEENS7_ILi96EEENS7_ILi128EEEEEENS_10bfloat16_tEfNS_4arch4Sm80ELb1ELb0ELb1ELb0ELb0ELb0ELb0ELb0ELi2ELi2ELi2ELi2ELb1EEENS1_24CollectiveEpilogueBwdGQAISB_fSE_Li256ELb0ELb0EEENS1_25SingleTileBwdLPTSchedulerILb0ELi96ELb0EEEEEEEEEvNT_6ParamsE,"ax",@progbits
	.sectioninfo	@"SHI_REGISTERS=255"
	.align	128
.text._ZN7cutlass13device_kernelIN5flash19enable_sm80_to_sm89INS1_16FlashAttnBwdSm80INS1_25CollectiveMainloopBwdSm80ILi2ELi1EN4cute5tupleIJNS5_1CILi64EEENS7_ILi96EEENS7_ILi128EEEEEENS_10bfloat16_tEfNS_4arch4Sm80ELb1ELb0ELb1ELb0ELb0ELb0ELb0ELb0ELi2ELi2ELi2ELi2ELb1EEENS1_24CollectiveEpilogueBwdGQAISB_fSE_Li256ELb0ELb0EEENS1_25SingleTileBwdLPTSchedulerILb0ELi96ELb0EEEEEEEEEvNT_6ParamsE:
        .type           _ZN7cutlass13device_kernelIN5flash19enable_sm80_to_sm89INS1_16FlashAttnBwdSm80INS1_25CollectiveMainloopBwdSm80ILi2ELi1EN4cute5tupleIJNS5_1CILi64EEENS7_ILi96EEENS7_ILi128EEEEEENS_10bfloat16_tEfNS_4arch4Sm80ELb1ELb0ELb1ELb0ELb0ELb0ELb0ELb0ELi2ELi2ELi2ELi2ELb1EEENS1_24CollectiveEpilogueBwdGQAISB_fSE_Li256ELb0ELb0EEENS1_25SingleTileBwdLPTSchedulerILb0ELi96ELb0EEEEEEEEEvNT_6ParamsE,@function
        .size           _ZN7cutlass13device_kernelIN5flash19enable_sm80_to_sm89INS1_16FlashAttnBwdSm80INS1_25CollectiveMainloopBwdSm80ILi2ELi1EN4cute5tupleIJNS5_1CILi64EEENS7_ILi96EEENS7_ILi128EEEEEENS_10bfloat16_tEfNS_4arch4Sm80ELb1ELb0ELb1ELb0ELb0ELb0ELb0ELb0ELi2ELi2ELi2ELi2ELb1EEENS1_24CollectiveEpilogueBwdGQAISB_fSE_Li256ELb0ELb0EEENS1_25SingleTileBwdLPTSchedulerILb0ELi96ELb0EEEEEEEEEvNT_6ParamsE,(.L_x_2307 - _ZN7cutlass13device_kernelIN5flash19enable_sm80_to_sm89INS1_16FlashAttnBwdSm80INS1_25CollectiveMainloopBwdSm80ILi2ELi1EN4cute5tupleIJNS5_1CILi64EEENS7_ILi96EEENS7_ILi128EEEEEENS_10bfloat16_tEfNS_4arch4Sm80ELb1ELb0ELb1ELb0ELb0ELb0ELb0ELb0ELi2ELi2ELi2ELi2ELb1EEENS1_24CollectiveEpilogueBwdGQAISB_fSE_Li256ELb0ELb0EEENS1_25SingleTileBwdLPTSchedulerILb0ELi96ELb0EEEEEEEEEvNT_6ParamsE)
        .other          _ZN7cutlass13device_kernelIN5flash19enable_sm80_to_sm89INS1_16FlashAttnBwdSm80INS1_25CollectiveMainloopBwdSm80ILi2ELi1EN4cute5tupleIJNS5_1CILi64EEENS7_ILi96EEENS7_ILi128EEEEEENS_10bfloat16_tEfNS_4arch4Sm80ELb1ELb0ELb1ELb0ELb0ELb0ELb0ELb0ELi2ELi2ELi2ELi2ELb1EEENS1_24CollectiveEpilogueBwdGQAISB_fSE_Li256ELb0ELb0EEENS1_25SingleTileBwdLPTSchedulerILb0ELi96ELb0EEEEEEEEEvNT_6ParamsE,@"STO_CUDA_ENTRY STV_DEFAULT"
_ZN7cutlass13device_kernelIN5flash19enable_sm80_to_sm89INS1_16FlashAttnBwdSm80INS1_25CollectiveMainloopBwdSm80ILi2ELi1EN4cute5tupleIJNS5_1CILi64EEENS7_ILi96EEENS7_ILi128EEEEEENS_10bfloat16_tEfNS_4arch4Sm80ELb1ELb0ELb1ELb0ELb0ELb0ELb0ELb0ELi2ELi2ELi2ELi2ELb1EEENS1_24CollectiveEpilogueBwdGQAISB_fSE_Li256ELb0ELb0EEENS1_25SingleTileBwdLPTSchedulerILb0ELi96ELb0EEEEEEEEEvNT_6ParamsE:
        /* <DEDUP_REMOVED lines=28> */
.L_x_787:
[----:B------:R-:W-:Y:S02]  /*01c0*/  ULDC UR8, c[0x0][0x3b4] ;  /* 0x0000ed0000087ab9 */ /* 0x000fe40000000800 */
[----:B------:R-:W-:Y:S02]  /*01d0*/  UISETP.NE.AND UP0, UPT, UR8, 0x1, UPT ;  /* 0x000000010800788c */ /* 0x000fe4000bf05270 */
[----:B------:R-:W-:Y:S02]  /*01e0*/  ULDC.64 UR4, c[0x0][0x3b8] ;  /* 0x0000ee0000047ab9 */ /* 0x000fe40000000a00 */
[----:B------:R-:W-:Y:S02]  /*01f0*/  UIMAD.WIDE.U32 UR10, UR7, UR4, URZ ;  /* 0x00000004070a72a5 */ /* 0x000fe4000f8e003f */
[----:B------:R-:W-:-:S05]  /*0200*/  UMOV UR24, UR7 ;  /* 0x0000000700187c82 */ /* 0x000fca0008000000 */
[----:B------:R-:W-:-:S04]  /*0210*/  @UP0 USHF.R.U32.HI UR24, URZ, UR5, UR11 ;  /* 0x000000053f180299 */ /* 0x000fc8000801160b */
[----:B------:R-:W-:Y:S02]  /*0220*/  UIMAD UR8, UR24, UR8, URZ ;  /* 0x00000008180872a4 */ /* 0x000fe4000f8e023f */
.L_x_788:
        /* <DEDUP_REMOVED lines=11> */
.L_x_786:
        /* <DEDUP_REMOVED lines=20> */
.L_x_790:
[----:B------:R-:W-:Y:S02]  /*0420*/  ULDC UR8, c[0x0][0x3b4] ;  /* 0x0000ed0000087ab9 */ /* 0x000fe40000000800 */
[----:B------:R-:W-:Y:S02]  /*0430*/  UISETP.NE.AND UP0, UPT, UR8, 0x1, UPT ;  /* 0x000000010800788c */ /* 0x000fe4000bf05270 */
[----:B------:R-:W-:Y:S02]  /*0440*/  ULDC.64 UR4, c[0x0][0x3b8] ;  /* 0x0000ee0000047ab9 */ /* 0x000fe40000000a00 */
[----:B------:R-:W-:Y:S02]  /*0450*/  UIMAD.WIDE.U32 UR10, UR7, UR4, URZ ;  /* 0x00000004070a72a5 */ /* 0x000fe4000f8e003f */
[----:B------:R-:W-:-:S05]  /*0460*/  UMOV UR24, UR7 ;  /* 0x0000000700187c82 */ /* 0x000fca0008000000 */
[----:B------:R-:W-:-:S04]  /*0470*/  @UP0 USHF.R.U32.HI UR24, URZ, UR5, UR11 ;  /* 0x000000053f180299 */ /* 0x000fc8000801160b */
[----:B------:R-:W-:Y:S02]  /*0480*/  UIMAD UR8, UR24, UR8, URZ ;  /* 0x00000008180872a4 */ /* 0x000fe4000f8e023f */
.L_x_791:
        /* <DEDUP_REMOVED lines=10> */
.L_x_789:
        /* <DEDUP_REMOVED lines=70> */
[----:B------:R-:W-:Y:S01]  /*0990*/  SHF.R.S32.HI R30, RZ, 0x1f, R240 ;  /* 0x0000001fff1e7819 */ /* 0x000fe200000114f0 */
[----:B------:R-:W-:Y:S01]  /*09a0*/  IMAD.SHL.U32 R6, R240, 0x4, RZ ;  /* 0x00000004f0067824 */ /* 0x000fe200078e00ff */
[----:B------:R-:W-:Y:S01]  /*09b0*/  ULDC.64 UR4, c[0x0][0x248] ;  /* 0x0000920000047ab9 */ /* 0x000fe20000000a00 */
[----:B------:R-:W-:Y:S01]  /*09c0*/  IMAD.U32 R3, RZ, RZ, UR22 ;  /* 0x00000016ff037e24 */ /* 0x000fe2000f8e00ff */
[-C--:B------:R-:W-:Y:S01]  /*09d0*/  LEA.HI R29, R30, R240.reuse, RZ, 0x3 ;  /* 0x000000f01e1d7211 */ /* 0x080fe200078f18ff */
[----:B------:R-:W-:Y:S01]  /*09e0*/  UISETP.NE.AND UP0, UPT, UR4, 0x1, UPT ;  /* 0x000000010400788c */ /* 0x000fe2000bf05270 */
[--C-:B------:R-:W-:Y:S01]  /*09f0*/  SHF.R.S32.HI R7, RZ, 0x1f, R6.reuse ;  /* 0x0000001fff077819 */ /* 0x100fe20000011406 */
[----:B------:R-:W-:Y:S01]  /*0a00*/  UIMAD.WIDE.U32 UR12, UR22, UR5, URZ ;  /* 0x00000005160c72a5 */ /* 0x000fe2000f8e003f */
[----:B------:R-:W-:Y:S01]  /*0a10*/  SHF.R.S32.HI R242, RZ, 0x3, R29 ;  /* 0x00000003fff27819 */ /* 0x000fe2000001141d */
[----:B------:R-:W-:Y:S01]  /*0a20*/  UMOV UR10, 0x6 ;  /* 0x00000006000a7882 */ /* 0x000fe20000000000 */
[----:B------:R-:W-:Y:S01]  /*0a30*/  IMAD.U32 R0, RZ, RZ, UR24 ;  /* 0x00000018ff007e24 */ /* 0x000fe2000f8e00ff */
[----:B------:R-:W-:Y:S01]  /*0a40*/  ULDC.64 UR4, c[0x0][0x1d8] ;  /* 0x0000760000047ab9 */ /* 0x000fe20000000a00 */
[----:B------:R-:W-:Y:S01]  /*0a50*/  IADD3 R4, -R242, c[0x0][0x198], RZ ;  /* 0x00006600f2047a10 */ /* 0x000fe20007ffe1ff */
[----:B------:R-:W-:Y:S01]  /*0a60*/  IMAD.WIDE.U32 R22, R3, c[0x0][0x270], R6 ;  /* 0x00009c0003167a25 */ /* 0x000fe200078e0006 */
[----:B------:R-:W-:Y:S01]  /*0a70*/  LOP3.LUT R3, R29, 0xfffffff8, RZ, 0xc0, !PT ;  /* 0xfffffff81d037812 */ /* 0x000fe200078ec0ff */
[----:B------:R-:W-:Y:S01]  /*0a80*/  USHF.L.U64.HI UR8, UR4, UR10, UR5 ;  /* 0x0000000a04087299 */ /* 0x000fe20008010205 */
[----:B------:R-:W-:Y:S01]  /*0a90*/  SHF.R.S32.HI R243, RZ, 0x1f, R242 ;  /* 0x0000001ffff37819 */ /* 0x000fe200000114f2 */
[----:B------:R-:W-:Y:S01]  /*0aa0*/  IMAD.U32 R2, RZ, RZ, UR22 ;  /* 0x00000016ff027e24 */ /* 0x000fe2000f8e00ff */
[----:B------:R-:W-:Y:S01]  /*0ab0*/  USHF.L.U32 UR9, UR4, 0x6, URZ ;  /* 0x0000000604097899 */ /* 0x000fe2000800063f */
[----:B------:R-:W-:Y:S01]  /*0ac0*/  IMAD R18, R0, -0x60, R4 ;  /* 0xffffffa000127824 */ /* 0x000fe200078e0204 */
[----:B------:R-:W-:Y:S01]  /*0ad0*/  UMOV UR7, UR22 ;  /* 0x0000001600077c82 */ /* 0x000fe20008000000 */
[----:B------:R-:W-:Y:S01]  /*0ae0*/  IMAD.WIDE.U32 R26, R2, c[0x0][0x288], R6 ;  /* 0x0000a200021a7a25 */ /* 0x000fe200078e0006 */
[----:B------:R-:W-:Y:S01]  /*0af0*/  ULDC UR4, c[0x0][0x250] ;  /* 0x0000940000047ab9 */ /* 0x000fe20000000800 */
[-C--:B------:R-:W-:Y:S01]  /*0b00*/  LEA.HI R0, R30, R240.reuse, RZ, 0x6 ;  /* 0x000000f01e007211 */ /* 0x080fe200078f30ff */
[----:B------:R-:W-:Y:S01]  /*0b10*/  @UP0 USHF.R.U32.HI UR7, URZ, UR4, UR13 ;  /* 0x000000043f070299 */ /* 0x000fe2000801160d */
[----:B------:R-:W-:Y:S01]  /*0b20*/  IMAD.SHL.U32 R2, R242, 0x40, RZ ;  /* 0x00000040f2027824 */ /* 0x000fe200078e00ff */
[----:B------:R1:W-:Y:S01]  /*0b30*/  STL.64 [R1], R6 ;  /* 0x0000000601007387 */ /* 0x0003e20000100a00 */
[----:B------:R-:W-:Y:S01]  /*0b40*/  IMAD.IADD R24, R240, 0x1, -R3 ;  /* 0x00000001f0187824 */ /* 0x000fe200078e0a03 */
[----:B------:R-:W-:Y:S01]  /*0b50*/  USHF.R.S32.HI UR6, URZ, 0x1f, UR7 ;  /* 0x0000001f3f067899 */ /* 0x000fe20008011407 */
[----:B------:R-:W-:Y:S01]  /*0b60*/  SHF.R.S32.HI R21, RZ, 0x6, R0 ;  /* 0x00000006ff157819 */ /* 0x000fe20000011400 */
[----:B------:R-:W-:Y:S01]  /*0b70*/  ULDC.64 UR4, c[0x0][0x1e0] ;  /* 0x0000780000047ab9 */ /* 0x000fe20000000a00 */
[----:B------:R-:W-:Y:S01]  /*0b80*/  IMAD.SHL.U32 R10, R24, 0x8, RZ ;  /* 0x00000008180a7824 */ /* 0x000fe200078e00ff */
[----:B------:R-:W-:Y:S01]  /*0b90*/  LOP3.LUT R0, R2, 0x1c0, RZ, 0xc0, !PT ;  /* 0x000001c002007812 */ /* 0x000fe200078ec0ff */
[----:B------:R-:W-:Y:S01]  /*0ba0*/  UIMAD UR4, UR6, UR4, URZ ;  /* 0x00000004060472a4 */ /* 0x000fe2000f8e023f */
[----:B------:R-:W-:Y:S01]  /*0bb0*/  IMAD.SHL.U32 R25, R21, 0x200, RZ ;  /* 0x0000020015197824 */ /* 0x000fe200078e00ff */
[----:B------:R-:W-:Y:S01]  /*0bc0*/  ULDC.64 UR16, c[0x0][0x208] ;  /* 0x0000820000107ab9 */ /* 0x000fe20000000a00 */
[----:B------:R-:W-:Y:S01]  /*0bd0*/  LOP3.LUT R3, R0, 0x38, R10, 0xf8, !PT ;  /* 0x0000003800037812 */ /* 0x000fe200078ef80a */
[----:B------:R-:W-:Y:S01]  /*0be0*/  IMAD.U32 R2, RZ, RZ, UR24 ;  /* 0x00000018ff027e24 */ /* 0x000fe2000f8e00ff */
[----:B------:R-:W-:Y:S01]  /*0bf0*/  SHF.R.U32.HI R0, RZ, 0x3, R0 ;  /* 0x00000003ff007819 */ /* 0x000fe20000011600 */
[----:B------:R-:W-:Y:S01]  /*0c00*/  IMAD.U32 R12, RZ, RZ, UR7 ;  /* 0x00000007ff0c7e24 */ /* 0x000fe2000f8e00ff */
[----:B------:R-:W-:Y:S01]  /*0c10*/  SHF.R.S32.HI R11, RZ, 0x1f, R10 ;  /* 0x0000001fff0b7819 */ /* 0x000fe2000001140a */
[----:B------:R-:W-:Y:S01]  /*0c20*/  UIMAD UR11, UR7, UR5, UR4 ;  /* 0x00000005070b72a4 */ /* 0x000fe2000f8e0204 */
[----:B------:R-:W-:Y:S01]  /*0c30*/  IMAD.WIDE R16, R2, 0x60, R242 ;  /* 0x0000006002107825 */ /* 0x000fe200078e02f2 */
[----:B------:R-:W-:Y:S01]  /*0c40*/  LOP3.LUT R238, R25, R3, R0, 0xf6, !PT ;  /* 0x0000000319ee7212 */ /* 0x000fe200078ef600 */
[----:B------:R-:W-:Y:S01]  /*0c50*/  ULDC.64 UR4, c[0x0][0x1b0] ;  /* 0x00006c0000047ab9 */ /* 0x000fe20000000a00 */
[----:B------:R-:W-:Y:S01]  /*0c60*/  IADD3 R28, R10, 0x40, RZ ;  /* 0x000000400a1c7810 */ /* 0x000fe20007ffe0ff */
[--C-:B------:R-:W-:Y:S01]  /*0c70*/  IMAD.WIDE.U32 R2, R12, c[0x0][0x1e0], R10.reuse ;  /* 0x000078000c027a25 */ /* 0x100fe200078e000a */
[----:B------:R-:W-:Y:S01]  /*0c80*/  UIMAD UR4, UR6, UR4, URZ ;  /* 0x00000004060472a4 */ /* 0x000fe2000f8e023f */
[----:B------:R-:W-:Y:S01]  /*0c90*/  ISETP.GE.AND P6, PT, R10, c[0x0][0x1cc], PT ;  /* 0x000073000a007a0c */ /* 0x000fe20003fc6270 */
[----:B------:R-:W-:Y:S01]  /*0ca0*/  USHF.L.U64.HI UR17, UR16, UR10, UR17 ;  /* 0x0000000a10117299 */ /* 0x000fe20008010211 */
[----:B------:R-:W-:Y:S01]  /*0cb0*/  IMAD R0, R243, c[0x0][0x178], RZ ;  /* 0x00005e00f3007a24 */ /* 0x000fe200078e02ff */
[----:B------:R-:W-:Y:S01]  /*0cc0*/  IADD3 R5, R3, UR11, RZ ;  /* 0x0000000b03057c10 */ /* 0x000fe2000fffe0ff */
[----:B------:R-:W-:Y:S01]  /*0cd0*/  IMAD R4, R243, c[0x0][0x208], RZ ;  /* 0x00008200f3047a24 */ /* 0x000fe200078e02ff */
[----:B------:R-:W-:Y:S01]  /*0ce0*/  USHF.R.S32.HI UR11, URZ, 0x1f, UR23 ;  /* 0x0000001f3f0b7899 */ /* 0x000fe20008011417 */
[----:B------:R-:W-:Y:S01]  /*0cf0*/  IMAD.WIDE.U32 R12, R12, c[0x0][0x1b0], R10 ;  /* 0x00006c000c0c7a25 */ /* 0x000fe200078e000a */
[----:B------:R-:W-:Y:S01]  /*0d00*/  UIMAD UR12, UR7, UR5, UR4 ;  /* 0x00000005070c72a4 */ /* 0x000fe2000f8e0204 */
[----:B------:R-:W-:Y:S01]  /*0d10*/  ISETP.GE.AND P5, PT, R28, c[0x0][0x1cc], PT ;  /* 0x000073001c007a0c */ /* 0x000fe20003fa6270 */
[----:B------:R-:W-:Y:S01]  /*0d20*/  ULDC.64 UR18, c[0x0][0x178] ;  /* 0x00005e0000127ab9 */ /* 0x000fe20000000a00 */
[C---:B------:R-:W-:Y:S01]  /*0d30*/  IMAD R0, R242.reuse, c[0x0][0x17c], R0 ;  /* 0x00005f00f2007a24 */ /* 0x040fe200078e0200 */
[----:B------:R-:W-:Y:S01]  /*0d40*/  ULDC.64 UR4, c[0x0][0x1b8] ;  /* 0x00006e0000047ab9 */ /* 0x000fe20000000a00 */
[C---:B------:R-:W-:Y:S01]  /*0d50*/  IMAD R4, R242.reuse, c[0x0][0x20c], R4 ;  /* 0x00008300f2047a24 */ /* 0x040fe200078e0204 */
[----:B------:R-:W-:Y:S01]  /*0d60*/  UIMAD UR4, UR11, UR4, URZ ;  /* 0x000000040b0472a4 */ /* 0x000fe2000f8e023f */
[C-C-:B------:R-:W-:Y:S01]  /*0d70*/  IMAD.WIDE.U32 R8, R242.reuse, c[0x0][0x178], R10.reuse ;  /* 0x00005e00f2087a25 */ /* 0x140fe200078e000a */
[----:B------:R-:W-:Y:S01]  /*0d80*/  ULDC.64 UR6, c[0x0][0x1e8] ;  /* 0x00007a0000067ab9 */ /* 0x000fe20000000a00 */
[----:B------:R-:W-:Y:S01]  /*0d90*/  IADD3 R3, R13, UR12, RZ ;  /* 0x0000000c0d037c10 */ /* 0x000fe2000fffe0ff */
[----:B------:R-:W-:Y:S01]  /*0da0*/  UIMAD UR6, UR11, UR6, URZ ;  /* 0x000000060b0672a4 */ /* 0x000fe2000f8e023f */
[----:B-1----:R-:W-:Y:S01]  /*0db0*/  IMAD.WIDE.U32 R6, R242, c[0x0][0x208], R10 ;  /* 0x00008200f2067a25 */ /* 0x002fe200078e000a */
[----:B------:R-:W-:Y:S01]  /*0dc0*/  USHF.R.S32.HI UR12, URZ, 0x1f, UR22 ;  /* 0x0000001f3f0c7899 */ /* 0x000fe20008011416 */
[----:B------:R-:W-:Y:S01]  /*0dd0*/  ISETP.LT.OR P2, PT, R18, 0x1, P6 ;  /* 0x000000011200780c */ /* 0x000fe20003741670 */
[----:B------:R-:W-:Y:S01]  /*0de0*/  UIMAD UR13, UR23, UR5, UR4 ;  /* 0x00000005170d72a4 */ /* 0x000fe2000f8e0204 */
[----:B------:R-:W-:Y:S01]  /*0df0*/  IMAD.IADD R9, R9, 0x1, R0 ;  /* 0x0000000109097824 */ /* 0x000fe200078e0200 */
[----:B------:R-:W-:Y:S01]  /*0e00*/  UIMAD UR14, UR23, UR7, UR6 ;  /* 0x00000007170e72a4 */ /* 0x000fe2000f8e0206 */
[----:B------:R-:W-:Y:S01]  /*0e10*/  IMAD.IADD R7, R7, 0x1, R4 ;  /* 0x0000000107077824 */ /* 0x000fe200078e0204 */
[----:B------:R-:W-:Y:S01]  /*0e20*/  ULDC.64 UR4, c[0x0][0x210] ;  /* 0x0000840000047ab9 */ /* 0x000fe20000000a00 */
[----:B------:R-:W-:Y:S01]  /*0e30*/  IMAD.MOV.U32 R4, RZ, RZ, R2 ;  /* 0x000000ffff047224 */ /* 0x000fe200078e0002 */
[----:B------:R-:W-:Y:S01]  /*0e40*/  UIMAD UR4, UR12, UR4, URZ ;  /* 0x000000040c0472a4 */ /* 0x000fe2000f8e023f */
[----:B------:R-:W-:Y:S01]  /*0e50*/  IMAD.U32 R0, RZ, RZ, UR23 ;  /* 0x00000017ff007e24 */ /* 0x000fe2000f8e00ff */
[----:B------:R-:W-:Y:S01]  /*0e60*/  ULDC.64 UR6, c[0x0][0x180] ;  /* 0x0000600000067ab9 */ /* 0x000fe20000000a00 */
[----:B------:R-:W-:Y:S01]  /*0e70*/  IMAD.U32 R11, RZ, RZ, UR23 ;  /* 0x00000017ff0b7e24 */ /* 0x000fe2000f8e00ff */
[----:B------:R-:W-:Y:S01]  /*0e80*/  UIMAD UR6, UR12, UR6, URZ ;  /* 0x000000060c0672a4 */ /* 0x000fe2000f8e023f */
[----:B------:R-:W-:Y:S01]  /*0e90*/  IMAD.WIDE.U32 R4, R0, c[0x0][0x1e8], R4 ;  /* 0x00007a0000047a25 */ /* 0x000fe200078e0004 */
[C---:B------:R-:W-:Y:S01]  /*0ea0*/  ISETP.LT.OR P1, PT, R18.reuse, 0x1, P5 ;  /* 0x000000011200780c */ /* 0x040fe20002f21670 */
[----:B------:R-:W-:Y:S01]  /*0eb0*/  CS2R R130, SRZ ;  /* 0x0000000000827805 */ /* 0x000fe2000001ff00 */
[----:B------:R-:W-:Y:S01]  /*0ec0*/  UIMAD UR15, UR22, UR7, UR6 ;  /* 0x00000007160f72a4 */ /* 0x000fe2000f8e0206 */
[----:B------:R-:W-:Y:S01]  /*0ed0*/  IMAD.MOV.U32 R2, RZ, RZ, R12 ;  /* 0x000000ffff027224 */ /* 0x000fe200078e000c */
[----:B------:R-:W-:Y:S01]  /*0ee0*/  IADD3 R5, R5, UR14, RZ ;  /* 0x0000000e05057c10 */ /* 0x000fe2000fffe0ff */
[----:B------:R-:W-:Y:S01]  /*0ef0*/  IMAD.U32 R0, RZ, RZ, UR22 ;  /* 0x00000016ff007e24 */ /* 0x000fe2000f8e00ff */
[----:B------:R-:W-:Y:S01]  /*0f00*/  UIMAD UR14, UR22, UR5, UR4 ;  /* 0x00000005160e72a4 */ /* 0x000fe2000f8e0204 */
[----:B------:R-:W-:Y:S01]  /*0f10*/  IMAD.WIDE.U32 R2, R11, c[0x0][0x1b8], R2 ;  /* 0x00006e000b027a25 */ /* 0x000fe200078e0002 */
[----:B------:R-:W-:Y:S01]  /*0f20*/  ULDC.64 UR6, c[0x0][0x1a8] ;  /* 0x00006a0000067ab9 */ /* 0x000fe20000000a00 */
[----:B------:R-:W-:Y:S01]  /*0f30*/  ISETP.LT.OR P4, PT, R18, 0x21, P6 ;  /* 0x000000211200780c */ /* 0x000fe20003781670 */
[----:B------:R-:W-:Y:S01]  /*0f40*/  ULDC.64 UR4, c[0x0][0x218] ;  /* 0x0000860000047ab9 */ /* 0x000fe20000000a00 */
[----:B------:R-:W-:Y:S01]  /*0f50*/  IMAD.U32 R11, RZ, RZ, UR22 ;  /* 0x00000016ff0b7e24 */ /* 0x000fe2000f8e00ff */
[----:B------:R-:W-:Y:S01]  /*0f60*/  UIMAD UR4, UR11, UR4, URZ ;  /* 0x000000040b0472a4 */ /* 0x000fe2000f8e023f */
[----:B------:R-:W-:Y:S01]  /*0f70*/  IMAD.WIDE.U32 R6, R0, c[0x0][0x210], R6 ;  /* 0x0000840000067a25 */ /* 0x000fe200078e0006 */
[----:B------:R-:W-:Y:S01]  /*0f80*/  IADD3 R3, R3, UR13, RZ ;  /* 0x0000000d03037c10 */ /* 0x000fe2000fffe0ff */
[----:B------:R-:W-:Y:S01]  /*0f90*/  USHF.L.U64.HI UR7, UR6, UR10, UR7 ;  /* 0x0000000a06077299 */ /* 0x000fe20008010207 */
[C---:B------:R-:W-:Y:S01]  /*0fa0*/  ISETP.LT.OR P3, PT, R18.reuse, 0x21, P5 ;  /* 0x000000211200780c */ /* 0x040fe20002f61670 */
[----:B------:R-:W-:Y:S01]  /*0fb0*/  IMAD.WIDE.U32 R8, R11, c[0x0][0x180], R8 ;  /* 0x000060000b087a25 */ /* 0x000fe200078e0008 */
[----:B------:R-:W-:Y:S01]  /*0fc0*/  IADD3 R13, R7, UR14, RZ ;  /* 0x0000000e070d7c10 */ /* 0x000fe2000fffe0ff */
[----:B------:R-:W-:Y:S01]  /*0fd0*/  UIMAD UR14, UR23, UR5, UR4 ;  /* 0x00000005170e72a4 */ /* 0x000fe2000f8e0204 */
[----:B------:R-:W-:Y:S01]  /*0fe0*/  ISETP.LT.OR P6, PT, R18, 0x41, P6 ;  /* 0x000000411200780c */ /* 0x000fe200037c1670 */
[----:B------:R-:W-:Y:S01]  /*0ff0*/  IMAD.MOV.U32 R12, RZ, RZ, R6 ;  /* 0x000000ffff0c7224 */ /* 0x000fe200078e0006 */
[----:B------:R-:W-:Y:S01]  /*1000*/  IADD3 R15, R9, UR15, RZ ;  /* 0x0000000f090f7c10 */ /* 0x000fe2000fffe0ff */
[C---:B------:R-:W-:Y:S01]  /*1010*/  IMAD R6, R17.reuse, c[0x0][0x1d8], RZ ;  /* 0x0000760011067a24 */ /* 0x040fe200078e02ff */
[----:B------:R-:W-:Y:S01]  /*1020*/  ULDC.64 UR4, c[0x0][0x270] ;  /* 0x00009c0000047ab9 */ /* 0x000fe20000000a00 */
[----:B------:R-:W-:Y:S01]  /*1030*/  IMAD.MOV.U32 R14, RZ, RZ, R8 ;  /* 0x000000ffff0e7224 */ /* 0x000fe200078e0008 */
[----:B------:R-:W-:Y:S01]  /*1040*/  UIMAD UR4, UR12, UR4, URZ ;  /* 0x000000040c0472a4 */ /* 0x000fe2000f8e023f */
[----:B------:R-:W-:Y:S01]  /*1050*/  IMAD R0, R17, c[0x0][0x1a8], RZ ;  /* 0x00006a0011007a24 */ /* 0x000fe200078e02ff */
[----:B------:R-:W-:Y:S01]  /*1060*/  USHF.R.S32.HI UR10, URZ, 0x1f, UR25 ;  /* 0x0000001f3f0a7899 */ /* 0x000fe20008011419 */
[C---:B------:R-:W-:Y:S01]  /*1070*/  IMAD R11, R16.reuse, c[0x0][0x1dc], R6 ;  /* 0x00007700100b7a24 */ /* 0x040fe200078e0206 */
[----:B------:R-:W-:Y:S01]  /*1080*/  UIMAD UR13, UR22, UR5, UR4 ;  /* 0x00000005160d72a4 */ /* 0x000fe2000f8e0204 */
[----:B------:R-:W-:Y:S01]  /*1090*/  IMAD.WIDE.U32 R8, R16, c[0x0][0x1d8], R4 ;  /* 0x0000760010087a25 */ /* 0x000fe200078e0004 */
[----:B------:R-:W-:Y:S01]  /*10a0*/  USHF.L.U32 UR4, UR16, 0x6, URZ ;  /* 0x0000000610047899 */ /* 0x000fe2000800063f */
[----:B------:R-:W-:Y:S01]  /*10b0*/  ISETP.LT.OR P5, PT, R18, 0x41, P5 ;  /* 0x000000411200780c */ /* 0x000fe20002fa1670 */
[----:B------:R-:W-:Y:S01]  /*10c0*/  USHF.L.U32 UR6, UR6, 0x6, URZ ;  /* 0x0000000606067899 */ /* 0x000fe2000800063f */
[----:B------:R-:W-:Y:S01]  /*10d0*/  IMAD.U32 R19, RZ, RZ, UR23 ;  /* 0x00000017ff137e24 */ /* 0x000fe2000f8e00ff */
[----:B------:R-:W-:Y:S01]  /*10e0*/  LEA R4, P0, R8, c[0x0][0x1c0], 0x1 ;  /* 0x0000700008047a11 */ /* 0x000fe200078008ff */
[----:B------:R-:W-:Y:S01]  /*10f0*/  IMAD R20, R16, c[0x0][0x1ac], R0 ;  /* 0x00006b0010147a24 */ /* 0x000fe200078e0200 */
[----:B------:R-:W-:Y:S01]  /*1100*/  CS2R R128, SRZ ;  /* 0x0000000000807805 */ /* 0x000fe2000001ff00 */
[----:B------:R-:W-:Y:S01]  /*1110*/  IMAD.IADD R0, R9, 0x1, R11 ;  /* 0x0000000109007824 */ /* 0x000fe200078e020b */
[----:B------:R-:W-:Y:S01]  /*1120*/  CS2R R126, SRZ ;  /* 0x00000000007e7805 */ /* 0x000fe2000001ff00 */
[----:B------:R-:W-:Y:S01]  /*1130*/  IMAD.WIDE.U32 R250, R19, c[0x0][0x218], R12 ;  /* 0x0000860013fa7a25 */ /* 0x000fe200078e000c */
[----:B------:R-:W-:Y:S01]  /*1140*/  CS2R R124, SRZ ;  /* 0x00000000007c7805 */ /* 0x000fe2000001ff00 */
[----:B------:R-:W-:Y:S01]  /*1150*/  CS2R R122, SRZ ;  /* 0x00000000007a7805 */ /* 0x000fe2000001ff00 */
[----:B------:R-:W-:Y:S01]  /*1160*/  LEA.HI.X R5, R8, c[0x0][0x1c4], R0, 0x1, P0 ;  /* 0x0000710008057a11 */ /* 0x000fe200000f0c00 */
[----:B------:R-:W-:Y:S01]  /*1170*/  IMAD.WIDE.U32 R6, R16, c[0x0][0x1a8], R2 ;  /* 0x00006a0010067a25 */ /* 0x000fe200078e0002 */
[----:B------:R-:W-:Y:S01]  /*1180*/  IADD3 R247, R251, UR14, RZ ;  /* 0x0000000efbf77c10 */ /* 0x000fe2000fffe0ff */
[----:B------:R-:W-:Y:S01]  /*1190*/  UIMAD UR14, UR17, UR25, URZ ;  /* 0x00000019110e72a4 */ /* 0x000fe2000f8e023f */
[----:B------:R-:W-:Y:S01]  /*11a0*/  LEA.HI R16, R30, R240, RZ, 0x5 ;  /* 0x000000f01e107211 */ /* 0x000fe200078f28ff */
[----:B------:R-:W-:Y:S01]  /*11b0*/  IMAD.IADD R0, R7, 0x1, R20 ;  /* 0x0000000107007824 */ /* 0x000fe200078e0214 */
[C---:B------:R-:W-:Y:S01]  /*11c0*/  LEA R2, P0, R6.reuse, c[0x0][0x190], 0x1 ;  /* 0x0000640006027a11 */ /* 0x040fe200078008ff */
[----:B------:R-:W-:Y:S01]  /*11d0*/  IMAD.U32 R7, RZ, RZ, UR4 ;  /* 0x00000004ff077e24 */ /* 0x000fe2000f8e00ff */
[----:B------:R-:W-:Y:S01]  /*11e0*/  UIMAD UR14, UR10, UR4, UR14 ;  /* 0x000000040a0e72a4 */ /* 0x000fe2000f8e020e */
[----:B------:R-:W-:Y:S01]  /*11f0*/  IMAD.MOV.U32 R246, RZ, RZ, R250 ;  /* 0x000000fffff67224 */ /* 0x000fe200078e00fa */
[----:B------:R-:W-:Y:S01]  /*1200*/  LEA.HI.X R3, R6, c[0x0][0x194], R0, 0x1, P0 ;  /* 0x0000650006037a11 */ /* 0x000fe200000f0c00 */
[----:B------:R-:W-:Y:S01]  /*1210*/  IMAD.U32 R17, RZ, RZ, UR23 ;  /* 0x00000017ff117e24 */ /* 0x000fe2000f8e00ff */
[----:B------:R-:W-:Y:S01]  /*1220*/  IADD3 R8, P0, R4, UR9, RZ ;  /* 0x0000000904087c10 */ /* 0x000fe2000ff1e0ff */
[----:B------:R-:W-:Y:S01]  /*1230*/  IMAD.WIDE.U32 R6, R7, UR25, R246 ;  /* 0x0000001907067c25 */ /* 0x000fe2000f8e00f6 */
[----:B------:R-:W-:Y:S01]  /*1240*/  UIMAD UR10, UR10, UR18, URZ ;  /* 0x000000120a0a72a4 */ /* 0x000fe2000f8e023f */
[----:B------:R-:W-:Y:S01]  /*1250*/  SHF.R.S32.HI R20, RZ, 0x1f, R21 ;  /* 0x0000001fff147819 */ /* 0x000fe20000011415 */
[----:B------:R-:W-:Y:S01]  /*1260*/  ULDC.64 UR4, c[0x0][0x188] ;  /* 0x0000620000047ab9 */ /* 0x000fe20000000a00 */
[----:B------:R-:W-:Y:S01]  /*1270*/  IMAD.SHL.U32 R238, R238, 0x2, RZ ;  /* 0x00000002eeee7824 */ /* 0x000fe200078e00ff */
[----:B------:R-:W-:Y:S01]  /*1280*/  IADD3.X R9, R5, UR8, RZ, P0, !PT ;  /* 0x0000000805097c10 */ /* 0x000fe200087fe4ff */
[----:B------:R-:W-:Y:S01]  /*1290*/  IMAD.WIDE.U32 R248, R17, c[0x0][0x188], R14 ;  /* 0x0000620011f87a25 */ /* 0x000fe200078e000e */
[----:B------:R-:W-:Y:S01]  /*12a0*/  IADD3 R0, R7, UR14, RZ ;  /* 0x0000000e07007c10 */ /* 0x000fe2000fffe0ff */
[----:B------:R-:W-:Y:S01]  /*12b0*/  UIMAD.WIDE.U32 UR14, UR25, UR18, URZ ;  /* 0x00000012190e72a5 */ /* 0x000fe2000f8e003f */
[C---:B------:R-:W-:Y:S01]  /*12c0*/  LEA R14, P0, R6.reuse, c[0x0][0x1f0], 0x1 ;  /* 0x00007c00060e7a11 */ /* 0x040fe200078008ff */
[----:B------:R-:W-:Y:S01]  /*12d0*/  IMAD.U32 R12, RZ, RZ, UR9 ;  /* 0x00000009ff0c7e24 */ /* 0x000fe2000f8e00ff */
[----:B------:R-:W-:Y:S01]  /*12e0*/  @!PT LDS RZ, [RZ] ;  /* 0x00000000fffff984 */ /* 0x000fe20000000800 */
[----:B------:R-:W-:Y:S01]  /*12f0*/  @!PT LDS RZ, [RZ] ;  /* 0x00000000fffff984 */ /* 0x000fe20000000800 */
[----:B------:R-:W-:Y:S01]  /*1300*/  @!PT LDS RZ, [RZ] ;  /* 0x00000000fffff984 */ /* 0x000fe20000000800 */
[----:B------:R1:W-:Y:S01]  /*1310*/  LDGSTS.E.BYPASS.LTC128B.128 [R238+0x6080], [R4.64], !P2 ;  /* 0x0608000004ee7fae */ /* 0x0003e2000d101d5a */
[----:B------:R-:W-:Y:S01]  /*1320*/  UIMAD UR10, UR25, UR19, UR10 ;  /* 0x00000013190a72a4 */ /* 0x000fe2000f8e020a */
[----:B------:R-:W-:Y:S01]  /*1330*/  LEA.HI.X R15, R6, c[0x0][0x1f4], R0, 0x1, P0 ;  /* 0x00007d00060f7a11 */ /* 0x000fe200000f0c00 */
[----:B------:R-:W-:Y:S01]  /*1340*/  UIMAD UR4, UR11, UR4, URZ ;  /* 0x000000040b0472a4 */ /* 0x000fe2000f8e023f */
[----:B------:R1:W-:Y:S01]  /*1350*/  LDGSTS.E.BYPASS.LTC128B.128 [R238+0x9080], [R4.64+0x80], !P1 ;  /* 0x0908008004ee7fae */ /* 0x0003e2000c901d5a */
[----:B------:R-:W-:Y:S01]  /*1360*/  IADD3 R12, P2, P1, R12, 0x80, R4 ;  /* 0x000000800c0c7810 */ /* 0x000fe2000795e004 */
[----:B------:R-:W-:Y:S01]  /*1370*/  UIADD3 UR10, UR15, UR10, URZ ;  /* 0x0000000a0f0a7290 */ /* 0x000fe2000fffe03f */
[----:B------:R-:W-:Y:S01]  /*1380*/  IMAD.U32 R6, RZ, RZ, UR14 ;  /* 0x0000000eff067e24 */ /* 0x000fe2000f8e00ff */
[----:B------:R2:W-:Y:S01]  /*1390*/  LDGSTS.E.BYPASS.LTC128B.128 [R238+0x7080], [R8.64], !P4 ;  /* 0x0708000008ee7fae */ /* 0x0005e2000e101d5a */
[----:B------:R-:W-:Y:S01]  /*13a0*/  IADD3.X R13, RZ, UR8, R5, P2, P1 ;  /* 0x00000008ff0d7c10 */ /* 0x000fe200097e2405 */
[----:B------:R-:W-:Y:S01]  /*13b0*/  UIMAD UR4, UR23, UR5, UR4 ;  /* 0x00000005170472a4 */ /* 0x000fe2000f8e0204 */
[----:B------:R-:W-:Y:S01]  /*13c0*/  IMAD.U32 R7, RZ, RZ, UR15 ;  /* 0x0000000fff077e24 */ /* 0x000fe2000f8e00ff */
[----:B------:R-:W-:Y:S01]  /*13d0*/  SHF.R.S32.HI R17, RZ, 0x5, R16 ;  /* 0x00000005ff117819 */ /* 0x000fe20000011410 */
[----:B------:R-:W-:Y:S01]  /*13e0*/  IMAD.U32 R0, RZ, RZ, UR10 ;  /* 0x0000000aff007e24 */ /* 0x000fe2000f8e00ff */
[----:B------:R3:W-:Y:S01]  /*13f0*/  LDGSTS.E.BYPASS.LTC128B.128 [R238+0xa080], [R12.64], !P3 ;  /* 0x0a0800000cee7fae */ /* 0x0007e2000d901d5a */
[----:B------:R-:W-:Y:S01]  /*1400*/  IMAD.MOV.U32 R222, RZ, RZ, 0x40 ;  /* 0x00000040ffde7424 */ /* 0x000fe200078e00ff */
[----:B------:R-:W-:Y:S01]  /*1410*/  IADD3 R245, R249, UR4, RZ ;  /* 0x00000004f9f57c10 */ /* 0x000fe2000fffe0ff */
[----:B------:R-:W-:Y:S01]  /*1420*/  ULDC.64 UR4, c[0x0][0x288] ;  /* 0x0000a20000047ab9 */ /* 0x000fe20000000a00 */
[----:B------:R-:W-:Y:S01]  /*1430*/  IMAD.MOV.U32 R226, RZ, RZ, 0x20 ;  /* 0x00000020ffe27424 */ /* 0x000fe200078e00ff */
[----:B------:R-:W-:Y:S01]  /*1440*/  UIMAD UR4, UR12, UR4, URZ ;  /* 0x000000040c0472a4 */ /* 0x000fe2000f8e023f */
[----:B------:R-:W-:Y:S01]  /*1450*/  IMAD.MOV.U32 R223, RZ, RZ, 0x10 ;  /* 0x00000010ffdf7424 */ /* 0x000fe200078e00ff */
[----:B------:R-:W-:Y:S01]  /*1460*/  ULDC UR15, c[0x0][0x20c] ;  /* 0x00008300000f7ab9 */ /* 0x000fe20000000800 */
[----:B------:R-:W-:Y:S01]  /*1470*/  IMAD.MOV.U32 R228, RZ, RZ, 0x10 ;  /* 0x00000010ffe47424 */ /* 0x000fe200078e00ff */
[----:B------:R-:W-:Y:S01]  /*1480*/  UIMAD UR5, UR22, UR5, UR4 ;  /* 0x00000005160572a4 */ /* 0x000fe2000f8e0204 */
[----:B------:R-:W-:Y:S01]  /*1490*/  CS2R R120, SRZ ;  /* 0x0000000000787805 */ /* 0x000fe2000001ff00 */
[----:B------:R-:W-:Y:S01]  /*14a0*/  CS2R R118, SRZ ;  /* 0x0000000000767805 */ /* 0x000fe2000001ff00 */
[----:B------:R-:W-:Y:S01]  /*14b0*/  CS2R R116, SRZ ;  /* 0x0000000000747805 */ /* 0x000fe2000001ff00 */
[----:B------:R-:W-:Y:S01]  /*14c0*/  CS2R R114, SRZ ;  /* 0x0000000000727805 */ /* 0x000fe2000001ff00 */
[----:B------:R-:W-:Y:S01]  /*14d0*/  CS2R R112, SRZ ;  /* 0x0000000000707805 */ /* 0x000fe2000001ff00 */
[----:B------:R-:W-:Y:S01]  /*14e0*/  CS2R R110, SRZ ;  /* 0x00000000006e7805 */ /* 0x000fe2000001ff00 */
[----:B------:R-:W-:Y:S01]  /*14f0*/  CS2R R108, SRZ ;  /* 0x00000000006c7805 */ /* 0x000fe2000001ff00 */
[----:B-1----:R-:W-:Y:S01]  /*1500*/  IADD3 R4, P0, R8, UR9, RZ ;  /* 0x0000000908047c10 */ /* 0x002fe2000ff1e0ff */
[----:B------:R-:W-:Y:S01]  /*1510*/  CS2R R106, SRZ ;  /* 0x00000000006a7805 */ /* 0x000fe2000001ff00 */
[----:B------:R-:W-:Y:S01]  /*1520*/  CS2R R104, SRZ ;  /* 0x0000000000687805 */ /* 0x000fe2000001ff00 */
[----:B------:R-:W-:Y:S01]  /*1530*/  CS2R R102, SRZ ;  /* 0x0000000000667805 */ /* 0x000fe2000001ff00 */
[----:B------:R-:W-:Y:S01]  /*1540*/  IADD3.X R5, R9, UR8, RZ, P0, !PT ;  /* 0x0000000809057c10 */ /* 0x000fe200087fe4ff */
[----:B--2---:R-:W-:Y:S01]  /*1550*/  IMAD.U32 R8, RZ, RZ, UR6 ;  /* 0x00000006ff087e24 */ /* 0x004fe2000f8e00ff */
[----:B------:R-:W-:Y:S01]  /*1560*/  ISETP.GE.AND P0, PT, R28, c[0x0][0x19c], PT ;  /* 0x000067001c007a0c */ /* 0x000fe20003f06270 */
[----:B------:R-:W-:Y:S01]  /*1570*/  CS2R R100, SRZ ;  /* 0x0000000000647805 */ /* 0x000fe2000001ff00 */
[----:B------:R-:W-:Y:S01]  /*1580*/  CS2R R98, SRZ ;  /* 0x0000000000627805 */ /* 0x000fe2000001ff00 */
[----:B------:R1:W-:Y:S01]  /*1590*/  LDGSTS.E.BYPASS.LTC128B.128 [R238+0x8080], [R4.64], !P6 ;  /* 0x0808000004ee7fae */ /* 0x0003e2000f101d5a */
[----:B------:R-:W-:Y:S01]  /*15a0*/  IADD3 R8, P2, P1, R8, 0x80, R2 ;  /* 0x0000008008087810 */ /* 0x000fe2000795e002 */
[----:B---3--:R-:W-:Y:S01]  /*15b0*/  IMAD.MOV.U32 R12, RZ, RZ, R22 ;  /* 0x000000ffff0c7224 */ /* 0x008fe200078e0016 */
[----:B------:R-:W-:Y:S01]  /*15c0*/  ISETP.LT.OR P4, PT, R18, 0x1, P0 ;  /* 0x000000011200780c */ /* 0x000fe20000781670 */
[----:B------:R1:W-:Y:S01]  /*15d0*/  LDGSTS.E.BYPASS.LTC128B.128 [R238+0xb080], [R4.64+0x80], !P5 ;  /* 0x0b08008004ee7fae */ /* 0x0003e2000e901d5a */
[----:B------:R-:W-:Y:S01]  /*15e0*/  ISETP.GE.AND P5, PT, R10, c[0x0][0x19c], PT ;  /* 0x000067000a007a0c */ /* 0x000fe20003fa6270 */
[----:B------:R-:W-:Y:S01]  /*15f0*/  CS2R R96, SRZ ;  /* 0x0000000000607805 */ /* 0x000fe2000001ff00 */
[----:B------:R-:W-:Y:S01]  /*1600*/  IADD3.X R9, RZ, UR7, R3, P2, P1 ;  /* 0x00000007ff097c10 */ /* 0x000fe200097e2403 */
[----:B------:R-:W0:Y:S01]  /*1610*/  LDGDEPBAR ;  /* 0x00000000000079af */ /* 0x000e220000000000 */
[C---:B------:R-:W-:Y:S01]  /*1620*/  ISETP.LT.OR P6, PT, R18.reuse, 0x1, P5 ;  /* 0x000000011200780c */ /* 0x040fe20002fc1670 */
[----:B------:R-:W-:Y:S01]  /*1630*/  CS2R R94, SRZ ;  /* 0x00000000005e7805 */ /* 0x000fe2000001ff00 */
[C---:B------:R-:W-:Y:S01]  /*1640*/  ISETP.LT.OR P2, PT, R18.reuse, 0x21, P0 ;  /* 0x000000211200780c */ /* 0x040fe20000741670 */
[----:B------:R-:W-:Y:S01]  /*1650*/  CS2R R92, SRZ ;  /* 0x00000000005c7805 */ /* 0x000fe2000001ff00 */
[----:B------:R-:W-:Y:S01]  /*1660*/  ISETP.LT.OR P0, PT, R18, 0x41, P0 ;  /* 0x000000411200780c */ /* 0x000fe20000701670 */
[----:B------:R-:W-:Y:S01]  /*1670*/  CS2R R90, SRZ ;  /* 0x00000000005a7805 */ /* 0x000fe2000001ff00 */
[C---:B------:R-:W-:Y:S01]  /*1680*/  LEA R7, P1, R6.reuse, R248, 0x6 ;  /* 0x000000f806077211 */ /* 0x040fe200078230ff */
[----:B------:R-:W-:Y:S01]  /*1690*/  CS2R R88, SRZ ;  /* 0x0000000000587805 */ /* 0x000fe2000001ff00 */
[----:B------:R-:W-:Y:S01]  /*16a0*/  IADD3 R13, R23, UR13, RZ ;  /* 0x0000000d170d7c10 */ /* 0x000fe2000fffe0ff */
[----:B------:R-:W-:Y:S01]  /*16b0*/  CS2R R86, SRZ ;  /* 0x0000000000567805 */ /* 0x000fe2000001ff00 */
[----:B------:R-:W-:Y:S01]  /*16c0*/  LEA.HI.X R11, R6, R245, R0, 0x6, P1 ;  /* 0x000000f5060b7211 */ /* 0x000fe200008f3400 */
[----:B------:R-:W-:Y:S01]  /*16d0*/  IMAD.SHL.U32 R0, R24, 0x40, RZ ;  /* 0x0000004018007824 */ /* 0x000fe200078e00ff */
[C---:B------:R-:W-:Y:S01]  /*16e0*/  ISETP.GE.AND P1, PT, R10.reuse, c[0x0][0x1fc], PT ;  /* 0x00007f000a007a0c */ /* 0x040fe20003f26270 */
[----:B------:R2:W-:Y:S01]  /*16f0*/  LDGSTS.E.BYPASS.LTC128B.128 [R238+0x80], [R2.64], !P6 ;  /* 0x0008000002ee7fae */ /* 0x0005e2000f101d5a */
[----:B------:R-:W-:Y:S01]  /*1700*/  ISETP.GE.AND P6, PT, R10, c[0x0][0x1fc], PT ;  /* 0x00007f000a007a0c */ /* 0x000fe20003fc6270 */
[----:B------:R-:W-:Y:S01]  /*1710*/  CS2R R84, SRZ ;  /* 0x0000000000547805 */ /* 0x000fe2000001ff00 */
[----:B------:R-:W-:Y:S01]  /*1720*/  LOP3.LUT R0, R0, 0x1c0, RZ, 0xc0, !PT ;  /* 0x000001c000007812 */ /* 0x000fe200078ec0ff */
[----:B------:R2:W-:Y:S01]  /*1730*/  LDGSTS.E.BYPASS.LTC128B.128 [R238+0x3080], [R2.64+0x80], !P4 ;  /* 0x0308008002ee7fae */ /* 0x0005e2000e101d5a */
[----:B------:R-:W-:Y:S01]  /*1740*/  ISETP.GE.AND P4, PT, R10, c[0x0][0x16c], PT ;  /* 0x00005b000a007a0c */ /* 0x000fe20003f86270 */
[----:B------:R-:W-:Y:S01]  /*1750*/  CS2R R74, SRZ ;  /* 0x00000000004a7805 */ /* 0x000fe2000001ff00 */
[----:B------:R-:W-:Y:S01]  /*1760*/  LOP3.LUT R6, R0, 0x8, R29, 0xf8, !PT ;  /* 0x0000000800067812 */ /* 0x000fe200078ef81d */
[----:B------:R-:W-:Y:S01]  /*1770*/  CS2R R72, SRZ ;  /* 0x0000000000487805 */ /* 0x000fe2000001ff00 */
[----:B-1----:R-:W-:Y:S01]  /*1780*/  IADD3 R4, P3, R2, UR6, RZ ;  /* 0x0000000602047c10 */ /* 0x002fe2000ff7e0ff */
[----:B------:R-:W-:Y:S01]  /*1790*/  CS2R R70, SRZ ;  /* 0x0000000000467805 */ /* 0x000fe2000001ff00 */
[----:B------:R-:W-:Y:S01]  /*17a0*/  SEL R244, RZ, 0x1, P1 ;  /* 0x00000001fff47807 */ /* 0x000fe20000800000 */
[----:B------:R-:W-:Y:S01]  /*17b0*/  CS2R R68, SRZ ;  /* 0x0000000000447805 */ /* 0x000fe2000001ff00 */
[----:B------:R-:W-:Y:S01]  /*17c0*/  IADD3.X R5, R3, UR7, RZ, P3, !PT ;  /* 0x0000000703057c10 */ /* 0x000fe20009ffe4ff */
[----:B------:R-:W-:Y:S01]  /*17d0*/  CS2R R66, SRZ ;  /* 0x0000000000427805 */ /* 0x000fe2000001ff00 */
[C---:B------:R-:W-:Y:S01]  /*17e0*/  ISETP.LT.OR P3, PT, R18.reuse, 0x21, P5 ;  /* 0x000000211200780c */ /* 0x040fe20002f61670 */
[----:B------:R-:W-:Y:S01]  /*17f0*/  CS2R R64, SRZ ;  /* 0x0000000000407805 */ /* 0x000fe2000001ff00 */
[----:B------:R-:W-:Y:S01]  /*1800*/  ISETP.LT.OR P5, PT, R18, 0x41, P5 ;  /* 0x000000411200780c */ /* 0x000fe20002fa1670 */
        /* <DEDUP_REMOVED lines=10> */
[----:B------:R1:W-:Y:S01]  /*18b0*/  LDGSTS.E.BYPASS.LTC128B.128 [R238+0x1080], [R4.64], !P3 ;  /* 0x0108000004ee7fae */ /* 0x0003e2000d901d5a */
[----:B------:R-:W-:Y:S01]  /*18c0*/  ISETP.GE.AND P3, PT, R28, c[0x0][0x16c], PT ;  /* 0x00005b001c007a0c */ /* 0x000fe20003f66270 */
[----:B------:R-:W-:Y:S01]  /*18d0*/  CS2R R42, SRZ ;  /* 0x00000000002a7805 */ /* 0x000fe2000001ff00 */
[----:B--2---:R-:W-:Y:S01]  /*18e0*/  SHF.R.U32.HI R2, RZ, 0x3, R0 ;  /* 0x00000003ff027819 */ /* 0x004fe20000011600 */
[----:B------:R2:W-:Y:S01]  /*18f0*/  LDGSTS.E.BYPASS.LTC128B.128 [R238+0x4080], [R8.64], !P2 ;  /* 0x0408000008ee7fae */ /* 0x0005e2000d101d5a */
[----:B------:R-:W-:Y:S01]  /*1900*/  SEL R0, RZ, 0x1, P4 ;  /* 0x00000001ff007807 */ /* 0x000fe20002000000 */
[----:B------:R-:W-:Y:S01]  /*1910*/  CS2R R40, SRZ ;  /* 0x0000000000287805 */ /* 0x000fe2000001ff00 */
[----:B------:R-:W-:Y:S01]  /*1920*/  SEL R3, RZ, 0x2, P3 ;  /* 0x00000002ff037807 */ /* 0x000fe20001800000 */
[----:B------:R-:W-:Y:S01]  /*1930*/  CS2R R38, SRZ ;  /* 0x0000000000267805 */ /* 0x000fe2000001ff00 */
[----:B------:R-:W-:Y:S01]  /*1940*/  LOP3.LUT R2, R25, R6, R2, 0xf6, !PT ;  /* 0x0000000619027212 */ /* 0x000fe200078ef602 */
[----:B------:R-:W-:Y:S01]  /*1950*/  IMAD.U32 R6, RZ, RZ, UR19 ;  /* 0x00000013ff067e24 */ /* 0x000fe2000f8e00ff */
[----:B------:R-:W-:Y:S01]  /*1960*/  CS2R R36, SRZ ;  /* 0x0000000000247805 */ /* 0x000fe2000001ff00 */
[----:B------:R-:W-:Y:S01]  /*1970*/  IMAD.IADD R0, R3, 0x1, R0 ;  /* 0x0000000103007824 */ /* 0x000fe200078e0200 */
[----:B------:R-:W-:Y:S01]  /*1980*/  CS2R R34, SRZ ;  /* 0x0000000000227805 */ /* 0x000fe2000001ff00 */
[----:B------:R-:W-:Y:S01]  /*1990*/  IMAD.U32 R3, RZ, RZ, UR18 ;  /* 0x00000012ff037e24 */ /* 0x000fe2000f8e00ff */
[----:B------:R-:W-:Y:S01]  /*19a0*/  SHF.R.S32.HI R241, RZ, 0x1f, R240 ;  /* 0x0000001ffff17819 */ /* 0x000fe200000114f0 */
[----:B------:R-:W-:Y:S01]  /*19b0*/  IMAD.SHL.U32 R218, R2, 0x2, RZ ;  /* 0x0000000202da7824 */ /* 0x000fe200078e00ff */
[----:B------:R-:W-:-:S02]  /*19c0*/  USHF.L.U64.HI UR17, UR18, 0x5, UR19 ;  /* 0x0000000512117899 */ /* 0x000fc40008010213 */
[----:B------:R-:W-:Y:S02]  /*19d0*/  USHF.L.U32 UR18, UR18, 0x5, URZ ;  /* 0x0000000512127899 */ /* 0x000fe4000800063f */
[----:B------:R-:W-:Y:S02]  /*19e0*/  UMOV UR20, 0x1 ;  /* 0x0000000100147882 */ /* 0x000fe40000000000 */
[----:B------:R-:W-:Y:S02]  /*19f0*/  UMOV UR14, 0xffffffc0 ;  /* 0xffffffc0000e7882 */ /* 0x000fe40000000000 */
[----:B------:R-:W-:Y:S01]  /*1a00*/  ULDC UR9, c[0x0][0x168] ;  /* 0x00005a0000097ab9 */ /* 0x000fe20000000800 */
[----:B-1----:R-:W-:Y:S01]  /*1a10*/  IADD3 R4, P2, R4, UR6, RZ ;  /* 0x0000000604047c10 */ /* 0x002fe2000ff5e0ff */
[----:B------:R-:W-:Y:S02]  /*1a20*/  USHF.L.U32 UR6, UR25, 0x6, URZ ;  /* 0x0000000619067899 */ /* 0x000fe4000800063f */
[----:B------:R-:W-:Y:S01]  /*1a30*/  UMOV UR10, 0xffffffa0 ;  /* 0xffffffa0000a7882 */ /* 0x000fe20000000000 */
[----:B------:R-:W-:Y:S01]  /*1a40*/  IADD3.X R5, R5, UR7, RZ, P2, !PT ;  /* 0x0000000705057c10 */ /* 0x000fe200097fe4ff */
[----:B------:R-:W-:Y:S01]  /*1a50*/  UMOV UR7, 0x5 ;  /* 0x0000000500077882 */ /* 0x000fe20000000000 */
[C---:B--2---:R-:W-:Y:S01]  /*1a60*/  LEA R8, P2, R7.reuse, c[0x0][0x160], 0x1 ;  /* 0x0000580007087a11 */ /* 0x044fe200078408ff */
[----:B------:R-:W-:Y:S01]  /*1a70*/  IMAD.U32 R22, RZ, RZ, UR6 ;  /* 0x00000006ff167e24 */ /* 0x000fe2000f8e00ff */
[----:B------:R-:W-:Y:S01]  /*1a80*/  USHF.L.U64.HI UR15, UR16, UR7, UR15 ;  /* 0x00000007100f7299 */ /* 0x000fe2000801020f */
[----:B------:R1:W-:Y:S01]  /*1a90*/  LDGSTS.E.BYPASS.LTC128B.128 [R238+0x2080], [R4.64], !P5 ;  /* 0x0208000004ee7fae */ /* 0x0003e2000e901d5a */
[----:B------:R-:W-:Y:S01]  /*1aa0*/  LEA.HI.X R9, R7, c[0x0][0x164], R11, 0x1, P2 ;  /* 0x0000590007097a11 */ /* 0x000fe200010f0c0b */
[----:B------:R-:W-:Y:S01]  /*1ab0*/  USHF.L.U32 UR16, UR16, 0x5, URZ ;  /* 0x0000000510107899 */ /* 0x000fe2000800063f */
[C---:B------:R-:W-:Y:S01]  /*1ac0*/  LEA R10, P2, R3.reuse, R8, 0x6 ;  /* 0x00000008030a7211 */ /* 0x040fe200078430ff */
[----:B------:R1:W-:Y:S01]  /*1ad0*/  LDGSTS.E.BYPASS.LTC128B.128 [R238+0x5080], [R4.64+0x80], !P0 ;  /* 0x0508008004ee7fae */ /* 0x0003e2000c101d5a */
[C---:B------:R-:W-:Y:S01]  /*1ae0*/  LOP3.LUT P0, RZ, R0.reuse, 0x1, RZ, 0xc0, !PT ;  /* 0x0000000100ff7812 */ /* 0x040fe2000780c0ff */
[----:B------:R-:W-:Y:S01]  /*1af0*/  USHF.R.S32.HI UR7, URZ, 0x1f, UR6 ;  /* 0x0000001f3f077899 */ /* 0x000fe20008011406 */
[----:B------:R-:W-:Y:S01]  /*1b00*/  LOP3.LUT P5, RZ, R0, 0x2, RZ, 0xc0, !PT ;  /* 0x0000000200ff7812 */ /* 0x000fe200078ac0ff */
[----:B------:R-:W0:Y:S01]  /*1b10*/  LDGDEPBAR ;  /* 0x00000000000079af */ /* 0x000e220000000000 */
[----:B------:R-:W-:Y:S01]  /*1b20*/  LEA.HI.X R11, R3, R9, R6, 0x6, P2 ;  /* 0x00000009030b7211 */ /* 0x000fe200010f3406 */
[----:B------:R-:W-:Y:S01]  /*1b30*/  IMAD.MOV.U32 R0, RZ, RZ, 0x20 ;  /* 0x00000020ff007424 */ /* 0x000fe200078e00ff */
[----:B------:R-:W-:Y:S01]  /*1b40*/  LOP3.LUT P2, RZ, R24, 0x2, RZ, 0xc0, !PT ;  /* 0x0000000218ff7812 */ /* 0x000fe2000784c0ff */
[----:B------:R-:W-:Y:S01]  /*1b50*/  IMAD.U32 R6, RZ, RZ, UR16 ;  /* 0x00000010ff067e24 */ /* 0x000fe2000f8e00ff */
[----:B------:R-:W-:Y:S01]  /*1b60*/  IADD3 R2, -R242, c[0x0][0x168], -R22 ;  /* 0x00005a00f2027a10 */ /* 0x000fe20007ffe916 */
[----:B------:R-:W-:Y:S01]  /*1b70*/  IMAD.U32 R7, RZ, RZ, UR16 ;  /* 0x00000010ff077e24 */ /* 0x000fe2000f8e00ff */
[----:B------:R-:W-:Y:S01]  /*1b80*/  SEL R0, R0, 0xffffffe0, !P2 ;  /* 0xffffffe000007807 */ /* 0x000fe20005000000 */
[----:B------:R-:W-:Y:S01]  /*1b90*/  ULDC UR8, c[0x0][0x198] ;  /* 0x0000660000087ab9 */ /* 0x000fe20000000800 */
[C---:B------:R-:W-:Y:S01]  /*1ba0*/  LOP3.LUT P2, RZ, R24.reuse, 0x4, RZ, 0xc0, !PT ;  /* 0x0000000418ff7812 */ /* 0x040fe2000784c0ff */
[----:B------:R-:W-:Y:S01]  /*1bb0*/  IMAD.SHL.U32 R24, R24, 0x20, RZ ;  /* 0x0000002018187824 */ /* 0x000fe200078e00ff */
[----:B------:R-:W-:Y:S01]  /*1bc0*/  LEA.HI R3, R16, R17, RZ, 0x1 ;  /* 0x0000001110037211 */ /* 0x000fe200078f08ff */
[----:B------:R-:W-:Y:S01]  /*1bd0*/  IMAD.IADD R220, R218, 0x1, R0 ;  /* 0x00000001dadc7824 */ /* 0x000fe200078e0200 */
[----:B------:R-:W-:Y:S01]  /*1be0*/  SEL R222, R222, 0xffffffc0, !P2 ;  /* 0xffffffc0dede7807 */ /* 0x000fe20005000000 */
[----:B------:R-:W-:Y:S01]  /*1bf0*/  UMOV UR13, 0x1 ;  /* 0x00000001000d7882 */ /* 0x000fe20000000000 */
[----:B------:R-:W-:-:S02]  /*1c00*/  ISETP.LT.OR P2, PT, R2, 0x1, !P0 ;  /* 0x000000010200780c */ /* 0x000fc40004741670 */
[----:B------:R-:W-:Y:S01]  /*1c10*/  ISETP.LT.OR P0, PT, R2, 0x21, !P0 ;  /* 0x000000210200780c */ /* 0x000fe20004701670 */
[----:B------:R-:W-:Y:S02]  /*1c20*/  IMAD.IADD R219, R218, 0x1, R222 ;  /* 0x00000001dadb7824 */ /* 0x000fe400078e02de */
[----:B------:R-:W-:Y:S02]  /*1c30*/  IMAD.IADD R222, R222, 0x1, R220 ;  /* 0x00000001dede7824 */ /* 0x000fe400078e02dc */
[----:B------:R-:W-:Y:S01]  /*1c40*/  IMAD.IADD R0, R0, 0x1, R219 ;  /* 0x0000000100007824 */ /* 0x000fe200078e02db */
[----:B-1----:R-:W-:Y:S01]  /*1c50*/  IADD3 R5, R27, UR5, RZ ;  /* 0x000000051b057c10 */ /* 0x002fe2000fffe0ff */
[----:B------:R-:W-:-:S04]  /*1c60*/  DEPBAR.LE SB0, 0x1 ;  /* 0x000080400000791a */ /* 0x000fc80000000000 */
[----:B------:R-:W-:Y:S01]  /*1c70*/  BAR.SYNC.DEFER_BLOCKING 0x0 ;  /* 0x0000000000007b1d */ /* 0x000fe20000010000 */
[----:B------:R-:W-:-:S05]  /*1c80*/  IMAD.MOV.U32 R4, RZ, RZ, R26 ;  /* 0x000000ffff047224 */ /* 0x000fca00078e001a */
[----:B------:R-:W-:Y:S02]  /*1c90*/  ULDC.64 UR4, c[0x0][0x278] ;  /* 0x00009e0000047ab9 */ /* 0x000fe40000000a00 */
        /* <DEDUP_REMOVED lines=15> */
[----:B------:R-:W-:-:S03]  /*1d90*/  IMAD.U32 R3, RZ, RZ, UR23 ;  /* 0x00000017ff037e24 */ /* 0x000fc6000f8e00ff */
[----:B------:R-:W1:Y:S01]  /*1da0*/  LDSM.16.M88.2 R184, [R218+0x9080] ;  /* 0x00908000dab8783b */ /* 0x000e620000000100 */
[----:B------:R-:W-:Y:S02]  /*1db0*/  IMAD.IADD R17, R17, 0x1, -R0 ;  /* 0x0000000111117824 */ /* 0x000fe400078e0a00 */
[----:B------:R-:W-:Y:S01]  /*1dc0*/  IMAD.WIDE.U32 R32, R3, c[0x0][0x278], R12 ;  /* 0x00009e0003207a25 */ /* 0x000fe200078e000c */
[----:B------:R-:W1:Y:S03]  /*1dd0*/  LDSM.16.M88.2 R186, [R218+0xa080] ;  /* 0x00a08000daba783b */ /* 0x000e660000000100 */
[----:B------:R-:W-:Y:S01]  /*1de0*/  IMAD.U32 R0, RZ, RZ, UR15 ;  /* 0x0000000fff007e24 */ /* 0x000fe2000f8e00ff */
[----:B------:R-:W1:Y:S01]  /*1df0*/  LDSM.16.M88.2 R188, [R218+0xb080] ;  /* 0x00b08000dabc783b */ /* 0x000e620000000100 */
[----:B------:R-:W-:Y:S01]  /*1e00*/  IADD3 R31, R33, UR4, RZ ;  /* 0x00000004211f7c10 */ /* 0x000fe2000fffe0ff */
[----:B------:R-:W-:Y:S01]  /*1e10*/  ULDC.64 UR4, c[0x0][0x290] ;  /* 0x0000a40000047ab9 */ /* 0x000fe20000000a00 */
[----:B------:R-:W-:Y:S01]  /*1e20*/  IMAD.SHL.U32 R221, R17, 0x200, RZ ;  /* 0x0000020011dd7824 */ /* 0x000fe200078e00ff */
[----:B------:R-:W1:Y:S01]  /*1e30*/  LDSM.16.M88.2 R190, [R220+0x9080] ;  /* 0x00908000dcbe783b */ /* 0x000e620000000100 */
[----:B------:R-:W-:-:S03]  /*1e40*/  UIMAD UR4, UR11, UR4, URZ ;  /* 0x000000040b0472a4 */ /* 0x000fc6000f8e023f */
[----:B------:R-:W1:Y:S01]  /*1e50*/  LDSM.16.M88.2 R192, [R220+0xa080] ;  /* 0x00a08000dcc0783b */ /* 0x000e620000000100 */
[----:B------:R-:W-:-:S03]  /*1e60*/  UIMAD UR4, UR23, UR5, UR4 ;  /* 0x00000005170472a4 */ /* 0x000fc6000f8e0204 */
[----:B------:R-:W1:Y:S01]  /*1e70*/  LDSM.16.M88.2 R194, [R220+0xb080] ;  /* 0x00b08000dcc2783b */ /* 0x000e620000000100 */
[----:B------:R-:W-:-:S03]  /*1e80*/  ULDC UR5, c[0x0][0x198] ;  /* 0x0000660000057ab9 */ /* 0x000fc60000000800 */
        /* <DEDUP_REMOVED lines=8> */
[----:B------:R1:W-:Y:S04]  /*1f10*/  STL [R1+0x1c], R31 ;  /* 0x00001c1f01007387 */ /* 0x0003e80000100800 */
[----:B------:R-:W-:Y:S01]  /*1f20*/  @!PT LDS RZ, [RZ] ;  /* 0x00000000fffff984 */ /* 0x000fe20000000800 */
[----:B------:R-:W-:Y:S01]  /*1f30*/  @!PT LDS RZ, [RZ] ;  /* 0x00000000fffff984 */ /* 0x000fe20000000800 */
[----:B------:R-:W-:Y:S01]  /*1f40*/  @!PT LDS RZ, [RZ] ;  /* 0x00000000fffff984 */ /* 0x000fe20000000800 */
[----:B------:R1:W-:Y:S01]  /*1f50*/  LDGSTS.E.BYPASS.LTC128B.128 [R238+0x6080], [R8.64], !P2 ;  /* 0x0608000008ee7fae */ /* 0x0003e2000d101d5a */
[----:B------:R-:W-:-:S02]  /*1f60*/  ISETP.LT.OR P2, PT, R2, 0x1, !P5 ;  /* 0x000000010200780c */ /* 0x000fc40006f41670 */
[----:B------:R-:W-:-:S11]  /*1f70*/  ISETP.LT.OR P5, PT, R2, 0x21, !P5 ;  /* 0x000000210200780c */ /* 0x000fd60006fa1670 */
        /* <DEDUP_REMOVED lines=8> */
[----:B-----5:R-:W-:Y:S02]  /*2000*/  CS2R R32, SRZ ;  /* 0x0000000000207805 */ /* 0x020fe4000001ff00 */
[----:B------:R-:W-:Y:S02]  /*2010*/  @!P2 IADD3.X R19, R31, UR7, RZ, P0, !PT ;  /* 0x000000071f13ac10 */ /* 0x000fe400087fe4ff */
[CC--:B-1----:R-:W-:Y:S02]  /*2020*/  LEA.HI R8, R30.reuse, R240.reuse, RZ, 0x4 ;  /* 0x000000f01e087211 */ /* 0x0c2fe400078f20ff */
[----:B------:R-:W-:Y:S02]  /*2030*/  LEA.HI R9, R30, R240, RZ, 0x2 ;  /* 0x000000f01e097211 */ /* 0x000fe400078f10ff */
[----:B------:R-:W-:Y:S01]  /*2040*/  SHF.R.S32.HI R3, RZ, 0x4, R8 ;  /* 0x00000004ff037819 */ /* 0x000fe20000011408 */
[----:B------:R-:W-:Y:S01]  /*2050*/  CS2R R30, SRZ ;  /* 0x00000000001e7805 */ /* 0x000fe2000001ff00 */
[----:B------:R-:W-:-:S02]  /*2060*/  SHF.R.S32.HI R2, RZ, 0x2, R9 ;  /* 0x00000002ff027819 */ /* 0x000fc40000011409 */
[----:B------:R-:W-:Y:S01]  /*2070*/  SHF.R.S32.HI R12, RZ, 0x1f, R9 ;  /* 0x0000001fff0c7819 */ /* 0x000fe20000011409 */
[----:B--2---:R-:W-:Y:S01]  /*2080*/  @!P2 IMAD.SHL.U32 R11, R240, 0x10, RZ ;  /* 0x00000010f00ba824 */ /* 0x004fe200078e00ff */
[----:B------:R-:W-:Y:S02]  /*2090*/  LEA.HI R13, R8, R3, RZ, 0x1 ;  /* 0x00000003080d7211 */ /* 0x000fe400078f08ff */
[----:B------:R-:W-:Y:S02]  /*20a0*/  LEA.HI R12, R12, R2, RZ, 0x3 ;  /* 0x000000020c0c7211 */ /* 0x000fe400078f18ff */
[----:B------:R-:W-:Y:S02]  /*20b0*/  LOP3.LUT R13, R13, 0xfffffffe, RZ, 0xc0, !PT ;  /* 0xfffffffe0d0d7812 */ /* 0x000fe400078ec0ff */
[----:B------:R-:W-:Y:S02]  /*20c0*/  LOP3.LUT R18, R12, 0xfffffff8, RZ, 0xc0, !PT ;  /* 0xfffffff80c127812 */ /* 0x000fe400078ec0ff */
[----:B------:R-:W-:Y:S01]  /*20d0*/  @!P2 LEA R12, P0, R0, c[0x0][0x258], 0x2 ;  /* 0x00009600000caa11 */ /* 0x000fe200078010ff */
[----:B------:R-:W-:Y:S01]  /*20e0*/  IMAD.IADD R3, R3, 0x1, -R13 ;  /* 0x0000000103037824 */ /* 0x000fe200078e0a0d */
[----:B------:R-:W-:Y:S01]  /*20f0*/  LOP3.LUT R8, R8, 0xfffffff0, RZ, 0xc0, !PT ;  /* 0xfffffff008087812 */ /* 0x000fe200078ec0ff */
[----:B------:R-:W-:Y:S01]  /*2100*/  IMAD.IADD R2, R2, 0x1, -R18 ;  /* 0x0000000102027824 */ /* 0x000fe200078e0a12 */
[----:B------:R-:W-:Y:S01]  /*2110*/  @!P2 LEA.HI.X R13, R0, c[0x0][0x25c], R19, 0x2, P0 ;  /* 0x00009700000daa11 */ /* 0x000fe200000f1413 */
[----:B------:R-:W-:Y:S01]  /*2120*/  IMAD.U32 R0, RZ, RZ, UR23 ;  /* 0x00000017ff007e24 */ /* 0x000fe2000f8e00ff */
[----:B------:R-:W-:Y:S01]  /*2130*/  ISETP.GE.AND P0, PT, R28, c[0x0][0x1fc], PT ;  /* 0x00007f001c007a0c */ /* 0x000fe20003f06270 */
[----:B------:R-:W-:Y:S01]  /*2140*/  IMAD.SHL.U32 R224, R3, 0x8, RZ ;  /* 0x0000000803e07824 */ /* 0x000fe200078e00ff */
[----:B------:R-:W-:Y:S01]  /*2150*/  LEA.HI R18, R20, R21, RZ, 0x2 ;  /* 0x0000001514127211 */ /* 0x000fe200078f10ff */
[----:B------:R-:W-:Y:S01]  /*2160*/  IMAD.WIDE.U32 R26, R0, c[0x0][0x290], R4 ;  /* 0x0000a400001a7a25 */ /* 0x000fe200078e0004 */
[----:B------:R-:W-:Y:S01]  /*2170*/  IADD3 R0, -R22, c[0x0][0x168], -R242 ;  /* 0x00005a0016007a10 */ /* 0x000fe20007ffe9f2 */
[----:B------:R1:W-:Y:S01]  /*2180*/  @!P2 LDGSTS.E.BYPASS.LTC128B.128 [R11+0x12080], [R12.64] ;  /* 0x120800000c0bafae */ /* 0x0003e2000b901d5a */
[----:B------:R-:W-:Y:S01]  /*2190*/  SEL R19, RZ, 0xffffffff, P0 ;  /* 0xffffffffff137807 */ /* 0x000fe20000000000 */
[----:B------:R-:W-:Y:S01]  /*21a0*/  IMAD.SHL.U32 R4, R21, 0x8, RZ ;  /* 0x0000000815047824 */ /* 0x000fe200078e00ff */
[C---:B------:R-:W-:Y:S01]  /*21b0*/  ISETP.LT.OR P1, PT, R0.reuse, 0x1, P6 ;  /* 0x000000010000780c */ /* 0x040fe20003721670 */
[----:B------:R-:W-:Y:S01]  /*21c0*/  IMAD.SHL.U32 R5, R3, 0x20, RZ ;  /* 0x0000002003057824 */ /* 0x000fe200078e00ff */
[C---:B------:R-:W-:Y:S01]  /*21d0*/  ISETP.LT.OR P0, PT, R0.reuse, 0x1, P5 ;  /* 0x000000010000780c */ /* 0x040fe20002f01670 */
[----:B------:R-:W0:Y:S01]  /*21e0*/  LDGDEPBAR ;  /* 0x00000000000079af */ /* 0x000e220000000000 */
[----:B------:R-:W-:-:S02]  /*21f0*/  ISETP.LT.OR P6, PT, R0, 0x21, P6 ;  /* 0x000000210000780c */ /* 0x000fc400037c1670 */
[----:B------:R-:W-:Y:S01]  /*2200*/  ISETP.LT.OR P5, PT, R0, 0x21, P5 ;  /* 0x000000210000780c */ /* 0x000fe20002fa1670 */
[----:B------:R2:W-:Y:S01]  /*2210*/  STL.64 [R1+0x8], R26 ;  /* 0x0000081a01007387 */ /* 0x0005e20000100a00 */
[----:B------:R-:W-:Y:S02]  /*2220*/  LOP3.LUT R0, R16, 0xffffffe0, RZ, 0xc0, !PT ;  /* 0xffffffe010007812 */ /* 0x000fe400078ec0ff */
[----:B------:R-:W-:Y:S02]  /*2230*/  LOP3.LUT R10, R18, 0x1ffffffc, RZ, 0xc0, !PT ;  /* 0x1ffffffc120a7812 */ /* 0x000fe400078ec0ff */
[----:B------:R-:W-:Y:S01]  /*2240*/  LOP3.LUT R4, R4, 0x18, RZ, 0xc0, !PT ;  /* 0x0000001804047812 */ /* 0x000fe200078ec0ff */
[----:B------:R-:W-:Y:S01]  /*2250*/  IMAD.IADD R0, R240, 0x1, -R0 ;  /* 0x00000001f0007824 */ /* 0x000fe200078e0a00 */
[----:B------:R2:W-:Y:S01]  /*2260*/  LDGSTS.E.BYPASS.LTC128B.128 [R238+0xe080], [R14.64], !P1 ;  /* 0x0e0800000eee7fae */ /* 0x0005e2000c901d5a */
[----:B------:R-:W-:Y:S01]  /*2270*/  IMAD.IADD R18, R21, 0x1, -R10 ;  /* 0x0000000115127824 */ /* 0x000fe200078e0a0a */
[----:B------:R-:W-:Y:S01]  /*2280*/  LOP3.LUT R16, R4, 0x20, R5, 0xf8, !PT ;  /* 0x0000002004107812 */ /* 0x000fe200078ef805 */
[C---:B------:R-:W-:Y:S01]  /*2290*/  IMAD.SHL.U32 R10, R2.reuse, 0x20, RZ ;  /* 0x00000020020a7824 */ /* 0x040fe200078e00ff */
[----:B------:R-:W-:Y:S01]  /*22a0*/  SHF.R.S32.HI R237, RZ, 0x1f, R0 ;  /* 0x0000001fffed7819 */ /* 0x000fe20000011400 */
[C---:B------:R-:W-:Y:S01]  /*22b0*/  IMAD.SHL.U32 R5, R2.reuse, 0x4, RZ ;  /* 0x0000000402057824 */ /* 0x040fe200078e00ff */
[----:B------:R-:W-:Y:S01]  /*22c0*/  LOP3.LUT P1, RZ, R2, 0x1, RZ, 0xc0, !PT ;  /* 0x0000000102ff7812 */ /* 0x000fe2000782c0ff */
[----:B------:R2:W-:Y:S01]  /*22d0*/  LDGSTS.E.BYPASS.LTC128B.128 [R238+0x10080], [R14.64+0x80], !P0 ;  /* 0x100800800eee7fae */ /* 0x0005e2000c101d5a */
[----:B------:R-:W-:-:S02]  /*22e0*/  LEA.HI R237, R237, R0, RZ, 0x2 ;  /* 0x00000000eded7211 */ /* 0x000fc400078f10ff */
[----:B------:R-:W-:Y:S01]  /*22f0*/  LOP3.LUT R10, R4, 0xe0, R10, 0xf8, !PT ;  /* 0x000000e0040a7812 */ /* 0x000fe200078ef80a */
[----:B------:R-:W-:Y:S01]  /*2300*/  IMAD.SHL.U32 R4, R17, 0x10, RZ ;  /* 0x0000001011047824 */ /* 0x000fe200078e00ff */
[----:B------:R-:W-:Y:S01]  /*2310*/  LOP3.LUT R2, R237, 0x7ffffffc, RZ, 0xc0, !PT ;  /* 0x7ffffffced027812 */ /* 0x000fe200078ec0ff */
[----:B-1----:R-:W-:Y:S01]  /*2320*/  IMAD.SHL.U32 R11, R19, 0x2, RZ ;  /* 0x00000002130b7824 */ /* 0x002fe200078e00ff */
[----:B------:R-:W-:Y:S01]  /*2330*/  IADD3 R23, R27, UR4, RZ ;  /* 0x000000041b177c10 */ /* 0x000fe2000fffe0ff */
[----:B------:R2:W-:Y:S01]  /*2340*/  LDGSTS.E.BYPASS.LTC128B.128 [R238+0xf080], [R6.64], !P6 ;  /* 0x0f08000006ee7fae */ /* 0x0005e2000f101d5a */
[----:B------:R-:W-:Y:S01]  /*2350*/  LEA.HI.SX32 R237, R237, R4, 0x1e ;  /* 0x00000004eded7211 */ /* 0x000fe200078ff2ff */
[----:B------:R-:W-:Y:S01]  /*2360*/  IMAD.IADD R0, R0, 0x1, -R2 ;  /* 0x0000000100007824 */ /* 0x000fe200078e0a02 */
[----:B------:R-:W-:Y:S01]  /*2370*/  IADD3 R2, P0, R26, UR6, RZ ;  /* 0x000000061a027c10 */ /* 0x000fe2000ff1e0ff */
[----:B------:R2:W-:Y:S01]  /*2380*/  LDGSTS.E.BYPASS.LTC128B.128 [R238+0x11080], [R6.64+0x80], !P5 ;  /* 0x1108008006ee7fae */ /* 0x0005e2000e901d5a */
[----:B------:R-:W-:Y:S01]  /*2390*/  LOP3.LUT R4, R4, 0x10, RZ, 0xc0, !PT ;  /* 0x0000001004047812 */ /* 0x000fe200078ec0ff */
[----:B------:R-:W-:Y:S01]  /*23a0*/  IMAD R18, R18, 0x4, R0 ;  /* 0x0000000412127824 */ /* 0x000fe200078e0200 */
[----:B------:R-:W-:Y:S01]  /*23b0*/  LOP3.LUT R234, R10, 0x18, R5, 0x78, !PT ;  /* 0x000000180aea7812 */ /* 0x000fe200078e7805 */
[----:B------:R-:W-:Y:S01]  /*23c0*/  IMAD.IADD R0, R240, 0x1, -R8 ;  /* 0x00000001f0007824 */ /* 0x000fe200078e0a08 */
[----:B------:R-:W-:Y:S01]  /*23d0*/  IADD3.X R5, R23, UR7, RZ, P0, !PT ;  /* 0x0000000717057c10 */ /* 0x000fe200087fe4ff */
[----:B------:R2:W-:Y:S01]  /*23e0*/  STL [R1+0x18], R23 ;  /* 0x0000181701007387 */ /* 0x0005e20000100800 */
[----:B------:R-:W-:Y:S01]  /*23f0*/  LOP3.LUT R24, R4, 0xe0, R24, 0xf8, !PT ;  /* 0x000000e004187812 */ /* 0x000fe200078ef818 */
[----:B------:R-:W-:Y:S01]  /*2400*/  IMAD.SHL.U32 R12, R0, 0x4, RZ ;  /* 0x00000004000c7824 */ /* 0x000fe200078e00ff */
[----:B------:R-:W-:Y:S01]  /*2410*/  LEA R8, P0, R2, c[0x0][0x280], 0x2 ;  /* 0x0000a00002087a11 */ /* 0x000fe200078010ff */
[----:B------:R-:W-:Y:S01]  /*2420*/  UMOV UR6, 0xffffffa0 ;  /* 0xffffffa000067882 */ /* 0x000fe20000000000 */
[----:B------:R-:W-:Y:S01]  /*2430*/  SHF.R.S32.HI R4, RZ, 0x1f, R0 ;  /* 0x0000001fff047819 */ /* 0x000fe20000011400 */
[----:B------:R-:W-:Y:S01]  /*2440*/  UIMAD UR5, UR24, UR6, UR5 ;  /* 0x00000006180572a4 */ /* 0x000fe2000f8e0205 */
[----:B------:R-:W-:Y:S01]  /*2450*/  LOP3.LUT R10, R9, 0x3ffffffc, RZ, 0xc0, !PT ;  /* 0x3ffffffc090a7812 */ /* 0x000fe200078ec0ff */
[----:B------:R-:W-:Y:S01]  /*2460*/  IMAD.SHL.U32 R252, R18, 0x2, RZ ;  /* 0x0000000212fc7824 */ /* 0x000fe200078e00ff */
[----:B------:R-:W-:Y:S01]  /*2470*/  LEA.HI.X R9, R2, c[0x0][0x284], R5, 0x2, P0 ;  /* 0x0000a10002097a11 */ /* 0x000fe200000f1405 */
[----:B------:R-:W-:Y:S01]  /*2480*/  UMOV UR4, URZ ;  /* 0x0000003f00047c82 */ /* 0x000fe20008000000 */
[----:B------:R-:W-:Y:S01]  /*2490*/  LEA.HI R2, R4, R0, RZ, 0x3 ;  /* 0x0000000004027211 */ /* 0x000fe200078f18ff */
[----:B------:R-:W-:Y:S01]  /*24a0*/  IMAD.IADD R10, R240, 0x1, -R10 ;  /* 0x00000001f00a7824 */ /* 0x000fe200078e0a0a */
[----:B------:R-:W-:Y:S01]  /*24b0*/  LOP3.LUT R244, R11, 0x2, R244, 0xe2, !PT ;  /* 0x000000020bf47812 */ /* 0x000fe200078ee2f4 */
[----:B------:R-:W-:Y:S01]  /*24c0*/  IMAD.SHL.U32 R11, R0, 0x20, RZ ;  /* 0x00000020000b7824 */ /* 0x000fe200078e00ff */
[C---:B------:R-:W-:Y:S01]  /*24d0*/  LOP3.LUT R4, R2.reuse, 0xfffffff8, RZ, 0xc0, !PT ;  /* 0xfffffff802047812 */ /* 0x040fe200078ec0ff */
[----:B------:R-:W-:Y:S01]  /*24e0*/  IMAD.SHL.U32 R2, R2, 0x40, RZ ;  /* 0x0000004002027824 */ /* 0x000fe200078e00ff */
[----:B------:R-:W-:-:S02]  /*24f0*/  LOP3.LUT P6, RZ, R0, 0x4, RZ, 0xc0, !PT ;  /* 0x0000000400ff7812 */ /* 0x000fc400078cc0ff */
[----:B------:R-:W-:Y:S01]  /*2500*/  LOP3.LUT R224, R224, 0x8, RZ, 0xc0, !PT ;  /* 0x00000008e0e07812 */ /* 0x000fe200078ec0ff */
[----:B------:R-:W-:Y:S01]  /*2510*/  IMAD.IADD R4, R0, 0x1, -R4 ;  /* 0x0000000100047824 */ /* 0x000fe200078e0a04 */
[----:B------:R-:W-:Y:S01]  /*2520*/  ISETP.GE.AND P0, PT, R240, 0x10, PT ;  /* 0x00000010f000780c */ /* 0x000fe20003f06270 */
[----:B------:R-:W-:Y:S01]  /*2530*/  IMAD.SHL.U32 R0, R3, 0x100, RZ ;  /* 0x0000010003007824 */ /* 0x000fe200078e00ff */
[----:B------:R-:W-:Y:S01]  /*2540*/  SEL R223, R223, 0xfffffff0, !P6 ;  /* 0xfffffff0dfdf7807 */ /* 0x000fe20007000000 */
[----:B------:R-:W-:Y:S01]  /*2550*/  IMAD R3, R10, 0x2, R221 ;  /* 0x000000020a037824 */ /* 0x000fe200078e02dd */
[----:B------:R-:W-:Y:S01]  /*2560*/  LOP3.LUT R10, R224, 0x1e0, R11, 0xf8, !PT ;  /* 0x000001e0e00a7812 */ /* 0x000fe200078ef80b */
[----:B------:R-:W-:Y:S01]  /*2570*/  IMAD.SHL.U32 R5, R4, 0x40, RZ ;  /* 0x0000004004057824 */ /* 0x000fe200078e00ff */
[----:B------:R-:W-:Y:S01]  /*2580*/  LOP3.LUT R0, R24, 0x100, R0, 0xf8, !PT ;  /* 0x0000010018007812 */ /* 0x000fe200078ef800 */
[----:B------:R-:W-:Y:S01]  /*2590*/  IMAD.IADD R234, R3, 0x1, R234 ;  /* 0x0000000103ea7824 */ /* 0x000fe200078e02ea */
[----:B------:R-:W-:Y:S01]  /*25a0*/  IADD3 R239, -R252, UR5, RZ ;  /* 0x00000005fcef7c10 */ /* 0x000fe2000fffe1ff */
[----:B------:R-:W-:Y:S01]  /*25b0*/  ULDC UR5, c[0x0][0x168] ;  /* 0x00005a0000057ab9 */ /* 0x000fe20000000800 */
[----:B------:R-:W-:Y:S01]  /*25c0*/  LOP3.LUT R3, R5, 0x1c0, RZ, 0xc0, !PT ;  /* 0x000001c005037812 */ /* 0x000fe200078ec0ff */
[----:B------:R-:W-:Y:S01]  /*25d0*/  IMAD.SHL.U32 R234, R234, 0x2, RZ ;  /* 0x00000002eaea7824 */ /* 0x000fe200078e00ff */
[----:B------:R-:W-:-:S02]  /*25e0*/  LOP3.LUT R5, R10, 0x38, R12, 0x78, !PT ;  /* 0x000000380a057812 */ /* 0x000fc400078e780c */
[C---:B------:R-:W-:Y:S02]  /*25f0*/  LOP3.LUT R10, R0.reuse, 0x8, R29, 0xf8, !PT ;  /* 0x00000008000a7812 */ /* 0x040fe400078ef81d */
[----:B------:R-:W-:Y:S01]  /*2600*/  LOP3.LUT R216, R0, 0x1c0, RZ, 0xc0, !PT ;  /* 0x000001c000d87812 */ /* 0x000fe200078ec0ff */
[----:B------:R-:W-:Y:S01]  /*2610*/  CS2R R28, SRZ ;  /* 0x00000000001c7805 */ /* 0x000fe2000001ff00 */
[--C-:B------:R-:W-:Y:S02]  /*2620*/  SHF.R.U32.HI R0, RZ, 0x3, R3.reuse ;  /* 0x00000003ff007819 */ /* 0x100fe40000011603 */
[----:B------:R-:W-:Y:S02]  /*2630*/  IADD3 R235, R234, 0x126c0, RZ ;  /* 0x000126c0eaeb7810 */ /* 0x000fe40007ffe0ff */
[C---:B------:R-:W-:Y:S02]  /*2640*/  LOP3.LUT R224, R0.reuse, R3, R224, 0x1e, !PT ;  /* 0x0000000300e07212 */ /* 0x040fe400078e1ee0 */
[----:B------:R-:W-:-:S02]  /*2650*/  LOP3.LUT R3, R0, R16, R3, 0x1e, !PT ;  /* 0x0000001000037212 */ /* 0x000fc400078e1e03 */
[----:B------:R-:W-:Y:S02]  /*2660*/  LOP3.LUT R0, R2, 0xfffffe00, RZ, 0xc0, !PT ;  /* 0xfffffe0002007812 */ /* 0x000fe400078ec0ff */
[----:B------:R-:W-:Y:S02]  /*2670*/  LOP3.LUT R221, R5, R221, RZ, 0xfc, !PT ;  /* 0x000000dd05dd7212 */ /* 0x000fe400078efcff */
[----:B------:R-:W-:Y:S01]  /*2680*/  LOP3.LUT R230, R3, R0, RZ, 0xfc, !PT ;  /* 0x0000000003e67212 */ /* 0x000fe200078efcff */
[----:B------:R-:W-:Y:S01]  /*2690*/  IMAD R2, R17, 0x400, R0 ;  /* 0x0000040011027824 */ /* 0x000fe200078e0200 */
[----:B------:R-:W-:Y:S01]  /*26a0*/  SHF.R.U32.HI R216, RZ, 0x3, R216 ;  /* 0x00000003ffd87819 */ /* 0x000fe200000116d8 */
[----:B------:R-:W-:Y:S01]  /*26b0*/  @!P0 IMAD.SHL.U32 R0, R240, 0x10, RZ ;  /* 0x00000010f0008824 */ /* 0x000fe200078e00ff */
[----:B------:R-:W-:Y:S01]  /*26c0*/  LEA R221, R221, 0x15480, 0x1 ;  /* 0x00015480dddd7811 */ /* 0x000fe200078e08ff */
[----:B------:R-:W-:Y:S01]  /*26d0*/  IMAD.IADD R224, R2, 0x1, R224 ;  /* 0x0000000102e07824 */ /* 0x000fe200078e02e0 */
[----:B------:R-:W-:Y:S01]  /*26e0*/  IADD3 R2, R234, 0x12480, RZ ;  /* 0x00012480ea027810 */ /* 0x000fe20007ffe0ff */
[----:B------:R-:W-:Y:S01]  /*26f0*/  IMAD.SHL.U32 R217, R230, 0x2, RZ ;  /* 0x00000002e6d97824 */ /* 0x000fe200078e00ff */
[----:B------:R1:W-:Y:S01]  /*2700*/  @!P0 LDGSTS.E.BYPASS.LTC128B.128 [R0+0x12280], [R8.64] ;  /* 0x1228000008008fae */ /* 0x0003e2000b901d5a */
[----:B------:R-:W-:Y:S01]  /*2710*/  LOP3.LUT P0, RZ, R4, 0x4, RZ, 0xc0, !PT ;  /* 0x0000000404ff7812 */ /* 0x000fe2000780c0ff */
[----:B------:R-:W-:Y:S01]  /*2720*/  IMAD.SHL.U32 R225, R224, 0x2, RZ ;  /* 0x00000002e0e17824 */ /* 0x000fe200078e00ff */
[----:B------:R-:W-:Y:S01]  /*2730*/  @P1 IADD3 R235, R2, 0x1c0, RZ ;  /* 0x000001c002eb1810 */ /* 0x000fe20007ffe0ff */
[----:B------:R-:W0:Y:S01]  /*2740*/  LDGDEPBAR ;  /* 0x00000000000079af */ /* 0x000e220000000000 */
[----:B------:R-:W-:Y:S01]  /*2750*/  LOP3.LUT P1, RZ, R4, 0x2, RZ, 0xc0, !PT ;  /* 0x0000000204ff7812 */ /* 0x000fe2000782c0ff */
[----:B------:R-:W-:Y:S01]  /*2760*/  IMAD R223, R223, 0x2, R221 ;  /* 0x00000002dfdf7824 */ /* 0x000fe200078e02dd */
[----:B------:R-:W-:Y:S01]  /*2770*/  SEL R227, R226, 0xffffffe0, !P0 ;  /* 0xffffffe0e2e37807 */ /* 0x000fe20004000000 */
[----:B------:R-:W0:Y:S01]  /*2780*/  LDGDEPBAR ;  /* 0x00000000000079af */ /* 0x000e220000000000 */
[----:B------:R-:W-:-:S02]  /*2790*/  LOP3.LUT R216, R216, R10, RZ, 0x3c, !PT ;  /* 0x0000000ad8d87212 */ /* 0x000fc400078e3cff */
[----:B------:R-:W-:Y:S01]  /*27a0*/  SEL R226, R226, 0xffffffe0, !P1 ;  /* 0xffffffe0e2e27807 */ /* 0x000fe20004800000 */
[--C-:B------:R-:W-:Y:S01]  /*27b0*/  IMAD.IADD R229, R224, 0x1, R227.reuse ;  /* 0x00000001e0e57824 */ /* 0x100fe200078e02e3 */
[----:B------:R-:W-:Y:S01]  /*27c0*/  SEL R228, R228, 0xfffffff0, !P1 ;  /* 0xfffffff0e4e47807 */ /* 0x000fe20004800000 */
[----:B------:R-:W-:Y:S02]  /*27d0*/  IMAD.SHL.U32 R216, R216, 0x2, RZ ;  /* 0x00000002d8d87824 */ /* 0x000fe400078e00ff */
[----:B------:R-:W-:Y:S02]  /*27e0*/  IMAD.IADD R226, R225, 0x1, R226 ;  /* 0x00000001e1e27824 */ /* 0x000fe400078e02e2 */
[----:B------:R-:W-:Y:S02]  /*27f0*/  IMAD.IADD R233, R228, 0x1, R227 ;  /* 0x00000001e4e97824 */ /* 0x000fe400078e02e3 */
[----:B------:R-:W-:Y:S02]  /*2800*/  IMAD.IADD R232, R224, 0x1, R228 ;  /* 0x00000001e0e87824 */ /* 0x000fe400078e02e4 */
[----:B------:R-:W-:Y:S01]  /*2810*/  IMAD.IADD R231, R228, 0x1, R229 ;  /* 0x00000001e4e77824 */ /* 0x000fe200078e02e5 */
[----:B-1----:R-:W-:-:S05]  /*2820*/  IADD3 R0, R238, 0x6080, RZ ;  /* 0x00006080ee007810 */ /* 0x002fca0007ffe0ff */
[----:B---34-:R2:W-:Y:S02]  /*2830*/  STL [R1+0x20], R0 ;  /* 0x0000200001007387 */ /* 0x0185e40000100800 */
.L_x_795:
[----:B------:R-:W-:Y:S04]  /*2840*/  DEPBAR.LE SB0, 0x1 ;  /* 0x000080400000791a */ /* 0x000fe80000000000 */
[----:B------:R-:W-:Y:S01]  /*2850*/  BAR.SYNC.DEFER_BLOCKING 0x0 ;  /* 0x0000000000007b1d */ /* 0x000fe20000010000 */
[----:B--2---:R-:W-:Y:S01]  /*2860*/  MOV R0, UR4 ;  /* 0x0000000400007c02 */ /* 0x004fe20008000f00 */
[----:B------:R-:W-:Y:S01]  /*2870*/  UIADD3 UR19, UR25, 0x1, URZ ;  /* 0x0000000119137890 */ /* 0x000fe2000fffe03f */
[----:B------:R-:W-:Y:S02]  /*2880*/  MOV R148, UR4 ;  /* 0x0000000400947c02 */ /* 0x000fe40008000f00 */
[----:B------:R-:W-:Y:S01]  /*2890*/  LEA R0, R0, R224, 0xd ;  /* 0x000000e000007211 */ /* 0x000fe200078e68ff */
[----:B------:R-:W-:Y:S02]  /*28a0*/  UISETP.GE.AND UP0, UPT, UR19, UR21, UPT ;  /* 0x000000151300728c */ /* 0x000fe4000bf06270 */
[----:B------:R-:W-:Y:S01]  /*28b0*/  IMAD R148, R148, 0x2000, R233 ;  /* 0x0000200094947824 */ /* 0x000fe200078e02e9 */
[----:B------:R-:W-:Y:S02]  /*28c0*/  SHF.L.U32 R156, R0, 0x1, RZ ;  /* 0x00000001009c7819 */ /* 0x000fe400000006ff */
[----:B------:R-:W-:Y:S02]  /*28d0*/  MOV R0, UR4 ;  /* 0x0000000400007c02 */ /* 0x000fe40008000f00 */
[----:B------:R-:W-:Y:S02]  /*28e0*/  PLOP3.LUT P1, PT, PT, PT, UP0, 0x80, 0x0 ;  /* 0x000000000000781c */ /* 0x000fe40003f2f008 */
[----:B------:R-:W-:Y:S04]  /*28f0*/  LEA R0, R0, R228, 0xd ;  /* 0x000000e400007211 */ /* 0x000fe800078e68ff */
[----:B------:R-:W-:Y:S04]  /*2900*/  IADD3 R4, R224, R0, RZ ;  /* 0x00000000e0047210 */ /* 0x000fe80007ffe0ff */
[----:B------:R-:W-:Y:S01]  /*2910*/  SHF.L.U32 R154, R4, 0x1, RZ ;  /* 0x00000001049a7819 */ /* 0x000fe200000006ff */
[----:B------:R-:W-:Y:S05]  /*2920*/  LDSM.16.M88.2 R2, [R218+0x80] ;  /* 0x00008000da02783b */ /* 0x000fea0000000100 */
        /* <DEDUP_REMOVED lines=28> */
[----:B------:R-:W3:Y:S01]  /*2af0*/  LDSM.16.M88.4 R140, [R155+0x7080] ;  /* 0x007080009b8c783b */ /* 0x000ee20000000200 */
[C---:B------:R-:W-:Y:S01]  /*2b00*/  IADD3 R136, R224.reuse, R0, R227 ;  /* 0x00000000e0887210 */ /* 0x040fe20007ffe0e3 */
[-C--:B-1----:R-:W-:Y:S04]  /*2b10*/  HMMA.16816.F32.BF16 R20, R80, R2.reuse, R20 ;  /* 0x000000025014723c */ /* 0x082fe80000041814 */
[----:B------:R-:W-:Y:S02]  /*2b20*/  IADD3 R0, R224, R148, RZ ;  /* 0x00000094e0007210 */ /* 0x000fe40007ffe0ff */
[----:B------:R-:W-:Y:S02]  /*2b30*/  SHF.L.U32 R148, R136, 0x1, RZ ;  /* 0x0000000188947819 */ /* 0x000fe400000006ff */
[----:B------:R-:W-:Y:S01]  /*2b40*/  HMMA.16816.F32.BF16 R24, R132, R2, R24 ;  /* 0x000000028418723c */ /* 0x000fe20000041818 */
[----:B------:R-:W-:Y:S03]  /*2b50*/  LDSM.16.M88.2 R136, [R222+0x80] ;  /* 0x00008000de88783b */ /* 0x000fe60000000100 */
[----:B------:R-:W-:Y:S02]  /*2b60*/  SHF.L.U32 R208, R0, 0x1, RZ ;  /* 0x0000000100d07819 */ /* 0x000fe400000006ff */
[----:B------:R-:W1:Y:S01]  /*2b70*/  LDSM.16.M88.4 R80, [R148+0x6080] ;  /* 0x006080009450783b */ /* 0x000e620000000200 */
[----:B------:R-:W-:Y:S04]  /*2b80*/  MOV R0, UR4 ;  /* 0x0000000400007c02 */ /* 0x000fe80008000f00 */
[----:B------:R-:W4:Y:S01]  /*2b90*/  LDSM.16.M88.4 R148, [R208+0x7080] ;  /* 0x00708000d094783b */ /* 0x000f220000000200 */
[----:B------:R-:W-:Y:S04]  /*2ba0*/  LEA R0, R0, R232, 0xd ;  /* 0x000000e800007211 */ /* 0x000fe800078e68ff */
[----:B------:R-:W5:Y:S01]  /*2bb0*/  LDSM.16.M88.2 R2, [R222+0x2080] ;  /* 0x00208000de02783b */ /* 0x000f620000000100 */
[----:B------:R-:W-:Y:S04]  /*2bc0*/  SHF.L.U32 R0, R0, 0x1, RZ ;  /* 0x0000000100007819 */ /* 0x000fe800000006ff */
[----:B------:R-:W-:Y:S01]  /*2bd0*/  LDSM.16.M88.2 R132, [R218+0x3080] ;  /* 0x00308000da84783b */ /* 0x000fe20000000100 */
[-C--:B--2---:R-:W-:Y:S04]  /*2be0*/  HMMA.16816.F32.BF16 R4, R76, R138.reuse, R4 ;  /* 0x0000008a4c04723c */ /* 0x084fe80000041804 */
[----:B------:R-:W-:Y:S04]  /*2bf0*/  LDSM.16.M88.2 R134, [R218+0x4080] ;  /* 0x00408000da86783b */ /* 0x000fe80000000100 */
        /* <DEDUP_REMOVED lines=9> */
[C---:B----4-:R-:W-:Y:S01]  /*2c90*/  HMMA.16816.F32.BF16 R8, R148.reuse, R136, R8 ;  /* 0x000000889408723c */ /* 0x050fe20000041808 */
[----:B------:R1:W-:Y:S07]  /*2ca0*/  LDSM.16.M88.4 R136, [R0+0x8080] ;  /* 0x008080000088783b */ /* 0x0003ee0000000200 */
[-C--:B------:R-:W-:Y:S08]  /*2cb0*/  HMMA.16816.F32.BF16 R12, R148, R152.reuse, R12 ;  /* 0x00000098940c723c */ /* 0x080ff0000004180c */
[C---:B------:R-:W-:Y:S08]  /*2cc0*/  HMMA.16816.F32.BF16 R16, R80.reuse, R152, R16 ;  /* 0x000000985010723c */ /* 0x040ff00000041810 */
[-C--:B-----5:R-:W-:Y:S01]  /*2cd0*/  HMMA.16816.F32.BF16 R20, R80, R2.reuse, R20 ;  /* 0x000000025014723c */ /* 0x0a0fe20000041814 */
[----:B------:R-:W4:Y:S03]  /*2ce0*/  LDSM.16.M88.2 R80, [R218+0x5080] ;  /* 0x00508000da50783b */ /* 0x000f260000000100 */
[----:B-1----:R-:W-:Y:S02]  /*2cf0*/  IMAD.U32 R0, RZ, RZ, UR4 ;  /* 0x00000004ff007e24 */ /* 0x002fe4000f8e00ff */
[----:B------:R-:W-:Y:S02]  /*2d00*/  LDSM.16.M88.2 R82, [R220+0x4080] ;  /* 0x00408000dc52783b */ /* 0x000fe40000000100 */
[----:B------:R-:W-:Y:S03]  /*2d10*/  HMMA.16816.F32.BF16 R24, R148, R2, R24 ;  /* 0x000000029418723c */ /* 0x000fe60000041818 */
[----:B------:R-:W1:Y:S01]  /*2d20*/  LDSM.16.M88.2 R2, [R220+0x3080] ;  /* 0x00308000dc02783b */ /* 0x000e620000000100 */
[----:B------:R-:W-:Y:S04]  /*2d30*/  LEA R0, R0, R229, 0xd ;  /* 0x000000e500007211 */ /* 0x000fe800078e68ff */
[-C--:B--2---:R-:W-:Y:S01]  /*2d40*/  HMMA.16816.F32.BF16 R4, R76, R132.reuse, R4 ;  /* 0x000000844c04723c */ /* 0x084fe20000041804 */
[----:B------:R-:W-:Y:S04]  /*2d50*/  LDSM.16.M88.2 R148, [R219+0x5080] ;  /* 0x00508000db94783b */ /* 0x000fe80000000100 */
[----:B------:R-:W-:Y:S01]  /*2d60*/  SHF.L.U32 R0, R0, 0x1, RZ ;  /* 0x0000000100007819 */ /* 0x000fe200000006ff */
[----:B------:R-:W-:Y:S02]  /*2d70*/  LDSM.16.M88.2 R150, [R222+0x3080] ;  /* 0x00308000de96783b */ /* 0x000fe40000000100 */
[C---:B---3--:R-:W-:Y:S03]  /*2d80*/  HMMA.16816.F32.BF16 R8, R156.reuse, R132, R8 ;  /* 0x000000849c08723c */ /* 0x048fe60000041808 */
[----:B------:R-:W2:Y:S05]  /*2d90*/  LDSM.16.M88.2 R132, [R220+0x5080] ;  /* 0x00508000dc84783b */ /* 0x000eaa0000000100 */
[-C--:B------:R-:W-:Y:S01]  /*2da0*/  HMMA.16816.F32.BF16 R12, R156, R134.reuse, R12 ;  /* 0x000000869c0c723c */ /* 0x080fe2000004180c */
[----:B------:R3:W-:Y:S07]  /*2db0*/  LDSM.16.M88.4 R144, [R0+0x8080] ;  /* 0x008080000090783b */ /* 0x0007ee0000000200 */
[C---:B------:R-:W-:Y:S01]  /*2dc0*/  HMMA.16816.F32.BF16 R16, R76.reuse, R134, R16 ;  /* 0x000000864c10723c */ /* 0x040fe20000041810 */
[----:B------:R-:W5:Y:S07]  /*2dd0*/  LDSM.16.M88.2 R134, [R219+0x3080] ;  /* 0x00308000db86783b */ /* 0x000f6e0000000100 */
[-C--:B----4-:R-:W-:Y:S01]  /*2de0*/  HMMA.16816.F32.BF16 R20, R76, R80.reuse, R20 ;  /* 0x000000504c14723c */ /* 0x090fe20000041814 */
[----:B------:R-:W4:Y:S07]  /*2df0*/  LDSM.16.M88.4 R76, [R155+0x9080] ;  /* 0x009080009b4c783b */ /* 0x000f2e0000000200 */
[----:B------:R-:W-:Y:S01]  /*2e00*/  HMMA.16816.F32.BF16 R24, R156, R80, R24 ;  /* 0x000000509c18723c */ /* 0x000fe20000041818 */
[----:B------:R-:W4:Y:S03]  /*2e10*/  LDSM.16.M88.2 R80, [R219+0x4080] ;  /* 0x00408000db50783b */ /* 0x000f260000000100 */
[----:B---3--:R-:W-:Y:S04]  /*2e20*/  MOV R0, UR4 ;  /* 0x0000000400007c02 */ /* 0x008fe80008000f00 */
[-C--:B-1----:R-:W-:Y:S05]  /*2e30*/  HMMA.16816.F32.BF16 R4, R136, R2.reuse, R4 ;  /* 0x000000028804723c */ /* 0x082fea0000041804 */
[----:B------:R-:W-:Y:S03]  /*2e40*/  LEA R0, R0, R231, 0xd ;  /* 0x000000e700007211 */ /* 0x000fe600078e68ff */
[C---:B------:R-:W-:Y:S01]  /*2e50*/  HMMA.16816.F32.BF16 R8, R140.reuse, R2, R8 ;  /* 0x000000028c08723c */ /* 0x040fe20000041808 */
[----:B------:R-:W-:Y:S03]  /*2e60*/  LDSM.16.M88.2 R2, [R222+0x4080] ;  /* 0x00408000de02783b */ /* 0x000fe60000000100 */
[----:B------:R-:W-:Y:S04]  /*2e70*/  SHF.L.U32 R0, R0, 0x1, RZ ;  /* 0x0000000100007819 */ /* 0x000fe800000006ff */
[-C--:B------:R-:W-:Y:S01]  /*2e80*/  HMMA.16816.F32.BF16 R12, R140, R82.reuse, R12 ;  /* 0x000000528c0c723c */ /* 0x080fe2000004180c */
[----:B------:R1:W3:Y:S07]  /*2e90*/  LDSM.16.M88.4 R152, [R0+0x8080] ;  /* 0x008080000098783b */ /* 0x0002ee0000000200 */
[C---:B------:R-:W-:Y:S08]  /*2ea0*/  HMMA.16816.F32.BF16 R16, R136.reuse, R82, R16 ;  /* 0x000000528810723c */ /* 0x040ff00000041810 */
[-C--:B--2---:R-:W-:Y:S01]  /*2eb0*/  HMMA.16816.F32.BF16 R20, R136, R132.reuse, R20 ;  /* 0x000000848814723c */ /* 0x084fe20000041814 */
[----:B------:R-:W2:Y:S07]  /*2ec0*/  LDSM.16.M88.4 R136, [R208+0x9080] ;  /* 0x00908000d088783b */ /* 0x000eae0000000200 */
[----:B------:R-:W-:Y:S01]  /*2ed0*/  HMMA.16816.F32.BF16 R24, R140, R132, R24 ;  /* 0x000000848c18723c */ /* 0x000fe20000041818 */
[----:B-1----:R-:W-:Y:S04]  /*2ee0*/  MOV R0, UR4 ;  /* 0x0000000400007c02 */ /* 0x002fe80008000f00 */
[----:B------:R-:W-:Y:S03]  /*2ef0*/  LEA R0, R0, R237, 0x6 ;  /* 0x000000ed00007211 */ /* 0x000fe600078e30ff */
[-C--:B-----5:R-:W-:Y:S08]  /*2f00*/  HMMA.16816.F32.BF16 R4, R144, R134.reuse, R4 ;  /* 0x000000869004723c */ /* 0x0a0ff00000041804 */
[C---:B----4-:R-:W-:Y:S08]  /*2f10*/  HMMA.16816.F32.BF16 R8, R76.reuse, R134, R8 ;  /* 0x000000864c08723c */ /* 0x050ff00000041808 */
[-C--:B------:R-:W-:Y:S08]  /*2f20*/  HMMA.16816.F32.BF16 R12, R76, R80.reuse, R12 ;  /* 0x000000504c0c723c */ /* 0x080ff0000004180c */
[C---:B------:R-:W-:Y:S08]  /*2f30*/  HMMA.16816.F32.BF16 R16, R144.reuse, R80, R16 ;  /* 0x000000509010723c */ /* 0x040ff00000041810 */
[-C--:B------:R-:W-:Y:S08]  /*2f40*/  HMMA.16816.F32.BF16 R20, R144, R148.reuse, R20 ;  /* 0x000000949014723c */ /* 0x080ff00000041814 */
[----:B------:R-:W-:Y:S08]  /*2f50*/  HMMA.16816.F32.BF16 R24, R76, R148, R24 ;  /* 0x000000944c18723c */ /* 0x000ff00000041818 */
[-C--:B---3--:R-:W-:Y:S08]  /*2f60*/  HMMA.16816.F32.BF16 R4, R152, R150.reuse, R4 ;  /* 0x000000969804723c */ /* 0x088ff00000041804 */
        /* <DEDUP_REMOVED lines=30> */
[----:B------:R-:W-:Y:S01]  /*3150*/  HMMA.16816.F32.BF16 R24, R136, R4, R24 ;  /* 0x000000048818723c */ /* 0x000fe20000041818 */
[----:B------:R1:W1:Y:S05]  /*3160*/  LDS R136, [R0.X4+0x12080] ;  /* 0x0120800000887984 */ /* 0x00026a0000004800 */
[----:B------:R1:W1:Y:S03]  /*3170*/  LDS R137, [R0.X4+0x120a0] ;  /* 0x0120a00000897984 */ /* 0x0002660000004800 */
[----:B------:R-:W1:Y:S02]  /*3180*/  MUFU.TANH R211, R13 ;  /* 0x0000000d00d37308 */ /* 0x000e640000002400 */
[----:B------:R1:W1:Y:S05]  /*3190*/  LDS R138, [R0.X4+0x12100] ;  /* 0x01210000008a7984 */ /* 0x00026a0000004800 */
[----:B------:R1:W1:Y:S01]  /*31a0*/  LDS R139, [R0.X4+0x12120] ;  /* 0x01212000008b7984 */ /* 0x0002620000004800 */
[----:B------:R-:W-:Y:S04]  /*31b0*/  DEPBAR.LE SB0, 0x0 ;  /* 0x000080000000791a */ /* 0x000fe80000000000 */
[----:B------:R-:W1:Y:S01]  /*31c0*/  MUFU.TANH R213, R14 ;  /* 0x0000000e00d57308 */ /* 0x000e620000002400 */
[----:B------:R-:W-:Y:S01]  /*31d0*/  BAR.SYNC.DEFER_BLOCKING 0x0 ;  /* 0x0000000000007b1d */ /* 0x000fe20000010000 */
[----:B------:R-:W-:Y:S02]  /*31e0*/  FMUL.FTZ R20, R20, c[0x0][0x2b4] ;  /* 0x0000ad0014147a20 */ /* 0x000fe40000410000 */
[----:B------:R-:W-:Y:S02]  /*31f0*/  FMUL.FTZ R21, R21, c[0x0][0x2b4] ;  /* 0x0000ad0015157a20 */ /* 0x000fe40000410000 */
[----:B------:R-:W-:Y:S02]  /*3200*/  FMUL.FTZ R22, R22, c[0x0][0x2b4] ;  /* 0x0000ad0016167a20 */ /* 0x000fe40000410000 */
[----:B------:R-:W-:Y:S02]  /*3210*/  FMUL.FTZ R23, R23, c[0x0][0x2b4] ;  /* 0x0000ad0017177a20 */ /* 0x000fe40000410000 */
[----:B------:R-:W1:Y:S01]  /*3220*/  MUFU.TANH R143, R20 ;  /* 0x00000014008f7308 */ /* 0x000e620000002400 */
[----:B------:R-:W-:Y:S02]  /*3230*/  FMUL.FTZ R24, R24, c[0x0][0x2b4] ;  /* 0x0000ad0018187a20 */ /* 0x000fe40000410000 */
[----:B------:R-:W-:Y:S02]  /*3240*/  FMUL.FTZ R25, R25, c[0x0][0x2b4] ;  /* 0x0000ad0019197a20 */ /* 0x000fe40000410000 */
[----:B------:R-:W-:Y:S02]  /*3250*/  FMUL.FTZ R26, R26, c[0x0][0x2b4] ;  /* 0x0000ad001a1a7a20 */ /* 0x000fe40000410000 */
[----:B------:R-:W-:Y:S03]  /*3260*/  FMUL.FTZ R27, R27, c[0x0][0x2b4] ;  /* 0x0000ad001b1b7a20 */ /* 0x000fe60000410000 */
[----:B------:R-:W1:Y:S01]  /*3270*/  MUFU.TANH R214, R15 ;  /* 0x0000000f00d67308 */ /* 0x000e620000002400 */
[----:B------:R1:W1:Y:S09]  /*3280*/  LDSM.16.M88.4 R76, [R225+0xf080] ;  /* 0x00f08000e14c783b */ /* 0x0002720000000200 */
[----:B------:R-:W1:Y:S01]  /*3290*/  MUFU.TANH R142, R21 ;  /* 0x00000015008e7308 */ /* 0x000e620000002400 */
[----:B------:R1:W1:Y:S05]  /*32a0*/  LDSM.16.M88.4 R80, [R226+0xe080] ;  /* 0x00e08000e250783b */ /* 0x00026a0000000200 */
[----:B------:R1:W1:Y:S04]  /*32b0*/  LDSM.16.M88.4 R132, [R226+0xf080] ;  /* 0x00f08000e284783b */ /* 0x0002680000000200 */
        /* <DEDUP_REMOVED lines=12> */
[----:B--234-:R-:W2:Y:S01]  /*3380*/  LDL.64 R6, [R1+0x10] ;  /* 0x0000100001067983 */ /* 0x01cea20000100a00 */
[----:B------:R-:W-:Y:S01]  /*3390*/  USHF.R.S32.HI UR28, URZ, 0x1f, UR19 ;  /* 0x0000001f3f1c7899 */ /* 0x000fe20008011413 */
[----:B------:R-:W-:Y:S01]  /*33a0*/  IMAD.U32 R10, RZ, RZ, UR18 ;  /* 0x00000012ff0a7e24 */ /* 0x000fe2000f8e00ff */
[----:B------:R-:W-:Y:S01]  /*33b0*/  ULDC.64 UR6, c[0x0][0x178] ;  /* 0x00005e0000067ab9 */ /* 0x000fe20000000a00 */
[----:B------:R-:W3:Y:S01]  /*33c0*/  LDL R147, [R1+0x1c] ;  /* 0x00001c0001937983 */ /* 0x000ee20000100800 */
[----:B------:R-:W-:Y:S01]  /*33d0*/  UIMAD UR28, UR28, UR6, URZ ;  /* 0x000000061c1c72a4 */ /* 0x000fe2000f8e023f */
[----:B-1----:R-:W-:Y:S01]  /*33e0*/  IMAD.U32 R0, RZ, RZ, UR25 ;  /* 0x00000019ff007e24 */ /* 0x002fe2000f8e00ff */
[----:B------:R-:W-:Y:S01]  /*33f0*/  UIMAD.WIDE.U32 UR30, UR19, UR6, URZ ;  /* 0x00000006131e72a5 */ /* 0x000fe2000f8e003f */
[----:B------:R-:W4:Y:S01]  /*3400*/  LDL R140, [R1+0x20] ;  /* 0x00002000018c7983 */ /* 0x000f220000100800 */
[----:B------:R-:W-:Y:S01]  /*3410*/  UIMAD UR28, UR19, UR7, UR28 ;  /* 0x00000007131c72a4 */ /* 0x000fe2000f8e021c */
[----:B------:R-:W-:Y:S01]  /*3420*/  IMAD.U32 R12, RZ, RZ, UR17 ;  /* 0x00000011ff0c7e24 */ /* 0x000fe2000f8e00ff */
[----:B------:R-:W-:Y:S01]  /*3430*/  @!P2 LEA R0, R0, 0x40, 0x6 ;  /* 0x000000400000a811 */ /* 0x000fe200078e30ff */
[----:B------:R-:W5:Y:S01]  /*3440*/  LDL.64 R148, [R1] ;  /* 0x0000000001947983 */ /* 0x000f620000100a00 */
[----:B------:R-:W-:Y:S01]  /*3450*/  USHF.L.U32 UR6, UR30, 0x6, URZ ;  /* 0x000000061e067899 */ /* 0x000fe2000800063f */
[----:B------:R-:W-:Y:S01]  /*3460*/  IMAD.U32 R11, RZ, RZ, UR20 ;  /* 0x00000014ff0b7e24 */ /* 0x000fe2000f8e00ff */
[----:B------:R-:W-:Y:S02]  /*3470*/  UIADD3 UR28, UR31, UR28, URZ ;  /* 0x0000001c1f1c7290 */ /* 0x000fe4000fffe03f */
[----:B------:R-:W-:Y:S02]  /*3480*/  UIMAD UR7, UR19, UR14, UR9 ;  /* 0x0000000e130772a4 */ /* 0x000fe4000f8e0209 */
[----:B------:R-:W-:Y:S01]  /*3490*/  IADD3 R10, P6, P5, R248, UR6, R10 ;  /* 0x00000006f80a7c10 */ /* 0x000fe2000fdde00a */
[----:B------:R-:W-:Y:S03]  /*34a0*/  USHF.L.U64.HI UR28, UR30, 0x6, UR28 ;  /* 0x000000061e1c7899 */ /* 0x000fe6000801021c */
[----:B------:R-:W-:Y:S03]  /*34b0*/  IADD3 R2, -R242, UR7, RZ ;  /* 0x00000007f2027c10 */ /* 0x000fe6000fffe1ff */
[C---:B------:R-:W-:Y:S02]  /*34c0*/  IADD3.X R12, R245.reuse, UR28, R12, P6, P5 ;  /* 0x0000001cf50c7c10 */ /* 0x040fe4000b7ea40c */
[----:B------:R-:W-:Y:S02]  /*34d0*/  IADD3 R5, P5, R248, UR6, RZ ;  /* 0x00000006f8057c10 */ /* 0x000fe4000ffbe0ff */
[----:B------:R-:W-:Y:S02]  /*34e0*/  ISETP.LT.OR P6, PT, R2, 0x1, P4 ;  /* 0x000000010200780c */ /* 0x000fe400027c1670 */
[C---:B--2---:R-:W-:Y:S02]  /*34f0*/  @!P2 IADD3 R3, P1, R0.reuse, R6, RZ ;  /* 0x000000060003a210 */ /* 0x044fe40007f3e0ff */
[----:B------:R-:W-:Y:S02]  /*3500*/  IADD3.X R7, R245, UR28, RZ, P5, !PT ;  /* 0x0000001cf5077c10 */ /* 0x000fe4000affe4ff */
[----:B------:R-:W-:Y:S02]  /*3510*/  LEA R6, P5, R5, c[0x0][0x160], 0x1 ;  /* 0x0000580005067a11 */ /* 0x000fe400078a08ff */
[----:B---3--:R-:W-:Y:S02]  /*3520*/  @!P2 LEA.HI.X.SX32 R0, R0, R147, 0x1, P1 ;  /* 0x000000930000a211 */ /* 0x008fe400008f0eff */
[----:B------:R-:W-:Y:S02]  /*3530*/  @!P2 LEA R8, P1, R3, c[0x0][0x258], 0x2 ;  /* 0x000096000308aa11 */ /* 0x000fe400078210ff */
[----:B------:R-:W-:Y:S02]  /*3540*/  LEA.HI.X R7, R5, c[0x0][0x164], R7, 0x1, P5 ;  /* 0x0000590005077a11 */ /* 0x000fe400028f0c07 */
[----:B------:R-:W-:Y:S01]  /*3550*/  @!P2 LEA.HI.X R9, R3, c[0x0][0x25c], R0, 0x2, P1 ;  /* 0x000097000309aa11 */ /* 0x000fe200008f1400 */
[----:B----4-:R-:W-:Y:S01]  /*3560*/  IMAD R0, R11, 0x4000, R140 ;  /* 0x000040000b007824 */ /* 0x010fe200078e028c */
[----:B------:R-:W-:Y:S02]  /*3570*/  LEA R4, P1, R10, c[0x0][0x160], 0x1 ;  /* 0x000058000a047a11 */ /* 0x000fe400078208ff */
[----:B------:R-:W-:Y:S02]  /*3580*/  ISETP.LT.OR P5, PT, R2, 0x1, P3 ;  /* 0x000000010200780c */ /* 0x000fe40001fa1670 */
[----:B------:R-:W-:Y:S01]  /*3590*/  @!PT LDS RZ, [RZ] ;  /* 0x00000000fffff984 */ /* 0x000fe20000000800 */
[----:B------:R-:W-:Y:S01]  /*35a0*/  @!PT LDS RZ, [RZ] ;  /* 0x00000000fffff984 */ /* 0x000fe20000000800 */
[----:B------:R-:W-:Y:S01]  /*35b0*/  @!PT LDS RZ, [RZ] ;  /* 0x00000000fffff984 */ /* 0x000fe20000000800 */
[----:B------:R1:W-:Y:S01]  /*35c0*/  LDGSTS.E.BYPASS.LTC128B.128 [R0], [R6.64], !P6 ;  /* 0x0000000006007fae */ /* 0x0003e2000f101d5a */
[----:B------:R-:W-:Y:S02]  /*35d0*/  LEA.HI.X R5, R10, c[0x0][0x164], R12, 0x1, P1 ;  /* 0x000059000a057a11 */ /* 0x000fe400008f0c0c */
[C---:B------:R-:W-:Y:S02]  /*35e0*/  ISETP.LT.OR P1, PT, R2.reuse, 0x21, P4 ;  /* 0x000000210200780c */ /* 0x040fe40002721670 */
[----:B------:R-:W-:Y:S01]  /*35f0*/  ISETP.LT.OR P6, PT, R2, 0x21, P3 ;  /* 0x000000210200780c */ /* 0x000fe20001fc1670 */
[----:B------:R-:W-:Y:S04]  /*3600*/  IMAD.U32 R2, RZ, RZ, UR20 ;  /* 0x00000014ff027e24 */ /* 0x000fe8000f8e00ff */
[----:B-----5:R-:W-:Y:S01]  /*3610*/  @!P2 IMAD R2, R2, 0x40, R148 ;  /* 0x000000400202a824 */ /* 0x020fe200078e0294 */
[----:B------:R1:W-:Y:S03]  /*3620*/  LDGSTS.E.BYPASS.LTC128B.128 [R0+0x2000], [R6.64+0x80], !P5 ;  /* 0x0200008006007fae */ /* 0x0003e6000e901d5a */
[----:B------:R-:W-:Y:S02]  /*3630*/  @!P2 IMAD.SHL.U32 R2, R2, 0x4, RZ ;  /* 0x000000040202a824 */ /* 0x000fe400078e00ff */
[----:B------:R1:W-:Y:S04]  /*3640*/  LDGSTS.E.BYPASS.LTC128B.128 [R0+0x1000], [R4.64], !P1 ;  /* 0x0100000004007fae */ /* 0x0003e8000c901d5a */
[----:B------:R1:W-:Y:S04]  /*3650*/  LDGSTS.E.BYPASS.LTC128B.128 [R0+0x3000], [R4.64+0x80], !P6 ;  /* 0x0300008004007fae */ /* 0x0003e8000f101d5a */
[----:B------:R1:W-:Y:S02]  /*3660*/  @!P2 LDGSTS.E.BYPASS.LTC128B.128 [R2+0x12080], [R8.64] ;  /* 0x120800000802afae */ /* 0x0003e4000b901d5a */
.L_x_793:
        /* <DEDUP_REMOVED lines=10> */
[----:B------:R-:W-:Y:S02]  /*3710*/  IADD3 R0, R0, R226, RZ ;  /* 0x000000e200007210 */ /* 0x000fe40007ffe0ff */
[----:B------:R-:W-:Y:S02]  /*3720*/  IADD3 R3, -R252, UR6, R237 ;  /* 0x00000006fc037c10 */ /* 0x000fe4000fffe1ed */
        /* <DEDUP_REMOVED lines=10> */
[----:B------:R-:W-:Y:S08]  /*37d0*/  HMMA.16816.F32.BF16 R24, R132, R170, R24 ;  /* 0x000000aa8418723c */ /* 0x000ff00000041818 */
        /* <DEDUP_REMOVED lines=31> */
[----:B------:R-:W2:Y:S08]  /*39d0*/  LDSM.16.M88.4 R80, [R2+0x11080] ;  /* 0x011080000250783b */ /* 0x000eb00000000200 */
[----:B------:R-:W-:Y:S01]  /*39e0*/  LDS R2, [R237.X4+0x12280] ;  /* 0x01228000ed027984 */ /* 0x000fe20000004800 */
        /* <DEDUP_REMOVED lines=8> */
[----:B--2---:R-:W-:Y:S04]  /*3a70*/  IMNMX R0, R239, R3, PT ;  /* 0x00000003ef007217 */ /* 0x004fe80003800200 */
[----:B------:R-:W-:Y:S04]  /*3a80*/  ISETP.GT.AND P1, PT, R0, RZ, PT ;  /* 0x000000ff0000720c */ /* 0x000fe80003f24270 */
[C---:B------:R-:W-:Y:S01]  /*3a90*/  FSEL R140, R145.reuse, -INF , P1 ;  /* 0xff800000918c7808 */ /* 0x040fe20000800000 */
[-C--:B-1----:R-:W-:Y:S05]  /*3aa0*/  HMMA.16816.F32.BF16 R4, R76, R202.reuse, R4 ;  /* 0x000000ca4c04723c */ /* 0x082fea0000041804 */
[----:B------:R-:W-:Y:S01]  /*3ab0*/  FFMA.FTZ R140, R140, c[0x0][0x29c], -R136 ;  /* 0x0000a7008c8c7a23 */ /* 0x000fe20000010888 */
[----:B------:R-:W-:Y:S02]  /*3ac0*/  ISETP.GT.AND P1, PT, R0, 0x1, PT ;  /* 0x000000010000780c */ /* 0x000fe40003f24270 */
[C---:B---3--:R-:W-:Y:S03]  /*3ad0*/  HMMA.16816.F32.BF16 R8, R80.reuse, R202, R8 ;  /* 0x000000ca5008723c */ /* 0x048fe60000041808 */
[----:B------:R-:W1:Y:S05]  /*3ae0*/  MUFU.EX2 R140, R140 ;  /* 0x0000008c008c7308 */ /* 0x000e6a0000000800 */
[-C--:B------:R-:W-:Y:S08]  /*3af0*/  HMMA.16816.F32.BF16 R12, R80, R204.reuse, R12 ;  /* 0x000000cc500c723c */ /* 0x080ff0000004180c */
[C---:B------:R-:W-:Y:S04]  /*3b00*/  HMMA.16816.F32.BF16 R16, R76.reuse, R204, R16 ;  /* 0x000000cc4c10723c */ /* 0x040fe80000041810 */
[----:B------:R-:W-:Y:S04]  /*3b10*/  FADD.FTZ R4, R4, -R2 ;  /* 0x8000000204047221 */ /* 0x000fe80000010000 */
[-C--:B------:R-:W-:Y:S04]  /*3b20*/  HMMA.16816.F32.BF16 R20, R76, R206.reuse, R20 ;  /* 0x000000ce4c14723c */ /* 0x080fe80000041814 */
[----:B-1----:R-:W-:Y:S03]  /*3b30*/  FMUL.FTZ R4, R140, R4 ;  /* 0x000000048c047220 */ /* 0x002fe60000410000 */
[----:B------:R-:W-:Y:S01]  /*3b40*/  FSEL R78, R146, -INF , P1 ;  /* 0xff800000924e7808 */ /* 0x000fe20000800000 */
[----:B------:R-:W-:Y:S04]  /*3b50*/  HMMA.16816.F32.BF16 R24, R80, R206, R24 ;  /* 0x000000ce5018723c */ /* 0x000fe80000041818 */
[----:B------:R-:W-:Y:S01]  /*3b60*/  ISETP.GT.AND P1, PT, R0, 0x20, PT ;  /* 0x000000200000780c */ /* 0x000fe20003f24270 */
[--C-:B------:R-:W-:Y:S02]  /*3b70*/  FFMA.FTZ R78, R78, c[0x0][0x29c], -R136.reuse ;  /* 0x0000a7004e4e7a23 */ /* 0x100fe40000010888 */
[----:B------:R-:W-:Y:S01]  /*3b80*/  FFMA.FTZ R77, -R145, R145, 1 ;  /* 0x3f800000914d7423 */ /* 0x000fe20000010191 */
[----:B------:R-:W-:Y:S02]  /*3b90*/  FSEL R76, R141, -INF , P1 ;  /* 0xff8000008d4c7808 */ /* 0x000fe40000800000 */
[----:B------:R-:W-:Y:S01]  /*3ba0*/  ISETP.GT.AND P1, PT, R0, 0x21, PT ;  /* 0x000000210000780c */ /* 0x000fe20003f24270 */
[----:B------:R-:W1:Y:S01]  /*3bb0*/  MUFU.EX2 R78, R78 ;  /* 0x0000004e004e7308 */ /* 0x000e620000000800 */
[----:B------:R-:W-:Y:S02]  /*3bc0*/  FMUL.FTZ R150, R4, R77 ;  /* 0x0000004d04967220 */ /* 0x000fe40000410000 */
[----:B------:R-:W-:Y:S01]  /*3bd0*/  FFMA.FTZ R76, R76, c[0x0][0x29c], -R136 ;  /* 0x0000a7004c4c7a23 */ /* 0x000fe20000010888 */
[----:B------:R-:W-:Y:S01]  /*3be0*/  FSEL R82, R144, -INF , P1 ;  /* 0xff80000090527808 */ /* 0x000fe20000800000 */
[----:B------:R-:W-:Y:S01]  /*3bf0*/  FADD.FTZ R4, R5, -R2 ;  /* 0x8000000205047221 */ /* 0x000fe20000010000 */
[----:B------:R-:W-:Y:S01]  /*3c00*/  ISETP.GT.AND P1, PT, R0, 0x40, PT ;  /* 0x000000400000780c */ /* 0x000fe20003f24270 */
[----:B------:R-:W-:Y:S02]  /*3c10*/  FFMA.FTZ R5, -R141, R141, 1 ;  /* 0x3f8000008d057423 */ /* 0x000fe4000001018d */
[----:B------:R-:W-:Y:S01]  /*3c20*/  FFMA.FTZ R82, R82, c[0x0][0x29c], -R136 ;  /* 0x0000a70052527a23 */ /* 0x000fe20000010888 */
[----:B------:R2:W-:Y:S01]  /*3c30*/  MUFU.EX2 R83, R76 ;  /* 0x0000004c00537308 */ /* 0x0005e20000000800 */
[----:B------:R-:W-:Y:S01]  /*3c40*/  FSEL R133, R143, -INF , P1 ;  /* 0xff8000008f857808 */ /* 0x000fe20000800000 */
[--C-:B------:R-:W-:Y:S01]  /*3c50*/  FADD.FTZ R20, R20, -R2.reuse ;  /* 0x8000000214147221 */ /* 0x100fe20000010000 */
[----:B------:R-:W-:Y:S01]  /*3c60*/  ISETP.GT.AND P1, PT, R0, 0x41, PT ;  /* 0x000000410000780c */ /* 0x000fe20003f24270 */
[----:B------:R-:W-:Y:S01]  /*3c70*/  FADD.FTZ R21, R21, -R2 ;  /* 0x8000000215157221 */ /* 0x000fe20000010000 */
[----:B------:R-:W-:Y:S01]  /*3c80*/  IADD3 R0, R3, 0x8, RZ ;  /* 0x0000000803007810 */ /* 0x000fe20007ffe0ff */
[--C-:B------:R-:W-:Y:S03]  /*3c90*/  FFMA.FTZ R133, R133, c[0x0][0x29c], -R136.reuse ;  /* 0x0000a70085857a23 */ /* 0x100fe60000010888 */
[----:B------:R-:W-:Y:S01]  /*3ca0*/  IMNMX R0, R239, R0, PT ;  /* 0x00000000ef007217 */ /* 0x000fe20003800200 */
[----:B------:R-:W-:Y:S03]  /*3cb0*/  MUFU.EX2 R82, R82 ;  /* 0x0000005200527308 */ /* 0x000fe60000000800 */
[----:B------:R-:W-:Y:S01]  /*3cc0*/  ISETP.GT.AND P6, PT, R0, 0x21, PT ;  /* 0x000000210000780c */ /* 0x000fe20003fc4270 */
[----:B-1----:R-:W-:Y:S01]  /*3cd0*/  FMUL.FTZ R4, R78, R4 ;  /* 0x000000044e047220 */ /* 0x002fe20000410000 */
[----:B------:R-:W-:Y:S02]  /*3ce0*/  ISETP.GT.AND P5, PT, R0, 0x40, PT ;  /* 0x000000400000780c */ /* 0x000fe40003fa4270 */
[----:B------:R-:W-:Y:S03]  /*3cf0*/  F2FP.BF16.PACK_AB R78, R78, R140 ;  /* 0x0000008c4e4e723e */ /* 0x000fe600000010ff */
[----:B------:R-:W1:Y:S01]  /*3d00*/  MUFU.EX2 R133, R133 ;  /* 0x0000008500857308 */ /* 0x000e620000000800 */
[----:B--2---:R-:W-:Y:S02]  /*3d10*/  FSEL R76, R142, -INF , P1 ;  /* 0xff8000008e4c7808 */ /* 0x004fe40000800000 */
[----:B------:R-:W-:Y:S03]  /*3d20*/  ISETP.GT.AND P1, PT, R0, RZ, PT ;  /* 0x000000ff0000720c */ /* 0x000fe60003f24270 */
[----:B------:R-:W-:Y:S01]  /*3d30*/  FFMA.FTZ R136, R76, c[0x0][0x29c], -R136 ;  /* 0x0000a7004c887a23 */ /* 0x000fe20000010888 */
[----:B------:R-:W-:Y:S02]  /*3d40*/  FSEL R76, R156, -INF , P1 ;  /* 0xff8000009c4c7808 */ /* 0x000fe40000800000 */
[----:B------:R-:W-:Y:S01]  /*3d50*/  ISETP.GT.AND P1, PT, R0, 0x1, PT ;  /* 0x000000010000780c */ /* 0x000fe20003f24270 */
[----:B------:R-:W2:Y:S02]  /*3d60*/  MUFU.EX2 R81, R136 ;  /* 0x0000008800517308 */ /* 0x000ea40000000800 */
[--C-:B------:R-:W-:Y:S01]  /*3d70*/  FFMA.FTZ R76, R76, c[0x0][0x29c], -R137.reuse ;  /* 0x0000a7004c4c7a23 */ /* 0x100fe20000010889 */
[----:B------:R-:W-:Y:S02]  /*3d80*/  FSEL R79, R157, -INF , P1 ;  /* 0xff8000009d4f7808 */ /* 0x000fe40000800000 */
[----:B------:R-:W-:Y:S03]  /*3d90*/  ISETP.GT.AND P1, PT, R0, 0x20, PT ;  /* 0x000000200000780c */ /* 0x000fe60003f24270 */
[--C-:B------:R-:W-:Y:S02]  /*3da0*/  FFMA.FTZ R77, R79, c[0x0][0x29c], -R137.reuse ;  /* 0x0000a7004f4d7a23 */ /* 0x100fe40000010889 */
[----:B------:R3:W4:Y:S01]  /*3db0*/  MUFU.EX2 R80, R76 ;  /* 0x0000004c00507308 */ /* 0x0007220000000800 */
[----:B------:R-:W-:Y:S02]  /*3dc0*/  FFMA.FTZ R79, -R146, R146, 1 ;  /* 0x3f800000924f7423 */ /* 0x000fe40000010192 */
[----:B-1----:R-:W-:Y:S02]  /*3dd0*/  FMUL.FTZ R20, R133, R20 ;  /* 0x0000001485147220 */ /* 0x002fe40000410000 */
[----:B------:R-:W-:Y:S01]  /*3de0*/  FMUL.FTZ R149, R4, R79 ;  /* 0x0000004f04957220 */ /* 0x000fe20000410000 */
[----:B------:R-:W-:Y:S01]  /*3df0*/  FSEL R4, R153, -INF , P6 ;  /* 0xff80000099047808 */ /* 0x000fe20003000000 */
[--C-:B------:R-:W-:Y:S03]  /*3e00*/  FADD.FTZ R79, R17, -R2.reuse ;  /* 0x80000002114f7221 */ /* 0x100fe60000010000 */
[----:B------:R-:W-:Y:S01]  /*3e10*/  MUFU.EX2 R77, R77 ;  /* 0x0000004d004d7308 */ /* 0x000fe20000000800 */
[--C-:B------:R-:W-:Y:S02]  /*3e20*/  FFMA.FTZ R17, R4, c[0x0][0x29c], -R137.reuse ;  /* 0x0000a70004117a23 */ /* 0x100fe40000010889 */
[----:B------:R-:W-:Y:S07]  /*3e30*/  FFMA.FTZ R4, -R144, R144, 1 ;  /* 0x3f80000090047423 */ /* 0x000fee0000010190 */
[----:B------:R-:W-:Y:S01]  /*3e40*/  MUFU.EX2 R17, R17 ;  /* 0x0000001100117308 */ /* 0x000fe20000000800 */
[----:B---3--:R-:W-:Y:S02]  /*3e50*/  FSEL R76, R154, -INF , P1 ;  /* 0xff8000009a4c7808 */ /* 0x008fe40000800000 */
[----:B------:R-:W-:Y:S01]  /*3e60*/  ISETP.GT.AND P1, PT, R0, 0x41, PT ;  /* 0x000000410000780c */ /* 0x000fe20003f24270 */
[----:B------:R-:W-:Y:S01]  /*3e70*/  FADD.FTZ R0, R16, -R2 ;  /* 0x8000000210007221 */ /* 0x000fe20000010000 */
[----:B------:R-:W-:Y:S01]  /*3e80*/  FSEL R16, R152, -INF , P5 ;  /* 0xff80000098107808 */ /* 0x000fe20002800000 */
[--C-:B------:R-:W-:Y:S01]  /*3e90*/  FFMA.FTZ R76, R76, c[0x0][0x29c], -R137.reuse ;  /* 0x0000a7004c4c7a23 */ /* 0x100fe20000010889 */
[----:B------:R-:W-:Y:S01]  /*3ea0*/  FSEL R2, R151, -INF , P1 ;  /* 0xff80000097027808 */ /* 0x000fe20000800000 */
[----:B------:R-:W-:Y:S02]  /*3eb0*/  FMUL.FTZ R0, R83, R0 ;  /* 0x0000000053007220 */ /* 0x000fe40000410000 */
[--C-:B------:R-:W-:Y:S02]  /*3ec0*/  FFMA.FTZ R16, R16, c[0x0][0x29c], -R137.reuse ;  /* 0x0000a70010107a23 */ /* 0x100fe40000010889 */
[----:B------:R-:W-:Y:S01]  /*3ed0*/  FMUL.FTZ R148, R0, R5 ;  /* 0x0000000500947220 */ /* 0x000fe20000410000 */
[----:B------:R-:W1:Y:S01]  /*3ee0*/  MUFU.EX2 R76, R76 ;  /* 0x0000004c004c7308 */ /* 0x000e620000000800 */
[----:B------:R-:W3:Y:S01]  /*3ef0*/  LDS R0, [R237.X4+0x122a0] ;  /* 0x0122a000ed007984 */ /* 0x000ee20000004800 */
[----:B------:R-:W-:Y:S01]  /*3f00*/  FFMA.FTZ R137, R2, c[0x0][0x29c], -R137 ;  /* 0x0000a70002897a23 */ /* 0x000fe20000010889 */
[----:B------:R-:W-:Y:S01]  /*3f10*/  IADD3 R2, R3, 0x20, RZ ;  /* 0x0000002003027810 */ /* 0x000fe20007ffe0ff */
[C---:B------:R-:W-:Y:S01]  /*3f20*/  FMUL.FTZ R5, R82.reuse, R79 ;  /* 0x0000004f52057220 */ /* 0x040fe20000410000 */
[----:B------:R-:W-:Y:S02]  /*3f30*/  F2FP.BF16.PACK_AB R82, R82, R83 ;  /* 0x000000535252723e */ /* 0x000fe400000010ff */
[----:B------:R-:W-:Y:S01]  /*3f40*/  IMNMX R2, R239, R2, PT ;  /* 0x00000002ef027217 */ /* 0x000fe20003800200 */
[----:B------:R-:W-:Y:S02]  /*3f50*/  FMUL.FTZ R147, R5, R4 ;  /* 0x0000000405937220 */ /* 0x000fe40000410000 */
[----:B------:R-:W-:Y:S01]  /*3f60*/  FFMA.FTZ R4, -R143, R143, 1 ;  /* 0x3f8000008f047423 */ /* 0x000fe2000001018f */
[C---:B------:R-:W-:Y:S01]  /*3f70*/  ISETP.GT.AND P1, PT, R2.reuse, RZ, PT ;  /* 0x000000ff0200720c */ /* 0x040fe20003f24270 */
[----:B------:R-:W5:Y:S01]  /*3f80*/  MUFU.EX2 R5, R137 ;  /* 0x0000008900057308 */ /* 0x000f620000000800 */
[----:B------:R-:W-:Y:S01]  /*3f90*/  ISETP.GT.AND P5, PT, R2, 0x40, PT ;  /* 0x000000400200780c */ /* 0x000fe20003fa4270 */
[----:B------:R-:W-:Y:S01]  /*3fa0*/  FMUL.FTZ R146, R20, R4 ;  /* 0x0000000414927220 */ /* 0x000fe20000410000 */
[----:B------:R-:W-:Y:S01]  /*3fb0*/  FSEL R79, R209, -INF , P1 ;  /* 0xff800000d14f7808 */ /* 0x000fe20000800000 */
[C---:B--2---:R-:W-:Y:S01]  /*3fc0*/  FMUL.FTZ R20, R81.reuse, R21 ;  /* 0x0000001551147220 */ /* 0x044fe20000410000 */
[----:B------:R-:W-:Y:S01]  /*3fd0*/  ISETP.GT.AND P1, PT, R2, 0x1, PT ;  /* 0x000000010200780c */ /* 0x000fe20003f24270 */
[----:B------:R-:W-:Y:S01]  /*3fe0*/  FFMA.FTZ R4, -R142, R142, 1 ;  /* 0x3f8000008e047423 */ /* 0x000fe2000001018e */
[----:B------:R-:W-:Y:S01]  /*3ff0*/  F2FP.BF16.PACK_AB R81, R81, R133 ;  /* 0x000000855151723e */ /* 0x000fe200000010ff */
[--C-:B------:R-:W-:Y:S01]  /*4000*/  FFMA.FTZ R79, R79, c[0x0][0x29c], -R138.reuse ;  /* 0x0000a7004f4f7a23 */ /* 0x100fe2000001088a */
[----:B------:R-:W-:Y:S01]  /*4010*/  FSEL R132, R210, -INF , P1 ;  /* 0xff800000d2847808 */ /* 0x000fe20000800000 */
[----:B------:R-:W-:Y:S01]  /*4020*/  FMUL.FTZ R143, R20, R4 ;  /* 0x00000004148f7220 */ /* 0x000fe20000410000 */
[----:B------:R-:W-:Y:S01]  /*4030*/  ISETP.GT.AND P1, PT, R2, 0x20, PT ;  /* 0x000000200200780c */ /* 0x000fe20003f24270 */
[----:B------:R-:W-:Y:S01]  /*4040*/  FFMA.FTZ R20, -R156, R156, 1 ;  /* 0x3f8000009c147423 */ /* 0x000fe2000001019c */
[----:B------:R-:W2:Y:S01]  /*4050*/  MUFU.EX2 R16, R16 ;  /* 0x0000001000107308 */ /* 0x000ea20000000800 */
[----:B------:R-:W-:Y:S01]  /*4060*/  FFMA.FTZ R132, R132, c[0x0][0x29c], -R138 ;  /* 0x0000a70084847a23 */ /* 0x000fe2000001088a */
[----:B------:R-:W-:Y:S02]  /*4070*/  FSEL R21, R212, -INF , P1 ;  /* 0xff800000d4157808 */ /* 0x000fe40000800000 */
[----:B------:R-:W-:Y:S06]  /*4080*/  ISETP.GT.AND P1, PT, R2, 0x21, PT ;  /* 0x000000210200780c */ /* 0x000fec0003f24270 */
[----:B------:R-:W1:Y:S01]  /*4090*/  MUFU.EX2 R79, R79 ;  /* 0x0000004f004f7308 */ /* 0x000e620000000800 */
[----:B---3--:R-:W-:Y:S02]  /*40a0*/  FADD.FTZ R4, R6, -R0 ;  /* 0x8000000006047221 */ /* 0x008fe40000010000 */
[----:B------:R-:W-:Y:S02]  /*40b0*/  FFMA.FTZ R6, R21, c[0x0][0x29c], -R138 ;  /* 0x0000a70015067a23 */ /* 0x000fe4000001088a */
[--C-:B------:R-:W-:Y:S05]  /*40c0*/  FADD.FTZ R21, R7, -R0.reuse ;  /* 0x8000000007157221 */ /* 0x100fea0000010000 */
[----:B------:R-:W-:Y:S01]  /*40d0*/  MUFU.EX2 R132, R132 ;  /* 0x0000008400847308 */ /* 0x000fe20000000800 */
[----:B----4-:R-:W-:Y:S02]  /*40e0*/  FMUL.FTZ R4, R80, R4 ;  /* 0x0000000450047220 */ /* 0x010fe40000410000 */
[--C-:B------:R-:W-:Y:S02]  /*40f0*/  FADD.FTZ R18, R18, -R0.reuse ;  /* 0x8000000012127221 */ /* 0x100fe40000010000 */
[----:B------:R-:W-:Y:S01]  /*4100*/  FMUL.FTZ R142, R4, R20 ;  /* 0x00000014048e7220 */ /* 0x000fe20000410000 */
[----:B------:R-:W-:Y:S01]  /*4110*/  FSEL R20, R211, -INF , P1 ;  /* 0xff800000d3147808 */ /* 0x000fe20000800000 */
[----:B------:R-:W-:Y:S01]  /*4120*/  FFMA.FTZ R4, -R157, R157, 1 ;  /* 0x3f8000009d047423 */ /* 0x000fe2000001019d */
[----:B------:R-:W-:Y:S01]  /*4130*/  ISETP.GT.AND P1, PT, R2, 0x41, PT ;  /* 0x000000410200780c */ /* 0x000fe20003f24270 */
[----:B------:R-:W-:Y:S01]  /*4140*/  FADD.FTZ R136, R22, -R0 ;  /* 0x8000000016887221 */ /* 0x000fe20000010000 */
[----:B------:R3:W-:Y:S01]  /*4150*/  MUFU.EX2 R7, R6 ;  /* 0x0000000600077308 */ /* 0x0007e20000000800 */
[----:B------:R-:W-:Y:S01]  /*4160*/  FFMA.FTZ R20, R20, c[0x0][0x29c], -R138 ;  /* 0x0000a70014147a23 */ /* 0x000fe2000001088a */
[----:B------:R-:W-:Y:S01]  /*4170*/  FSEL R2, R155, -INF , P1 ;  /* 0xff8000009b027808 */ /* 0x000fe20000800000 */
[----:B------:R-:W-:Y:S02]  /*4180*/  FADD.FTZ R23, R23, -R0 ;  /* 0x8000000017177221 */ /* 0x000fe40000010000 */
[----:B-1----:R-:W-:Y:S02]  /*4190*/  FMUL.FTZ R18, R76, R18 ;  /* 0x000000124c127220 */ /* 0x002fe40000410000 */
[----:B---3--:R-:W-:Y:S02]  /*41a0*/  FMUL.FTZ R6, R77, R21 ;  /* 0x000000154d067220 */ /* 0x008fe40000410000 */
[----:B------:R-:W-:Y:S02]  /*41b0*/  FFMA.FTZ R21, -R152, R152, 1 ;  /* 0x3f80000098157423 */ /* 0x000fe40000010198 */
[----:B------:R-:W-:Y:S01]  /*41c0*/  FMUL.FTZ R141, R6, R4 ;  /* 0x00000004068d7220 */ /* 0x000fe20000410000 */
[----:B------:R-:W-:Y:S01]  /*41d0*/  FSEL R4, R158, -INF , P5 ;  /* 0xff8000009e047808 */ /* 0x000fe20002800000 */
[----:B------:R1:W-:Y:S04]  /*41e0*/  MUFU.EX2 R6, R20 ;  /* 0x0000001400067308 */ /* 0x0003e80000000800 */
[--C-:B------:R-:W-:Y:S02]  /*41f0*/  FFMA.FTZ R4, R4, c[0x0][0x29c], -R138.reuse ;  /* 0x0000a70004047a23 */ /* 0x100fe4000001088a */
[----:B------:R-:W-:Y:S01]  /*4200*/  FFMA.FTZ R138, R2, c[0x0][0x29c], -R138 ;  /* 0x0000a700028a7a23 */ /* 0x000fe2000001088a */
[----:B------:R-:W-:Y:S01]  /*4210*/  IADD3 R2, R3, 0x28, RZ ;  /* 0x0000002803027810 */ /* 0x000fe20007ffe0ff */
[----:B------:R-:W-:Y:S02]  /*4220*/  FFMA.FTZ R3, -R154, R154, 1 ;  /* 0x3f8000009a037423 */ /* 0x000fe4000001019a */
[----:B------:R-:W3:Y:S02]  /*4230*/  MUFU.EX2 R4, R4 ;  /* 0x0000000400047308 */ /* 0x000ee40000000800 */
[----:B------:R-:W-:Y:S02]  /*4240*/  FMUL.FTZ R145, R18, R3 ;  /* 0x0000000312917220 */ /* 0x000fe40000410000 */
[----:B-----5:R-:W-:Y:S01]  /*4250*/  FMUL.FTZ R18, R5, R23 ;  /* 0x0000001705127220 */ /* 0x020fe20000410000 */
[----:B------:R-:W-:Y:S02]  /*4260*/  F2FP.BF16.PACK_AB R23, R77, R80 ;  /* 0x000000504d17723e */ /* 0x000fe400000010ff */
[----:B------:R-:W-:Y:S03]  /*4270*/  F2FP.BF16.PACK_AB R77, R147, R148 ;  /* 0x00000094934d723e */ /* 0x000fe600000010ff */
[----:B------:R4:W5:Y:S01]  /*4280*/  MUFU.EX2 R3, R138 ;  /* 0x0000008a00037308 */ /* 0x0009620000000800 */
[----:B-1----:R-:W-:Y:S01]  /*4290*/  FADD.FTZ R20, R19, -R0 ;  /* 0x8000000013147221 */ /* 0x002fe20000010000 */
[----:B------:R-:W-:Y:S01]  /*42a0*/  IMNMX R0, R239, R2, PT ;  /* 0x00000002ef007217 */ /* 0x000fe20003800200 */
[----:B------:R-:W-:Y:S01]  /*42b0*/  FFMA.FTZ R19, -R153, R153, 1 ;  /* 0x3f80000099137423 */ /* 0x000fe20000010199 */
[----:B------:R-:W1:Y:S01]  /*42c0*/  LDS R2, [R237.X4+0x12300] ;  /* 0x01230000ed027984 */ /* 0x000e620000004800 */
[----:B------:R-:W-:Y:S01]  /*42d0*/  FMUL.FTZ R20, R17, R20 ;  /* 0x0000001411147220 */ /* 0x000fe20000410000 */
[C---:B------:R-:W-:Y:S02]  /*42e0*/  ISETP.GT.AND P1, PT, R0.reuse, RZ, PT ;  /* 0x000000ff0000720c */ /* 0x040fe40003f24270 */
[----:B------:R-:W-:Y:S01]  /*42f0*/  ISETP.GT.AND P5, PT, R0, 0x1, PT ;  /* 0x000000010000780c */ /* 0x000fe20003fa4270 */
[----:B------:R-:W-:Y:S01]  /*4300*/  FMUL.FTZ R144, R20, R19 ;  /* 0x0000001314907220 */ /* 0x000fe20000410000 */
[----:B------:R-:W-:Y:S01]  /*4310*/  FSEL R135, R236, -INF , P1 ;  /* 0xff800000ec877808 */ /* 0x000fe20000800000 */
[----:B------:R-:W-:Y:S01]  /*4320*/  FFMA.FTZ R20, -R151, R151, 1 ;  /* 0x3f80000097147423 */ /* 0x000fe20000010197 */
[----:B------:R-:W-:Y:S01]  /*4330*/  ISETP.GT.AND P1, PT, R0, 0x20, PT ;  /* 0x000000200000780c */ /* 0x000fe20003f24270 */
[----:B--2---:R-:W-:Y:S01]  /*4340*/  FMUL.FTZ R19, R16, R136 ;  /* 0x0000008810137220 */ /* 0x004fe20000410000 */
[----:B------:R-:W-:Y:S01]  /*4350*/  FSEL R134, R215, -INF , P5 ;  /* 0xff800000d7867808 */ /* 0x000fe20002800000 */
[----:B------:R-:W-:Y:S01]  /*4360*/  FMUL.FTZ R137, R18, R20 ;  /* 0x0000001412897220 */ /* 0x000fe20000410000 */
[----:B------:R-:W-:Y:S01]  /*4370*/  FSEL R22, R213, -INF , P1 ;  /* 0xff800000d5167808 */ /* 0x000fe20000800000 */
[--C-:B------:R-:W-:Y:S01]  /*4380*/  FFMA.FTZ R135, R135, c[0x0][0x29c], -R139.reuse ;  /* 0x0000a70087877a23 */ /* 0x100fe2000001088b */
[----:B------:R-:W-:Y:S01]  /*4390*/  ISETP.GT.AND P6, PT, R0, 0x21, PT ;  /* 0x000000210000780c */ /* 0x000fe20003fc4270 */
[--C-:B------:R-:W-:Y:S01]  /*43a0*/  FFMA.FTZ R134, R134, c[0x0][0x29c], -R139.reuse ;  /* 0x0000a70086867a23 */ /* 0x100fe2000001088b */
[----:B------:R-:W-:Y:S01]  /*43b0*/  ISETP.GT.AND P5, PT, R0, 0x40, PT ;  /* 0x000000400000780c */ /* 0x000fe20003fa4270 */
[--C-:B------:R-:W-:Y:S01]  /*43c0*/  FFMA.FTZ R20, R22, c[0x0][0x29c], -R139.reuse ;  /* 0x0000a70016147a23 */ /* 0x100fe2000001088b */
[----:B------:R-:W-:Y:S01]  /*43d0*/  ISETP.GT.AND P1, PT, R0, 0x41, PT ;  /* 0x000000410000780c */ /* 0x000fe20003f24270 */
[----:B------:R-:W-:Y:S01]  /*43e0*/  MUFU.EX2 R135, R135 ;  /* 0x0000008700877308 */ /* 0x000fe20000000800 */
[----:B----4-:R-:W-:Y:S01]  /*43f0*/  FMUL.FTZ R138, R19, R21 ;  /* 0x00000015138a7220 */ /* 0x010fe20000410000 */
[----:B------:R-:W-:Y:S02]  /*4400*/  FSEL R19, R214, -INF , P6 ;  /* 0xff800000d6137808 */ /* 0x000fe40003000000 */
[----:B------:R-:W-:Y:S02]  /*4410*/  FSEL R18, R208, -INF , P5 ;  /* 0xff800000d0127808 */ /* 0x000fe40002800000 */
[----:B------:R-:W-:Y:S01]  /*4420*/  FSEL R0, R159, -INF , P1 ;  /* 0xff8000009f007808 */ /* 0x000fe20000800000 */
[--C-:B------:R-:W-:Y:S01]  /*4430*/  FFMA.FTZ R19, R19, c[0x0][0x29c], -R139.reuse ;  /* 0x0000a70013137a23 */ /* 0x100fe2000001088b */
[----:B------:R-:W-:Y:S01]  /*4440*/  F2FP.BF16.PACK_AB R22, R17, R76 ;  /* 0x0000004c1116723e */ /* 0x000fe200000010ff */
[--C-:B------:R-:W-:Y:S01]  /*4450*/  FFMA.FTZ R136, R18, c[0x0][0x29c], -R139.reuse ;  /* 0x0000a70012887a23 */ /* 0x100fe2000001088b */
[----:B------:R2:W-:Y:S01]  /*4460*/  MUFU.EX2 R83, R20 ;  /* 0x0000001400537308 */ /* 0x0005e20000000800 */
[----:B------:R-:W-:Y:S01]  /*4470*/  FFMA.FTZ R139, R0, c[0x0][0x29c], -R139 ;  /* 0x0000a700008b7a23 */ /* 0x000fe2000001088b */
[----:B------:R-:W-:Y:S01]  /*4480*/  F2FP.BF16.PACK_AB R21, R149, R150 ;  /* 0x000000969515723e */ /* 0x000fe200000010ff */
[----:B------:R-:W-:Y:S01]  /*4490*/  FFMA.FTZ R0, -R209, R209, 1 ;  /* 0x3f800000d1007423 */ /* 0x000fe200000101d1 */
[----:B------:R-:W-:Y:S02]  /*44a0*/  F2FP.BF16.PACK_AB R76, R143, R146 ;  /* 0x000000928f4c723e */ /* 0x000fe400000010ff */
[----:B------:R-:W-:Y:S04]  /*44b0*/  PLOP3.LUT P1, PT, PT, PT, UP0, 0x80, 0x0 ;  /* 0x000000000000781c */ /* 0x000fe80003f2f008 */
[----:B------:R-:W4:Y:S01]  /*44c0*/  MUFU.EX2 R134, R134 ;  /* 0x0000008600867308 */ /* 0x000f220000000800 */
[--C-:B-1----:R-:W-:Y:S02]  /*44d0*/  FADD.FTZ R8, R8, -R2.reuse ;  /* 0x8000000208087221 */ /* 0x102fe40000010000 */
[--C-:B------:R-:W-:Y:S02]  /*44e0*/  FADD.FTZ R24, R24, -R2.reuse ;  /* 0x8000000218187221 */ /* 0x100fe40000010000 */
[----:B------:R-:W-:Y:S02]  /*44f0*/  FMUL.FTZ R8, R79, R8 ;  /* 0x000000084f087220 */ /* 0x000fe40000410000 */
[--C-:B------:R-:W-:Y:S02]  /*4500*/  FADD.FTZ R25, R25, -R2.reuse ;  /* 0x8000000219197221 */ /* 0x100fe40000010000 */
[----:B---3--:R-:W-:Y:S01]  /*4510*/  FMUL.FTZ R24, R4, R24 ;  /* 0x0000001804187220 */ /* 0x008fe20000410000 */
[----:B------:R1:W3:Y:S01]  /*4520*/  MUFU.EX2 R18, R19 ;  /* 0x0000001300127308 */ /* 0x0002e20000000800 */
[----:B-----5:R-:W-:Y:S01]  /*4530*/  F2FP.BF16.PACK_AB R4, R3, R4 ;  /* 0x000000040304723e */ /* 0x020fe200000010ff */
[--C-:B------:R-:W-:Y:S01]  /*4540*/  FADD.FTZ R9, R9, -R2.reuse ;  /* 0x8000000209097221 */ /* 0x100fe20000010000 */
[----:B--2---:R-:W-:Y:S01]  /*4550*/  F2FP.BF16.PACK_AB R20, R5, R16 ;  /* 0x000000100514723e */ /* 0x004fe200000010ff */
[--C-:B------:R-:W-:Y:S01]  /*4560*/  FADD.FTZ R12, R12, -R2.reuse ;  /* 0x800000020c0c7221 */ /* 0x100fe20000010000 */
[----:B------:R-:W-:Y:S01]  /*4570*/  F2FP.BF16.PACK_AB R16, R132, R79 ;  /* 0x0000004f8410723e */ /* 0x000fe200000010ff */
[----:B------:R-:W-:Y:S02]  /*4580*/  FMUL.FTZ R79, R8, R0 ;  /* 0x00000000084f7220 */ /* 0x000fe40000410000 */
[----:B------:R-:W2:Y:S01]  /*4590*/  LDS R0, [R237.X4+0x12320] ;  /* 0x01232000ed007984 */ /* 0x000ea20000004800 */
[----:B------:R-:W-:Y:S01]  /*45a0*/  FADD.FTZ R5, R13, -R2 ;  /* 0x800000020d057221 */ /* 0x000fe20000010000 */
[----:B------:R-:W-:Y:S01]  /*45b0*/  F2FP.BF16.PACK_AB R13, R6, R7 ;  /* 0x00000007060d723e */ /* 0x000fe200000010ff */
[----:B------:R-:W-:Y:S01]  /*45c0*/  FFMA.FTZ R2, -R155, R155, 1 ;  /* 0x3f8000009b027423 */ /* 0x000fe2000001019b */
[----:B------:R-:W-:Y:S01]  /*45d0*/  STS [R234+0x12480], R78 ;  /* 0x0124804eea007388 */ /* 0x000fe20000000800 */
[----:B------:R-:W-:Y:S01]  /*45e0*/  FMUL.FTZ R3, R3, R25 ;  /* 0x0000001903037220 */ /* 0x000fe20000410000 */
[----:B------:R-:W-:Y:S01]  /*45f0*/  MUFU.EX2 R17, R136 ;  /* 0x0000008800117308 */ /* 0x000fe20000000800 */
[----:B------:R-:W-:Y:S01]  /*4600*/  FMUL.FTZ R132, R132, R9 ;  /* 0x0000000984847220 */ /* 0x000fe20000410000 */
[----:B------:R-:W-:Y:S01]  /*4610*/  STS [R235], R23 ;  /* 0x00000017eb007388 */ /* 0x000fe20000000800 */
[----:B------:R-:W-:Y:S01]  /*4620*/  FMUL.FTZ R2, R3, R2 ;  /* 0x0000000203027220 */ /* 0x000fe20000410000 */
[----:B----4-:R-:W-:Y:S01]  /*4630*/  F2FP.BF16.PACK_AB R3, R134, R135 ;  /* 0x000000878603723e */ /* 0x010fe200000010ff */
[----:B------:R-:W-:Y:S01]  /*4640*/  FMUL.FTZ R12, R7, R12 ;  /* 0x0000000c070c7220 */ /* 0x000fe20000410000 */
[----:B------:R-:W-:Y:S01]  /*4650*/  STS [R234+0x12c80], R16 ;  /* 0x012c8010ea007388 */ /* 0x000fe20000000800 */
[----:B------:R-:W-:Y:S02]  /*4660*/  FFMA.FTZ R7, -R211, R211, 1 ;  /* 0x3f800000d3077423 */ /* 0x000fe400000101d3 */
[----:B------:R-:W-:Y:S01]  /*4670*/  FMUL.FTZ R9, R6, R5 ;  /* 0x0000000506097220 */ /* 0x000fe20000410000 */
[----:B------:R4:W-:Y:S01]  /*4680*/  STS [R235+0x800], R3 ;  /* 0x00080003eb007388 */ /* 0x0009e20000000800 */
[----:B------:R-:W-:Y:S01]  /*4690*/  FFMA.FTZ R6, -R158, R158, 1 ;  /* 0x3f8000009e067423 */ /* 0x000fe2000001019e */
[----:B------:R-:W5:Y:S01]  /*46a0*/  MUFU.EX2 R5, R139 ;  /* 0x0000008b00057308 */ /* 0x000f620000000800 */
[----:B------:R-:W-:Y:S01]  /*46b0*/  FMUL.FTZ R9, R9, R7 ;  /* 0x0000000709097220 */ /* 0x000fe20000410000 */
[----:B------:R-:W-:Y:S01]  /*46c0*/  STS [R234+0x13480], R82 ;  /* 0x01348052ea007388 */ /* 0x000fe20000000800 */
[----:B------:R-:W-:Y:S01]  /*46d0*/  FMUL.FTZ R7, R24, R6 ;  /* 0x0000000618077220 */ /* 0x000fe20000410000 */
[----:B-1----:R-:W-:Y:S01]  /*46e0*/  F2FP.BF16.PACK_AB R19, R141, R142 ;  /* 0x0000008e8d13723e */ /* 0x002fe200000010ff */
[----:B------:R-:W-:Y:S01]  /*46f0*/  FFMA.FTZ R8, -R210, R210, 1 ;  /* 0x3f800000d2087423 */ /* 0x000fe200000101d2 */
[----:B------:R-:W-:Y:S02]  /*4700*/  STS [R235+0x1000], R22 ;  /* 0x00100016eb007388 */ /* 0x000fe40000000800 */
[----:B------:R-:W-:Y:S01]  /*4710*/  F2FP.BF16.PACK_AB R7, R2, R7 ;  /* 0x000000070207723e */ /* 0x000fe200000010ff */
[----:B------:R-:W-:Y:S01]  /*4720*/  FMUL.FTZ R132, R132, R8 ;  /* 0x0000000884847220 */ /* 0x000fe20000410000 */
[----:B---3--:R-:W-:Y:S01]  /*4730*/  F2FP.BF16.PACK_AB R2, R18, R83 ;  /* 0x000000531202723e */ /* 0x008fe200000010ff */
[----:B------:R1:W-:Y:S01]  /*4740*/  STS [R234+0x13c80], R13 ;  /* 0x013c800dea007388 */ /* 0x0003e20000000800 */
[----:B------:R-:W-:Y:S02]  /*4750*/  FFMA.FTZ R8, -R212, R212, 1 ;  /* 0x3f800000d4087423 */ /* 0x000fe400000101d4 */
[----:B------:R-:W-:Y:S01]  /*4760*/  F2FP.BF16.PACK_AB R6, R132, R79 ;  /* 0x0000004f8406723e */ /* 0x000fe200000010ff */
[----:B------:R5:W-:Y:S01]  /*4770*/  STS [R235+0x1800], R2 ;  /* 0x00180002eb007388 */ /* 0x000be20000000800 */
[----:B------:R-:W-:Y:S01]  /*4780*/  FMUL.FTZ R25, R12, R8 ;  /* 0x000000080c197220 */ /* 0x000fe20000410000 */
[----:B------:R-:W-:Y:S02]  /*4790*/  F2FP.BF16.PACK_AB R12, R144, R145 ;  /* 0x00000091900c723e */ /* 0x000fe400000010ff */
[----:B------:R-:W-:Y:S01]  /*47a0*/  STS [R234+0x14480], R81 ;  /* 0x01448051ea007388 */ /* 0x000fe20000000800 */
[----:B------:R-:W-:Y:S01]  /*47b0*/  F2FP.BF16.PACK_AB R8, R137, R138 ;  /* 0x0000008a8908723e */ /* 0x000fe200000010ff */
[--C-:B--2---:R-:W-:Y:S02]  /*47c0*/  FADD.FTZ R10, R10, -R0.reuse ;  /* 0x800000000a0a7221 */ /* 0x104fe40000010000 */
[----:B------:R-:W-:Y:S01]  /*47d0*/  STS [R235+0x2000], R20 ;  /* 0x00200014eb007388 */ /* 0x000fe20000000800 */
[--C-:B------:R-:W-:Y:S01]  /*47e0*/  FADD.FTZ R11, R11, -R0.reuse ;  /* 0x800000000b0b7221 */ /* 0x100fe20000010000 */
[----:B------:R-:W-:Y:S01]  /*47f0*/  F2FP.BF16.PACK_AB R9, R9, R25 ;  /* 0x000000190909723e */ /* 0x000fe200000010ff */
[----:B----4-:R-:W-:Y:S01]  /*4800*/  FFMA.FTZ R3, -R215, R215, 1 ;  /* 0x3f800000d7037423 */ /* 0x010fe200000101d7 */
[----:B------:R2:W-:Y:S01]  /*4810*/  STS [R234+0x14c80], R4 ;  /* 0x014c8004ea007388 */ /* 0x0005e20000000800 */
[--C-:B------:R-:W-:Y:S02]  /*4820*/  FADD.FTZ R15, R15, -R0.reuse ;  /* 0x800000000f0f7221 */ /* 0x100fe40000010000 */
[--C-:B------:R-:W-:Y:S02]  /*4830*/  FADD.FTZ R27, R27, -R0.reuse ;  /* 0x800000001b1b7221 */ /* 0x100fe40000010000 */
[--C-:B------:R-:W-:Y:S02]  /*4840*/  FADD.FTZ R14, R14, -R0.reuse ;  /* 0x800000000e0e7221 */ /* 0x100fe40000010000 */
[----:B-1----:R-:W-:Y:S02]  /*4850*/  FMUL.FTZ R13, R135, R10 ;  /* 0x0000000a870d7220 */ /* 0x002fe40000410000 */
[----:B------:R-:W-:Y:S01]  /*4860*/  FMUL.FTZ R10, R134, R11 ;  /* 0x0000000b860a7220 */ /* 0x000fe20000410000 */
[----:B-----5:R-:W-:Y:S01]  /*4870*/  F2FP.BF16.PACK_AB R2, R5, R17 ;  /* 0x000000110502723e */ /* 0x020fe200000010ff */
[----:B------:R-:W-:Y:S02]  /*4880*/  FMUL.FTZ R14, R83, R14 ;  /* 0x0000000e530e7220 */ /* 0x000fe40000410000 */
[----:B------:R-:W-:Y:S02]  /*4890*/  FMUL.FTZ R10, R10, R3 ;  /* 0x000000030a0a7220 */ /* 0x000fe40000410000 */
[----:B------:R1:W-:Y:S01]  /*48a0*/  STS [R235+0x2800], R2 ;  /* 0x00280002eb007388 */ /* 0x0003e20000000800 */
[----:B------:R-:W-:Y:S02]  /*48b0*/  FMUL.FTZ R11, R18, R15 ;  /* 0x0000000f120b7220 */ /* 0x000fe40000410000 */
[----:B------:R-:W-:Y:S01]  /*48c0*/  FFMA.FTZ R3, -R214, R214, 1 ;  /* 0x3f800000d6037423 */ /* 0x000fe200000101d6 */
[----:B------:R-:W-:Y:S01]  /*48d0*/  BAR.SYNC.DEFER_BLOCKING 0x0 ;  /* 0x0000000000007b1d */ /* 0x000fe20000010000 */
[----:B------:R-:W-:Y:S02]  /*48e0*/  FMUL.FTZ R5, R5, R27 ;  /* 0x0000001b05057220 */ /* 0x000fe40000410000 */
[----:B--2---:R-:W-:Y:S02]  /*48f0*/  FFMA.FTZ R4, -R236, R236, 1 ;  /* 0x3f800000ec047423 */ /* 0x004fe400000101ec */
[----:B------:R-:W-:Y:S02]  /*4900*/  FMUL.FTZ R11, R11, R3 ;  /* 0x000000030b0b7220 */ /* 0x000fe40000410000 */
[----:B------:R-:W-:Y:S02]  /*4910*/  FMUL.FTZ R13, R13, R4 ;  /* 0x000000040d0d7220 */ /* 0x000fe40000410000 */
[----:B------:R-:W-:Y:S02]  /*4920*/  FADD.FTZ R4, R26, -R0 ;  /* 0x800000001a047221 */ /* 0x000fe40000010000 */
[----:B------:R-:W-:Y:S01]  /*4930*/  FFMA.FTZ R3, -R159, R159, 1 ;  /* 0x3f8000009f037423 */ /* 0x000fe2000001019f */
[----:B------:R-:W-:Y:S01]  /*4940*/  F2FP.BF16.PACK_AB R0, R10, R13 ;  /* 0x0000000d0a00723e */ /* 0x000fe200000010ff */
[----:B------:R-:W-:Y:S02]  /*4950*/  FMUL.FTZ R4, R17, R4 ;  /* 0x0000000411047220 */ /* 0x000fe40000410000 */
[----:B------:R-:W-:Y:S02]  /*4960*/  FMUL.FTZ R3, R5, R3 ;  /* 0x0000000305037220 */ /* 0x000fe40000410000 */
[----:B-1----:R-:W-:Y:S01]  /*4970*/  FFMA.FTZ R2, -R213, R213, 1 ;  /* 0x3f800000d5027423 */ /* 0x002fe200000101d5 */
[----:B------:R-:W-:Y:S03]  /*4980*/  STS [R234+0x15480], R21 ;  /* 0x01548015ea007388 */ /* 0x000fe60000000800 */
[----:B------:R-:W-:Y:S02]  /*4990*/  FMUL.FTZ R14, R14, R2 ;  /* 0x000000020e0e7220 */ /* 0x000fe40000410000 */
[----:B------:R-:W-:Y:S01]  /*49a0*/  FFMA.FTZ R2, -R208, R208, 1 ;  /* 0x3f800000d0027423 */ /* 0x000fe200000101d0 */
[----:B------:R-:W-:Y:S03]  /*49b0*/  STS [R235+0x3000], R19 ;  /* 0x00300013eb007388 */ /* 0x000fe60000000800 */
[----:B------:R-:W-:Y:S01]  /*49c0*/  FMUL.FTZ R4, R4, R2 ;  /* 0x0000000204047220 */ /* 0x000fe20000410000 */
[----:B------:R-:W-:Y:S01]  /*49d0*/  STS [R234+0x15c80], R6 ;  /* 0x015c8006ea007388 */ /* 0x000fe20000000800 */
[----:B------:R-:W-:Y:S03]  /*49e0*/  F2FP.BF16.PACK_AB R2, R11, R14 ;  /* 0x0000000e0b02723e */ /* 0x000fe600000010ff */
[----:B------:R1:W-:Y:S04]  /*49f0*/  STS [R235+0x3800], R0 ;  /* 0x00380000eb007388 */ /* 0x0003e80000000800 */
[----:B------:R-:W-:Y:S04]  /*4a00*/  STS [R234+0x16480], R77 ;  /* 0x0164804dea007388 */ /* 0x000fe80000000800 */
[----:B------:R-:W-:Y:S04]  /*4a10*/  STS [R235+0x4000], R12 ;  /* 0x0040000ceb007388 */ /* 0x000fe80000000800 */
[----:B------:R-:W-:Y:S04]  /*4a20*/  STS [R234+0x16c80], R9 ;  /* 0x016c8009ea007388 */ /* 0x000fe80000000800 */
[----:B------:R-:W-:Y:S04]  /*4a30*/  STS [R235+0x4800], R2 ;  /* 0x00480002eb007388 */ /* 0x000fe80000000800 */
[----:B------:R-:W-:Y:S04]  /*4a40*/  STS [R234+0x17480], R76 ;  /* 0x0174804cea007388 */ /* 0x000fe80000000800 */
[----:B------:R-:W-:Y:S01]  /*4a50*/  STS [R235+0x5000], R8 ;  /* 0x00500008eb007388 */ /* 0x000fe20000000800 */
[----:B-1----:R-:W-:Y:S03]  /*4a60*/  F2FP.BF16.PACK_AB R0, R3, R4 ;  /* 0x000000040300723e */ /* 0x002fe600000010ff */
        /* <DEDUP_REMOVED lines=84> */
[----:B------:R-:W3:Y:S01]  /*4fb0*/  LDL R236, [R1+0x18] ;  /* 0x0000180001ec7983 */ /* 0x000ee20000100800 */
[----:B------:R-:W-:Y:S01]  /*4fc0*/  UIMAD UR28, UR28, UR6, URZ ;  /* 0x000000061c1c72a4 */ /* 0x000fe2000f8e023f */
[----:B------:R-:W-:Y:S01]  /*4fd0*/  IMAD.U32 R9, RZ, RZ, UR15 ;  /* 0x0000000fff097e24 */ /* 0x000fe2000f8e00ff */
[----:B------:R-:W-:Y:S02]  /*4fe0*/  UIMAD.WIDE.U32 UR30, UR19, UR6, URZ ;  /* 0x00000006131e72a5 */ /* 0x000fe4000f8e003f */
[----:B------:R-:W-:Y:S02]  /*4ff0*/  UIMAD UR28, UR19, UR7, UR28 ;  /* 0x00000007131c72a4 */ /* 0x000fe4000f8e021c */
[----:B------:R-:W-:Y:S02]  /*5000*/  USHF.L.U32 UR29, UR19, 0x6, URZ ;  /* 0x00000006131d7899 */ /* 0x000fe4000800063f */
[----:B------:R-:W-:Y:S02]  /*5010*/  USHF.L.U32 UR6, UR30, 0x6, URZ ;  /* 0x000000061e067899 */ /* 0x000fe4000800063f */
[----:B------:R-:W-:Y:S02]  /*5020*/  UIADD3 UR28, UR31, UR28, URZ ;  /* 0x0000001c1f1c7290 */ /* 0x000fe4000fffe03f */
[----:B------:R-:W-:Y:S02]  /*5030*/  IMAD.U32 R4, RZ, RZ, UR29 ;  /* 0x0000001dff047e24 */ /* 0x000fe4000f8e00ff */
[----:B------:R-:W-:Y:S01]  /*5040*/  IADD3 R8, P6, P5, R250, UR6, R8 ;  /* 0x00000006fa087c10 */ /* 0x000fe2000fdde008 */
[----:B------:R-:W-:Y:S01]  /*5050*/  USHF.L.U64.HI UR28, UR30, 0x6, UR28 ;  /* 0x000000061e1c7899 */ /* 0x000fe2000801021c */
[----:B------:R-:W-:Y:S05]  /*5060*/  IMAD.U32 R0, RZ, RZ, UR29 ;  /* 0x0000001dff007e24 */ /* 0x000fea000f8e00ff */
[C---:B------:R-:W-:Y:S02]  /*5070*/  IADD3.X R9, R247.reuse, UR28, R9, P6, P5 ;  /* 0x0000001cf7097c10 */ /* 0x040fe4000b7ea409 */
[----:B------:R-:W-:Y:S02]  /*5080*/  IADD3 R0, -R242, c[0x0][0x168], -R0 ;  /* 0x00005a00f2007a10 */ /* 0x000fe40007ffe900 */
[----:B--2---:R-:W-:Y:S02]  /*5090*/  IADD3 R2, P1, R2, UR29, RZ ;  /* 0x0000001d02027c10 */ /* 0x004fe4000ff3e0ff */
[----:B------:R-:W-:Y:S02]  /*50a0*/  IADD3 R3, P6, R250, UR6, RZ ;  /* 0x00000006fa037c10 */ /* 0x000fe4000ffde0ff */
[----:B---3--:R-:W-:Y:S02]  /*50b0*/  LEA.HI.X.SX32 R4, R4, R236, 0x1, P1 ;  /* 0x000000ec04047211 */ /* 0x008fe400008f0eff */
[----:B------:R-:W-:Y:S02]  /*50c0*/  LOP3.LUT P1, RZ, R244, 0x1, RZ, 0xc0, !PT ;  /* 0x00000001f4ff7812 */ /* 0x000fe4000782c0ff */
[C---:B------:R-:W-:Y:S04]  /*50d0*/  LEA R6, P5, R2.reuse, c[0x0][0x280], 0x2 ;  /* 0x0000a00002067a11 */ /* 0x040fe800078a10ff */
[----:B------:R-:W-:Y:S02]  /*50e0*/  LEA.HI.X R7, R2, c[0x0][0x284], R4, 0x2, P5 ;  /* 0x0000a10002077a11 */ /* 0x000fe400028f1404 */
[C---:B------:R-:W-:Y:S02]  /*50f0*/  ISETP.LT.OR P5, PT, R0.reuse, 0x1, !P1 ;  /* 0x000000010000780c */ /* 0x040fe40004fa1670 */
[----:B------:R-:W-:Y:S02]  /*5100*/  IADD3.X R2, R247, UR28, RZ, P6, !PT ;  /* 0x0000001cf7027c10 */ /* 0x000fe4000b7fe4ff */
[C---:B------:R-:W-:Y:S02]  /*5110*/  LEA R4, P6, R3.reuse, c[0x0][0x1f0], 0x1 ;  /* 0x00007c0003047a11 */ /* 0x040fe400078c08ff */
[----:B------:R-:W-:Y:S02]  /*5120*/  ISETP.LT.OR P1, PT, R0, 0x21, !P1 ;  /* 0x000000210000780c */ /* 0x000fe40004f21670 */
[----:B------:R-:W-:Y:S02]  /*5130*/  LEA.HI.X R5, R3, c[0x0][0x1f4], R2, 0x1, P6 ;  /* 0x00007d0003057a11 */ /* 0x000fe400030f0c02 */
        /* <DEDUP_REMOVED lines=14> */
.L_x_794:
[-C--:B-12-4-:R-:W-:Y:S01]  /*5220*/  HMMA.16816.F32.BF16 R4, R80, R16.reuse, RZ ;  /* 0x000000105004723c */ /* 0x096fe200000418ff */
[----:B------:R-:W-:Y:S01]  /*5230*/  LDSM.16.MT88.4 R140, [R217+0x1080] ;  /* 0x00108000d98c783b */ /* 0x000fe20000004200 */
[----:B------:R-:W-:Y:S02]  /*5240*/  ULDC.64 UR6, c[0x0][0x238] ;  /* 0x00008e0000067ab9 */ /* 0x000fe40000000a00 */
[----:B------:R-:W-:Y:S01]  /*5250*/  UIMAD UR28, UR12, UR6, URZ ;  /* 0x000000060c1c72a4 */ /* 0x000fe2000f8e023f */
[----:B------:R-:W-:Y:S01]  /*5260*/  IMAD.U32 R0, RZ, RZ, UR23 ;  /* 0x00000017ff007e24 */ /* 0x000fe2000f8e00ff */
[----:B------:R-:W-:Y:S01]  /*5270*/  LDSM.16.MT88.4 R144, [R217+0x4080] ;  /* 0x00408000d990783b */ /* 0x000fe20000004200 */
[----:B------:R-:W-:Y:S01]  /*5280*/  USHF.L.U32 UR25, UR25, 0xd, URZ ;  /* 0x0000000d19197899 */ /* 0x000fe2000800063f */
[C---:B------:R-:W-:Y:S01]  /*5290*/  HMMA.16816.F32.BF16 R8, R132.reuse, R16, RZ ;  /* 0x000000108408723c */ /* 0x040fe200000418ff */
[----:B------:R-:W-:Y:S02]  /*52a0*/  UIMAD UR28, UR22, UR7, UR28 ;  /* 0x00000007161c72a4 */ /* 0x000fe4000f8e021c */
[----:B------:R-:W-:Y:S01]  /*52b0*/  LDSM.16.M88.4 R148, [R223+0x1000] ;  /* 0x00100000df94783b */ /* 0x000fe20000000200 */
[----:B------:R-:W-:Y:S01]  /*52c0*/  ULDC.64 UR6, c[0x0][0x240] ;  /* 0x0000900000067ab9 */ /* 0x000fe20000000a00 */
[----:B------:R-:W-:Y:S01]  /*52d0*/  IMAD.U32 R2, RZ, RZ, UR22 ;  /* 0x00000016ff027e24 */ /* 0x000fe2000f8e00ff */
[----:B------:R-:W-:Y:S02]  /*52e0*/  UIMAD UR6, UR11, UR6, URZ ;  /* 0x000000060b0672a4 */ /* 0x000fe4000f8e023f */
[-C--:B------:R-:W-:Y:S01]  /*52f0*/  HMMA.16816.F32.BF16 R12, R132, R18.reuse, RZ ;  /* 0x00000012840c723c */ /* 0x080fe200000418ff */
[----:B------:R-:W0:Y:S01]  /*5300*/  LDGDEPBAR ;  /* 0x00000000000079af */ /* 0x000e220000000000 */
[----:B------:R-:W-:Y:S02]  /*5310*/  UIMAD UR6, UR23, UR7, UR6 ;  /* 0x00000007170672a4 */ /* 0x000fe4000f8e0206 */
[----:B------:R-:W-:Y:S01]  /*5320*/  IMAD.WIDE.U32 R2, R2, c[0x0][0x238], R240 ;  /* 0x00008e0002027a25 */ /* 0x000fe200078e00f0 */
[----:B------:R-:W-:Y:S02]  /*5330*/  UISETP.GE.AND UP0, UPT, UR19, UR21, UPT ;  /* 0x000000151300728c */ /* 0x000fe4000bf06270 */
[----:B------:R-:W-:Y:S01]  /*5340*/  UIADD3 UR7, UR4, 0x1, URZ ;  /* 0x0000000104077890 */ /* 0x000fe2000fffe03f */
[C---:B------:R-:W-:Y:S01]  /*5350*/  HMMA.16816.F32.BF16 R16, R80.reuse, R18, RZ ;  /* 0x000000125010723c */ /* 0x040fe200000418ff */
[----:B------:R-:W-:Y:S02]  /*5360*/  UISETP.GE.AND UP2, UPT, UR4, 0x1, UPT ;  /* 0x000000010400788c */ /* 0x000fe4000bf46270 */
[----:B------:R-:W-:Y:S01]  /*5370*/  UISETP.GE.AND UP1, UPT, UR20, 0x1, UPT ;  /* 0x000000011400788c */ /* 0x000fe2000bf26270 */
[----:B------:R-:W-:Y:S01]  /*5380*/  IADD3 R3, R3, UR28, RZ ;  /* 0x0000001c03037c10 */ /* 0x000fe2000fffe0ff */
[----:B------:R-:W-:Y:S03]  /*5390*/  USHF.R.S32.HI UR28, URZ, 0x1f, UR25 ;  /* 0x0000001f3f1c7899 */ /* 0x000fe60008011419 */
[-C--:B------:R-:W-:Y:S01]  /*53a0*/  HMMA.16816.F32.BF16 R20, R80, R136.reuse, RZ ;  /* 0x000000885014723c */ /* 0x080fe200000418ff */
[----:B------:R-:W-:Y:S05]  /*53b0*/  IMAD.WIDE.U32 R2, R0, c[0x0][0x240], R2 ;  /* 0x0000900000027a25 */ /* 0x000fea00078e0002 */
[----:B------:R-:W-:Y:S01]  /*53c0*/  IADD3 R0, P1, R2, UR25, RZ ;  /* 0x0000001902007c10 */ /* 0x000fe2000ff3e0ff */
[----:B------:R-:W-:Y:S01]  /*53d0*/  UMOV UR25, UR19 ;  /* 0x0000001300197c82 */ /* 0x000fe20008000000 */
[C---:B------:R-:W-:Y:S08]  /*53e0*/  HMMA.16816.F32.BF16 R24, R132.reuse, R136, RZ ;  /* 0x000000888418723c */ /* 0x040ff000000418ff */
[-C--:B------:R-:W-:Y:S01]  /*53f0*/  HMMA.16816.F32.BF16 R76, R132, R138.reuse, RZ ;  /* 0x0000008a844c723c */ /* 0x080fe200000418ff */
[----:B------:R-:W1:Y:S07]  /*5400*/  LDSM.16.M88.4 R132, [R221+0x1000] ;  /* 0x00100000dd84783b */ /* 0x000e6e0000000200 */
[----:B------:R-:W-:Y:S01]  /*5410*/  HMMA.16816.F32.BF16 R80, R80, R138, RZ ;  /* 0x0000008a5050723c */ /* 0x000fe200000418ff */
[----:B------:R-:W2:Y:S07]  /*5420*/  LDSM.16.M88.4 R136, [R221+0x1800] ;  /* 0x00180000dd88783b */ /* 0x000eae0000000200 */
[-C--:B------:R-:W-:Y:S08]  /*5430*/  HMMA.16816.F32.BF16 R4, R152, R156.reuse, R4 ;  /* 0x0000009c9804723c */ /* 0x080ff00000041804 */
[C---:B------:R-:W-:Y:S08]  /*5440*/  HMMA.16816.F32.BF16 R8, R208.reuse, R156, R8 ;  /* 0x0000009cd008723c */ /* 0x040ff00000041808 */
[-C--:B------:R-:W-:Y:S08]  /*5450*/  HMMA.16816.F32.BF16 R12, R208, R158.reuse, R12 ;  /* 0x0000009ed00c723c */ /* 0x080ff0000004180c */
[C---:B------:R-:W-:Y:S01]  /*5460*/  HMMA.16816.F32.BF16 R16, R152.reuse, R158, R16 ;  /* 0x0000009e9810723c */ /* 0x040fe20000041810 */
[----:B------:R-:W3:Y:S07]  /*5470*/  LDSM.16.MT88.4 R156, [R217+0x1880] ;  /* 0x00188000d99c783b */ /* 0x000eee0000004200 */
[-C--:B------:R-:W-:Y:S08]  /*5480*/  HMMA.16816.F32.BF16 R20, R152, R212.reuse, R20 ;  /* 0x000000d49814723c */ /* 0x080ff00000041814 */
[C---:B------:R-:W-:Y:S08]  /*5490*/  HMMA.16816.F32.BF16 R24, R208.reuse, R212, R24 ;  /* 0x000000d4d018723c */ /* 0x040ff00000041818 */
[-C--:B------:R-:W-:Y:S01]  /*54a0*/  HMMA.16816.F32.BF16 R76, R208, R214.reuse, R76 ;  /* 0x000000d6d04c723c */ /* 0x080fe2000004184c */
[----:B------:R-:W-:Y:S07]  /*54b0*/  LDSM.16.MT88.4 R208, [R217+0x4880] ;  /* 0x00488000d9d0783b */ /* 0x000fee0000004200 */
[----:B------:R-:W-:Y:S01]  /*54c0*/  HMMA.16816.F32.BF16 R80, R152, R214, R80 ;  /* 0x000000d69850723c */ /* 0x000fe20000041850 */
[----:B------:R-:W4:Y:S07]  /*54d0*/  LDSM.16.M88.4 R152, [R223+0x1800] ;  /* 0x00180000df98783b */ /* 0x000f2e0000000200 */
[-C--:B-1----:R-:W-:Y:S08]  /*54e0*/  HMMA.16816.F32.BF16 R4, R132, R140.reuse, R4 ;  /* 0x0000008c8404723c */ /* 0x082ff00000041804 */
[C---:B--2---:R-:W-:Y:S08]  /*54f0*/  HMMA.16816.F32.BF16 R8, R136.reuse, R140, R8 ;  /* 0x0000008c8808723c */ /* 0x044ff00000041808 */
        /* <DEDUP_REMOVED lines=8> */
[----:B------:R-:W1:Y:S05]  /*5580*/  LDSM.16.M88.4 R132, [R221+0x2000] ;  /* 0x00200000dd84783b */ /* 0x000e6a0000000200 */
[----:B------:R-:W2:Y:S02]  /*5590*/  LDSM.16.MT88.4 R144, [R217+0x5080] ;  /* 0x00508000d990783b */ /* 0x000ea40000004200 */
[-C--:B---3--:R-:W-:Y:S08]  /*55a0*/  HMMA.16816.F32.BF16 R4, R148, R156.reuse, R4 ;  /* 0x0000009c9404723c */ /* 0x088ff00000041804 */
[C---:B----4-:R-:W-:Y:S08]  /*55b0*/  HMMA.16816.F32.BF16 R8, R152.reuse, R156, R8 ;  /* 0x0000009c9808723c */ /* 0x050ff00000041808 */
[-C--:B------:R-:W-:Y:S08]  /*55c0*/  HMMA.16816.F32.BF16 R12, R152, R158.reuse, R12 ;  /* 0x0000009e980c723c */ /* 0x080ff0000004180c */
[C---:B------:R-:W-:Y:S01]  /*55d0*/  HMMA.16816.F32.BF16 R16, R148.reuse, R158, R16 ;  /* 0x0000009e9410723c */ /* 0x040fe20000041810 */
[----:B------:R-:W-:Y:S07]  /*55e0*/  LDSM.16.MT88.4 R156, [R217+0x2880] ;  /* 0x00288000d99c783b */ /* 0x000fee0000004200 */
[-C--:B------:R-:W-:Y:S08]  /*55f0*/  HMMA.16816.F32.BF16 R20, R148, R208.reuse, R20 ;  /* 0x000000d09414723c */ /* 0x080ff00000041814 */
[C---:B------:R-:W-:Y:S08]  /*5600*/  HMMA.16816.F32.BF16 R24, R152.reuse, R208, R24 ;  /* 0x000000d09818723c */ /* 0x040ff00000041818 */
[-C--:B------:R-:W-:Y:S01]  /*5610*/  HMMA.16816.F32.BF16 R76, R152, R210.reuse, R76 ;  /* 0x000000d2984c723c */ /* 0x080fe2000004184c */
[----:B------:R-:W3:Y:S07]  /*5620*/  LDSM.16.M88.4 R152, [R223+0x2000] ;  /* 0x00200000df98783b */ /* 0x000eee0000000200 */
[----:B------:R-:W-:Y:S01]  /*5630*/  HMMA.16816.F32.BF16 R80, R148, R210, R80 ;  /* 0x000000d29450723c */ /* 0x000fe20000041850 */
[----:B------:R-:W4:Y:S07]  /*5640*/  LDSM.16.M88.4 R148, [R223+0x2800] ;  /* 0x00280000df94783b */ /* 0x000f2e0000000200 */
[-C--:B-1----:R-:W-:Y:S08]  /*5650*/  HMMA.16816.F32.BF16 R4, R132, R136.reuse, R4 ;  /* 0x000000888404723c */ /* 0x082ff00000041804 */
[C---:B------:R-:W-:Y:S08]  /*5660*/  HMMA.16816.F32.BF16 R8, R140.reuse, R136, R8 ;  /* 0x000000888c08723c */ /* 0x040ff00000041808 */
[-C--:B------:R-:W-:Y:S08]  /*5670*/  HMMA.16816.F32.BF16 R12, R140, R138.reuse, R12 ;  /* 0x0000008a8c0c723c */ /* 0x080ff0000004180c */
[C---:B------:R-:W-:Y:S01]  /*5680*/  HMMA.16816.F32.BF16 R16, R132.reuse, R138, R16 ;  /* 0x0000008a8410723c */ /* 0x040fe20000041810 */
[----:B------:R-:W1:Y:S07]  /*5690*/  LDSM.16.MT88.4 R136, [R217+0x5880] ;  /* 0x00588000d988783b */ /* 0x000e6e0000004200 */
[-C--:B--2---:R-:W-:Y:S08]  /*56a0*/  HMMA.16816.F32.BF16 R20, R132, R144.reuse, R20 ;  /* 0x000000908414723c */ /* 0x084ff00000041814 */
[C---:B------:R-:W-:Y:S08]  /*56b0*/  HMMA.16816.F32.BF16 R24, R140.reuse, R144, R24 ;  /* 0x000000908c18723c */ /* 0x040ff00000041818 */
[-C--:B------:R-:W-:Y:S01]  /*56c0*/  HMMA.16816.F32.BF16 R76, R140, R146.reuse, R76 ;  /* 0x000000928c4c723c */ /* 0x080fe2000004184c */
[----:B------:R-:W-:Y:S07]  /*56d0*/  LDSM.16.MT88.4 R140, [R216+0x18080] ;  /* 0x01808000d88c783b */ /* 0x000fee0000004200 */
[----:B------:R-:W-:Y:S07]  /*56e0*/  HMMA.16816.F32.BF16 R80, R132, R146, R80 ;  /* 0x000000928450723c */ /* 0x000fee0000041850 */
[----:B------:R-:W-:Y:S01]  /*56f0*/  IMAD.U32 R132, RZ, RZ, UR28 ;  /* 0x0000001cff847e24 */ /* 0x000fe2000f8e00ff */
[-C--:B---3--:R-:W-:Y:S05]  /*5700*/  HMMA.16816.F32.BF16 R4, R152, R156.reuse, R4 ;  /* 0x0000009c9804723c */ /* 0x088fea0000041804 */
[----:B------:R-:W-:Y:S01]  /*5710*/  IADD3.X R3, R132, UR6, R3, P1, !PT ;  /* 0x0000000684037c10 */ /* 0x000fe20008ffe403 */
[----:B------:R-:W-:Y:S01]  /*5720*/  UIADD3 UR6, UR20, 0x1, URZ ;  /* 0x0000000114067890 */ /* 0x000fe2000fffe03f */
[C---:B------:R-:W-:Y:S01]  /*5730*/  LEA R2, P1, R0.reuse, c[0x0][0x220], 0x2 ;  /* 0x0000880000027a11 */ /* 0x040fe200078210ff */
[C---:B----4-:R-:W-:Y:S01]  /*5740*/  HMMA.16816.F32.BF16 R8, R148.reuse, R156, R8 ;  /* 0x0000009c9408723c */ /* 0x050fe20000041808 */
[----:B------:R-:W-:Y:S01]  /*5750*/  LDSM.16.MT88.4 R132, [R216+0x17880] ;  /* 0x01788000d884783b */ /* 0x000fe20000004200 */
[----:B------:R-:W-:Y:S02]  /*5760*/  USEL UR20, UR6, URZ, !UP1 ;  /* 0x0000003f06147287 */ /* 0x000fe4000c800000 */
[----:B------:R-:W-:Y:S02]  /*5770*/  LEA.HI.X R3, R0, c[0x0][0x224], R3, 0x2, P1 ;  /* 0x0000890000037a11 */ /* 0x000fe400008f1403 */
[----:B------:R-:W-:Y:S01]  /*5780*/  MOV R0, UR4 ;  /* 0x0000000400007c02 */ /* 0x000fe20008000f00 */
[----:B------:R-:W-:Y:S01]  /*5790*/  USEL UR4, UR7, URZ, !UP2 ;  /* 0x0000003f07047287 */ /* 0x000fe2000d000000 */
[-C--:B------:R-:W-:Y:S01]  /*57a0*/  HMMA.16816.F32.BF16 R12, R148, R158.reuse, R12 ;  /* 0x0000009e940c723c */ /* 0x080fe2000004180c */
[----:B------:R-:W-:Y:S03]  /*57b0*/  PLOP3.LUT P1, PT, PT, PT, UP0, 0x80, 0x0 ;  /* 0x000000000000781c */ /* 0x000fe60003f2f008 */
[----:B------:R-:W-:Y:S03]  /*57c0*/  IMAD R0, R0, 0x2000, R230 ;  /* 0x0000200000007824 */ /* 0x000fe600078e02e6 */
[----:B------:R-:W-:Y:S01]  /*57d0*/  RED.E.ADD.F32.FTZ.RN.STRONG.GPU [R2.64], R4 ;  /* 0x000000040200798e */ /* 0x000fe2000c10e79a */
[C---:B------:R-:W-:Y:S04]  /*57e0*/  HMMA.16816.F32.BF16 R16, R152.reuse, R158, R16 ;  /* 0x0000009e9810723c */ /* 0x040fe80000041810 */
[----:B------:R-:W-:Y:S01]  /*57f0*/  RED.E.ADD.F32.FTZ.RN.STRONG.GPU [R2.64+0x400], R5 ;  /* 0x000400050200798e */ /* 0x000fe2000c10e79a */
[----:B------:R-:W-:Y:S03]  /*5800*/  SHF.L.U32 R0, R0, 0x1, RZ ;  /* 0x0000000100007819 */ /* 0x000fe600000006ff */
[-C--:B-1----:R-:W-:Y:S01]  /*5810*/  HMMA.16816.F32.BF16 R20, R152, R136.reuse, R20 ;  /* 0x000000889814723c */ /* 0x082fe20000041814 */
[----:B------:R-:W-:Y:S05]  /*5820*/  RED.E.ADD.F32.FTZ.RN.STRONG.GPU [R2.64+0x800], R6 ;  /* 0x000800060200798e */ /* 0x000fea000c10e79a */
[----:B------:R-:W-:Y:S02]  /*5830*/  RED.E.ADD.F32.FTZ.RN.STRONG.GPU [R2.64+0xc00], R7 ;  /* 0x000c00070200798e */ /* 0x000fe4000c10e79a */
[C---:B------:R-:W-:Y:S03]  /*5840*/  HMMA.16816.F32.BF16 R24, R148.reuse, R136, R24 ;  /* 0x000000889418723c */ /* 0x040fe60000041818 */
[----:B------:R-:W-:Y:S05]  /*5850*/  RED.E.ADD.F32.FTZ.RN.STRONG.GPU [R2.64+0x1000], R8 ;  /* 0x001000080200798e */ /* 0x000fea000c10e79a */
[-C--:B------:R-:W-:Y:S01]  /*5860*/  HMMA.16816.F32.BF16 R76, R148, R138.reuse, R76 ;  /* 0x0000008a944c723c */ /* 0x080fe2000004184c */
[----:B------:R-:W-:Y:S05]  /*5870*/  RED.E.ADD.F32.FTZ.RN.STRONG.GPU [R2.64+0x1400], R9 ;  /* 0x001400090200798e */ /* 0x000fea000c10e79a */
[----:B------:R-:W-:Y:S02]  /*5880*/  RED.E.ADD.F32.FTZ.RN.STRONG.GPU [R2.64+0x1800], R10 ;  /* 0x0018000a0200798e */ /* 0x000fe4000c10e79a */
[----:B------:R-:W-:Y:S03]  /*5890*/  HMMA.16816.F32.BF16 R80, R152, R138, R80 ;  /* 0x0000008a9850723c */ /* 0x000fe60000041850 */
        /* <DEDUP_REMOVED lines=45> */
[----:B------:R-:W-:Y:S02]  /*5b70*/  LDSM.16.MT88.4 R8, [R0+0x7080] ;  /* 0x007080000008783b */ /* 0x000fe40000004200 */
[----:B------:R-:W-:Y:S03]  /*5b80*/  HMMA.16816.F32.BF16 R128, R4, R22, R128 ;  /* 0x000000160480723c */ /* 0x000fe60000041880 */
[----:B------:R-:W4:Y:S05]  /*5b90*/  LDSM.16.MT88.4 R4, [R216+0x15c80] ;  /* 0x015c8000d804783b */ /* 0x000f2a0000004200 */
[----:B------:R-:W5:Y:S05]  /*5ba0*/  LDSM.16.MT88.4 R12, [R216+0x16c80] ;  /* 0x016c8000d80c783b */ /* 0x000f6a0000004200 */
[----:B------:R-:W3:Y:S05]  /*5bb0*/  LDSM.16.MT88.4 R16, [R216+0x17c80] ;  /* 0x017c8000d810783b */ /* 0x000eea0000004200 */
[----:B------:R-:W3:Y:S01]  /*5bc0*/  LDSM.16.MT88.4 R20, [R0+0x9080] ;  /* 0x009080000014783b */ /* 0x000ee20000004200 */
[-C--:B-1----:R-:W-:Y:S08]  /*5bd0*/  HMMA.16816.F32.BF16 R84, R24, R76.reuse, R84 ;  /* 0x0000004c1854723c */ /* 0x082ff00000041854 */
[-C--:B--2---:R-:W-:Y:S08]  /*5be0*/  HMMA.16816.F32.BF16 R88, R80, R76.reuse, R88 ;  /* 0x0000004c5058723c */ /* 0x084ff00000041858 */
[C---:B------:R-:W-:Y:S08]  /*5bf0*/  HMMA.16816.F32.BF16 R92, R132.reuse, R76, R92 ;  /* 0x0000004c845c723c */ /* 0x040ff0000004185c */
[-C--:B------:R-:W-:Y:S08]  /*5c00*/  HMMA.16816.F32.BF16 R96, R132, R78.reuse, R96 ;  /* 0x0000004e8460723c */ /* 0x080ff00000041860 */
[-C--:B------:R-:W-:Y:S08]  /*5c10*/  HMMA.16816.F32.BF16 R100, R80, R78.reuse, R100 ;  /* 0x0000004e5064723c */ /* 0x080ff00000041864 */
[C---:B------:R-:W-:Y:S01]  /*5c20*/  HMMA.16816.F32.BF16 R104, R24.reuse, R78, R104 ;  /* 0x0000004e1868723c */ /* 0x040fe20000041868 */
[----:B------:R-:W-:Y:S07]  /*5c30*/  LDSM.16.MT88.4 R76, [R216+0x16080] ;  /* 0x01608000d84c783b */ /* 0x000fee0000004200 */
[-C--:B---3--:R-:W-:Y:S08]  /*5c40*/  HMMA.16816.F32.BF16 R108, R24, R136.reuse, R108 ;  /* 0x00000088186c723c */ /* 0x088ff0000004186c */
        /* <DEDUP_REMOVED lines=8> */
[-C--:B----4-:R-:W-:Y:S08]  /*5cd0*/  HMMA.16816.F32.BF16 R84, R4, R8.reuse, R84 ;  /* 0x000000080454723c */ /* 0x090ff00000041854 */
[-C--:B-----5:R-:W-:Y:S08]  /*5ce0*/  HMMA.16816.F32.BF16 R88, R12, R8.reuse, R88 ;  /* 0x000000080c58723c */ /* 0x0a0ff00000041858 */
        /* <DEDUP_REMOVED lines=72> */
.L_x_792:
[----:B------:R-:W-:Y:S05]  /*6170*/  @P1 EXIT ;  /* 0x000000000000194d */ /* 0x000fea0003800000 */
[----:B------:R-:W-:Y:S01]  /*6180*/  UMOV UR6, 0x1 ;  /* 0x0000000100067882 */ /* 0x000fe20000000000 */
[----:B------:R-:W-:Y:S01]  /*6190*/  BAR.SYNC.DEFER_BLOCKING 0x1, 0x100 ;  /* 0x0044000000007b1d */ /* 0x000fe20000010000 */
[----:B------:R-:W-:Y:S01]  /*61a0*/  UIMAD UR24, UR24, 0x3000, URZ ;  /* 0x00003000181878a4 */ /* 0x000fe2000f8e023f */
[----:B------:R-:W-:Y:S01]  /*61b0*/  IMAD.U32 R8, RZ, RZ, UR23 ;  /* 0x00000017ff087e24 */ /* 0x000fe2000f8e00ff */
[----:B------:R-:W-:Y:S01]  /*61c0*/  USHF.R.S32.HI UR8, URZ, 0x1f, UR23 ;  /* 0x0000001f3f087899 */ /* 0x000fe20008011417 */
[----:B------:R-:W-:-:S02]  /*61d0*/  IMAD.U32 R6, RZ, RZ, UR23 ;  /* 0x00000017ff067e24 */ /* 0x000fc4000f8e00ff */
[----:B------:R-:W-:Y:S01]  /*61e0*/  ULDC.64 UR4, c[0x0][0x338] ;  /* 0x0000ce0000047ab9 */ /* 0x000fe20000000a00 */
[----:B------:R-:W-:Y:S01]  /*61f0*/  IADD3 R2, P0, R240, UR24, RZ ;  /* 0x00000018f0027c10 */ /* 0x000fe2000ff1e0ff */
[----:B------:R-:W-:Y:S02]  /*6200*/  UISETP.NE.AND UP0, UPT, UR6, UR4, UPT ;  /* 0x000000040600728c */ /* 0x000fe4000bf05270 */
[----:B------:R-:W-:Y:S02]  /*6210*/  UIMAD.WIDE.U32 UR6, UR22, UR5, URZ ;  /* 0x00000005160672a5 */ /* 0x000fe4000f8e003f */
[----:B------:R-:W-:-:S07]  /*6220*/  ULDC UR4, c[0x0][0x340] ;  /* 0x0000d00000047ab9 */ /* 0x000fce0000000800 */
[----:B------:R-:W-:Y:S02]  /*6230*/  @UP0 USHF.R.U32.HI UR22, URZ, UR4, UR7 ;  /* 0x000000043f160299 */ /* 0x000fe40008011607 */
[----:B------:R-:W-:Y:S02]  /*6240*/  USHF.R.S32.HI UR7, URZ, 0x1f, UR24 ;  /* 0x0000001f3f077899 */ /* 0x000fe40008011418 */
[----:B------:R-:W-:Y:S02]  /*6250*/  USHF.R.S32.HI UR6, URZ, 0x1f, UR22 ;  /* 0x0000001f3f067899 */ /* 0x000fe40008011416 */
[----:B------:R-:W-:Y:S01]  /*6260*/  ULDC.64 UR4, c[0x0][0x328] ;  /* 0x0000ca0000047ab9 */ /* 0x000fe20000000a00 */
[----:B------:R-:W-:Y:S01]  /*6270*/  IMAD.U32 R4, RZ, RZ, UR22 ;  /* 0x00000016ff047e24 */ /* 0x000fe2000f8e00ff */
[----:B------:R-:W-:Y:S01]  /*6280*/  UIMAD UR4, UR6, UR4, URZ ;  /* 0x00000004060472a4 */ /* 0x000fe2000f8e023f */
[----:B------:R-:W-:Y:S01]  /*6290*/  LEA.HI.X.SX32 R3, R240, UR7, 0x1, P0 ;  /* 0x00000007f0037c11 */ /* 0x000fe200080f0eff */
[----:B------:R-:W-:-:S02]  /*62a0*/  IMAD.U32 R0, RZ, RZ, UR22 ;  /* 0x00000016ff007e24 */ /* 0x000fc4000f8e00ff */
[----:B------:R-:W-:Y:S02]  /*62b0*/  UIMAD UR7, UR22, UR5, UR4 ;  /* 0x00000005160772a4 */ /* 0x000fe4000f8e0204 */
[--C-:B------:R-:W-:Y:S01]  /*62c0*/  IMAD.WIDE.U32 R4, R4, c[0x0][0x328], R2.reuse ;  /* 0x0000ca0004047a25 */ /* 0x100fe200078e0002 */
[----:B------:R-:W-:Y:S02]  /*62d0*/  ULDC.64 UR4, c[0x0][0x300] ;  /* 0x0000c00000047ab9 */ /* 0x000fe40000000a00 */
[----:B------:R-:W-:Y:S01]  /*62e0*/  UIMAD UR4, UR6, UR4, URZ ;  /* 0x00000004060472a4 */ /* 0x000fe2000f8e023f */
[----:B------:R-:W-:Y:S01]  /*62f0*/  IMAD.WIDE.U32 R2, R0, c[0x0][0x300], R2 ;  /* 0x0000c00000027a25 */ /* 0x000fe200078e0002 */
[----:B------:R-:W-:Y:S01]  /*6300*/  IADD3 R5, R5, UR7, RZ ;  /* 0x0000000705057c10 */ /* 0x000fe2000fffe0ff */
[----:B------:R-:W-:Y:S02]  /*6310*/  ULDC.64 UR6, c[0x0][0x330] ;  /* 0x0000cc0000067ab9 */ /* 0x000fe40000000a00 */
[----:B------:R-:W-:-:S02]  /*6320*/  UIMAD UR6, UR8, UR6, URZ ;  /* 0x00000006080672a4 */ /* 0x000fc4000f8e023f */
[----:B------:R-:W-:Y:S01]  /*6330*/  IMAD.WIDE.U32 R8, R8, c[0x0][0x330], R4 ;  /* 0x0000cc0008087a25 */ /* 0x000fe200078e0004 */
[----:B------:R-:W-:Y:S02]  /*6340*/  UIMAD UR22, UR22, UR5, UR4 ;  /* 0x00000005161672a4 */ /* 0x000fe4000f8e0204 */
[----:B------:R-:W-:Y:S02]  /*6350*/  UIMAD UR6, UR23, UR7, UR6 ;  /* 0x00000007170672a4 */ /* 0x000fe4000f8e0206 */
[----:B------:R-:W-:Y:S01]  /*6360*/  LEA R4, P1, R8, c[0x0][0x310], 0x2 ;  /* 0x0000c40008047a11 */ /* 0x000fe200078210ff */
[----:B------:R-:W-:Y:S01]  /*6370*/  ULDC.64 UR4, c[0x0][0x308] ;  /* 0x0000c20000047ab9 */ /* 0x000fe20000000a00 */
[----:B------:R-:W-:Y:S01]  /*6380*/  IADD3 R3, R3, UR22, RZ ;  /* 0x0000001603037c10 */ /* 0x000fe2000fffe0ff */
[----:B------:R-:W-:Y:S01]  /*6390*/  UIMAD UR4, UR8, UR4, URZ ;  /* 0x00000004080472a4 */ /* 0x000fe2000f8e023f */
[----:B------:R-:W-:-:S03]  /*63a0*/  IADD3 R0, R9, UR6, RZ ;  /* 0x0000000609007c10 */ /* 0x000fc6000fffe0ff */
[----:B------:R-:W-:Y:S01]  /*63b0*/  UIMAD UR4, UR23, UR5, UR4 ;  /* 0x00000005170472a4 */ /* 0x000fe2000f8e0204 */
[----:B------:R-:W-:Y:S01]  /*63c0*/  LEA.HI.X R5, R8, c[0x0][0x314], R0, 0x2, P1 ;  /* 0x0000c50008057a11 */ /* 0x000fe200008f1400 */
[----:B------:R-:W-:-:S04]  /*63d0*/  IMAD.WIDE.U32 R6, R6, c[0x0][0x308], R2 ;  /* 0x0000c20006067a25 */ /* 0x000fc800078e0002 */
[----:B------:R-:W-:Y:S01]  /*63e0*/  RED.E.ADD.F32.FTZ.RN.STRONG.GPU [R4.64], R28 ;  /* 0x0000001c0400798e */ /* 0x000fe2000c10e79a */
[C---:B------:R-:W-:Y:S02]  /*63f0*/  LEA R2, P0, R6.reuse, c[0x0][0x2e8], 0x2 ;  /* 0x0000ba0006027a11 */ /* 0x040fe400078010ff */
[----:B------:R-:W-:Y:S01]  /*6400*/  IADD3 R3, R7, UR4, RZ ;  /* 0x0000000407037c10 */ /* 0x000fe2000fffe0ff */
[----:B------:R-:W-:Y:S03]  /*6410*/  RED.E.ADD.F32.FTZ.RN.STRONG.GPU [R4.64+0x400], R29 ;  /* 0x0004001d0400798e */ /* 0x000fe6000c10e79a */
        /* <DEDUP_REMOVED lines=96> */
.L_x_796:
        /* <DEDUP_REMOVED lines=14> */
.L_x_2307:


//--------------------- .text._ZN7cutlass13device_kernelIN5flash19enable_sm80_to_sm89INS1_16FlashAttnBwdSm80INS1_25CollectiveMainloopBwdSm80ILi2ELi1EN4cute5tupleIJNS5_1CILi64EEENS7_ILi96EEENS7_ILi128EEEEEENS_10bfloat16_tEfNS_4arch4Sm80ELb1ELb0ELb1ELb0ELb1ELb0ELb0ELb0ELi2ELi2ELi2ELi2ELb1EEENS1_24CollectiveEpilogueBwdGQAISB_fSE_Li256ELb0ELb1EEENS1_25SingleTileBwdLPTSchedulerILb0ELi96ELb1EEEEEEEEEvNT_6ParamsE --------------------------
	.section	.text._ZN7cutlass13device_kernelIN5flash19enable_sm80_to_sm89INS1_16FlashAttnBwdSm80INS1_25CollectiveMainloopBwdSm80ILi2ELi1EN4cute5tupleIJNS5_1CILi64EEENS7_ILi96EEENS7_ILi128EEEEEENS_10bfloat16_tEfNS_4arch4Sm80ELb1ELb0ELb1ELb0ELb1ELb0ELb0ELb0ELi2ELi2ELi2ELi2ELb1EEENS1_24CollectiveEpilogueBwdGQAISB_fSE_Li256ELb0ELb1EEENS1_25SingleTileBwdLPTSchedulerILb0ELi96ELb1EEEEEEEEEvNT_6ParamsE,"ax",@progbits
	.sectioninfo	@"SHI_REGISTERS=254"
	.align	128
.text._ZN7cutlass13device_kernelIN5flash19enable_sm80_to_sm89INS1_16FlashAttnBwdSm80INS1_25CollectiveMainloopBwdSm80ILi2ELi1EN4cute5tupleIJNS5_1CILi64EEENS7_ILi96EEENS7_ILi128EEEEEENS_10bfloat16_tEfNS_4arch4Sm80ELb1ELb0ELb1ELb0ELb1ELb0ELb0ELb0ELi2ELi2ELi2ELi2ELb1EEENS1_24CollectiveEpilogueBwdGQAISB_fSE_Li256ELb0ELb1EEENS1_25SingleTileBwdLPTSchedulerILb0ELi96ELb1EEEEEEEEEvNT_6ParamsE:
        .type           _ZN7cutlass13device_kernelIN5flash19enable_sm80_to_sm89INS1_16FlashAttnBwdSm80INS1_25CollectiveMainloopBwdSm80ILi2ELi1EN4cute5tupleIJNS5_1CILi64EEENS7_ILi96EEENS7_ILi128EEEEEENS_10bfloat16_tEfNS_4arch4Sm80ELb1ELb0ELb1ELb0ELb1ELb0ELb0ELb0ELi2ELi2ELi2ELi2ELb1EEENS1_24CollectiveEpilogueBwdGQAISB_fSE_Li256ELb0ELb1EEENS1_25SingleTileBwdLPTSchedulerILb0ELi96ELb1EEEEEEEEEvNT_6ParamsE,@function
        .size           _ZN7cutlass13device_kernelIN5flash19enable_sm80_to_sm89INS1_16FlashAttnBwdSm80INS1_25CollectiveMainloopBwdSm80ILi2ELi1EN4cute5tupleIJNS5_1CILi64EEENS7_ILi96EEENS7_ILi128EEEEEENS_10bfloat16_tEfNS_4arch4Sm80ELb1ELb0ELb1ELb0ELb1ELb0ELb0ELb0ELi2ELi2ELi2ELi2ELb1EEENS1_24CollectiveEpilogueBwdGQAISB_fSE_Li256ELb0ELb1EEENS1_25SingleTileBwdLPTSchedulerILb0ELi96ELb1EEEEEEEEEvNT_6ParamsE,(.L_x_2308 - _ZN7cutlass13device_kernelIN5flash19enable_sm80_to_sm89INS1_16FlashAttnBwdSm80INS1_25CollectiveMainloopBwdSm80ILi2ELi1EN4cute5tupleIJNS5_1CILi64EEENS7_ILi96EEENS7_ILi128EEEEEENS_10bfloat16_tEfNS_4arch4Sm80ELb1ELb0ELb1ELb0ELb1ELb0ELb0ELb0ELi2ELi2ELi2ELi2ELb1EEENS1_24CollectiveEpilogueBwdGQAISB_fSE_Li256ELb0ELb1EEENS1_25SingleTileBwdLPTSchedulerILb0ELi96ELb1EEEEEEEEEvNT_6ParamsE)
        .other          _ZN7cutlass13device_kernelIN5flash19enable_sm80_to_sm89INS1_16FlashAttnBwdSm80INS1_25CollectiveMainloopBwdSm80ILi2ELi1EN4cute5tupleIJNS5_1CILi64EEENS7_ILi96EEENS7_ILi128EEEEEENS_10bfloat16_tEfNS_4arch4Sm80ELb1ELb0ELb1ELb0ELb1ELb0ELb0ELb0ELi2ELi2ELi2ELi2ELb1EEENS1_24CollectiveEpilogueBwdGQAISB_fSE_Li256ELb0ELb1EEENS1_25SingleTileBwdLPTSchedulerILb0ELi96ELb1EEEEEEEEEvNT_6ParamsE,@"STO_CUDA_ENTRY STV_DEFAULT"
_ZN7cutlass13device_kernelIN5flash19enable_sm80_to_sm89INS1_16FlashAttnBwdSm80INS1_25CollectiveMainloopBwdSm80ILi2ELi1EN4cute5tupleIJNS5_1CILi64EEENS7_ILi96EEENS7_ILi128EEEEEENS_10bfloat16_tEfNS_4arch4Sm80ELb1ELb0ELb1ELb0ELb1ELb0ELb0ELb0ELi2ELi2ELi2ELi2ELb1EEENS1_24CollectiveEpilogueBwdGQAISB_fSE_Li256ELb0ELb1EEENS1_25SingleTileBwdLPTSchedulerILb0ELi96ELb1EEEEEEEEEvNT_6ParamsE:
        /* <DEDUP_REMOVED lines=28> */
.L_x_798:
[----:B------:R-:W-:Y:S02]  /*01c0*/  ULDC UR7, c[0x0][0x3b4] ;  /* 0x0000ed0000077ab9 */ /* 0x000fe40000000800 */
[----:B------:R-:W-:Y:S02]  /*01d0*/  UISETP.NE.AND UP0, UPT, UR7, 0x1, UPT ;  /* 0x000000010700788c */ /* 0x000fe4000bf05270 */
[----:B------:R-:W-:Y:S02]  /*01e0*/  ULDC.64 UR4, c[0x0][0x3b8] ;  /* 0x0000ee0000047ab9 */ /* 0x000fe40000000a00 */
[----:B------:R-:W-:Y:S02]  /*01f0*/  UIMAD.WIDE.U32 UR10, UR6, UR4, URZ ;  /* 0x00000004060a72a5 */ /* 0x000fe4000f8e003f */
[----:B------:R-:W-:-:S05]  /*0200*/  UMOV UR8, UR6 ;  /* 0x0000000600087c82 */ /* 0x000fca0008000000 */
[----:B------:R-:W-:-:S04]  /*0210*/  @UP0 USHF.R.U32.HI UR8, URZ, UR5, UR11 ;  /* 0x000000053f080299 */ /* 0x000fc8000801160b */
[----:B------:R-:W-:Y:S02]  /*0220*/  UIMAD UR7, UR8, UR7, URZ ;  /* 0x00000007080772a4 */ /* 0x000fe4000f8e023f */
.L_x_799:
        /* <DEDUP_REMOVED lines=14> */
.L_x_797:
        /* <DEDUP_REMOVED lines=20> */
.L_x_801:
[----:B------:R-:W-:Y:S02]  /*0450*/  ULDC UR7, c[0x0][0x3b4] ;  /* 0x0000ed0000077ab9 */ /* 0x000fe40000000800 */
[----:B------:R-:W-:Y:S02]  /*0460*/  UISETP.NE.AND UP0, UPT, UR7, 0x1, UPT ;  /* 0x000000010700788c */ /* 0x000fe4000bf05270 */
[----:B------:R-:W-:Y:S02]  /*0470*/  ULDC.64 UR4, c[0x0][0x3b8] ;  /* 0x0000ee0000047ab9 */ /* 0x000fe40000000a00 */
[----:B------:R-:W-:Y:S02]  /*0480*/  UIMAD.WIDE.U32 UR10, UR6, UR4, URZ ;  /* 0x00000004060a72a5 */ /* 0x000fe4000f8e003f */
[----:B------:R-:W-:-:S05]  /*0490*/  UMOV UR8, UR6 ;  /* 0x0000000600087c82 */ /* 0x000fca0008000000 */
[----:B------:R-:W-:-:S04]  /*04a0*/  @UP0 USHF.R.U32.HI UR8, URZ, UR5, UR11 ;  /* 0x000000053f080299 */ /* 0x000fc8000801160b */
[----:B------:R-:W-:Y:S02]  /*04b0*/  UIMAD UR7, UR8, UR7, URZ ;  /* 0x00000007080772a4 */ /* 0x000fe4000f8e023f */
.L_x_802:
        /* <DEDUP_REMOVED lines=13> */
.L_x_800:
        /* <DEDUP_REMOVED lines=552> */
.L_x_806:
        /* <DEDUP_REMOVED lines=226> */
.L_x_804:
        /* <DEDUP_REMOVED lines=443> */
.L_x_805:
        /* <DEDUP_REMOVED lines=247> */
.L_x_803:
[----:B------:R-:W-:Y:S05]  /*6150*/  @P1 EXIT ;  /* 0x000000000000194d */ /* 0x000fea0003800000 */
[----:B------:R-:W-:Y:S01]  /*6160*/  UMOV UR4, 0x1 ;  /* 0x0000000100047882 */ /* 0x000fe20000000000 */
[----:B------:R-:W-:Y:S01]  /*6170*/  BAR.SYNC.DEFER_BLOCKING 0x1, 0x100 ;  /* 0x0044000000007b1d */ /* 0x000fe20000010000 */
[----:B------:R-:W-:-:S05]  /*6180*/  ISETP.NE.AND P1, PT, R240, RZ, PT ;  /* 0x000000fff000720c */ /* 0x000fca0003f25270 */
[----:B------:R-:W-:Y:S01]  /*6190*/  ULDC.64 UR6, c[0x0][0x338] ;  /* 0x0000ce0000067ab9 */ /* 0x000fe20000000a00 */
[----:B------:R-:W-:Y:S01]  /*61a0*/  BSSY B0, `(.L_x_807) ;  /* 0x0000020000007945 */ /* 0x000fe20003800000 */
[----:B------:R-:W-:Y:S02]  /*61b0*/  UISETP.NE.AND UP0, UPT, UR4, UR6, UPT ;  /* 0x000000060400728c */ /* 0x000fe4000bf05270 */
[----:B------:R-:W-:Y:S02]  /*61c0*/  ULDC UR5, c[0x0][0x358] ;  /* 0x0000d60000057ab9 */ /* 0x000fe40000000800 */
[----:B------:R-:W-:Y:S02]  /*61d0*/  UIMAD.WIDE.U32 UR12, UR21, UR7, URZ ;  /* 0x00000007150c72a5 */ /* 0x000fe4000f8e003f */
[----:B------:R-:W-:Y:S02]  /*61e0*/  UIMAD UR7, UR20, UR5, URZ ;  /* 0x00000005140772a4 */ /* 0x000fe4000f8e023f */
[----:B------:R-:W-:-:S02]  /*61f0*/  ULDC UR11, c[0x0][0x2f4] ;  /* 0x0000bd00000b7ab9 */ /* 0x000fc40000000800 */
[----:B------:R-:W-:Y:S02]  /*6200*/  ULDC UR4, c[0x0][0x340] ;  /* 0x0000d00000047ab9 */ /* 0x000fe40000000800 */
[----:B------:R-:W-:Y:S02]  /*6210*/  UIMAD UR5, UR22, UR11, URZ ;  /* 0x0000000b160572a4 */ /* 0x000fe4000f8e023f */
[----:B------:R-:W-:Y:S02]  /*6220*/  UMOV UR8, UR21 ;  /* 0x0000001500087c82 */ /* 0x000fe40008000000 */
[----:B------:R-:W-:Y:S02]  /*6230*/  UIMAD UR11, UR7, UR11, URZ ;  /* 0x0000000b070b72a4 */ /* 0x000fe4000f8e023f */
[----:B------:R-:W-:Y:S02]  /*6240*/  @UP0 USHF.R.U32.HI UR8, URZ, UR4, UR13 ;  /* 0x000000043f080299 */ /* 0x000fe4000801160d */
[----:B------:R-:W-:-:S02]  /*6250*/  USHF.R.S32.HI UR4, URZ, 0x1f, UR5 ;  /* 0x0000001f3f047899 */ /* 0x000fc40008011405 */
[----:B------:R-:W-:Y:S02]  /*6260*/  USHF.R.S32.HI UR9, URZ, 0x1f, UR11 ;  /* 0x0000001f3f097899 */ /* 0x000fe4000801140b */
[----:B------:R-:W-:Y:S02]  /*6270*/  USHF.R.S32.HI UR10, URZ, 0x1f, UR8 ;  /* 0x0000001f3f0a7899 */ /* 0x000fe40008011408 */
[----:B------:R-:W-:-:S04]  /*6280*/  UIADD3 UR11, UP1, UP0, UR11, UR5, UR8 ;  /* 0x000000050b0b7290 */ /* 0x000fc8000f83e008 */
[----:B------:R-:W-:Y:S02]  /*6290*/  UIADD3.X UR9, UR9, UR4, UR10, UP1, UP0 ;  /* 0x0000000409097290 */ /* 0x000fe40008fe040a */
[----:B------:R-:W-:Y:S02]  /*62a0*/  USHF.L.U32 UR7, UR11, 0x2, URZ ;  /* 0x000000020b077899 */ /* 0x000fe4000800063f */
[----:B------:R-:W-:Y:S02]  /*62b0*/  ULDC.64 UR4, c[0x0][0x350] ;  /* 0x0000d40000047ab9 */ /* 0x000fe40000000a00 */
[----:B------:R-:W-:Y:S02]  /*62c0*/  USHF.L.U64.HI UR9, UR11, 0x2, UR9 ;  /* 0x000000020b097899 */ /* 0x000fe40008010209 */
[----:B------:R-:W-:Y:S02]  /*62d0*/  UIADD3 UR4, UP0, UR7, UR4, URZ ;  /* 0x0000000407047290 */ /* 0x000fe4000ff1e03f */
[----:B------:R-:W-:-:S02]  /*62e0*/  UIADD3 UR11, -UR8, URZ, URZ ;  /* 0x0000003f080b7290 */ /* 0x000fc4000fffe13f */
[----:B------:R-:W-:Y:S02]  /*62f0*/  UIADD3.X UR5, UR9, UR5, URZ, UP0, !UPT ;  /* 0x0000000509057290 */ /* 0x000fe400087fe43f */
[----:B------:R-:W-:Y:S01]  /*6300*/  UIMAD UR11, UR11, UR6, UR21 ;  /* 0x000000060b0b72a4 */ /* 0x000fe2000f8e0215 */
[----:B------:R-:W-:Y:S01]  /*6310*/  IMAD.U32 R4, RZ, RZ, UR4 ;  /* 0x00000004ff047e24 */ /* 0x000fe2000f8e00ff */
[----:B------:R-:W-:Y:S02]  /*6320*/  USHF.R.S32.HI UR6, URZ, 0x1f, UR22 ;  /* 0x0000001f3f067899 */ /* 0x000fe40008011416 */
[----:B------:R-:W-:Y:S01]  /*6330*/  MOV R5, UR5 ;  /* 0x0000000500057c02 */ /* 0x000fe20008000f00 */
[----:B------:R-:W-:Y:S05]  /*6340*/  @P1 BRA `(.L_x_808) ;  /* 0x0000005000001947 */ /* 0x000fea0003800000 */
.L_x_809:
[----:B------:R-:W2:Y:S01]  /*6350*/  LDG.E.STRONG.GPU R0, [R4.64] ;  /* 0x0000001804007981 */ /* 0x000ea2000c1ef900 */
[----:B------:R-:W-:Y:S01]  /*6360*/  YIELD ;  /* 0x0000000000007946 */ /* 0x000fe20003800000 */
[----:B--2---:R-:W-:Y:S01]  /*6370*/  ISETP.NE.AND P0, PT, R0, UR11, PT ;  /* 0x0000000b00007c0c */ /* 0x004fe2000bf05270 */
[----:B------:R-:W-:-:S12]  /*6380*/  CCTL.IVALL ;  /* 0x00000000ff00798f */ /* 0x000fd80002000000 */
[----:B------:R-:W-:Y:S05]  /*6390*/  @P0 BRA `(.L_x_809) ;  /* 0xffffffb000000947 */ /* 0x000fea000383ffff */
.L_x_808:
[----:B------:R-:W-:Y:S05]  /*63a0*/  BSYNC B0 ;  /* 0x0000000000007941 */ /* 0x000fea0003800000 */
.L_x_807:
[----:B------:R-:W-:Y:S01]  /*63b0*/  MOV R2, 0xffffffff ;  /* 0xffffffff00027802 */ /* 0x000fe20000000f00 */
[----:B------:R-:W-:Y:S05]  /*63c0*/  BRA.CONV ~URZ, `(.L_x_810) ;  /* 0x000000237f007947 */ /* 0x000fea000b800000 */
[----:B------:R-:W-:Y:S02]  /*63d0*/  MOV R0, 0x63f0 ;  /* 0x000063f000007802 */ /* 0x000fe40000000f00 */
[----:B------:R-:W-:Y:S05]  /*63e0*/  CALL.REL.NOINC `($__internal_4_$__cuda_sm70_warpsync) ;  /* 0x00000b1000007944 */ /* 0x000fea0003c00000 */
.L_x_810:
[----:B------:R-:W-:Y:S01]  /*63f0*/  UIMAD UR4, UR20, 0x3000, URZ ;  /* 0x00003000140478a4 */ /* 0x000fe2000f8e023f */
[----:B------:R-:W-:Y:S01]  /*6400*/  IMAD.U32 R0, RZ, RZ, UR8 ;  /* 0x00000008ff007e24 */ /* 0x000fe2000f8e00ff */
[----:B------:R-:W-:-:S06]  /*6410*/  NOP ;  /* 0x0000000000007918 */ /* 0x000fcc0000000000 */
[----:B------:R-:W-:Y:S01]  /*6420*/  USHF.R.S32.HI UR12, URZ, 0x1f, UR4 ;  /* 0x0000001f3f0c7899 */ /* 0x000fe20008011404 */
[C---:B------:R-:W-:Y:S02]  /*6430*/  IADD3 R6, P0, R240.reuse, UR4, RZ ;  /* 0x00000004f0067c10 */ /* 0x040fe4000ff1e0ff */
[----:B------:R-:W-:Y:S02]  /*6440*/  ULDC.64 UR4, c[0x0][0x328] ;  /* 0x0000ca0000047ab9 */ /* 0x000fe40000000a00 */
[----:B------:R-:W-:Y:S01]  /*6450*/  UIMAD UR4, UR10, UR4, URZ ;  /* 0x000000040a0472a4 */ /* 0x000fe2000f8e023f */
[----:B------:R-:W-:-:S03]  /*6460*/  LEA.HI.X.SX32 R7, R240, UR12, 0x1, P0 ;  /* 0x0000000cf0077c11 */ /* 0x000fc600080f0eff */
[----:B------:R-:W-:Y:S02]  /*6470*/  UIMAD UR12, UR8, UR5, UR4 ;  /* 0x00000005080c72a4 */ /* 0x000fe4000f8e0204 */
[----:B------:R-:W-:Y:S01]  /*6480*/  IMAD.WIDE.U32 R8, R0, c[0x0][0x328], R6 ;  /* 0x0000ca0000087a25 */ /* 0x000fe200078e0006 */
[----:B------:R-:W-:Y:S02]  /*6490*/  ULDC.64 UR4, c[0x0][0x330] ;  /* 0x0000cc0000047ab9 */ /* 0x000fe40000000a00 */
        /* <DEDUP_REMOVED lines=58> */
[----:B-1----:R-:W-:Y:S05]  /*6840*/  CALL.REL.NOINC `($__internal_4_$__cuda_sm70_warpsync) ;  /* 0x000006b000007944 */ /* 0x002fea0003c00000 */
.L_x_811:
        /* <DEDUP_REMOVED lines=12> */
.L_x_813:
[----:B------:R-:W-:Y:S05]  /*6910*/  BSYNC B0 ;  /* 0x0000000000007941 */ /* 0x000fea0003800000 */
.L_x_812:
[----:B------:R-:W-:Y:S01]  /*6920*/  ULDC.64 UR4, c[0x0][0x348] ;  /* 0x0000d20000047ab9 */ /* 0x000fe20000000a00 */
[----:B------:R-:W-:Y:S01]  /*6930*/  BSSY B0, `(.L_x_814) ;  /* 0x000000b000007945 */ /* 0x000fe20003800000 */
[----:B------:R-:W-:-:S04]  /*6940*/  UIADD3 UR4, UP0, UR7, UR4, URZ ;  /* 0x0000000407047290 */ /* 0x000fc8000ff1e03f */
[----:B------:R-:W-:Y:S02]  /*6950*/  UIADD3.X UR5, UR9, UR5, URZ, UP0, !UPT ;  /* 0x0000000509057290 */ /* 0x000fe400087fe43f */
[----:B--2---:R-:W-:-:S04]  /*6960*/  MOV R4, UR4 ;  /* 0x0000000400047c02 */ /* 0x004fc80008000f00 */
[----:B------:R-:W-:Y:S01]  /*6970*/  MOV R5, UR5 ;  /* 0x0000000500057c02 */ /* 0x000fe20008000f00 */
[----:B------:R-:W-:Y:S05]  /*6980*/  @P1 BRA `(.L_x_815) ;  /* 0x0000005000001947 */ /* 0x000fea0003800000 */
.L_x_816:
[----:B------:R-:W2:Y:S01]  /*6990*/  LDG.E.STRONG.GPU R0, [R4.64] ;  /* 0x0000001804007981 */ /* 0x000ea2000c1ef900 */
[----:B------:R-:W-:Y:S01]  /*69a0*/  YIELD ;  /* 0x0000000000007946 */ /* 0x000fe20003800000 */
[----:B--2---:R-:W-:Y:S01]  /*69b0*/  ISETP.NE.AND P0, PT, R0, UR11, PT ;  /* 0x0000000b00007c0c */ /* 0x004fe2000bf05270 */
[----:B------:R-:W-:-:S12]  /*69c0*/  CCTL.IVALL ;  /* 0x00000000ff00798f */ /* 0x000fd80002000000 */
[----:B------:R-:W-:Y:S05]  /*69d0*/  @P0 BRA `(.L_x_816) ;  /* 0xffffffb000000947 */ /* 0x000fea000383ffff */
.L_x_815:
[----:B------:R-:W-:Y:S05]  /*69e0*/  BSYNC B0 ;  /* 0x0000000000007941 */ /* 0x000fea0003800000 */
.L_x_814:
[----:B------:R-:W-:Y:S05]  /*69f0*/  BRA.CONV ~URZ, `(.L_x_817) ;  /* 0x000000237f007947 */ /* 0x000fea000b800000 */
[----:B------:R-:W-:Y:S02]  /*6a00*/  MOV R0, 0x6a20 ;  /* 0x00006a2000007802 */ /* 0x000fe40000000f00 */
[----:B-1----:R-:W-:Y:S05]  /*6a10*/  CALL.REL.NOINC `($__internal_4_$__cuda_sm70_warpsync) ;  /* 0x000004e000007944 */ /* 0x002fea0003c00000 */
.L_x_817:
[----:B------:R-:W-:Y:S01]  /*6a20*/  ULDC.64 UR4, c[0x0][0x300] ;  /* 0x0000c00000047ab9 */ /* 0x000fe20000000a00 */
[----:B------:R-:W-:Y:S01]  /*6a30*/  IMAD.U32 R0, RZ, RZ, UR8 ;  /* 0x00000008ff007e24 */ /* 0x000fe2000f8e00ff */
[----:B------:R-:W-:-:S03]  /*6a40*/  UIMAD UR4, UR10, UR4, URZ ;  /* 0x000000040a0472a4 */ /* 0x000fc6000f8e023f */
[----:B------:R-:W-:Y:S01]  /*6a50*/  IMAD.WIDE.U32 R8, R0, c[0x0][0x300], R6 ;  /* 0x0000c00000087a25 */ /* 0x000fe200078e0006 */
[----:B------:R-:W-:-:S03]  /*6a60*/  UIMAD UR12, UR8, UR5, UR4 ;  /* 0x00000005080c72a4 */ /* 0x000fc6000f8e0204 */
[----:B------:R-:W-:Y:S01]  /*6a70*/  ULDC.64 UR4, c[0x0][0x308] ;  /* 0x0000c20000047ab9 */ /* 0x000fe20000000a00 */
[----:B------:R-:W-:Y:S01]  /*6a80*/  IMAD.U32 R6, RZ, RZ, UR22 ;  /* 0x00000016ff067e24 */ /* 0x000fe2000f8e00ff */
        /* <DEDUP_REMOVED lines=58> */
[----:B-12---:R-:W-:Y:S05]  /*6e30*/  CALL.REL.NOINC `($__internal_4_$__cuda_sm70_warpsync) ;  /* 0x000000c000007944 */ /* 0x006fea0003c00000 */
.L_x_818:
        /* <DEDUP_REMOVED lines=12> */
        .weak           $__internal_4_$__cuda_sm70_warpsync
        .type           $__internal_4_$__cuda_sm70_warpsync,@function
        .size           $__internal_4_$__cuda_sm70_warpsync,(.L_x_2308 - $__internal_4_$__cuda_sm70_warpsync)
$__internal_4_$__cuda_sm70_warpsync:
[----:B------:R-:W-:Y:S01]  /*6f00*/  MOV R8, R0 ;  /* 0x0000000000087202 */ /* 0x000fe20000000f00 */
[----:B------:R-:W-:Y:S04]  /*6f10*/  WARPSYNC R2 ;  /* 0x0000000200007348 */ /* 0x000fe80003800000 */
[----:B------:R-:W-:-:S04]  /*6f20*/  MOV R9, 0x0 ;  /* 0x0000000000097802 */ /* 0x000fc80000000f00 */
[----:B------:R-:W-:Y:S05]  /*6f30*/  RET.REL.NODEC R8 `(_ZN7cutlass13device_kernelIN5flash19enable_sm80_to_sm89INS1_16FlashAttnBwdSm80INS1_25CollectiveMainloopBwdSm80ILi2ELi1EN4cute5tupleIJNS5_1CILi64EEENS7_ILi96EEENS7_ILi128EEEEEENS_10bfloat16_tEfNS_4arch4Sm80ELb1ELb0ELb1ELb0ELb1ELb0ELb0ELb0ELi2ELi2ELi2ELi2ELb1EEENS1_24CollectiveEpilogueBwdGQAISB_fSE_Li256ELb0ELb1EEENS1_25SingleTileBwdLPTSchedulerILb0ELi96ELb1EEEEEEEEEvNT_6ParamsE) ;  /* 0xffff90c008007950 */ /* 0x000fea0003c3ffff */
.L_x_819:
        /* <DEDUP_REMOVED lines=12> */
.L_x_2308:


//--------------------- .text._ZN7cutlass13device_kernelIN5flash19enable_sm80_to_sm89INS1_16FlashAttnBwdSm80INS1_25CollectiveMainloopBwdSm80ILi2ELi1EN4cute5tupleIJNS5_1CILi64EEENS7_ILi96EEENS7_ILi128EEEEEENS_10bfloat16_tEfNS_4arch4Sm80ELb1ELb0ELb1ELb1ELb0ELb0ELb0ELb0ELi2ELi2ELi2ELi2ELb1EEENS1_21CollectiveEpilogueBwdISB_SC_SE_Li256ELb1ELb0ELi4EEENS1_25SingleTileBwdLPTSchedulerILb1ELi96ELb0EEEEEEEEEvNT_6ParamsE --------------------------
	.section	.text._ZN7cutlass13device_kernelIN5flash19enable_sm80_to_sm89INS1_16FlashAttnBwdSm80INS1_25CollectiveMainloopBwdSm80ILi2ELi1EN4cute5tupleIJNS5_1CILi64EEENS7_ILi96EEENS7_ILi128EEEEEENS_10bfloat16_tEfNS_4arch4Sm80ELb1ELb0ELb1ELb1ELb0ELb0ELb0ELb0ELi2ELi2ELi2ELi2ELb1EEENS1_21CollectiveEpilogueBwdISB_SC_SE_Li256ELb1ELb0ELi4EEENS1_25SingleTileBwdLPTSchedulerILb1ELi96ELb0EEEEEEEEEvNT_6ParamsE,"ax",@progbits
	.sectioninfo	@"SHI_REGISTERS=254"
	.align	128
.text._ZN7cutlass13device_kernelIN5flash19enable_sm80_to_sm89INS1_16FlashAttnBwdSm80INS1_25CollectiveMainloopBwdSm80ILi2ELi1EN4cute5tupleIJNS5_1CILi64EEENS7_ILi96EEENS7_ILi128EEEEEENS_10bfloat16_tEfNS_4arch4Sm80ELb1ELb0ELb1ELb1ELb0ELb0ELb0ELb0ELi2ELi2ELi2ELi2ELb1EEENS1_21CollectiveEpilogueBwdISB_SC_SE_Li256ELb1ELb0ELi4EEENS1_25SingleTileBwdLPTSchedulerILb1ELi96ELb0EEEEEEEEEvNT_6ParamsE:
        .type           _ZN7cutlass13device_kernelIN5flash19enable_sm80_to_sm89INS1_16FlashAttnBwdSm80INS1_25CollectiveMainloopBwdSm80ILi2ELi1EN4cute5tupleIJNS5_1CILi64EEENS7_ILi96EEENS7_ILi128EEEEEENS_10bfloat16_tEfNS_4arch4Sm80ELb1ELb0ELb1ELb1ELb0ELb0ELb0ELb0ELi2ELi2ELi2ELi2ELb1EEENS1_21CollectiveEpilogueBwdISB_SC_SE_Li256ELb1ELb0ELi4EEENS1_25SingleTileBwdLPTSchedulerILb1ELi96ELb0EEEEEEEEEvNT_6ParamsE,@function
        .size           _ZN7cutlass13device_kernelIN5flash19enable_sm80_to_sm89INS1_16FlashAttnBwdSm80INS1_25CollectiveMainloopBwdSm80ILi2ELi1EN4cute5tupleIJNS5_1CILi64EEENS7_ILi96EEENS7_ILi128EEEEEENS_10bfloat16_tEfNS_4arch4Sm80ELb1ELb0ELb1ELb1ELb0ELb0ELb0ELb0ELi2ELi2ELi2ELi2ELb1EEENS1_21CollectiveEpilogueBwdISB_SC_SE_Li256ELb1ELb0ELi4EEENS1_25SingleTileBwdLPTSchedulerILb1ELi96ELb0EEEEEEEEEvNT_6ParamsE,(.L_x_2310 - _ZN7cutlass13device_kernelIN5flash19enable_sm80_to_sm89INS1_16FlashAttnBwdSm80INS1_25CollectiveMainloopBwdSm80ILi2ELi1EN4cute5tupleIJNS5_1CILi64EEENS7_ILi96EEENS7_ILi128EEEEEENS_10bfloat16_tEfNS_4arch4Sm80ELb1ELb0ELb1ELb1ELb0ELb0ELb0ELb0ELi2ELi2ELi2ELi2ELb1EEENS1_21CollectiveEpilogueBwdISB_SC_SE_Li256ELb1ELb0ELi4EEENS1_25SingleTileBwdLPTSchedulerILb1ELi96ELb0EEEEEEEEEvNT_6ParamsE)
        .other          _ZN7cutlass13device_kernelIN5flash19enable_sm80_to_sm89INS1_16FlashAttnBwdSm80INS1_25CollectiveMainloopBwdSm80ILi2ELi1EN4cute5tupleIJNS5_1CILi64EEENS7_ILi96EEENS7_ILi128EEEEEENS_10bfloat16_tEfNS_4arch4Sm80ELb1ELb0ELb1ELb1ELb0ELb0ELb0ELb0ELi2ELi2ELi2ELi2ELb1EEENS1_21CollectiveEpilogueBwdISB_SC_SE_Li256ELb1ELb0ELi4EEENS1_25SingleTileBwdLPTSchedulerILb1ELi96ELb0EEEEEEEEEvNT_6ParamsE,@"STO_CUDA_ENTRY STV_DEFAULT"
_ZN7cutlass13device_kernelIN5flash19enable_sm80_to_sm89INS1_16FlashAttnBwdSm80INS1_25CollectiveMainloopBwdSm80ILi2ELi1EN4cute5tupleIJNS5_1CILi64EEENS7_ILi96EEENS7_ILi128EEEEEENS_10bfloat16_tEfNS_4arch4Sm80ELb1ELb0ELb1ELb1ELb0ELb0ELb0ELb0ELi2ELi2ELi2ELi2ELb1EEENS1_21CollectiveEpilogueBwdISB_SC_SE_Li256ELb1ELb0ELi4EEENS1_25SingleTileBwdLPTSchedulerILb1ELi96ELb0EEEEEEEEEvNT_6ParamsE:
[----:B------:R-:W-:Y:S02]  /*0000*/  MOV R1, c[0x0][0x28] ;  /* 0x00000a0000017a02 */ /* 0x000fe40000000f00 */
[----:B------:R-:W1:Y:S01]  /*0010*/  S2R R233, SR_TID.X ;  /* 0x0000000000e97919 */ /* 0x000e620000002100 */
[----:B------:R-:W2:Y:S01]  /*0020*/  S2UR UR4, SR_CTAID.X ;  /* 0x00000000000479c3 */ /* 0x000ea20000002500 */
[----:B------:R-:W-:Y:S01]  /*0030*/  ULDC.64 UR18, c[0x0][0x118] ;  /* 0x0000460000127ab9 */ /* 0x000fe20000000a00 */
        /* <DEDUP_REMOVED lines=10> */
[----:B------:R-:W-:Y:S02]  /*00e0*/  @UP0 UMOV UR7, UR11 ;  /* 0x0000000b00070c82 */ /* 0x000fe40008000000 */
        /* <DEDUP_REMOVED lines=12> */
[----:B------:R-:W-:Y:S02]  /*01b0*/  @UP0 UMOV UR9, UR11 ;  /* 0x0000000b00090c82 */ /* 0x000fe40008000000 */
[----:B------:R-:W-:-:S04]  /*01c0*/  @UP0 USHF.R.U32.HI UR15, URZ, UR5, UR9 ;  /* 0x000000053f0f0299 */ /* 0x000fc80008011609 */
[----:B------:R-:W-:Y:S01]  /*01d0*/  UIMAD UR7, UR15, UR7, URZ ;  /* 0x000000070f0772a4 */ /* 0x000fe2000f8e023f */
[----:B------:R-:W-:Y:S05]  /*01e0*/  BRA `(.L_x_822) ;  /* 0x0000008000007947 */ /* 0x000fea0003800000 */
.L_x_821:
[----:B------:R-:W-:Y:S02]  /*01f0*/  ULDC UR7, c[0x0][0x3ac] ;  /* 0x0000eb0000077ab9 */ /* 0x000fe40000000800 */
[----:B------:R-:W-:Y:S02]  /*0200*/  UISETP.NE.AND UP0, UPT, UR7, 0x1, UPT ;  /* 0x000000010700788c */ /* 0x000fe4000bf05270 */
[----:B------:R-:W-:Y:S02]  /*0210*/  ULDC.64 UR4, c[0x0][0x3b0] ;  /* 0x0000ec0000047ab9 */ /* 0x000fe40000000a00 */
[----:B------:R-:W-:Y:S02]  /*0220*/  UIMAD.WIDE.U32 UR10, UR6, UR4, URZ ;  /* 0x00000004060a72a5 */ /* 0x000fe4000f8e003f */
[----:B------:R-:W-:-:S05]  /*0230*/  UMOV UR15, UR6 ;  /* 0x00000006000f7c82 */ /* 0x000fca0008000000 */
[----:B------:R-:W-:Y:S02]  /*0240*/  @UP0 UMOV UR9, UR11 ;  /* 0x0000000b00090c82 */ /* 0x000fe40008000000 */
[----:B------:R-:W-:-:S04]  /*0250*/  @UP0 USHF.R.U32.HI UR15, URZ, UR5, UR9 ;  /* 0x000000053f0f0299 */ /* 0x000fc80008011609 */
[----:B------:R-:W-:-:S04]  /*0260*/  UIMAD UR7, UR15, UR7, URZ ;  /* 0x000000070f0772a4 */ /* 0x000fc8000f8e023f */
.L_x_822:
[----:B------:R-:W-:Y:S01]  /*0270*/  UIADD3 UR9, UR6, -UR7, URZ ;  /* 0x8000000706097290 */ /* 0x000fe2000fffe03f */
[----:B------:R-:W-:Y:S01]  /*0280*/  ISETP.NE.U32.AND P0, PT, RZ, c[0x0][0x3e0], PT ;  /* 0x0000f800ff007a0c */ /* 0x000fe20003f05070 */
[----:B------:R-:W-:Y:S02]  /*0290*/  ULDC.64 UR4, c[0x0][0x3a8] ;  /* 0x0000ea0000047ab9 */ /* 0x000fe40000000a00 */
[----:B------:R-:W-:Y:S01]  /*02a0*/  ULDC.64 UR6, c[0x0][0x3a0] ;  /* 0x0000e80000067ab9 */ /* 0x000fe20000000a00 */
[----:B------:R-:W-:Y:S01]  /*02b0*/  ISETP.NE.AND.EX P0, PT, RZ, c[0x0][0x3e4], PT, P0 ;  /* 0x0000f900ff007a0c */ /* 0x000fe20003f05300 */
[----:B------:R-:W-:Y:S02]  /*02c0*/  UISETP.NE.AND UP0, UPT, UR6, 0x1, UPT ;  /* 0x000000010600788c */ /* 0x000fe4000bf05270 */
[----:B------:R-:W-:-:S04]  /*02d0*/  UIMAD UR5, UR8, UR5, UR9 ;  /* 0x00000005080572a4 */ /* 0x000fc8000f8e0209 */
[----:B------:R-:W-:-:S03]  /*02e0*/  UIMAD.WIDE.U32 UR8, UR5, UR7, URZ ;  /* 0x00000007050872a5 */ /* 0x000fc6000f8e003f */
[----:B------:R-:W-:-:S04]  /*02f0*/  UMOV UR13, UR5 ;  /* 0x00000005000d7c82 */ /* 0x000fc80008000000 */
[----:B------:R-:W-:Y:S02]  /*0300*/  @UP0 UMOV UR7, UR9 ;  /* 0x0000000900070c82 */ /* 0x000fe40008000000 */
[----:B------:R-:W-:-:S04]  /*0310*/  @UP0 USHF.R.U32.HI UR13, URZ, UR4, UR7 ;  /* 0x000000043f0d0299 */ /* 0x000fc80008011607 */
[----:B------:R-:W-:-:S04]  /*0320*/  UIADD3 UR14, -UR13, URZ, URZ ;  /* 0x0000003f0d0e7290 */ /* 0x000fc8000fffe13f */
[----:B------:R-:W-:Y:S01]  /*0330*/  UIMAD UR14, UR14, UR6, UR5 ;  /* 0x000000060e0e72a4 */ /* 0x000fe2000f8e0205 */
[----:B------:R-:W-:Y:S05]  /*0340*/  @!P0 BRA `(.L_x_823) ;  /* 0x0000008000008947 */ /* 0x000fea0003800000 */
[----:B------:R-:W-:Y:S02]  /*0350*/  UMOV UR4, 0x4 ;  /* 0x0000000400047882 */ /* 0x000fe40000000000 */
[----:B------:R-:W-:Y:S02]  /*0360*/  ULDC.64 UR6, c[0x0][0x3e0] ;  /* 0x0000f80000067ab9 */ /* 0x000fe40000000a00 */
[----:B------:R-:W-:-:S06]  /*0370*/  UIMAD.WIDE UR4, UR13, UR4, UR6 ;  /* 0x000000040d0472a5 */ /* 0x000fcc000f8e0206 */
[----:B------:R-:W-:Y:S02]  /*0380*/  MOV R2, UR4 ;  /* 0x0000000400027c02 */ /* 0x000fe40008000f00 */
[----:B------:R-:W-:-:S05]  /*0390*/  MOV R3, UR5 ;  /* 0x0000000500037c02 */ /* 0x000fca0008000f00 */
[----:B------:R-:W2:Y:S02]  /*03a0*/  LDG.E R2, [R2.64] ;  /* 0x0000001202027981 */ /* 0x000ea4000c1e1900 */
[----:B--2---:R1:W2:Y:S02]  /*03b0*/  R2UR UR4, R2 ;  /* 0x00000000020473c2 */ /* 0x0042a400000e0000 */
[----:B-12---:R-:W-:Y:S05]  /*03c0*/  BRA `(.L_x_824) ;  /* 0x000000f000007947 */ /* 0x006fea0003800000 */
.L_x_823:
[----:B------:R-:W-:-:S04]  /*03d0*/  ISETP.NE.U32.AND P0, PT, RZ, c[0x0][0x3d8], PT ;  /* 0x0000f600ff007a0c */ /* 0x000fc80003f05070 */
[----:B------:R-:W-:-:S13]  /*03e0*/  ISETP.NE.AND.EX P0, PT, RZ, c[0x0][0x3dc], PT, P0 ;  /* 0x0000f700ff007a0c */ /* 0x000fda0003f05300 */
[----:B------:R-:W-:Y:S05]  /*03f0*/  @!P0 BRA `(.L_x_825) ;  /* 0x000000b000008947 */ /* 0x000fea0003800000 */
[----:B------:R-:W-:Y:S02]  /*0400*/  UMOV UR4, 0x4 ;  /* 0x0000000400047882 */ /* 0x000fe40000000000 */
        /* <DEDUP_REMOVED lines=10> */
.L_x_825:
[----:B------:R-:W-:Y:S02]  /*04b0*/  ULDC UR4, c[0x0][0x3d4] ;  /* 0x0000f50000047ab9 */ /* 0x000fe40000000800 */
.L_x_824:
[----:B------:R-:W-:-:S04]  /*04c0*/  UIADD3 UR4, UR4, 0x5f, URZ ;  /* 0x0000005f04047890 */ /* 0x000fc8000fffe03f */
[----:B------:R-:W-:-:S04]  /*04d0*/  UIMAD.WIDE UR4, UR4, 0x2aaaaaab, URZ ;  /* 0x2aaaaaab040478a5 */ /* 0x000fc8000f8e023f */
[----:B------:R-:W-:-:S04]  /*04e0*/  USHF.R.U32.HI UR4, URZ, 0x1f, UR5 ;  /* 0x0000001f3f047899 */ /* 0x000fc80008011605 */
[----:B------:R-:W-:-:S04]  /*04f0*/  ULEA.HI.SX32 UR4, UR5, UR4, 0x1c ;  /* 0x0000000405047291 */ /* 0x000fc8000f8fe23f */
[----:B------:R-:W-:-:S04]  /*0500*/  UISETP.GE.AND UP0, UPT, UR15, UR4, UPT ;  /* 0x000000040f00728c */ /* 0x000fc8000bf06270 */
[----:B------:R-:W-:Y:S01]  /*0510*/  USEL UR13, UR13, 0xffffffff, !UP0 ;  /* 0xffffffff0d0d7887 */ /* 0x000fe2000c000000 */
[----:B------:R-:W-:Y:S05]  /*0520*/  BRA `(.L_x_826) ;  /* 0x0000049000007947 */ /* 0x000fea0003800000 */
.L_x_820:
        /* <DEDUP_REMOVED lines=22> */
.L_x_827:
        /* <DEDUP_REMOVED lines=8> */
.L_x_828:
        /* <DEDUP_REMOVED lines=22> */
.L_x_829:
        /* <DEDUP_REMOVED lines=14> */
.L_x_831:
[----:B------:R-:W-:Y:S02]  /*0950*/  ULDC UR4, c[0x0][0x3d4] ;  /* 0x0000f50000047ab9 */ /* 0x000fe40000000800 */
.L_x_830:
[----:B------:R-:W-:-:S04]  /*0960*/  UIADD3 UR4, UR4, 0x5f, URZ ;  /* 0x0000005f04047890 */ /* 0x000fc8000fffe03f */
[----:B------:R-:W-:-:S04]  /*0970*/  UIMAD.WIDE UR4, UR4, 0x2aaaaaab, URZ ;  /* 0x2aaaaaab040478a5 */ /* 0x000fc8000f8e023f */
[----:B------:R-:W-:-:S04]  /*0980*/  USHF.R.U32.HI UR4, URZ, 0x1f, UR5 ;  /* 0x0000001f3f047899 */ /* 0x000fc80008011605 */
[----:B------:R-:W-:-:S04]  /*0990*/  ULEA.HI.SX32 UR4, UR5, UR4, 0x1c ;  /* 0x0000000405047291 */ /* 0x000fc8000f8fe23f */
[----:B------:R-:W-:-:S04]  /*09a0*/  UISETP.GE.AND UP0, UPT, UR15, UR4, UPT ;  /* 0x000000040f00728c */ /* 0x000fc8000bf06270 */
[----:B------:R-:W-:-:S06]  /*09b0*/  USEL UR13, UR13, 0xffffffff, !UP0 ;  /* 0xffffffff0d0d7887 */ /* 0x000fcc000c000000 */
.L_x_826:
[----:B------:R-:W-:-:S13]  /*09c0*/  ISETP.LE.AND P0, PT, RZ, UR13, PT ;  /* 0x0000000dff007c0c */ /* 0x000fda000bf03270 */
[----:B------:R-:W-:Y:S05]  /*09d0*/  @!P0 EXIT ;  /* 0x000000000000894d */ /* 0x000fea0003800000 */
[----:B------:R-:W-:Y:S02]  /*09e0*/  ULDC.64 UR4, c[0x0][0x2c8] ;  /* 0x0000b20000047ab9 */ /* 0x000fe40000000a00 */
[----:B------:R-:W-:Y:S02]  /*09f0*/  UISETP.NE.U32.AND UP2, UPT, URZ, UR4, UPT ;  /* 0x000000043f00728c */ /* 0x000fe4000bf45070 */
[----:B------:R-:W-:Y:S02]  /*0a00*/  UMOV UR7, 0x4 ;  /* 0x0000000400077882 */ /* 0x000fe40000000000 */
[----:B------:R-:W-:Y:S02]  /*0a10*/  UISETP.NE.AND.EX UP2, UPT, URZ, UR5, UPT, UP2 ;  /* 0x000000053f00728c */ /* 0x000fe4000bf45320 */
[----:B------:R-:W-:Y:S02]  /*0a20*/  ULDC.64 UR8, c[0x0][0x2c8] ;  /* 0x0000b20000087ab9 */ /* 0x000fe40000000a00 */
[----:B------:R-:W-:-:S02]  /*0a30*/  UIMAD.WIDE UR8, UR13, UR7, UR8 ;  /* 0x000000070d0872a5 */ /* 0x000fc4000f8e0208 */
[----:B------:R-:W-:Y:S01]  /*0a40*/  PLOP3.LUT P2, PT, PT, PT, UP2, 0x80, 0x0 ;  /* 0x000000000000781c */ /* 0x000fe20003f4f028 */
[----:B------:R-:W-:Y:S02]  /*0a50*/  ULDC.64 UR4, c[0x0][0x2d8] ;  /* 0x0000b60000047ab9 */ /* 0x000fe40000000a00 */
[----:B------:R-:W-:Y:S01]  /*0a60*/  UISETP.NE.U32.AND UP0, UPT, URZ, UR4, UPT ;  /* 0x000000043f00728c */ /* 0x000fe2000bf05070 */
[----:B------:R-:W-:Y:S02]  /*0a70*/  IMAD.U32 R8, RZ, RZ, UR8 ;  /* 0x00000008ff087e24 */ /* 0x000fe4000f8e00ff */
[----:B------:R-:W-:Y:S01]  /*0a80*/  IMAD.U32 R9, RZ, RZ, UR9 ;  /* 0x00000009ff097e24 */ /* 0x000fe2000f8e00ff */
[----:B------:R-:W-:-:S06]  /*0a90*/  UISETP.NE.AND.EX UP0, UPT, URZ, UR5, UPT, UP0 ;  /* 0x000000053f00728c */ /* 0x000fcc000bf05300 */
[----:B------:R-:W2:Y:S01]  /*0aa0*/  @P2 LDG.E R3, [R8.64] ;  /* 0x0000001208032981 */ /* 0x000ea2000c1e1900 */
[----:B------:R-:W-:Y:S01]  /*0ab0*/  ULDC.64 UR4, c[0x0][0x2d8] ;  /* 0x0000b60000047ab9 */ /* 0x000fe20000000a00 */
[----:B------:R-:W-:-:S03]  /*0ac0*/  PLOP3.LUT P0, PT, PT, PT, UP0, 0x80, 0x0 ;  /* 0x000000000000781c */ /* 0x000fc60003f0f008 */
        /* <DEDUP_REMOVED lines=25> */
[----:B-12---:R-:W-:Y:S06]  /*0c60*/  @P0 BRA `(.L_x_832) ;  /* 0x0000006000000947 */ /* 0x006fec0003800000 */
[----:B------:R-:W-:Y:S05]  /*0c70*/  @!P2 BRA `(.L_x_832) ;  /* 0x000000500000a947 */ /* 0x000fea0003800000 */
[----:B------:R1:W2:Y:S04]  /*0c80*/  LDG.E R3, [R8.64] ;  /* 0x0000001208037981 */ /* 0x0002a8000c1e1900 */
[----:B-1----:R-:W3:Y:S01]  /*0c90*/  LDG.E R8, [R8.64+0x4] ;  /* 0x0000041208087981 */ /* 0x002ee2000c1e1900 */
[----:B--2---:R-:W1:Y:S08]  /*0ca0*/  R2UR UR12, R3 ;  /* 0x00000000030c73c2 */ /* 0x004e7000000e0000 */
[----:B---3--:R-:W1:Y:S02]  /*0cb0*/  R2UR UR4, R8 ;  /* 0x00000000080473c2 */ /* 0x008e6400000e0000 */
[----:B-1----:R-:W-:-:S06]  /*0cc0*/  UIADD3 UR12, -UR12, UR4, URZ ;  /* 0x000000040c0c7290 */ /* 0x002fcc000fffe13f */
.L_x_832:
[----:B------:R-:W-:-:S04]  /*0cd0*/  ISETP.NE.U32.AND P0, PT, RZ, c[0x0][0x2e0], PT ;  /* 0x0000b800ff007a0c */ /* 0x000fc80003f05070 */
[----:B------:R-:W-:-:S13]  /*0ce0*/  ISETP.NE.AND.EX P0, PT, RZ, c[0x0][0x2e4], PT, P0 ;  /* 0x0000b900ff007a0c */ /* 0x000fda0003f05300 */
[----:B------:R-:W-:Y:S05]  /*0cf0*/  @!P0 BRA `(.L_x_833) ;  /* 0x0000007000008947 */ /* 0x000fea0003800000 */
[----:B------:R-:W-:Y:S02]  /*0d00*/  ULDC.64 UR4, c[0x0][0x2e0] ;  /* 0x0000b80000047ab9 */ /* 0x000fe40000000a00 */
[----:B------:R-:W-:-:S06]  /*0d10*/  UIMAD.WIDE UR4, UR13, UR7, UR4 ;  /* 0x000000070d0472a5 */ /* 0x000fcc000f8e0204 */
[----:B------:R-:W-:Y:S02]  /*0d20*/  MOV R4, UR4 ;  /* 0x0000000400047c02 */ /* 0x000fe40008000f00 */
[----:B------:R-:W-:-:S05]  /*0d30*/  MOV R5, UR5 ;  /* 0x0000000500057c02 */ /* 0x000fca0008000f00 */
[----:B------:R-:W2:Y:S02]  /*0d40*/  LDG.E R4, [R4.64] ;  /* 0x0000001204047981 */ /* 0x000ea4000c1e1900 */
[----:B--2---:R1:W2:Y:S02]  /*0d50*/  R2UR UR20, R4 ;  /* 0x00000000041473c2 */ /* 0x0042a400000e0000 */
[----:B-12---:R-:W-:Y:S05]  /*0d60*/  BRA `(.L_x_834) ;  /* 0x0000006000007947 */ /* 0x006fea0003800000 */
.L_x_833:
[----:B------:R-:W-:Y:S05]  /*0d70*/  @!P1 BRA `(.L_x_834) ;  /* 0x0000005000009947 */ /* 0x000fea0003800000 */
[----:B------:R1:W2:Y:S04]  /*0d80*/  LDG.E R3, [R6.64] ;  /* 0x0000001206037981 */ /* 0x0002a8000c1e1900 */
[----:B-1----:R-:W3:Y:S01]  /*0d90*/  LDG.E R6, [R6.64+0x4] ;  /* 0x0000041206067981 */ /* 0x002ee2000c1e1900 */
[----:B--2---:R-:W1:Y:S08]  /*0da0*/  R2UR UR20, R3 ;  /* 0x00000000031473c2 */ /* 0x004e7000000e0000 */
[----:B---3--:R-:W1:Y:S02]  /*0db0*/  R2UR UR4, R6 ;  /* 0x00000000060473c2 */ /* 0x008e6400000e0000 */
[----:B-1----:R-:W-:-:S06]  /*0dc0*/  UIADD3 UR20, -UR20, UR4, URZ ;  /* 0x0000000414147290 */ /* 0x002fcc000fffe13f */
.L_x_834:
[----:B------:R-:W-:Y:S01]  /*0dd0*/  UIADD3 UR7, -UR20, UR12, URZ ;  /* 0x0000000c14077290 */ /* 0x000fe2000fffe13f */
[----:B------:R-:W-:Y:S01]  /*0de0*/  PLOP3.LUT P1, PT, PT, PT, PT, 0x80, 0x0 ;  /* 0x000000000000781c */ /* 0x000fe20003f2f070 */
[----:B------:R-:W-:Y:S01]  /*0df0*/  ULDC UR4, c[0x0][0x2a4] ;  /* 0x0000a90000047ab9 */ /* 0x000fe20000000800 */
[----:B------:R-:W-:Y:S01]  /*0e00*/  CS2R R122, SRZ ;  /* 0x00000000007a7805 */ /* 0x000fe2000001ff00 */
[----:B------:R-:W-:Y:S01]  /*0e10*/  UIMAD UR7, UR15, 0x60, UR7 ;  /* 0x000000600f0778a4 */ /* 0x000fe2000f8e0207 */
[----:B------:R-:W-:Y:S01]  /*0e20*/  CS2R R120, SRZ ;  /* 0x0000000000787805 */ /* 0x000fe2000001ff00 */
[----:B------:R-:W-:Y:S01]  /*0e30*/  UIADD3 UR5, UR12, 0x3f, URZ ;  /* 0x0000003f0c057890 */ /* 0x000fe2000fffe03f */
        /* <DEDUP_REMOVED lines=58> */
[----:B------:R-:W-:Y:S01]  /*11e0*/  ULDC.64 UR4, c[0x0][0x248] ;  /* 0x0000920000047ab9 */ /* 0x000fe20000000a00 */
[--C-:B------:R-:W-:Y:S01]  /*11f0*/  SHF.R.S32.HI R7, RZ, 0x1f, R233.reuse ;  /* 0x0000001fff077819 */ /* 0x100fe200000114e9 */
[----:B------:R-:W-:Y:S01]  /*1200*/  UISETP.NE.AND UP0, UPT, UR4, 0x1, UPT ;  /* 0x000000010400788c */ /* 0x000fe2000bf05270 */
[----:B------:R-:W-:Y:S01]  /*1210*/  SHF.R.S32.HI R6, RZ, 0x1f, R233 ;  /* 0x0000001fff067819 */ /* 0x000fe200000114e9 */
[----:B------:R-:W-:Y:S01]  /*1220*/  UIMAD.WIDE.U32 UR8, UR14, UR5, URZ ;  /* 0x000000050e0872a5 */ /* 0x000fe2000f8e003f */
[----:B------:R-:W-:Y:S01]  /*1230*/  LEA.HI R3, R7, R233, RZ, 0x3 ;  /* 0x000000e907037211 */ /* 0x000fe200078f18ff */
[----:B------:R-:W-:Y:S01]  /*1240*/  USHF.L.U32 UR8, UR6, 0x7, URZ ;  /* 0x0000000706087899 */ /* 0x000fe2000800063f */
[----:B------:R-:W-:Y:S01]  /*1250*/  IMAD.U32 R18, RZ, RZ, UR14 ;  /* 0x0000000eff127e24 */ /* 0x000fe2000f8e00ff */
[----:B------:R-:W-:Y:S01]  /*1260*/  ULDC UR4, c[0x0][0x250] ;  /* 0x0000940000047ab9 */ /* 0x000fe20000000800 */
[----:B------:R-:W-:Y:S01]  /*1270*/  LOP3.LUT R11, R3, 0xfffffff8, RZ, 0xc0, !PT ;  /* 0xfffffff8030b7812 */ /* 0x000fe200078ec0ff */
[----:B------:R-:W-:Y:S01]  /*1280*/  UMOV UR21, UR14 ;  /* 0x0000000e00157c82 */ /* 0x000fe20008000000 */
[----:B------:R-:W-:Y:S01]  /*1290*/  IMAD.U32 R22, RZ, RZ, UR14 ;  /* 0x0000000eff167e24 */ /* 0x000fe2000f8e00ff */
[C---:B------:R-:W-:Y:S01]  /*12a0*/  IADD3 R4, P0, R233.reuse, UR8, RZ ;  /* 0x00000008e9047c10 */ /* 0x040fe2000ff1e0ff */
[----:B------:R-:W-:Y:S01]  /*12b0*/  IMAD.U32 R5, RZ, RZ, UR8 ;  /* 0x00000008ff057e24 */ /* 0x000fe2000f8e00ff */
[----:B------:R-:W-:Y:S01]  /*12c0*/  @UP0 UMOV UR5, UR9 ;  /* 0x0000000900050c82 */ /* 0x000fe20008000000 */
[----:B------:R-:W-:Y:S01]  /*12d0*/  IMAD.IADD R11, R233, 0x1, -R11 ;  /* 0x00000001e90b7824 */ /* 0x000fe200078e0a0b */
[----:B------:R-:W-:Y:S01]  /*12e0*/  @UP0 USHF.R.U32.HI UR21, URZ, UR4, UR5 ;  /* 0x000000043f150299 */ /* 0x000fe20008011605 */
[----:B------:R-:W-:Y:S01]  /*12f0*/  SHF.R.S32.HI R235, RZ, 0x3, R3 ;  /* 0x00000003ffeb7819 */ /* 0x000fe20000011403 */
[----:B------:R-:W-:Y:S01]  /*1300*/  USHF.R.S32.HI UR8, URZ, 0x1f, UR6 ;  /* 0x0000001f3f087899 */ /* 0x000fe20008011406 */
[----:B------:R-:W-:Y:S01]  /*1310*/  LEA.HI.X.SX32 R5, R5, R6, 0x1, P0 ;  /* 0x0000000605057211 */ /* 0x000fe200000f0eff */
[----:B------:R-:W-:Y:S01]  /*1320*/  IMAD.SHL.U32 R6, R233, 0x4, RZ ;  /* 0x00000004e9067824 */ /* 0x000fe200078e00ff */
[----:B------:R-:W-:Y:S01]  /*1330*/  USHF.R.S32.HI UR17, URZ, 0x1f, UR21 ;  /* 0x0000001f3f117899 */ /* 0x000fe20008011415 */
[----:B------:R-:W-:Y:S01]  /*1340*/  IMAD.SHL.U32 R14, R11, 0x8, RZ ;  /* 0x000000080b0e7824 */ /* 0x000fe200078e00ff */
[----:B------:R-:W-:Y:S01]  /*1350*/  ULDC.64 UR4, c[0x0][0x1e0] ;  /* 0x0000780000047ab9 */ /* 0x000fe20000000a00 */
[----:B------:R-:W-:Y:S01]  /*1360*/  IMAD.U32 R8, RZ, RZ, UR21 ;  /* 0x00000015ff087e24 */ /* 0x000fe2000f8e00ff */
[C---:B------:R-:W-:Y:S01]  /*1370*/  IADD3 R12, P0, R6.reuse, UR6, RZ ;  /* 0x00000006060c7c10 */ /* 0x040fe2000ff1e0ff */
[----:B------:R-:W-:Y:S01]  /*1380*/  UIMAD UR4, UR17, UR4, URZ ;  /* 0x00000004110472a4 */ /* 0x000fe2000f8e023f */
[--C-:B------:R-:W-:Y:S01]  /*1390*/  SHF.R.S32.HI R15, RZ, 0x1f, R14.reuse ;  /* 0x0000001fff0f7819 */ /* 0x100fe2000001140e */
[----:B------:R-:W-:Y:S01]  /*13a0*/  USHF.R.S32.HI UR16, URZ, 0x1f, UR13 ;  /* 0x0000001f3f107899 */ /* 0x000fe2000801140d */
[----:B------:R-:W-:Y:S01]  /*13b0*/  LEA.HI.X.SX32 R13, R6, UR8, 0x1, P0 ;  /* 0x00000008060d7c11 */ /* 0x000fe200080f0eff */
[----:B------:R-:W-:Y:S01]  /*13c0*/  UIMAD UR7, UR21, UR5, UR4 ;  /* 0x00000005150772a4 */ /* 0x000fe2000f8e0204 */
[----:B------:R-:W-:Y:S01]  /*13d0*/  SHF.R.S32.HI R9, RZ, 0x1f, R235 ;  /* 0x0000001fff097819 */ /* 0x000fe200000114eb */
[----:B------:R-:W-:Y:S01]  /*13e0*/  USEL UR9, UR13, URZ, !UP1 ;  /* 0x0000003f0d097287 */ /* 0x000fe2000c800000 */
[----:B------:R-:W-:Y:S01]  /*13f0*/  IMAD.WIDE.U32 R26, R8, c[0x0][0x1e0], R14 ;  /* 0x00007800081a7a25 */ /* 0x000fe200078e000e */
[----:B------:R-:W-:Y:S01]  /*1400*/  USEL UR8, UR16, URZ, !UP1 ;  /* 0x0000003f10087287 */ /* 0x000fe2000c800000 */
[----:B------:R-:W-:Y:S01]  /*1410*/  IADD3 R10, -R235, UR20, RZ ;  /* 0x00000014eb0a7c10 */ /* 0x000fe2000fffe1ff */
[----:B------:R-:W-:Y:S01]  /*1420*/  ULDC.64 UR4, c[0x0][0x1e8] ;  /* 0x00007a0000047ab9 */ /* 0x000fe20000000a00 */
[--C-:B------:R-:W-:Y:S01]  /*1430*/  IMAD.WIDE.U32 R18, R18, c[0x0][0x270], R12.reuse ;  /* 0x00009c0012127a25 */ /* 0x100fe200078e000c */
[----:B------:R-:W-:Y:S01]  /*1440*/  IADD3 R27, R27, UR7, RZ ;  /* 0x000000071b1b7c10 */ /* 0x000fe2000fffe0ff */
[----:B------:R-:W-:Y:S01]  /*1450*/  UIMAD UR4, UR8, UR4, URZ ;  /* 0x00000004080472a4 */ /* 0x000fe2000f8e023f */
[----:B------:R-:W-:Y:S01]  /*1460*/  ISETP.GE.AND P5, PT, R14, c[0x0][0x1cc], PT ;  /* 0x000073000e007a0c */ /* 0x000fe20003fa6270 */
[----:B------:R-:W-:Y:S01]  /*1470*/  IMAD.WIDE.U32 R22, R22, c[0x0][0x288], R12 ;  /* 0x0000a20016167a25 */ /* 0x000fe200078e000c */
[----:B-----5:R-:W-:Y:S01]  /*1480*/  IADD3 R12, P0, R235, R2, RZ ;  /* 0x00000002eb0c7210 */ /* 0x020fe20007f1e0ff */
[----:B------:R-:W-:Y:S01]  /*1490*/  UIMAD UR4, UR9, UR5, UR4 ;  /* 0x00000005090472a4 */ /* 0x000fe2000f8e0204 */
[----:B------:R-:W-:Y:S01]  /*14a0*/  ISETP.GE.AND P6, PT, R14, c[0x0][0x19c], PT ;  /* 0x000067000e007a0c */ /* 0x000fe20003fc6270 */
[----:B------:R-:W-:Y:S01]  /*14b0*/  IMAD.U32 R6, RZ, RZ, UR9 ;  /* 0x00000009ff067e24 */ /* 0x000fe2000f8e00ff */
[----:B------:R-:W-:Y:S01]  /*14c0*/  LEA.HI.X.SX32 R13, R2, R9, 0x1, P0 ;  /* 0x00000009020d7211 */ /* 0x000fe200000f0eff */
[----:B------:R-:W-:Y:S01]  /*14d0*/  IMAD.U32 R16, RZ, RZ, UR15 ;  /* 0x0000000fff107e24 */ /* 0x000fe2000f8e00ff */
[----:B------:R-:W-:Y:S01]  /*14e0*/  ULDC.64 UR6, c[0x0][0x1d8] ;  /* 0x0000760000067ab9 */ /* 0x000fe20000000a00 */
[----:B------:R-:W-:Y:S01]  /*14f0*/  IMAD.U32 R20, RZ, RZ, UR14 ;  /* 0x0000000eff147e24 */ /* 0x000fe2000f8e00ff */
[----:B------:R-:W-:Y:S01]  /*1500*/  USHF.L.U32 UR23, UR6, 0x6, URZ ;  /* 0x0000000606177899 */ /* 0x000fe2000800063f */
[----:B------:R-:W-:Y:S01]  /*1510*/  IMAD.WIDE.U32 R26, R6, c[0x0][0x1e8], R26 ;  /* 0x00007a00061a7a25 */ /* 0x000fe200078e001a */
[----:B------:R-:W-:Y:S01]  /*1520*/  UMOV UR22, 0x6 ;  /* 0x0000000600167882 */ /* 0x000fe20000000000 */
[----:B------:R-:W-:Y:S01]  /*1530*/  ISETP.GE.AND P4, PT, R14, c[0x0][0x16c], PT ;  /* 0x00005b000e007a0c */ /* 0x000fe20003f86270 */
[----:B------:R-:W-:Y:S01]  /*1540*/  USHF.L.U64.HI UR7, UR6, UR22, UR7 ;  /* 0x0000001606077299 */ /* 0x000fe20008010207 */
[----:B------:R-:W-:Y:S01]  /*1550*/  IMAD.WIDE R16, R16, 0x60, R12 ;  /* 0x0000006010107825 */ /* 0x000fe200078e020c */
[----:B------:R-:W-:Y:S01]  /*1560*/  IADD3 R27, R27, UR4, RZ ;  /* 0x000000041b1b7c10 */ /* 0x000fe2000fffe0ff */
[----:B------:R-:W-:Y:S01]  /*1570*/  ULDC.64 UR4, c[0x0][0x1b0] ;  /* 0x00006c0000047ab9 */ /* 0x000fe20000000a00 */
[----:B------:R-:W-:Y:S01]  /*1580*/  IADD3 R13, R14, 0x40, RZ ;  /* 0x000000400e0d7810 */ /* 0x000fe20007ffe0ff */
[----:B------:R-:W-:Y:S01]  /*1590*/  IMAD.WIDE.U32 R20, R20, c[0x0][0x238], R4 ;  /* 0x00008e0014147a25 */ /* 0x000fe200078e0004 */
[----:B------:R-:W-:Y:S01]  /*15a0*/  LEA.HI R4, R7, R233, RZ, 0x6 ;  /* 0x000000e907047211 */ /* 0x000fe200078f30ff */
[----:B------:R-:W-:Y:S01]  /*15b0*/  UIMAD UR4, UR17, UR4, URZ ;  /* 0x00000004110472a4 */ /* 0x000fe2000f8e023f */
[----:B------:R-:W-:Y:S01]  /*15c0*/  ISETP.GE.AND P3, PT, R13, c[0x0][0x1cc], PT ;  /* 0x000073000d007a0c */ /* 0x000fe20003f66270 */
[----:B------:R-:W-:Y:S01]  /*15d0*/  IMAD.SHL.U32 R234, R235, 0x40, RZ ;  /* 0x00000040ebea7824 */ /* 0x000fe200078e00ff */
[----:B------:R-:W-:Y:S01]  /*15e0*/  SHF.R.S32.HI R4, RZ, 0x6, R4 ;  /* 0x00000006ff047819 */ /* 0x000fe20000011404 */
[----:B------:R-:W-:Y:S01]  /*15f0*/  IMAD.U32 R5, RZ, RZ, UR15 ;  /* 0x0000000fff057e24 */ /* 0x000fe2000f8e00ff */
[----:B------:R-:W-:Y:S01]  /*1600*/  UIMAD UR4, UR21, UR5, UR4 ;  /* 0x00000005150472a4 */ /* 0x000fe2000f8e0204 */
[----:B------:R-:W-:Y:S01]  /*1610*/  IMAD R2, R17, c[0x0][0x1d8], RZ ;  /* 0x0000760011027a24 */ /* 0x000fe200078e02ff */
[----:B------:R-:W-:Y:S01]  /*1620*/  LOP3.LUT R234, R234, 0x1c0, RZ, 0xc0, !PT ;  /* 0x000001c0eaea7812 */ /* 0x000fe200078ec0ff */
[----:B------:R-:W-:Y:S01]  /*1630*/  IMAD R5, R5, -0x60, R10 ;  /* 0xffffffa005057824 */ /* 0x000fe200078e020a */
[----:B------:R-:W-:Y:S01]  /*1640*/  USHF.R.S32.HI UR21, URZ, 0x1f, UR14 ;  /* 0x0000001f3f157899 */ /* 0x000fe2000801140e */
[----:B------:R-:W-:Y:S01]  /*1650*/  IMAD R2, R16, c[0x0][0x1dc], R2 ;  /* 0x0000770010027a24 */ /* 0x000fe200078e0202 */
[----:B------:R-:W-:Y:S01]  /*1660*/  LOP3.LUT R10, R234, 0x38, R14, 0xf8, !PT ;  /* 0x00000038ea0a7812 */ /* 0x000fe200078ef80e */
[----:B------:R-:W-:Y:S01]  /*1670*/  IMAD.WIDE.U32 R26, R16, c[0x0][0x1d8], R26 ;  /* 0x00007600101a7a25 */ /* 0x000fe200078e001a */
[----:B------:R-:W-:Y:S01]  /*1680*/  SHF.R.U32.HI R234, RZ, 0x3, R234 ;  /* 0x00000003ffea7819 */ /* 0x000fe200000116ea */
[----:B------:R-:W-:Y:S01]  /*1690*/  USEL UR16, UR16, URZ, !UP2 ;  /* 0x0000003f10107287 */ /* 0x000fe2000d000000 */
[----:B------:R-:W-:Y:S01]  /*16a0*/  ISETP.LT.OR P2, PT, R5, 0x1, P5 ;  /* 0x000000010500780c */ /* 0x000fe20002f41670 */
[----:B------:R-:W-:Y:S01]  /*16b0*/  IMAD.SHL.U32 R229, R4, 0x200, RZ ;  /* 0x0000020004e57824 */ /* 0x000fe200078e00ff */
[----:B------:R-:W-:Y:S01]  /*16c0*/  LEA R24, P0, R26, c[0x0][0x1c0], 0x1 ;  /* 0x000070001a187a11 */ /* 0x000fe200078008ff */
[----:B------:R-:W-:Y:S01]  /*16d0*/  IMAD.IADD R2, R27, 0x1, R2 ;  /* 0x000000011b027824 */ /* 0x000fe200078e0202 */
[----:B------:R-:W-:Y:S01]  /*16e0*/  ISETP.LT.OR P1, PT, R5, 0x1, P3 ;  /* 0x000000010500780c */ /* 0x000fe20001f21670 */
[----:B------:R-:W-:Y:S01]  /*16f0*/  IMAD.WIDE.U32 R28, R8, c[0x0][0x1b0], R14 ;  /* 0x00006c00081c7a25 */ /* 0x000fe200078e000e */
[----:B------:R-:W-:Y:S01]  /*1700*/  LOP3.LUT R234, R229, R10, R234, 0xf6, !PT ;  /* 0x0000000ae5ea7212 */ /* 0x000fe200078ef6ea */
[----:B------:R-:W-:Y:S01]  /*1710*/  USEL UR17, UR13, URZ, !UP2 ;  /* 0x0000003f0d117287 */ /* 0x000fe2000d000000 */
[----:B------:R-:W-:Y:S01]  /*1720*/  LEA.HI.X R25, R26, c[0x0][0x1c4], R2, 0x1, P0 ;  /* 0x000071001a197a11 */ /* 0x000fe200000f0c02 */
[----:B------:R-:W-:Y:S01]  /*1730*/  IMAD.SHL.U32 R10, R11, 0x40, RZ ;  /* 0x000000400b0a7824 */ /* 0x000fe200078e00ff */
[----:B------:R-:W-:Y:S01]  /*1740*/  IADD3 R2, P0, R235, R0, RZ ;  /* 0x00000000eb027210 */ /* 0x000fe20007f1e0ff */
[----:B------:R-:W-:Y:S01]  /*1750*/  IMAD.SHL.U32 R234, R234, 0x2, RZ ;  /* 0x00000002eaea7824 */ /* 0x000fe200078e00ff */
[----:B------:R-:W-:Y:S01]  /*1760*/  CS2R R130, SRZ ;  /* 0x0000000000827805 */ /* 0x000fe2000001ff00 */
[----:B------:R-:W-:Y:S01]  /*1770*/  IMAD.U32 R248, RZ, RZ, UR17 ;  /* 0x00000011fff87e24 */ /* 0x000fe2000f8e00ff */
[----:B------:R-:W-:Y:S01]  /*1780*/  LEA.HI.X.SX32 R0, R0, R9, 0x1, P0 ;  /* 0x0000000900007211 */ /* 0x000fe200000f0eff */
[----:B------:R-:W-:Y:S01]  /*1790*/  IMAD.U32 R9, RZ, RZ, UR23 ;  /* 0x00000017ff097e24 */ /* 0x000fe2000f8e00ff */
[----:B------:R-:W-:Y:S01]  /*17a0*/  @!PT LDS RZ, [RZ] ;  /* 0x00000000fffff984 */ /* 0x000fe20000000800 */
[----:B------:R-:W-:Y:S01]  /*17b0*/  @!PT LDS RZ, [RZ] ;  /* 0x00000000fffff984 */ /* 0x000fe20000000800 */
[----:B------:R-:W-:Y:S01]  /*17c0*/  @!PT LDS RZ, [RZ] ;  /* 0x00000000fffff984 */ /* 0x000fe20000000800 */
[----:B------:R1:W-:Y:S01]  /*17d0*/  LDGSTS.E.BYPASS.LTC128B.128 [R234+0x6080], [R24.64], !P2 ;  /* 0x0608000018ea7fae */ /* 0x0003e2000d101d52 */
[----:B------:R-:W-:Y:S01]  /*17e0*/  ISETP.LT.OR P2, PT, R5, 0x21, P5 ;  /* 0x000000210500780c */ /* 0x000fe20002f41670 */
[----:B------:R-:W-:Y:S01]  /*17f0*/  IMAD.WIDE.U32 R30, R2, c[0x0][0x208], R14 ;  /* 0x00008200021e7a25 */ /* 0x000fe200078e000e */
[----:B------:R-:W-:Y:S01]  /*1800*/  LOP3.LUT R10, R10, 0x1c0, RZ, 0xc0, !PT ;  /* 0x000001c00a0a7812 */ /* 0x000fe200078ec0ff */
[----:B------:R1:W-:Y:S01]  /*1810*/  LDGSTS.E.BYPASS.LTC128B.128 [R234+0x9080], [R24.64+0x80], !P1 ;  /* 0x0908008018ea7fae */ /* 0x0003e2000c901d52 */
[----:B------:R-:W-:Y:S01]  /*1820*/  IADD3 R26, P1, P0, R9, 0x80, R24 ;  /* 0x00000080091a7810 */ /* 0x000fe2000783e018 */
[----:B------:R-:W-:Y:S01]  /*1830*/  IMAD.MOV.U32 R206, RZ, RZ, 0x20 ;  /* 0x00000020ffce7424 */ /* 0x000fe200078e00ff */
[----:B------:R-:W-:Y:S01]  /*1840*/  LOP3.LUT R8, R10, 0x8, R3, 0xf8, !PT ;  /* 0x000000080a087812 */ /* 0x000fe200078ef803 */
[----:B------:R-:W-:Y:S01]  /*1850*/  IMAD.MOV.U32 R217, RZ, RZ, 0x40 ;  /* 0x00000040ffd97424 */ /* 0x000fe200078e00ff */
[----:B------:R-:W-:Y:S01]  /*1860*/  IADD3.X R27, RZ, UR7, R25, P1, P0 ;  /* 0x00000007ff1b7c10 */ /* 0x000fe20008fe0419 */
[----:B------:R-:W-:Y:S01]  /*1870*/  IMAD.MOV.U32 R224, RZ, RZ, 0x20 ;  /* 0x00000020ffe07424 */ /* 0x000fe200078e00ff */
[----:B------:R-:W-:Y:S01]  /*1880*/  SHF.R.U32.HI R10, RZ, 0x3, R10 ;  /* 0x00000003ff0a7819 */ /* 0x000fe2000001160a */
[----:B------:R-:W-:Y:S01]  /*1890*/  IMAD.MOV.U32 R226, RZ, RZ, 0x10 ;  /* 0x00000010ffe27424 */ /* 0x000fe200078e00ff */
[----:B------:R-:W-:Y:S01]  /*18a0*/  IADD3 R9, R29, UR4, RZ ;  /* 0x000000041d097c10 */ /* 0x000fe2000fffe0ff */
[----:B------:R-:W-:Y:S01]  /*18b0*/  ULDC.64 UR4, c[0x0][0x1b8] ;  /* 0x00006e0000047ab9 */ /* 0x000fe20000000a00 */
[----:B------:R-:W-:Y:S01]  /*18c0*/  LOP3.LUT R229, R229, R8, R10, 0xf6, !PT ;  /* 0x00000008e5e57212 */ /* 0x000fe200078ef60a */
[----:B------:R-:W-:Y:S01]  /*18d0*/  IMAD.MOV.U32 R8, RZ, RZ, R28 ;  /* 0x000000ffff087224 */ /* 0x000fe200078e001c */
[----:B------:R-:W-:Y:S01]  /*18e0*/  UIMAD UR4, UR8, UR4, URZ ;  /* 0x00000004080472a4 */ /* 0x000fe2000f8e023f */
[----:B------:R-:W-:Y:S01]  /*18f0*/  ISETP.LT.OR P5, PT, R5, 0x41, P5 ;  /* 0x000000410500780c */ /* 0x000fe20002fa1670 */
[----:B------:R-:W-:Y:S01]  /*1900*/  IMAD.WIDE.U32 R28, R2, c[0x0][0x178], R14 ;  /* 0x00005e00021c7a25 */ /* 0x000fe200078e000e */
[----:B------:R-:W-:Y:S01]  /*1910*/  ISETP.GE.AND P1, PT, R14, c[0x0][0x1fc], PT ;  /* 0x00007f000e007a0c */ /* 0x000fe20003f26270 */
[----:B------:R-:W-:Y:S01]  /*1920*/  UIMAD UR4, UR9, UR5, UR4 ;  /* 0x00000005090472a4 */ /* 0x000fe2000f8e0204 */
[----:B------:R-:W-:Y:S01]  /*1930*/  CS2R R128, SRZ ;  /* 0x0000000000807805 */ /* 0x000fe2000001ff00 */
[----:B------:R-:W-:Y:S01]  /*1940*/  IMAD.WIDE.U32 R8, R6, c[0x0][0x1b8], R8 ;  /* 0x00006e0006087a25 */ /* 0x000fe200078e0008 */
[----:B------:R-:W-:Y:S01]  /*1950*/  ULDC.64 UR8, c[0x0][0x208] ;  /* 0x0000820000087ab9 */ /* 0x000fe20000000a00 */
[----:B------:R-:W-:Y:S01]  /*1960*/  SEL R244, RZ, 0x1, P1 ;  /* 0x00000001fff47807 */ /* 0x000fe20000800000 */
[----:B------:R-:W-:Y:S01]  /*1970*/  USHF.L.U64.HI UR27, UR8, UR22, UR9 ;  /* 0x00000016081b7299 */ /* 0x000fe20008010209 */
[C---:B------:R-:W-:Y:S01]  /*1980*/  IMAD R6, R0.reuse, c[0x0][0x178], RZ ;  /* 0x00005e0000067a24 */ /* 0x040fe200078e02ff */
[----:B------:R-:W-:Y:S01]  /*1990*/  IADD3 R9, R9, UR4, RZ ;  /* 0x0000000409097c10 */ /* 0x000fe2000fffe0ff */
[----:B------:R-:W-:Y:S01]  /*19a0*/  IMAD R0, R0, c[0x0][0x208], RZ ;  /* 0x0000820000007a24 */ /* 0x000fe200078e02ff */
[----:B------:R-:W-:Y:S01]  /*19b0*/  ULDC.64 UR4, c[0x0][0x180] ;  /* 0x0000600000047ab9 */ /* 0x000fe20000000a00 */
[----:B-1----:R-:W-:Y:S01]  /*19c0*/  IADD3 R24, P0, R24, UR23, RZ ;  /* 0x0000001718187c10 */ /* 0x002fe2000ff1e0ff */
[C---:B------:R-:W-:Y:S01]  /*19d0*/  IMAD R6, R2.reuse, c[0x0][0x17c], R6 ;  /* 0x00005f0002067a24 */ /* 0x040fe200078e0206 */
[----:B------:R-:W-:Y:S01]  /*19e0*/  UIMAD UR4, UR21, UR4, URZ ;  /* 0x00000004150472a4 */ /* 0x000fe2000f8e023f */
[----:B------:R-:W-:Y:S01]  /*19f0*/  IMAD R0, R2, c[0x0][0x20c], R0 ;  /* 0x0000830002007a24 */ /* 0x000fe200078e0200 */
[----:B------:R-:W-:Y:S01]  /*1a00*/  IADD3.X R25, R25, UR7, RZ, P0, !PT ;  /* 0x0000000719197c10 */ /* 0x000fe200087fe4ff */
[----:B------:R-:W-:Y:S01]  /*1a10*/  IMAD R2, R17, c[0x0][0x1a8], RZ ;  /* 0x00006a0011027a24 */ /* 0x000fe200078e02ff */
[----:B------:R-:W-:Y:S01]  /*1a20*/  ISETP.GE.AND P0, PT, R14, c[0x0][0x1fc], PT ;  /* 0x00007f000e007a0c */ /* 0x000fe20003f06270 */
[C---:B------:R-:W-:Y:S01]  /*1a30*/  IMAD.WIDE.U32 R8, R16.reuse, c[0x0][0x1a8], R8 ;  /* 0x00006a0010087a25 */ /* 0x040fe200078e0008 */
[----:B------:R-:W-:Y:S01]  /*1a40*/  UIMAD UR25, UR14, UR5, UR4 ;  /* 0x000000050e1972a4 */ /* 0x000fe2000f8e0204 */
[----:B------:R1:W-:Y:S01]  /*1a50*/  LDGSTS.E.BYPASS.LTC128B.128 [R234+0x7080], [R24.64], !P2 ;  /* 0x0708000018ea7fae */ /* 0x0003e2000d101d52 */
[----:B------:R-:W-:Y:S01]  /*1a60*/  USHF.R.S32.HI UR9, URZ, 0x1f, UR11 ;  /* 0x0000001f3f097899 */ /* 0x000fe2000801140b */
[----:B------:R-:W-:Y:S01]  /*1a70*/  IMAD R2, R16, c[0x0][0x1ac], R2 ;  /* 0x00006b0010027a24 */ /* 0x000fe200078e0202 */
[----:B------:R-:W-:Y:S01]  /*1a80*/  ULDC.64 UR4, c[0x0][0x218] ;  /* 0x0000860000047ab9 */ /* 0x000fe20000000a00 */
[----:B------:R-:W-:Y:S01]  /*1a90*/  IMAD.IADD R31, R31, 0x1, R0 ;  /* 0x000000011f1f7824 */ /* 0x000fe200078e0200 */
[----:B------:R-:W-:Y:S01]  /*1aa0*/  UIMAD UR26, UR16, UR4, URZ ;  /* 0x00000004101a72a4 */ /* 0x000fe2000f8e023f */
[----:B------:R-:W-:Y:S01]  /*1ab0*/  IMAD.IADD R2, R9, 0x1, R2 ;  /* 0x0000000109027824 */ /* 0x000fe200078e0202 */
[----:B------:R-:W-:Y:S01]  /*1ac0*/  CS2R R126, SRZ ;  /* 0x00000000007e7805 */ /* 0x000fe2000001ff00 */
[----:B------:R-:W-:Y:S01]  /*1ad0*/  IMAD.U32 R0, RZ, RZ, UR14 ;  /* 0x0000000eff007e24 */ /* 0x000fe2000f8e00ff */
[----:B------:R-:W-:Y:S01]  /*1ae0*/  UIMAD UR26, UR17, UR5, UR26 ;  /* 0x00000005111a72a4 */ /* 0x000fe2000f8e021a */
[----:B------:R-:W-:Y:S01]  /*1af0*/  IMAD.IADD R29, R29, 0x1, R6 ;  /* 0x000000011d1d7824 */ /* 0x000fe200078e0206 */
[----:B------:R-:W-:Y:S01]  /*1b00*/  CS2R R124, SRZ ;  /* 0x00000000007c7805 */ /* 0x000fe2000001ff00 */
[----:B------:R-:W-:Y:S01]  /*1b10*/  IMAD.WIDE.U32 R30, R0, c[0x0][0x210], R30 ;  /* 0x00008400001e7a25 */ /* 0x000fe200078e001e */
[----:B------:R-:W-:Y:S01]  /*1b20*/  CS2R R122, SRZ ;  /* 0x00000000007a7805 */ /* 0x000fe2000001ff00 */
[----:B------:R-:W-:Y:S01]  /*1b30*/  CS2R R120, SRZ ;  /* 0x0000000000787805 */ /* 0x000fe2000001ff00 */
[----:B------:R-:W-:Y:S01]  /*1b40*/  CS2R R118, SRZ ;  /* 0x0000000000767805 */ /* 0x000fe2000001ff00 */
[----:B------:R-:W-:Y:S01]  /*1b50*/  IMAD.MOV.U32 R236, RZ, RZ, R30 ;  /* 0x000000ffffec7224 */ /* 0x000fe200078e001e */
[----:B------:R-:W-:Y:S01]  /*1b60*/  CS2R R116, SRZ ;  /* 0x0000000000747805 */ /* 0x000fe2000001ff00 */
[----:B------:R-:W-:Y:S01]  /*1b70*/  IMAD.U32 R16, RZ, RZ, UR14 ;  /* 0x0000000eff107e24 */ /* 0x000fe2000f8e00ff */
[----:B------:R-:W-:Y:S01]  /*1b80*/  CS2R R114, SRZ ;  /* 0x0000000000727805 */ /* 0x000fe2000001ff00 */
[----:B------:R-:W-:Y:S01]  /*1b90*/  IMAD.SHL.U32 R229, R229, 0x2, RZ ;  /* 0x00000002e5e57824 */ /* 0x000fe200078e00ff */
[----:B------:R-:W-:Y:S01]  /*1ba0*/  CS2R R112, SRZ ;  /* 0x0000000000707805 */ /* 0x000fe2000001ff00 */
[----:B------:R-:W-:Y:S01]  /*1bb0*/  IMAD.WIDE.U32 R16, R16, c[0x0][0x180], R28 ;  /* 0x0000600010107a25 */ /* 0x000fe200078e001c */
[----:B------:R-:W-:Y:S01]  /*1bc0*/  CS2R R110, SRZ ;  /* 0x00000000006e7805 */ /* 0x000fe2000001ff00 */
[----:B------:R-:W-:Y:S01]  /*1bd0*/  CS2R R108, SRZ ;  /* 0x00000000006c7805 */ /* 0x000fe2000001ff00 */
[----:B------:R-:W-:Y:S01]  /*1be0*/  CS2R R106, SRZ ;  /* 0x00000000006a7805 */ /* 0x000fe2000001ff00 */
[----:B------:R-:W-:Y:S01]  /*1bf0*/  IMAD.MOV.U32 R225, RZ, RZ, 0x10 ;  /* 0x00000010ffe17424 */ /* 0x000fe200078e00ff */
[----:B-1----:R-:W-:Y:S01]  /*1c00*/  IADD3 R24, P2, R24, UR23, RZ ;  /* 0x0000001718187c10 */ /* 0x002fe2000ff5e0ff */
[----:B------:R-:W-:Y:S01]  /*1c10*/  CS2R R104, SRZ ;  /* 0x0000000000687805 */ /* 0x000fe2000001ff00 */
[----:B------:R-:W-:Y:S01]  /*1c20*/  IADD3 R17, R17, UR25, RZ ;  /* 0x0000001911117c10 */ /* 0x000fe2000fffe0ff */
[----:B------:R-:W-:Y:S01]  /*1c30*/  CS2R R102, SRZ ;  /* 0x0000000000667805 */ /* 0x000fe2000001ff00 */
[----:B------:R-:W-:Y:S01]  /*1c40*/  IADD3.X R25, R25, UR7, RZ, P2, !PT ;  /* 0x0000000719197c10 */ /* 0x000fe200097fe4ff */
[----:B------:R-:W-:Y:S01]  /*1c50*/  ULDC.64 UR6, c[0x0][0x1a8] ;  /* 0x00006a0000067ab9 */ /* 0x000fe20000000a00 */
[C---:B------:R-:W-:Y:S01]  /*1c60*/  ISETP.LT.OR P2, PT, R5.reuse, 0x21, P3 ;  /* 0x000000210500780c */ /* 0x040fe20001f41670 */
[----:B------:R-:W-:Y:S01]  /*1c70*/  USHF.L.U64.HI UR23, UR6, UR22, UR7 ;  /* 0x0000001606177299 */ /* 0x000fe20008010207 */
[----:B------:R-:W-:Y:S01]  /*1c80*/  ISETP.LT.OR P3, PT, R5, 0x41, P3 ;  /* 0x000000410500780c */ /* 0x000fe20001f61670 */
[----:B------:R-:W-:Y:S01]  /*1c90*/  USHF.L.U32 UR24, UR6, 0x6, URZ ;  /* 0x0000000606187899 */ /* 0x000fe2000800063f */
[----:B------:R-:W-:Y:S01]  /*1ca0*/  IMAD.WIDE.U32 R238, R248, c[0x0][0x188], R16 ;  /* 0x00006200f8ee7a25 */ /* 0x000fe200078e0010 */
[----:B------:R-:W-:Y:S01]  /*1cb0*/  USHF.L.U32 UR22, UR8, 0x6, URZ ;  /* 0x0000000608167899 */ /* 0x000fe2000800063f */
[----:B------:R-:W-:Y:S01]  /*1cc0*/  CS2R R100, SRZ ;  /* 0x0000000000647805 */ /* 0x000fe2000001ff00 */
[----:B------:R-:W-:Y:S01]  /*1cd0*/  ULDC.64 UR6, c[0x0][0x210] ;  /* 0x0000840000067ab9 */ /* 0x000fe20000000a00 */
[----:B------:R-:W-:Y:S01]  /*1ce0*/  CS2R R98, SRZ ;  /* 0x0000000000627805 */ /* 0x000fe2000001ff00 */
[----:B------:R-:W-:Y:S01]  /*1cf0*/  UIMAD UR6, UR21, UR6, URZ ;  /* 0x00000006150672a4 */ /* 0x000fe2000f8e023f */
[----:B------:R-:W-:Y:S01]  /*1d00*/  CS2R R96, SRZ ;  /* 0x0000000000607805 */ /* 0x000fe2000001ff00 */
[----:B------:R-:W-:Y:S01]  /*1d10*/  IMAD.U32 R0, RZ, RZ, UR22 ;  /* 0x00000016ff007e24 */ /* 0x000fe2000f8e00ff */
[----:B------:R-:W-:Y:S01]  /*1d20*/  CS2R R94, SRZ ;  /* 0x00000000005e7805 */ /* 0x000fe2000001ff00 */
[----:B------:R1:W-:Y:S01]  /*1d30*/  LDGSTS.E.BYPASS.LTC128B.128 [R234+0xa080], [R26.64], !P2 ;  /* 0x0a0800001aea7fae */ /* 0x0003e2000d101d52 */
[C---:B------:R-:W-:Y:S01]  /*1d40*/  LEA R14, P2, R8.reuse, c[0x0][0x190], 0x1 ;  /* 0x00006400080e7a11 */ /* 0x040fe200078408ff */
[----:B------:R-:W-:Y:S01]  /*1d50*/  UIMAD UR4, UR14, UR7, UR6 ;  /* 0x000000070e0472a4 */ /* 0x000fe2000f8e0206 */
[----:B------:R-:W-:Y:S01]  /*1d60*/  CS2R R92, SRZ ;  /* 0x00000000005c7805 */ /* 0x000fe2000001ff00 */
[----:B------:R2:W-:Y:S01]  /*1d70*/  LDGSTS.E.BYPASS.LTC128B.128 [R234+0x8080], [R24.64], !P5 ;  /* 0x0808000018ea7fae */ /* 0x0005e2000e901d52 */
[----:B------:R-:W-:Y:S01]  /*1d80*/  ISETP.GE.AND P5, PT, R13, c[0x0][0x19c], PT ;  /* 0x000067000d007a0c */ /* 0x000fe20003fa6270 */
[----:B------:R-:W-:Y:S01]  /*1d90*/  ULDC.64 UR6, c[0x0][0x188] ;  /* 0x0000620000067ab9 */ /* 0x000fe20000000a00 */
[----:B------:R-:W-:Y:S01]  /*1da0*/  LEA.HI.X R15, R8, c[0x0][0x194], R2, 0x1, P2 ;  /* 0x00006500080f7a11 */ /* 0x000fe200010f0c02 */
[----:B------:R2:W-:Y:S01]  /*1db0*/  LDGSTS.E.BYPASS.LTC128B.128 [R234+0xb080], [R24.64+0x80], !P3 ;  /* 0x0b08008018ea7fae */ /* 0x0005e2000d901d52 */
[C---:B------:R-:W-:Y:S01]  /*1dc0*/  ISETP.LT.OR P3, PT, R5.reuse, 0x1, P6 ;  /* 0x000000010500780c */ /* 0x040fe20003761670 */
[----:B------:R-:W-:Y:S01]  /*1dd0*/  IMAD.U32 R2, RZ, RZ, UR24 ;  /* 0x00000018ff027e24 */ /* 0x000fe2000f8e00ff */
[----:B------:R-:W-:Y:S01]  /*1de0*/  ISETP.LT.OR P2, PT, R5, 0x1, P5 ;  /* 0x000000010500780c */ /* 0x000fe20002f41670 */
[----:B------:R-:W0:Y:S01]  /*1df0*/  LDGDEPBAR ;  /* 0x00000000000079af */ /* 0x000e220000000000 */
[----:B------:R-:W-:Y:S01]  /*1e00*/  IADD3 R237, R31, UR4, RZ ;  /* 0x000000041fed7c10 */ /* 0x000fe2000fffe0ff */
[----:B------:R-:W-:Y:S01]  /*1e10*/  ULDC.64 UR4, c[0x0][0x178] ;  /* 0x00005e0000047ab9 */ /* 0x000fe20000000a00 */
[----:B------:R-:W-:Y:S01]  /*1e20*/  CS2R R90, SRZ ;  /* 0x00000000005a7805 */ /* 0x000fe2000001ff00 */
[----:B------:R-:W-:Y:S01]  /*1e30*/  UIMAD.WIDE.U32 UR28, UR11, UR4, URZ ;  /* 0x000000040b1c72a5 */ /* 0x000fe2000f8e003f */
[----:B------:R-:W-:Y:S01]  /*1e40*/  CS2R R88, SRZ ;  /* 0x0000000000587805 */ /* 0x000fe2000001ff00 */
[----:B------:R-:W-:Y:S01]  /*1e50*/  IMAD.WIDE.U32 R236, R248, c[0x0][0x218], R236 ;  /* 0x00008600f8ec7a25 */ /* 0x000fe200078e00ec */
[----:B------:R-:W-:Y:S01]  /*1e60*/  UIMAD UR6, UR16, UR6, URZ ;  /* 0x00000006100672a4 */ /* 0x000fe2000f8e023f */
[----:B------:R-:W-:Y:S01]  /*1e70*/  CS2R R86, SRZ ;  /* 0x0000000000567805 */ /* 0x000fe2000001ff00 */
[----:B------:R-:W-:Y:S01]  /*1e80*/  CS2R R84, SRZ ;  /* 0x0000000000547805 */ /* 0x000fe2000001ff00 */
[----:B------:R3:W-:Y:S01]  /*1e90*/  LDGSTS.E.BYPASS.LTC128B.128 [R234+0x80], [R14.64], !P3 ;  /* 0x000800000eea7fae */ /* 0x0007e2000d901d52 */
[----:B------:R-:W-:Y:S01]  /*1ea0*/  ISETP.LT.OR P3, PT, R5, 0x21, P6 ;  /* 0x000000210500780c */ /* 0x000fe20003761670 */
[----:B------:R-:W-:Y:S01]  /*1eb0*/  IMAD.MOV.U32 R242, RZ, RZ, R236 ;  /* 0x000000fffff27224 */ /* 0x000fe200078e00ec */
[----:B------:R-:W-:Y:S01]  /*1ec0*/  IADD3 R243, R237, UR26, RZ ;  /* 0x0000001aedf37c10 */ /* 0x000fe2000fffe0ff */
[----:B------:R3:W-:Y:S01]  /*1ed0*/  LDGSTS.E.BYPASS.LTC128B.128 [R234+0x3080], [R14.64+0x80], !P2 ;  /* 0x030800800eea7fae */ /* 0x0007e2000d101d52 */
[----:B------:R-:W-:Y:S01]  /*1ee0*/  IADD3 R8, P2, R14, UR24, RZ ;  /* 0x000000180e087c10 */ /* 0x000fe2000ff5e0ff */
[----:B------:R-:W-:Y:S01]  /*1ef0*/  UIMAD UR26, UR27, UR11, URZ ;  /* 0x0000000b1b1a72a4 */ /* 0x000fe2000f8e023f */
[----:B------:R-:W-:Y:S01]  /*1f00*/  ISETP.LT.OR P6, PT, R5, 0x41, P6 ;  /* 0x000000410500780c */ /* 0x000fe200037c1670 */
[----:B-1----:R-:W-:Y:S01]  /*1f10*/  IMAD.WIDE.U32 R26, R0, UR11, R242 ;  /* 0x0000000b001a7c25 */ /* 0x002fe2000f8e00f2 */
[----:B------:R-:W-:Y:S01]  /*1f20*/  IADD3.X R9, R15, UR23, RZ, P2, !PT ;  /* 0x000000170f097c10 */ /* 0x000fe200097fe4ff */
[----:B------:R-:W-:Y:S01]  /*1f30*/  UIMAD UR26, UR9, UR22, UR26 ;  /* 0x00000016091a72a4 */ /* 0x000fe2000f8e021a */
[----:B------:R-:W-:Y:S01]  /*1f40*/  CS2R R74, SRZ ;  /* 0x00000000004a7805 */ /* 0x000fe2000001ff00 */
[----:B------:R-:W-:Y:S01]  /*1f50*/  UIMAD UR9, UR9, UR4, URZ ;  /* 0x00000004090972a4 */ /* 0x000fe2000f8e023f */
[----:B------:R-:W-:Y:S01]  /*1f60*/  IMAD.U32 R16, RZ, RZ, UR28 ;  /* 0x0000001cff107e24 */ /* 0x000fe2000f8e00ff */
[----:B------:R1:W-:Y:S01]  /*1f70*/  LDGSTS.E.BYPASS.LTC128B.128 [R234+0x1080], [R8.64], !P3 ;  /* 0x0108000008ea7fae */ /* 0x0003e2000d901d52 */
[----:B--2---:R-:W-:Y:S01]  /*1f80*/  IADD3 R24, P3, P2, R2, 0x80, R14 ;  /* 0x0000008002187810 */ /* 0x004fe20007a7e00e */
[----:B------:R-:W-:Y:S01]  /*1f90*/  UIMAD UR9, UR11, UR5, UR9 ;  /* 0x000000050b0972a4 */ /* 0x000fe2000f8e0209 */
[----:B------:R-:W-:Y:S01]  /*1fa0*/  IADD3 R0, R27, UR26, RZ ;  /* 0x0000001a1b007c10 */ /* 0x000fe2000fffe0ff */
[----:B------:R-:W-:Y:S01]  /*1fb0*/  UIMAD UR6, UR17, UR7, UR6 ;  /* 0x00000007110672a4 */ /* 0x000fe2000f8e0206 */
[----:B------:R-:W-:Y:S01]  /*1fc0*/  IADD3.X R25, RZ, UR23, R15, P3, P2 ;  /* 0x00000017ff197c10 */ /* 0x000fe20009fe440f */
[----:B------:R-:W-:Y:S01]  /*1fd0*/  UIADD3 UR9, UR29, UR9, URZ ;  /* 0x000000091d097290 */ /* 0x000fe2000fffe03f */
[C---:B------:R-:W-:Y:S01]  /*1fe0*/  ISETP.LT.OR P3, PT, R5.reuse, 0x21, P5 ;  /* 0x000000210500780c */ /* 0x040fe20002f61670 */
[----:B------:R-:W-:Y:S01]  /*1ff0*/  IMAD.U32 R17, RZ, RZ, UR29 ;  /* 0x0000001dff117e24 */ /* 0x000fe2000f8e00ff */
[----:B------:R-:W-:Y:S01]  /*2000*/  ISETP.LT.OR P5, PT, R5, 0x41, P5 ;  /* 0x000000410500780c */ /* 0x000fe20002fa1670 */
[----:B------:R-:W-:Y:S01]  /*2010*/  ULDC UR22, c[0x0][0x20c] ;  /* 0x0000830000167ab9 */ /* 0x000fe20000000800 */
[----:B------:R-:W-:Y:S01]  /*2020*/  IADD3 R232, R239, UR6, RZ ;  /* 0x00000006efe87c10 */ /* 0x000fe2000fffe0ff */
[----:B------:R-:W-:Y:S01]  /*2030*/  ULDC.64 UR6, c[0x0][0x270] ;  /* 0x00009c0000067ab9 */ /* 0x000fe20000000a00 */
[----:B------:R-:W-:Y:S01]  /*2040*/  SEL R5, RZ, 0x1, P4 ;  /* 0x00000001ff057807 */ /* 0x000fe20002000000 */
[----:B------:R-:W-:Y:S01]  /*2050*/  UIMAD UR6, UR21, UR6, URZ ;  /* 0x00000006150672a4 */ /* 0x000fe2000f8e023f */
[----:B------:R-:W-:Y:S01]  /*2060*/  CS2R R72, SRZ ;  /* 0x0000000000487805 */ /* 0x000fe2000001ff00 */
[----:B------:R-:W-:Y:S01]  /*2070*/  CS2R R70, SRZ ;  /* 0x0000000000467805 */ /* 0x000fe2000001ff00 */
[C---:B---3--:R-:W-:Y:S01]  /*2080*/  LEA R14, P2, R26.reuse, c[0x0][0x1f0], 0x1 ;  /* 0x00007c001a0e7a11 */ /* 0x048fe200078408ff */
[----:B------:R-:W-:Y:S01]  /*2090*/  CS2R R68, SRZ ;  /* 0x0000000000447805 */ /* 0x000fe2000001ff00 */
[----:B------:R-:W-:Y:S01]  /*20a0*/  CS2R R66, SRZ ;  /* 0x0000000000427805 */ /* 0x000fe2000001ff00 */
[----:B------:R2:W-:Y:S01]  /*20b0*/  LDGSTS.E.BYPASS.LTC128B.128 [R234+0x4080], [R24.64], !P3 ;  /* 0x0408000018ea7fae */ /* 0x0005e2000d901d52 */
[----:B------:R-:W-:Y:S01]  /*20c0*/  LEA.HI.X R15, R26, c[0x0][0x1f4], R0, 0x1, P2 ;  /* 0x00007d001a0f7a11 */ /* 0x000fe200010f0c00 */
[----:B------:R-:W-:Y:S01]  /*20d0*/  IMAD.U32 R0, RZ, RZ, UR9 ;  /* 0x00000009ff007e24 */ /* 0x000fe2000f8e00ff */
[----:B------:R-:W-:Y:S01]  /*20e0*/  ISETP.GE.AND P3, PT, R13, c[0x0][0x16c], PT ;  /* 0x00005b000d007a0c */ /* 0x000fe20003f66270 */
[----:B------:R-:W-:Y:S01]  /*20f0*/  UMOV UR9, 0x5 ;  /* 0x0000000500097882 */ /* 0x000fe20000000000 */
[----:B------:R-:W-:Y:S01]  /*2100*/  CS2R R64, SRZ ;  /* 0x0000000000407805 */ /* 0x000fe2000001ff00 */
[----:B------:R-:W-:Y:S01]  /*2110*/  USHF.L.U64.HI UR22, UR8, UR9, UR22 ;  /* 0x0000000908167299 */ /* 0x000fe20008010216 */
[----:B-1----:R-:W-:Y:S01]  /*2120*/  IADD3 R8, P2, R8, UR24, RZ ;  /* 0x0000001808087c10 */ /* 0x002fe2000ff5e0ff */
[----:B------:R-:W-:Y:S01]  /*2130*/  USHF.L.U32 UR24, UR11, 0x6, URZ ;  /* 0x000000060b187899 */ /* 0x000fe2000800063f */
[----:B------:R-:W-:Y:S01]  /*2140*/  SEL R6, RZ, 0x2, P3 ;  /* 0x00000002ff067807 */ /* 0x000fe20001800000 */
[----:B------:R-:W-:Y:S01]  /*2150*/  CS2R R62, SRZ ;  /* 0x00000000003e7805 */ /* 0x000fe2000001ff00 */
[----:B------:R-:W-:Y:S01]  /*2160*/  IADD3.X R9, R9, UR23, RZ, P2, !PT ;  /* 0x0000001709097c10 */ /* 0x000fe200097fe4ff */
[----:B------:R-:W-:Y:S01]  /*2170*/  USHF.L.U32 UR23, UR8, 0x5, URZ ;  /* 0x0000000508177899 */ /* 0x000fe2000800063f */
[----:B------:R-:W-:Y:S01]  /*2180*/  LEA R2, P2, R16, R238, 0x6 ;  /* 0x000000ee10027211 */ /* 0x000fe200078430ff */
[----:B------:R-:W-:Y:S01]  /*2190*/  IMAD.IADD R5, R6, 0x1, R5 ;  /* 0x0000000106057824 */ /* 0x000fe200078e0205 */
[----:B------:R-:W-:Y:S01]  /*21a0*/  UIMAD UR8, UR14, UR7, UR6 ;  /* 0x000000070e0872a4 */ /* 0x000fe2000f8e0206 */
[----:B------:R1:W-:Y:S01]  /*21b0*/  LDGSTS.E.BYPASS.LTC128B.128 [R234+0x2080], [R8.64], !P6 ;  /* 0x0208000008ea7fae */ /* 0x0003e2000f101d52 */
[----:B------:R-:W-:Y:S01]  /*21c0*/  LEA.HI.X R0, R16, R232, R0, 0x6, P2 ;  /* 0x000000e810007211 */ /* 0x000fe200010f3400 */
[----:B------:R-:W-:Y:S01]  /*21d0*/  ULDC.64 UR6, c[0x0][0x288] ;  /* 0x0000a20000067ab9 */ /* 0x000fe20000000a00 */
[C---:B------:R-:W-:Y:S01]  /*21e0*/  LEA R16, P2, R2.reuse, c[0x0][0x160], 0x1 ;  /* 0x0000580002107a11 */ /* 0x040fe200078408ff */
[----:B------:R1:W-:Y:S01]  /*21f0*/  LDGSTS.E.BYPASS.LTC128B.128 [R234+0x5080], [R8.64+0x80], !P5 ;  /* 0x0508008008ea7fae */ /* 0x0003e2000e901d52 */
[C---:B------:R-:W-:Y:S01]  /*2200*/  LOP3.LUT P5, RZ, R5.reuse, 0x1, RZ, 0xc0, !PT ;  /* 0x0000000105ff7812 */ /* 0x040fe200078ac0ff */
[----:B------:R-:W-:Y:S01]  /*2210*/  UIMAD UR6, UR21, UR6, URZ ;  /* 0x00000006150672a4 */ /* 0x000fe2000f8e023f */
[----:B------:R-:W-:Y:S01]  /*2220*/  LEA.HI.X R17, R2, c[0x0][0x164], R0, 0x1, P2 ;  /* 0x0000590002117a11 */ /* 0x000fe200010f0c00 */
[----:B------:R-:W0:Y:S01]  /*2230*/  LDGDEPBAR ;  /* 0x00000000000079af */ /* 0x000e220000000000 */
[----:B------:R-:W-:Y:S01]  /*2240*/  IMAD.U32 R2, RZ, RZ, UR4 ;  /* 0x00000004ff027e24 */ /* 0x000fe2000f8e00ff */
[----:B------:R-:W-:Y:S01]  /*2250*/  LOP3.LUT P6, RZ, R5, 0x2, RZ, 0xc0, !PT ;  /* 0x0000000205ff7812 */ /* 0x000fe200078cc0ff */
[----:B------:R-:W-:Y:S01]  /*2260*/  IMAD.U32 R0, RZ, RZ, UR5 ;  /* 0x00000005ff007e24 */ /* 0x000fe2000f8e00ff */
[----:B------:R-:W-:Y:S01]  /*2270*/  IADD3 R19, R19, UR8, RZ ;  /* 0x0000000813137c10 */ /* 0x000fe2000fffe0ff */
[----:B------:R-:W-:Y:S01]  /*2280*/  IMAD.U32 R5, RZ, RZ, UR24 ;  /* 0x00000018ff057e24 */ /* 0x000fe2000f8e00ff */
[C---:B--2---:R-:W-:Y:S01]  /*2290*/  LEA R24, P2, R2.reuse, R16, 0x6 ;  /* 0x0000001002187211 */ /* 0x044fe200078430ff */
[----:B------:R-:W-:Y:S01]  /*22a0*/  ULDC.64 UR8, c[0x0][0x278] ;  /* 0x00009e0000087ab9 */ /* 0x000fe20000000a00 */
[----:B------:R-:W-:Y:S01]  /*22b0*/  CS2R R60, SRZ ;  /* 0x00000000003c7805 */ /* 0x000fe2000001ff00 */
[----:B------:R-:W-:Y:S01]  /*22c0*/  UIMAD UR25, UR16, UR8, URZ ;  /* 0x00000008101972a4 */ /* 0x000fe2000f8e023f */
[----:B------:R-:W-:Y:S01]  /*22d0*/  LEA.HI.X R25, R2, R17, R0, 0x6, P2 ;  /* 0x0000001102197211 */ /* 0x000fe200010f3400 */
[----:B------:R-:W-:Y:S01]  /*22e0*/  UIMAD UR8, UR14, UR7, UR6 ;  /* 0x000000070e0872a4 */ /* 0x000fe2000f8e0206 */
[----:B------:R-:W-:Y:S01]  /*22f0*/  LOP3.LUT P2, RZ, R11, 0x2, RZ, 0xc0, !PT ;  /* 0x000000020bff7812 */ /* 0x000fe2000784c0ff */
[----:B------:R-:W-:Y:S01]  /*2300*/  UIMAD UR9, UR17, UR9, UR25 ;  /* 0x00000009110972a4 */ /* 0x000fe2000f8e0219 */
[----:B------:R-:W-:Y:S01]  /*2310*/  IADD3 R6, -R235, UR12, -R5 ;  /* 0x0000000ceb067c10 */ /* 0x000fe2000fffe905 */
[----:B------:R-:W-:Y:S01]  /*2320*/  ULDC.64 UR6, c[0x0][0x238] ;  /* 0x00008e0000067ab9 */ /* 0x000fe20000000a00 */
[----:B------:R-:W-:Y:S01]  /*2330*/  SEL R206, R206, 0xffffffe0, !P2 ;  /* 0xffffffe0cece7807 */ /* 0x000fe20005000000 */
[----:B------:R-:W-:Y:S01]  /*2340*/  IMAD.WIDE.U32 R32, R248, c[0x0][0x278], R18 ;  /* 0x00009e00f8207a25 */ /* 0x000fe200078e0012 */
[----:B------:R-:W-:Y:S01]  /*2350*/  LOP3.LUT P2, RZ, R11, 0x4, RZ, 0xc0, !PT ;  /* 0x000000040bff7812 */ /* 0x000fe2000784c0ff */
[----:B------:R-:W-:Y:S01]  /*2360*/  UIMAD UR6, UR21, UR6, URZ ;  /* 0x00000006150672a4 */ /* 0x000fe2000f8e023f */
[----:B------:R-:W-:Y:S01]  /*2370*/  LEA.HI R0, R7, R233, RZ, 0x5 ;  /* 0x000000e907007211 */ /* 0x000fe200078f28ff */
[----:B------:R-:W-:Y:S01]  /*2380*/  IMAD.IADD R219, R229, 0x1, R206 ;  /* 0x00000001e5db7824 */ /* 0x000fe200078e02ce */
[----:B------:R-:W-:Y:S01]  /*2390*/  SEL R217, R217, 0xffffffc0, !P2 ;  /* 0xffffffc0d9d97807 */ /* 0x000fe20005000000 */
[----:B------:R-:W-:Y:S01]  /*23a0*/  USHF.R.S32.HI UR21, URZ, 0x1f, UR24 ;  /* 0x0000001f3f157899 */ /* 0x000fe20008011418 */
[----:B------:R-:W-:-:S04]  /*23b0*/  DEPBAR.LE SB0, 0x1 ;  /* 0x000080400000791a */ /* 0x000fc80000000000 */
[----:B------:R-:W-:Y:S01]  /*23c0*/  BAR.SYNC.DEFER_BLOCKING 0x0 ;  /* 0x0000000000007b1d */ /* 0x000fe20000010000 */
[----:B------:R-:W-:Y:S01]  /*23d0*/  IMAD.IADD R218, R229, 0x1, R217 ;  /* 0x00000001e5da7824 */ /* 0x000fe200078e02d9 */
[----:B------:R-:W-:Y:S01]  /*23e0*/  ISETP.LT.OR P2, PT, R6, 0x1, !P5 ;  /* 0x000000010600780c */ /* 0x000fe20006f41670 */
[----:B------:R-:W-:Y:S01]  /*23f0*/  IMAD.SHL.U32 R11, R11, 0x20, RZ ;  /* 0x000000200b0b7824 */ /* 0x000fe200078e00ff */
[-C--:B------:R-:W-:Y:S01]  /*2400*/  LEA.HI R2, R7, R233.reuse, RZ, 0x2 ;  /* 0x000000e907027211 */ /* 0x080fe200078f10ff */
[----:B------:R-:W-:Y:S01]  /*2410*/  IMAD.IADD R206, R206, 0x1, R218 ;  /* 0x00000001cece7824 */ /* 0x000fe200078e02da */
[----:B------:R-:W-:Y:S01]  /*2420*/  SHF.R.S32.HI R10, RZ, 0x5, R0 ;  /* 0x00000005ff0a7819 */ /* 0x000fe20000011400 */
[----:B------:R-:W-:Y:S01]  /*2430*/  UIMAD UR7, UR14, UR7, UR6 ;  /* 0x000000070e0772a4 */ /* 0x000fe2000f8e0206 */
[--C-:B------:R-:W-:Y:S01]  /*2440*/  SHF.R.S32.HI R12, RZ, 0x2, R2.reuse ;  /* 0x00000002ff0c7819 */ /* 0x100fe20000011402 */
[----:B------:R2:W-:Y:S01]  /*2450*/  STL.64 [R1+0x8], R32 ;  /* 0x0000082001007387 */ /* 0x0005e20000100a00 */
[----:B-1----:R-:W-:Y:S01]  /*2460*/  SHF.R.S32.HI R9, RZ, 0x1f, R2 ;  /* 0x0000001fff097819 */ /* 0x002fe20000011402 */
[----:B------:R-:W-:Y:S01]  /*2470*/  CS2R R58, SRZ ;  /* 0x00000000003a7805 */ /* 0x000fe2000001ff00 */
[----:B------:R-:W-:Y:S01]  /*2480*/  LEA.HI R8, R0, R10, RZ, 0x1 ;  /* 0x0000000a00087211 */ /* 0x000fe200078f08ff */
[----:B------:R-:W-:Y:S01]  /*2490*/  CS2R R56, SRZ ;  /* 0x0000000000387805 */ /* 0x000fe2000001ff00 */
[----:B------:R-:W-:Y:S01]  /*24a0*/  ISETP.LT.OR P5, PT, R6, 0x21, !P5 ;  /* 0x000000210600780c */ /* 0x000fe20006fa1670 */
[----:B------:R-:W-:Y:S01]  /*24b0*/  CS2R R54, SRZ ;  /* 0x0000000000367805 */ /* 0x000fe2000001ff00 */
[----:B------:R-:W-:Y:S01]  /*24c0*/  LEA.HI R9, R9, R12, RZ, 0x3 ;  /* 0x0000000c09097211 */ /* 0x000fe200078f18ff */
[----:B------:R-:W-:Y:S01]  /*24d0*/  CS2R R52, SRZ ;  /* 0x0000000000347805 */ /* 0x000fe2000001ff00 */
[----:B------:R-:W-:Y:S01]  /*24e0*/  LOP3.LUT R8, R8, 0xfffffffe, RZ, 0xc0, !PT ;  /* 0xfffffffe08087812 */ /* 0x000fe200078ec0ff */
[----:B------:R-:W-:Y:S01]  /*24f0*/  CS2R R50, SRZ ;  /* 0x0000000000327805 */ /* 0x000fe2000001ff00 */
[----:B------:R-:W-:Y:S01]  /*2500*/  LOP3.LUT R9, R9, 0xfffffff8, RZ, 0xc0, !PT ;  /* 0xfffffff809097812 */ /* 0x000fe200078ec0ff */
[----:B------:R-:W-:Y:S01]  /*2510*/  CS2R R48, SRZ ;  /* 0x0000000000307805 */ /* 0x000fe2000001ff00 */
[----:B------:R-:W-:Y:S01]  /*2520*/  LEA.HI R7, R7, R233, RZ, 0x4 ;  /* 0x000000e907077211 */ /* 0x000fe200078f20ff */
[----:B------:R-:W-:Y:S01]  /*2530*/  IMAD.IADD R10, R10, 0x1, -R8 ;  /* 0x000000010a0a7824 */ /* 0x000fe200078e0a08 */
[----:B------:R1:W3:Y:S01]  /*2540*/  LDSM.16.M88.2 R178, [R206+0x6080] ;  /* 0x00608000ceb2783b */ /* 0x0002e20000000100 */
[----:B------:R-:W-:Y:S01]  /*2550*/  IMAD.U32 R8, RZ, RZ, UR23 ;  /* 0x00000017ff087e24 */ /* 0x000fe2000f8e00ff */
[----:B------:R-:W-:Y:S01]  /*2560*/  IADD3 R241, R33, UR9, RZ ;  /* 0x0000000921f17c10 */ /* 0x000fe2000fffe0ff */
[----:B------:R-:W-:Y:S01]  /*2570*/  IMAD.IADD R12, R12, 0x1, -R9 ;  /* 0x000000010c0c7824 */ /* 0x000fe200078e0a09 */
[----:B------:R1:W4:Y:S01]  /*2580*/  LDSM.16.M88.2 R180, [R206+0x7080] ;  /* 0x00708000ceb4783b */ /* 0x0003220000000100 */
[----:B------:R-:W-:Y:S01]  /*2590*/  IMAD.U32 R9, RZ, RZ, UR23 ;  /* 0x00000017ff097e24 */ /* 0x000fe2000f8e00ff */
[----:B------:R-:W-:Y:S01]  /*25a0*/  SHF.R.S32.HI R19, RZ, 0x1f, R4 ;  /* 0x0000001fff137819 */ /* 0x000fe20000011404 */
[----:B------:R-:W-:Y:S01]  /*25b0*/  IMAD.SHL.U32 R246, R12, 0x20, RZ ;  /* 0x000000200cf67824 */ /* 0x000fe200078e00ff */
[----:B------:R1:W1:Y:S01]  /*25c0*/  LDSM.16.M88.2 R182, [R206+0x8080] ;  /* 0x00808000ceb6783b */ /* 0x0002620000000100 */
[----:B------:R-:W-:Y:S01]  /*25d0*/  LOP3.LUT R0, R0, 0xffffffe0, RZ, 0xc0, !PT ;  /* 0xffffffe000007812 */ /* 0x000fe200078ec0ff */
[----:B------:R-:W-:Y:S01]  /*25e0*/  CS2R R46, SRZ ;  /* 0x00000000002e7805 */ /* 0x000fe2000001ff00 */
[----:B------:R-:W-:Y:S01]  /*25f0*/  LEA.HI R19, R19, R4, RZ, 0x2 ;  /* 0x0000000413137211 */ /* 0x000fe200078f10ff */
[----:B------:R1:W1:Y:S01]  /*2600*/  LDSM.16.M88.2 R202, [R206+0x9080] ;  /* 0x00908000ceca783b */ /* 0x0002620000000100 */
[----:B------:R-:W-:Y:S01]  /*2610*/  IADD3 R5, -R5, UR12, -R235 ;  /* 0x0000000c05057c10 */ /* 0x000fe2000fffe9eb */
[----:B------:R-:W-:Y:S01]  /*2620*/  IMAD.IADD R0, R233, 0x1, -R0 ;  /* 0x00000001e9007824 */ /* 0x000fe200078e0a00 */
[----:B------:R-:W-:Y:S01]  /*2630*/  LOP3.LUT R251, R19, 0x1ffffffc, RZ, 0xc0, !PT ;  /* 0x1ffffffc13fb7812 */ /* 0x000fe200078ec0ff */
[----:B------:R1:W1:Y:S01]  /*2640*/  LDSM.16.M88.2 R204, [R206+0xa080] ;  /* 0x00a08000cecc783b */ /* 0x0002620000000100 */
[C---:B------:R-:W-:Y:S01]  /*2650*/  ISETP.LT.OR P1, PT, R5.reuse, 0x1, P0 ;  /* 0x000000010500780c */ /* 0x040fe20000721670 */
[----:B------:R-:W-:Y:S01]  /*2660*/  CS2R R44, SRZ ;  /* 0x00000000002c7805 */ /* 0x000fe2000001ff00 */
[----:B------:R-:W-:Y:S01]  /*2670*/  ISETP.LT.OR P0, PT, R5, 0x21, P0 ;  /* 0x000000210500780c */ /* 0x000fe20000701670 */
[----:B------:R-:W1:Y:S01]  /*2680*/  LDSM.16.M88.2 R206, [R206+0xb080] ;  /* 0x00b08000cece783b */ /* 0x000e620000000100 */
[----:B------:R-:W-:Y:S01]  /*2690*/  IMAD.IADD R251, R4, 0x1, -R251 ;  /* 0x0000000104fb7824 */ /* 0x000fe200078e0afb */
[----:B------:R-:W-:Y:S01]  /*26a0*/  SHF.R.S32.HI R245, RZ, 0x1f, R0 ;  /* 0x0000001ffff57819 */ /* 0x000fe20000011400 */
[----:B------:R-:W-:Y:S01]  /*26b0*/  CS2R R42, SRZ ;  /* 0x00000000002a7805 */ /* 0x000fe2000001ff00 */
[----:B------:R1:W1:Y:S01]  /*26c0*/  LDSM.16.M88.2 R160, [R229+0x6080] ;  /* 0x00608000e5a0783b */ /* 0x0002620000000100 */
[----:B------:R-:W-:Y:S01]  /*26d0*/  LOP3.LUT R2, R2, 0x3ffffffc, RZ, 0xc0, !PT ;  /* 0x3ffffffc02027812 */ /* 0x000fe200078ec0ff */
[----:B------:R-:W-:Y:S01]  /*26e0*/  CS2R R40, SRZ ;  /* 0x0000000000287805 */ /* 0x000fe2000001ff00 */
[----:B------:R-:W-:Y:S01]  /*26f0*/  LEA.HI R245, R245, R0, RZ, 0x2 ;  /* 0x00000000f5f57211 */ /* 0x000fe200078f10ff */
[----:B------:R1:W1:Y:S01]  /*2700*/  LDSM.16.M88.2 R162, [R229+0x7080] ;  /* 0x00708000e5a2783b */ /* 0x0002620000000100 */
[----:B------:R-:W-:Y:S01]  /*2710*/  IADD3 R21, R21, UR7, RZ ;  /* 0x0000000715157c10 */ /* 0x000fe2000fffe0ff */
[----:B------:R-:W-:Y:S01]  /*2720*/  IMAD.IADD R2, R233, 0x1, -R2 ;  /* 0x00000001e9027824 */ /* 0x000fe200078e0a02 */
[----:B------:R-:W-:Y:S01]  /*2730*/  ULDC.64 UR6, c[0x0][0x290] ;  /* 0x0000a40000067ab9 */ /* 0x000fe20000000a00 */
[----:B------:R1:W1:Y:S01]  /*2740*/  LDSM.16.M88.2 R164, [R229+0x8080] ;  /* 0x00808000e5a4783b */ /* 0x0002620000000100 */
[----:B------:R-:W-:Y:S01]  /*2750*/  IADD3 R23, R23, UR8, RZ ;  /* 0x0000000817177c10 */ /* 0x000fe2000fffe0ff */
[----:B------:R-:W-:Y:S01]  /*2760*/  UIMAD UR6, UR16, UR6, URZ ;  /* 0x00000006100672a4 */ /* 0x000fe2000f8e023f */
[----:B------:R-:W-:Y:S01]  /*2770*/  CS2R R38, SRZ ;  /* 0x0000000000267805 */ /* 0x000fe2000001ff00 */
[----:B------:R1:W1:Y:S01]  /*2780*/  LDSM.16.M88.2 R166, [R219+0x6080] ;  /* 0x00608000dba6783b */ /* 0x0002620000000100 */
[----:B------:R-:W-:Y:S01]  /*2790*/  CS2R R36, SRZ ;  /* 0x0000000000247805 */ /* 0x000fe2000001ff00 */
[----:B------:R-:W-:Y:S01]  /*27a0*/  UIMAD UR6, UR17, UR7, UR6 ;  /* 0x00000007110672a4 */ /* 0x000fe2000f8e0206 */
[C---:B------:R-:W-:Y:S01]  /*27b0*/  IMAD.WIDE.U32 R26, R248.reuse, c[0x0][0x290], R22 ;  /* 0x0000a400f81a7a25 */ /* 0x040fe200078e0016 */
[----:B------:R1:W1:Y:S01]  /*27c0*/  LDSM.16.M88.2 R168, [R219+0x7080] ;  /* 0x00708000dba8783b */ /* 0x0002620000000100 */
[----:B------:R-:W-:Y:S01]  /*27d0*/  CS2R R34, SRZ ;  /* 0x0000000000227805 */ /* 0x000fe2000001ff00 */
[----:B------:R-:W-:Y:S01]  /*27e0*/  CS2R R30, SRZ ;  /* 0x00000000001e7805 */ /* 0x000fe2000001ff00 */
[----:B------:R-:W-:Y:S01]  /*27f0*/  IMAD.WIDE.U32 R248, R248, c[0x0][0x240], R20 ;  /* 0x00009000f8f87a25 */ /* 0x000fe200078e0014 */
[----:B------:R1:W1:Y:S01]  /*2800*/  LDSM.16.M88.2 R170, [R219+0x8080] ;  /* 0x00808000dbaa783b */ /* 0x0002620000000100 */
[----:B------:R-:W-:Y:S01]  /*2810*/  IADD3 R240, R27, UR6, RZ ;  /* 0x000000061bf07c10 */ /* 0x000fe2000fffe0ff */
[----:B------:R-:W-:Y:S01]  /*2820*/  ULDC.64 UR6, c[0x0][0x240] ;  /* 0x0000900000067ab9 */ /* 0x000fe20000000a00 */
[----:B------:R-:W-:Y:S01]  /*2830*/  CS2R R28, SRZ ;  /* 0x00000000001c7805 */ /* 0x000fe2000001ff00 */
[----:B------:R1:W1:Y:S01]  /*2840*/  LDSM.16.M88.2 R184, [R229+0x9080] ;  /* 0x00908000e5b8783b */ /* 0x0002620000000100 */
[----:B------:R-:W-:Y:S01]  /*2850*/  UIMAD UR6, UR16, UR6, URZ ;  /* 0x00000006100672a4 */ /* 0x000fe2000f8e023f */
[----:B------:R-:W-:Y:S01]  /*2860*/  IMAD.IADD R217, R217, 0x1, R219 ;  /* 0x00000001d9d97824 */ /* 0x000fe200078e02db */
[----:B------:R-:W-:Y:S01]  /*2870*/  USHF.L.U64.HI UR5, UR4, 0x5, UR5 ;  /* 0x0000000504057899 */ /* 0x000fe20008010205 */
[----:B------:R1:W1:Y:S01]  /*2880*/  LDSM.16.M88.2 R186, [R229+0xa080] ;  /* 0x00a08000e5ba783b */ /* 0x0002620000000100 */
[----:B------:R-:W-:-:S02]  /*2890*/  UIMAD UR6, UR17, UR7, UR6 ;  /* 0x00000007110672a4 */ /* 0x000fc4000f8e0206 */
[----:B------:R-:W-:Y:S01]  /*28a0*/  USHF.L.U32 UR8, UR4, 0x5, URZ ;  /* 0x0000000504087899 */ /* 0x000fe2000800063f */
[----:B------:R1:W1:Y:S01]  /*28b0*/  LDSM.16.M88.2 R188, [R229+0xb080] ;  /* 0x00b08000e5bc783b */ /* 0x0002620000000100 */
[----:B------:R-:W-:Y:S02]  /*28c0*/  UIMAD UR20, UR15, -0x60, UR20 ;  /* 0xffffffa00f1478a4 */ /* 0x000fe4000f8e0214 */
[----:B------:R-:W-:Y:S01]  /*28d0*/  IADD3 R250, R249, UR6, RZ ;  /* 0x00000006f9fa7c10 */ /* 0x000fe2000fffe0ff */
[----:B------:R1:W1:Y:S01]  /*28e0*/  LDSM.16.M88.2 R190, [R219+0x9080] ;  /* 0x00908000dbbe783b */ /* 0x0002620000000100 */
[----:B------:R-:W-:Y:S02]  /*28f0*/  UMOV UR4, URZ ;  /* 0x0000003f00047c82 */ /* 0x000fe40008000000 */
[----:B------:R-:W-:Y:S01]  /*2900*/  UMOV UR9, 0x1 ;  /* 0x0000000100097882 */ /* 0x000fe20000000000 */
        /* <DEDUP_REMOVED lines=9> */
[----:B------:R1:W-:Y:S04]  /*29a0*/  STL.64 [R1], R26 ;  /* 0x0000001a01007387 */ /* 0x0003e80000100a00 */
[----:B------:R-:W-:Y:S01]  /*29b0*/  @!PT LDS RZ, [RZ] ;  /* 0x00000000fffff984 */ /* 0x000fe20000000800 */
[----:B------:R-:W-:Y:S01]  /*29c0*/  @!PT LDS RZ, [RZ] ;  /* 0x00000000fffff984 */ /* 0x000fe20000000800 */
[----:B------:R-:W-:Y:S01]  /*29d0*/  @!PT LDS RZ, [RZ] ;  /* 0x00000000fffff984 */ /* 0x000fe20000000800 */
[----:B------:R1:W-:Y:S01]  /*29e0*/  LDGSTS.E.BYPASS.LTC128B.128 [R234+0x6080], [R16.64], !P2 ;  /* 0x0608000010ea7fae */ /* 0x0003e2000d101d52 */
[----:B------:R-:W-:-:S02]  /*29f0*/  ISETP.LT.OR P2, PT, R6, 0x1, !P6 ;  /* 0x000000010600780c */ /* 0x000fc40007741670 */
[----:B------:R-:W-:Y:S01]  /*2a00*/  ISETP.LT.OR P6, PT, R6, 0x21, !P6 ;  /* 0x000000210600780c */ /* 0x000fe200077c1670 */
[----:B------:R-:W-:-:S10]  /*2a10*/  IMAD.U32 R6, RZ, RZ, UR22 ;  /* 0x00000016ff067e24 */ /* 0x000fd4000f8e00ff */
        /* <DEDUP_REMOVED lines=9> */
[----:B-1----:R-:W-:-:S04]  /*2ab0*/  SHF.R.S32.HI R16, RZ, 0x4, R7 ;  /* 0x00000004ff107819 */ /* 0x002fc80000011407 */
[C---:B------:R-:W-:Y:S02]  /*2ac0*/  LEA.HI R17, R7.reuse, R16, RZ, 0x1 ;  /* 0x0000001007117211 */ /* 0x040fe400078f08ff */
[----:B------:R-:W-:Y:S02]  /*2ad0*/  LOP3.LUT R7, R7, 0xfffffff0, RZ, 0xc0, !PT ;  /* 0xfffffff007077812 */ /* 0x000fe400078ec0ff */
[----:B------:R-:W-:Y:S02]  /*2ae0*/  LOP3.LUT R6, R17, 0xfffffffe, RZ, 0xc0, !PT ;  /* 0xfffffffe11067812 */ /* 0x000fe400078ec0ff */
[----:B------:R-:W-:-:S03]  /*2af0*/  @!P2 IADD3.X R17, R241, UR21, RZ, P5, !PT ;  /* 0x00000015f111ac10 */ /* 0x000fc6000affe4ff */
[----:B------:R-:W-:Y:S01]  /*2b00*/  IMAD.IADD R6, R16, 0x1, -R6 ;  /* 0x0000000110067824 */ /* 0x000fe200078e0a06 */
[----:B------:R-:W-:-:S03]  /*2b10*/  @!P2 LEA R16, P5, R18, c[0x0][0x258], 0x2 ;  /* 0x000096001210aa11 */ /* 0x000fc600078a10ff */
[----:B------:R-:W-:Y:S01]  /*2b20*/  IMAD.SHL.U32 R230, R6, 0x20, RZ ;  /* 0x0000002006e67824 */ /* 0x000fe200078e00ff */
[----:B------:R-:W-:Y:S01]  /*2b30*/  @!P2 LEA.HI.X R17, R18, c[0x0][0x25c], R17, 0x2, P5 ;  /* 0x000097001211aa11 */ /* 0x000fe200028f1411 */
[----:B------:R-:W-:Y:S01]  /*2b40*/  IMAD.SHL.U32 R231, R6, 0x8, RZ ;  /* 0x0000000806e77824 */ /* 0x000fe200078e00ff */
[----:B------:R-:W-:Y:S01]  /*2b50*/  ISETP.GE.AND P5, PT, R13, c[0x0][0x1fc], PT ;  /* 0x00007f000d007a0c */ /* 0x000fe20003fa6270 */
[----:B------:R-:W-:Y:S02]  /*2b60*/  IMAD.SHL.U32 R13, R4, 0x8, RZ ;  /* 0x00000008040d7824 */ /* 0x000fe400078e00ff */
[----:B------:R-:W-:Y:S01]  /*2b70*/  IMAD.SHL.U32 R6, R6, 0x100, RZ ;  /* 0x0000010006067824 */ /* 0x000fe200078e00ff */
[----:B------:R-:W-:Y:S02]  /*2b80*/  SEL R4, RZ, 0xffffffff, P5 ;  /* 0xffffffffff047807 */ /* 0x000fe40002800000 */
[C---:B------:R-:W-:Y:S02]  /*2b90*/  ISETP.LT.OR P5, PT, R5.reuse, 0x1, P6 ;  /* 0x000000010500780c */ /* 0x040fe400037a1670 */
[----:B------:R-:W-:Y:S01]  /*2ba0*/  ISETP.LT.OR P6, PT, R5, 0x21, P6 ;  /* 0x000000210500780c */ /* 0x000fe200037c1670 */
[----:B------:R-:W-:Y:S01]  /*2bb0*/  @!P2 IMAD.SHL.U32 R5, R233, 0x10, RZ ;  /* 0x00000010e905a824 */ /* 0x000fe200078e00ff */
[----:B------:R-:W-:-:S02]  /*2bc0*/  LOP3.LUT R13, R13, 0x18, RZ, 0xc0, !PT ;  /* 0x000000180d0d7812 */ /* 0x000fc400078ec0ff */
[----:B------:R-:W-:Y:S02]  /*2bd0*/  LOP3.LUT R231, R231, 0x8, RZ, 0xc0, !PT ;  /* 0x00000008e7e77812 */ /* 0x000fe400078ec0ff */
[----:B------:R1:W-:Y:S01]  /*2be0*/  @!P2 LDGSTS.E.BYPASS.LTC128B.128 [R5+0x12080], [R16.64] ;  /* 0x120800001005afae */ /* 0x0003e2000b901d52 */
[C---:B------:R-:W-:Y:S02]  /*2bf0*/  LOP3.LUT R246, R13.reuse, 0xe0, R246, 0xf8, !PT ;  /* 0x000000e00df67812 */ /* 0x040fe400078ef8f6 */
[----:B------:R-:W-:Y:S01]  /*2c00*/  LOP3.LUT R230, R13, 0x20, R230, 0xf8, !PT ;  /* 0x000000200de67812 */ /* 0x000fe200078ef8e6 */
[----:B------:R-:W0:Y:S01]  /*2c10*/  LDGDEPBAR ;  /* 0x00000000000079af */ /* 0x000e220000000000 */
[----:B------:R-:W-:-:S03]  /*2c20*/  LOP3.LUT R13, R245, 0x7ffffffc, RZ, 0xc0, !PT ;  /* 0x7ffffffcf50d7812 */ /* 0x000fc600078ec0ff */
[----:B------:R2:W-:Y:S01]  /*2c30*/  LDGSTS.E.BYPASS.LTC128B.128 [R234+0xe080], [R14.64], !P1 ;  /* 0x0e0800000eea7fae */ /* 0x0005e2000c901d52 */
[C---:B------:R-:W-:Y:S01]  /*2c40*/  LOP3.LUT P1, RZ, R12.reuse, 0x1, RZ, 0xc0, !PT ;  /* 0x000000010cff7812 */ /* 0x040fe2000782c0ff */
[----:B------:R-:W-:Y:S02]  /*2c50*/  IMAD.SHL.U32 R12, R12, 0x4, RZ ;  /* 0x000000040c0c7824 */ /* 0x000fe400078e00ff */
[----:B------:R-:W-:Y:S01]  /*2c60*/  IMAD.IADD R0, R0, 0x1, -R13 ;  /* 0x0000000100007824 */ /* 0x000fe200078e0a0d */
[----:B------:R2:W-:Y:S02]  /*2c70*/  LDGSTS.E.BYPASS.LTC128B.128 [R234+0x10080], [R14.64+0x80], !P5 ;  /* 0x100800800eea7fae */ /* 0x0005e4000e901d52 */
[----:B------:R-:W-:Y:S01]  /*2c80*/  LOP3.LUT R246, R246, 0x18, R12, 0x78, !PT ;  /* 0x00000018f6f67812 */ /* 0x000fe200078e780c */
[----:B------:R-:W-:Y:S01]  /*2c90*/  IMAD.SHL.U32 R12, R10, 0x200, RZ ;  /* 0x000002000a0c7824 */ /* 0x000fe200078e00ff */
[----:B------:R2:W-:Y:S01]  /*2ca0*/  LDGSTS.E.BYPASS.LTC128B.128 [R234+0xf080], [R8.64], !P0 ;  /* 0x0f08000008ea7fae */ /* 0x0005e2000c101d52 */
[----:B------:R-:W-:-:S02]  /*2cb0*/  IMAD R251, R251, 0x4, R0 ;  /* 0x00000004fbfb7824 */ /* 0x000fc400078e0200 */
[----:B------:R-:W-:Y:S01]  /*2cc0*/  IMAD R0, R2, 0x2, R12 ;  /* 0x0000000202007824 */ /* 0x000fe200078e020c */
[----:B------:R2:W-:Y:S01]  /*2cd0*/  LDGSTS.E.BYPASS.LTC128B.128 [R234+0x11080], [R8.64+0x80], !P6 ;  /* 0x1108008008ea7fae */ /* 0x0005e2000f101d52 */
[----:B------:R-:W-:Y:S02]  /*2ce0*/  IMAD.SHL.U32 R251, R251, 0x2, RZ ;  /* 0x00000002fbfb7824 */ /* 0x000fe400078e00ff */
[----:B------:R-:W-:Y:S02]  /*2cf0*/  IMAD.IADD R246, R0, 0x1, R246 ;  /* 0x0000000100f67824 */ /* 0x000fe400078e02f6 */
[----:B-1----:R-:W-:Y:S02]  /*2d00*/  IMAD.SHL.U32 R5, R10, 0x10, RZ ;  /* 0x000000100a057824 */ /* 0x002fe400078e00ff */
[----:B------:R-:W-:-:S03]  /*2d10*/  IMAD.SHL.U32 R246, R246, 0x2, RZ ;  /* 0x00000002f6f67824 */ /* 0x000fc600078e00ff */
[----:B------:R-:W-:Y:S02]  /*2d20*/  LEA.HI.SX32 R245, R245, R5, 0x1e ;  /* 0x00000005f5f57211 */ /* 0x000fe400078ff2ff */
[----:B------:R-:W-:Y:S02]  /*2d30*/  LOP3.LUT R5, R5, 0x10, RZ, 0xc0, !PT ;  /* 0x0000001005057812 */ /* 0x000fe400078ec0ff */
[----:B------:R-:W-:Y:S02]  /*2d40*/  IADD3 R247, R246, 0x126c0, RZ ;  /* 0x000126c0f6f77810 */ /* 0x000fe40007ffe0ff */
[----:B------:R-:W-:Y:S01]  /*2d50*/  LOP3.LUT R5, R5, 0xe0, R11, 0xf8, !PT ;  /* 0x000000e005057812 */ /* 0x000fe200078ef80b */
[----:B------:R-:W-:Y:S02]  /*2d60*/  IMAD.SHL.U32 R11, R4, 0x2, RZ ;  /* 0x00000002040b7824 */ /* 0x000fe400078e00ff */
[----:B------:R-:W-:Y:S01]  /*2d70*/  IMAD.IADD R4, R233, 0x1, -R7 ;  /* 0x00000001e9047824 */ /* 0x000fe200078e0a07 */
[----:B------:R-:W-:-:S02]  /*2d80*/  LOP3.LUT R5, R5, 0x100, R6, 0xf8, !PT ;  /* 0x0000010005057812 */ /* 0x000fc400078ef806 */
[----:B------:R-:W-:Y:S01]  /*2d90*/  LOP3.LUT R244, R11, 0x2, R244, 0xe2, !PT ;  /* 0x000000020bf47812 */ /* 0x000fe200078ee2f4 */
[C---:B------:R-:W-:Y:S01]  /*2da0*/  IMAD.SHL.U32 R227, R4.reuse, 0x20, RZ ;  /* 0x0000002004e37824 */ /* 0x040fe200078e00ff */
[----:B------:R-:W-:Y:S02]  /*2db0*/  SHF.R.S32.HI R2, RZ, 0x1f, R4 ;  /* 0x0000001fff027819 */ /* 0x000fe40000011404 */
[----:B------:R-:W-:Y:S02]  /*2dc0*/  LOP3.LUT P5, RZ, R4, 0x4, RZ, 0xc0, !PT ;  /* 0x0000000404ff7812 */ /* 0x000fe400078ac0ff */
[----:B------:R-:W-:Y:S02]  /*2dd0*/  LEA.HI R2, R2, R4, RZ, 0x3 ;  /* 0x0000000402027211 */ /* 0x000fe400078f18ff */
[----:B------:R-:W-:Y:S02]  /*2de0*/  IADD3 R11, P0, R26, UR24, RZ ;  /* 0x000000181a0b7c10 */ /* 0x000fe4000ff1e0ff */
[C---:B------:R-:W-:Y:S01]  /*2df0*/  LOP3.LUT R0, R2.reuse, 0xfffffff8, RZ, 0xc0, !PT ;  /* 0xfffffff802007812 */ /* 0x040fe200078ec0ff */
[----:B------:R-:W-:Y:S01]  /*2e00*/  IMAD.SHL.U32 R2, R2, 0x40, RZ ;  /* 0x0000004002027824 */ /* 0x000fe200078e00ff */
[----:B------:R-:W-:-:S02]  /*2e10*/  LOP3.LUT R227, R231, 0x1e0, R227, 0xf8, !PT ;  /* 0x000001e0e7e37812 */ /* 0x000fc400078ef8e3 */
[----:B------:R-:W-:Y:S01]  /*2e20*/  IADD3.X R7, R240, UR21, RZ, P0, !PT ;  /* 0x00000015f0077c10 */ /* 0x000fe200087fe4ff */
[C---:B------:R-:W-:Y:S01]  /*2e30*/  IMAD.IADD R0, R4.reuse, 0x1, -R0 ;  /* 0x0000000104007824 */ /* 0x040fe200078e0a00 */
[C---:B------:R-:W-:Y:S01]  /*2e40*/  LEA R6, P0, R11.reuse, c[0x0][0x280], 0x2 ;  /* 0x0000a0000b067a11 */ /* 0x040fe200078010ff */
[----:B------:R-:W-:Y:S01]  /*2e50*/  IMAD.SHL.U32 R4, R4, 0x4, RZ ;  /* 0x0000000404047824 */ /* 0x000fe200078e00ff */
[----:B------:R-:W-:Y:S02]  /*2e60*/  LOP3.LUT R2, R2, 0xfffffe00, RZ, 0xc0, !PT ;  /* 0xfffffe0002027812 */ /* 0x000fe400078ec0ff */
[----:B------:R-:W-:Y:S02]  /*2e70*/  LEA.HI.X R7, R11, c[0x0][0x284], R7, 0x2, P0 ;  /* 0x0000a1000b077a11 */ /* 0x000fe400000f1407 */
[----:B------:R-:W-:Y:S01]  /*2e80*/  LOP3.LUT R227, R227, 0x38, R4, 0x78, !PT ;  /* 0x00000038e3e37812 */ /* 0x000fe200078e7804 */
[----:B------:R-:W-:Y:S01]  /*2e90*/  IMAD.SHL.U32 R4, R0, 0x40, RZ ;  /* 0x0000004000047824 */ /* 0x000fe200078e00ff */
[----:B------:R-:W-:-:S02]  /*2ea0*/  ISETP.GE.AND P0, PT, R233, 0x10, PT ;  /* 0x00000010e900780c */ /* 0x000fc40003f06270 */
[C---:B------:R-:W-:Y:S01]  /*2eb0*/  LOP3.LUT R228, R5.reuse, 0x8, R3, 0xf8, !PT ;  /* 0x0000000805e47812 */ /* 0x040fe200078ef803 */
[----:B------:R-:W-:Y:S01]  /*2ec0*/  IMAD R3, R10, 0x400, R2 ;  /* 0x000004000a037824 */ /* 0x000fe200078e0202 */
[----:B------:R-:W-:Y:S02]  /*2ed0*/  LOP3.LUT R4, R4, 0x1c0, RZ, 0xc0, !PT ;  /* 0x000001c004047812 */ /* 0x000fe400078ec0ff */
[----:B------:R-:W-:Y:S02]  /*2ee0*/  LOP3.LUT R5, R5, 0x1c0, RZ, 0xc0, !PT ;  /* 0x000001c005057812 */ /* 0x000fe400078ec0ff */
[--C-:B------:R-:W-:Y:S02]  /*2ef0*/  SHF.R.U32.HI R11, RZ, 0x3, R4.reuse ;  /* 0x00000003ff0b7819 */ /* 0x100fe40000011604 */
[----:B------:R-:W-:Y:S02]  /*2f00*/  LOP3.LUT R227, R227, R12, RZ, 0xfc, !PT ;  /* 0x0000000ce3e37212 */ /* 0x000fe400078efcff */
[----:B------:R-:W-:-:S02]  /*2f10*/  LOP3.LUT R230, R11, R230, R4, 0x1e, !PT ;  /* 0x000000e60be67212 */ /* 0x000fc400078e1e04 */
[----:B------:R-:W-:Y:S02]  /*2f20*/  LOP3.LUT R231, R11, R4, R231, 0x1e, !PT ;  /* 0x000000040be77212 */ /* 0x000fe400078e1ee7 */
[----:B------:R-:W-:Y:S01]  /*2f30*/  LOP3.LUT R230, R230, R2, RZ, 0xfc, !PT ;  /* 0x00000002e6e67212 */ /* 0x000fe200078efcff */
[----:B------:R-:W-:Y:S01]  /*2f40*/  @!P0 IMAD.SHL.U32 R2, R233, 0x10, RZ ;  /* 0x00000010e9028824 */ /* 0x000fe200078e00ff */
[----:B------:R-:W-:Y:S01]  /*2f50*/  SHF.R.U32.HI R5, RZ, 0x3, R5 ;  /* 0x00000003ff057819 */ /* 0x000fe20000011605 */
[----:B------:R-:W-:Y:S01]  /*2f60*/  IMAD.IADD R231, R3, 0x1, R231 ;  /* 0x0000000103e77824 */ /* 0x000fe200078e02e7 */
[----:B------:R-:W-:Y:S02]  /*2f70*/  IADD3 R3, R246, 0x12480, RZ ;  /* 0x00012480f6037810 */ /* 0x000fe40007ffe0ff */
[----:B------:R2:W-:Y:S01]  /*2f80*/  @!P0 LDGSTS.E.BYPASS.LTC128B.128 [R2+0x12280], [R6.64] ;  /* 0x1228000006028fae */ /* 0x0005e2000b901d52 */
[C---:B------:R-:W-:Y:S02]  /*2f90*/  LOP3.LUT P0, RZ, R0.reuse, 0x4, RZ, 0xc0, !PT ;  /* 0x0000000400ff7812 */ /* 0x040fe4000780c0ff */
[----:B------:R-:W-:Y:S01]  /*2fa0*/  @P1 IADD3 R247, R3, 0x1c0, RZ ;  /* 0x000001c003f71810 */ /* 0x000fe20007ffe0ff */
[----:B------:R-:W0:Y:S01]  /*2fb0*/  LDGDEPBAR ;  /* 0x00000000000079af */ /* 0x000e220000000000 */
[----:B------:R-:W-:Y:S01]  /*2fc0*/  LOP3.LUT P1, RZ, R0, 0x2, RZ, 0xc0, !PT ;  /* 0x0000000200ff7812 */ /* 0x000fe2000782c0ff */
[----:B------:R-:W-:Y:S01]  /*2fd0*/  IMAD.SHL.U32 R0, R231, 0x2, RZ ;  /* 0x00000002e7007824 */ /* 0x000fe200078e00ff */
[----:B------:R-:W-:Y:S01]  /*2fe0*/  LOP3.LUT R228, R5, R228, RZ, 0x3c, !PT ;  /* 0x000000e405e47212 */ /* 0x000fe200078e3cff */
[----:B------:R-:W0:Y:S01]  /*2ff0*/  LDGDEPBAR ;  /* 0x00000000000079af */ /* 0x000e220000000000 */
[----:B------:R-:W-:-:S02]  /*3000*/  SEL R216, R224, 0xffffffe0, !P1 ;  /* 0xffffffe0e0d87807 */ /* 0x000fc40004800000 */
[----:B------:R-:W-:Y:S01]  /*3010*/  SEL R224, R224, 0xffffffe0, !P0 ;  /* 0xffffffe0e0e07807 */ /* 0x000fe20004000000 */
[----:B------:R-:W-:Y:S01]  /*3020*/  IMAD.SHL.U32 R228, R228, 0x2, RZ ;  /* 0x00000002e4e47824 */ /* 0x000fe200078e00ff */
[----:B------:R-:W-:Y:S01]  /*3030*/  SEL R226, R226, 0xfffffff0, !P5 ;  /* 0xfffffff0e2e27807 */ /* 0x000fe20006800000 */
[----:B------:R-:W-:Y:S01]  /*3040*/  IMAD.IADD R216, R0, 0x1, R216 ;  /* 0x0000000100d87824 */ /* 0x000fe200078e02d8 */
[----:B------:R-:W-:Y:S01]  /*3050*/  LEA R227, R227, 0x15480, 0x1 ;  /* 0x00015480e3e37811 */ /* 0x000fe200078e08ff */
[----:B------:R-:W-:Y:S01]  /*3060*/  IMAD.IADD R221, R231, 0x1, R224 ;  /* 0x00000001e7dd7824 */ /* 0x000fe200078e02e0 */
[----:B------:R-:W-:-:S03]  /*3070*/  SEL R225, R225, 0xfffffff0, !P1 ;  /* 0xfffffff0e1e17807 */ /* 0x000fc60004800000 */
[----:B------:R-:W-:Y:S02]  /*3080*/  IMAD R226, R226, 0x2, R227 ;  /* 0x00000002e2e27824 */ /* 0x000fe400078e02e3 */
[----:B------:R-:W-:Y:S02]  /*3090*/  IMAD.IADD R223, R225, 0x1, R224 ;  /* 0x00000001e1df7824 */ /* 0x000fe400078e02e0 */
[----:B------:R-:W-:Y:S02]  /*30a0*/  IMAD.IADD R222, R231, 0x1, R225 ;  /* 0x00000001e7de7824 */ /* 0x000fe400078e02e1 */
[----:B---34-:R-:W-:Y:S02]  /*30b0*/  IMAD.IADD R220, R225, 0x1, R221 ;  /* 0x00000001e1dc7824 */ /* 0x018fe400078e02dd */
.L_x_838:
[----:B------:R-:W-:Y:S04]  /*30c0*/  DEPBAR.LE SB0, 0x1 ;  /* 0x000080400000791a */ /* 0x000fe80000000000 */
[----:B------:R-:W-:Y:S01]  /*30d0*/  BAR.SYNC.DEFER_BLOCKING 0x0 ;  /* 0x0000000000007b1d */ /* 0x000fe20000010000 */
[----:B--2---:R-:W-:Y:S01]  /*30e0*/  MOV R2, UR4 ;  /* 0x0000000400027c02 */ /* 0x004fe20008000f00 */
        /* <DEDUP_REMOVED lines=14> */
[----:B------:R-:W-:Y:S01]  /*31d0*/  LDSM.16.M88.2 R2, [R229+0x80] ;  /* 0x00008000e502783b */ /* 0x000fe20000000100 */
[----:B------:R-:W-:Y:S02]  /*31e0*/  UMOV UR16, UR11 ;  /* 0x0000000b00107c82 */ /* 0x000fe40008000000 */
        /* <DEDUP_REMOVED lines=174> */
[----:B------:R-:W-:Y:S02]  /*3cd0*/  UIMAD UR21, UR21, -0x40, UR12 ;  /* 0xffffffc0151578a4 */ /* 0x000fe4000f8e020c */
[----:B------:R-:W-:Y:S01]  /*3ce0*/  IADD3 R3, P5, R238, UR6, RZ ;  /* 0x00000006ee037c10 */ /* 0x000fe2000ffbe0ff */
[----:B------:R-:W-:Y:S03]  /*3cf0*/  USHF.L.U64.HI UR17, UR24, 0x6, UR17 ;  /* 0x0000000618117899 */ /* 0x000fe60008010211 */
[----:B------:R-:W-:Y:S02]  /*3d00*/  LEA R10, P1, R3, c[0x0][0x160], 0x1 ;  /* 0x00005800030a7a11 */ /* 0x000fe400078208ff */
        /* <DEDUP_REMOVED lines=8> */
[----:B------:R-:W-:Y:S01]  /*3d90*/  LEA R14, P6, R5, c[0x0][0x160], 0x1 ;  /* 0x00005800050e7a11 */ /* 0x000fe200078c08ff */
        /* <DEDUP_REMOVED lines=21> */
.L_x_836:
[-C--:B-1234-:R-:W-:Y:S01]  /*3ef0*/  HMMA.16816.F32.BF16 R4, R20, R160.reuse, RZ ;  /* 0x000000a01404723c */ /* 0x09efe200000418ff */
[----:B------:R-:W0:Y:S01]  /*3f00*/  LDGDEPBAR ;  /* 0x00000000000079af */ /* 0x000e220000000000 */
[----:B------:R-:W-:Y:S02]  /*3f10*/  ULEA UR6, UR11, UR20, 0x6 ;  /* 0x000000140b067291 */ /* 0x000fe4000f8e303f */
[----:B------:R-:W-:Y:S01]  /*3f20*/  MOV R2, 0x40 ;  /* 0x0000004000027802 */ /* 0x000fe20000000f00 */
[----:B------:R-:W-:Y:S02]  /*3f30*/  UIADD3 UR11, UR11, 0x1, URZ ;  /* 0x000000010b0b7890 */ /* 0x000fe4000fffe03f */
[----:B------:R-:W-:Y:S01]  /*3f40*/  UIADD3 UR6, -UR12, 0x1, UR6 ;  /* 0x000000010c067890 */ /* 0x000fe2000fffe106 */
[C---:B------:R-:W-:Y:S04]  /*3f50*/  HMMA.16816.F32.BF16 R8, R76.reuse, R160, RZ ;  /* 0x000000a04c08723c */ /* 0x040fe800000418ff */
[----:B------:R-:W-:Y:S04]  /*3f60*/  SEL R2, R2, 0xffffffc0, !P0 ;  /* 0xffffffc002027807 */ /* 0x000fe80004000000 */
        /* <DEDUP_REMOVED lines=44> */
[----:B------:R1:W2:Y:S07]  /*4230*/  LDSM.16.M88.4 R76, [R3+0x10080] ;  /* 0x01008000034c783b */ /* 0x0002ae0000000200 */
[----:B------:R-:W-:Y:S01]  /*4240*/  HMMA.16816.F32.BF16 R24, R80, R194, R24 ;  /* 0x000000c25018723c */ /* 0x000fe20000041818 */
[----:B------:R-:W3:Y:S03]  /*4250*/  LDSM.16.M88.4 R80, [R2+0x10080] ;  /* 0x010080000250783b */ /* 0x000ee60000000200 */
[C---:B-1----:R-:W-:Y:S04]  /*4260*/  IADD3 R3, -R251.reuse, UR6, R245 ;  /* 0x00000006fb037c10 */ /* 0x042fe8000fffe1f5 */
[-C--:B--2---:R-:W-:Y:S08]  /*4270*/  HMMA.16816.F32.BF16 R4, R76, R196.reuse, R4 ;  /* 0x000000c44c04723c */ /* 0x084ff00000041804 */
[C---:B------:R-:W-:Y:S08]  /*4280*/  HMMA.16816.F32.BF16 R8, R132.reuse, R196, R8 ;  /* 0x000000c48408723c */ /* 0x040ff00000041808 */
[-C--:B------:R-:W-:Y:S08]  /*4290*/  HMMA.16816.F32.BF16 R12, R132, R198.reuse, R12 ;  /* 0x000000c6840c723c */ /* 0x080ff0000004180c */
[C---:B------:R-:W-:Y:S08]  /*42a0*/  HMMA.16816.F32.BF16 R16, R76.reuse, R198, R16 ;  /* 0x000000c64c10723c */ /* 0x040ff00000041810 */
[-C--:B------:R-:W-:Y:S01]  /*42b0*/  HMMA.16816.F32.BF16 R20, R76, R200.reuse, R20 ;  /* 0x000000c84c14723c */ /* 0x080fe20000041814 */
[----:B------:R1:W2:Y:S07]  /*42c0*/  LDSM.16.M88.4 R76, [R2+0x11080] ;  /* 0x01108000024c783b */ /* 0x0002ae0000000200 */
[----:B------:R-:W-:Y:S08]  /*42d0*/  HMMA.16816.F32.BF16 R24, R132, R200, R24 ;  /* 0x000000c88418723c */ /* 0x000ff00000041818 */
[-C--:B---3--:R-:W-:Y:S05]  /*42e0*/  HMMA.16816.F32.BF16 R4, R80, R202.reuse, R4 ;  /* 0x000000ca5004723c */ /* 0x088fea0000041804 */
[----:B-1----:R-:W-:Y:S04]  /*42f0*/  IADD3 R2, -R251, UR20, RZ ;  /* 0x00000014fb027c10 */ /* 0x002fe8000fffe1ff */
[----:B------:R-:W-:Y:S04]  /*4300*/  IMNMX R132, R2, R3, PT ;  /* 0x0000000302847217 */ /* 0x000fe80003800200 */
[C---:B------:R-:W-:Y:S02]  /*4310*/  ISETP.GT.AND P1, PT, R132.reuse, RZ, PT ;  /* 0x000000ff8400720c */ /* 0x040fe40003f24270 */
[----:B------:R-:W-:Y:S02]  /*4320*/  ISETP.GT.AND P5, PT, R132, 0x40, PT ;  /* 0x000000408400780c */ /* 0x000fe40003fa4270 */
[C---:B------:R-:W-:Y:S01]  /*4330*/  FSEL R133, R140.reuse, -INF , P1 ;  /* 0xff8000008c857808 */ /* 0x040fe20000800000 */
[----:B------:R-:W-:Y:S01]  /*4340*/  FFMA.FTZ R140, -R140, R140, 1 ;  /* 0x3f8000008c8c7423 */ /* 0x000fe2000001018c */
[C---:B------:R-:W-:Y:S01]  /*4350*/  ISETP.GT.AND P1, PT, R132.reuse, 0x1, PT ;  /* 0x000000018400780c */ /* 0x040fe20003f24270 */
[C---:B--2---:R-:W-:Y:S04]  /*4360*/  HMMA.16816.F32.BF16 R8, R76.reuse, R202, R8 ;  /* 0x000000ca4c08723c */ /* 0x044fe80000041808 */
[--C-:B------:R-:W-:Y:S01]  /*4370*/  FFMA.FTZ R133, R133, c[0x0][0x29c], -R211.reuse ;  /* 0x0000a70085857a23 */ /* 0x100fe200000108d3 */
[C---:B------:R-:W-:Y:S01]  /*4380*/  FSEL R134, R141.reuse, -INF , P1 ;  /* 0xff8000008d867808 */ /* 0x040fe20000800000 */
[----:B------:R-:W-:Y:S01]  /*4390*/  FFMA.FTZ R141, -R141, R141, 1 ;  /* 0x3f8000008d8d7423 */ /* 0x000fe2000001018d */
[----:B------:R-:W-:Y:S01]  /*43a0*/  ISETP.GT.AND P1, PT, R132, 0x20, PT ;  /* 0x000000208400780c */ /* 0x000fe20003f24270 */
[-C--:B------:R-:W-:Y:S02]  /*43b0*/  HMMA.16816.F32.BF16 R12, R76, R204.reuse, R12 ;  /* 0x000000cc4c0c723c */ /* 0x080fe4000004180c */
[----:B------:R-:W1:Y:S02]  /*43c0*/  MUFU.EX2 R133, R133 ;  /* 0x0000008500857308 */ /* 0x000e640000000800 */
[--C-:B------:R-:W-:Y:S04]  /*43d0*/  FFMA.FTZ R134, R134, c[0x0][0x29c], -R211.reuse ;  /* 0x0000a70086867a23 */ /* 0x100fe800000108d3 */
[C---:B------:R-:W-:Y:S04]  /*43e0*/  HMMA.16816.F32.BF16 R16, R80.reuse, R204, R16 ;  /* 0x000000cc5010723c */ /* 0x040fe80000041810 */
[----:B------:R-:W2:Y:S04]  /*43f0*/  MUFU.EX2 R134, R134 ;  /* 0x0000008600867308 */ /* 0x000ea80000000800 */
[-C--:B------:R-:W-:Y:S07]  /*4400*/  HMMA.16816.F32.BF16 R20, R80, R206.reuse, R20 ;  /* 0x000000ce5014723c */ /* 0x080fee0000041814 */
[----:B------:R-:W-:Y:S01]  /*4410*/  FSEL R80, R152, -INF , P1 ;  /* 0xff80000098507808 */ /* 0x000fe20000800000 */
[----:B------:R-:W-:Y:S04]  /*4420*/  HMMA.16816.F32.BF16 R24, R76, R206, R24 ;  /* 0x000000ce4c18723c */ /* 0x000fe80000041818 */
[----:B------:R-:W-:Y:S01]  /*4430*/  ISETP.GT.AND P1, PT, R132, 0x21, PT ;  /* 0x000000218400780c */ /* 0x000fe20003f24270 */
[--C-:B------:R-:W-:Y:S01]  /*4440*/  FFMA.FTZ R80, R80, c[0x0][0x29c], -R211.reuse ;  /* 0x0000a70050507a23 */ /* 0x100fe200000108d3 */
[----:B------:R-:W-:Y:S01]  /*4450*/  FSEL R83, R156, -INF , P5 ;  /* 0xff8000009c537808 */ /* 0x000fe20002800000 */
[----:B------:R-:W-:Y:S01]  /*4460*/  FFMA.FTZ R152, -R152, R152, 1 ;  /* 0x3f80000098987423 */ /* 0x000fe20000010198 */
[C---:B------:R-:W-:Y:S01]  /*4470*/  FSEL R81, R153.reuse, -INF , P1 ;  /* 0xff80000099517808 */ /* 0x040fe20000800000 */
[----:B------:R-:W-:Y:S01]  /*4480*/  FFMA.FTZ R153, -R153, R153, 1 ;  /* 0x3f80000099997423 */ /* 0x000fe20000010199 */
[----:B------:R-:W-:Y:S01]  /*4490*/  ISETP.GT.AND P1, PT, R132, 0x41, PT ;  /* 0x000000418400780c */ /* 0x000fe20003f24270 */
[----:B------:R-:W-:Y:S01]  /*44a0*/  MUFU.EX2 R80, R80 ;  /* 0x0000005000507308 */ /* 0x000fe20000000800 */
[----:B------:R-:W-:Y:S01]  /*44b0*/  IADD3 R132, R3, 0x8, RZ ;  /* 0x0000000803847810 */ /* 0x000fe20007ffe0ff */
[--C-:B------:R-:W-:Y:S01]  /*44c0*/  FFMA.FTZ R81, R81, c[0x0][0x29c], -R211.reuse ;  /* 0x0000a70051517a23 */ /* 0x100fe200000108d3 */
[----:B------:R-:W-:Y:S01]  /*44d0*/  FSEL R82, R136, -INF , P1 ;  /* 0xff80000088527808 */ /* 0x000fe20000800000 */
[--C-:B------:R-:W-:Y:S01]  /*44e0*/  FFMA.FTZ R83, R83, c[0x0][0x29c], -R211.reuse ;  /* 0x0000a70053537a23 */ /* 0x100fe200000108d3 */
[----:B------:R-:W-:Y:S01]  /*44f0*/  IMNMX R132, R2, R132, PT ;  /* 0x0000008402847217 */ /* 0x000fe20003800200 */
[----:B------:R-:W-:Y:S02]  /*4500*/  FFMA.FTZ R136, -R136, R136, 1 ;  /* 0x3f80000088887423 */ /* 0x000fe40000010188 */
[----:B------:R-:W-:Y:S01]  /*4510*/  FFMA.FTZ R211, R82, c[0x0][0x29c], -R211 ;  /* 0x0000a70052d37a23 */ /* 0x000fe200000108d3 */
[C---:B------:R-:W-:Y:S01]  /*4520*/  ISETP.GT.AND P1, PT, R132.reuse, RZ, PT ;  /* 0x000000ff8400720c */ /* 0x040fe20003f24270 */
[----:B------:R-:W3:Y:S01]  /*4530*/  LDS R82, [R245.X4+0x12280] ;  /* 0x01228000f5527984 */ /* 0x000ee20000004800 */
[----:B------:R-:W-:Y:S01]  /*4540*/  ISETP.GT.AND P5, PT, R132, 0x40, PT ;  /* 0x000000408400780c */ /* 0x000fe20003fa4270 */
[----:B------:R-:W4:Y:S01]  /*4550*/  MUFU.EX2 R81, R81 ;  /* 0x0000005100517308 */ /* 0x000f220000000800 */
[C---:B------:R-:W-:Y:S01]  /*4560*/  FSEL R79, R142.reuse, -INF , P1 ;  /* 0xff8000008e4f7808 */ /* 0x040fe20000800000 */
[----:B------:R-:W-:Y:S01]  /*4570*/  FFMA.FTZ R142, -R142, R142, 1 ;  /* 0x3f8000008e8e7423 */ /* 0x000fe2000001018e */
[----:B------:R-:W-:Y:S01]  /*4580*/  ISETP.GT.AND P1, PT, R132, 0x1, PT ;  /* 0x000000018400780c */ /* 0x000fe20003f24270 */
[----:B------:R-:W-:Y:S02]  /*4590*/  FFMA.FTZ R156, -R156, R156, 1 ;  /* 0x3f8000009c9c7423 */ /* 0x000fe4000001019c */
[--C-:B------:R-:W-:Y:S01]  /*45a0*/  FFMA.FTZ R79, R79, c[0x0][0x29c], -R158.reuse ;  /* 0x0000a7004f4f7a23 */ /* 0x100fe2000001089e */
[C---:B------:R-:W-:Y:S01]  /*45b0*/  FSEL R78, R143.reuse, -INF , P1 ;  /* 0xff8000008f4e7808 */ /* 0x040fe20000800000 */
[----:B------:R-:W-:Y:S01]  /*45c0*/  FFMA.FTZ R143, -R143, R143, 1 ;  /* 0x3f8000008f8f7423 */ /* 0x000fe2000001018f */
[----:B------:R-:W-:Y:S01]  /*45d0*/  ISETP.GT.AND P1, PT, R132, 0x20, PT ;  /* 0x000000208400780c */ /* 0x000fe20003f24270 */
[----:B------:R-:W5:Y:S02]  /*45e0*/  MUFU.EX2 R211, R211 ;  /* 0x000000d300d37308 */ /* 0x000f640000000800 */
[--C-:B------:R-:W-:Y:S01]  /*45f0*/  FFMA.FTZ R78, R78, c[0x0][0x29c], -R158.reuse ;  /* 0x0000a7004e4e7a23 */ /* 0x100fe2000001089e */
[C---:B------:R-:W-:Y:S01]  /*4600*/  FSEL R77, R154.reuse, -INF , P1 ;  /* 0xff8000009a4d7808 */ /* 0x040fe20000800000 */
[----:B------:R-:W-:Y:S01]  /*4610*/  FFMA.FTZ R154, -R154, R154, 1 ;  /* 0x3f8000009a9a7423 */ /* 0x000fe2000001019a */
[C---:B------:R-:W-:Y:S03]  /*4620*/  ISETP.GT.AND P1, PT, R132.reuse, 0x21, PT ;  /* 0x000000218400780c */ /* 0x040fe60003f24270 */
[--C-:B------:R-:W-:Y:S01]  /*4630*/  FFMA.FTZ R77, R77, c[0x0][0x29c], -R158.reuse ;  /* 0x0000a7004d4d7a23 */ /* 0x100fe2000001089e */
[C---:B------:R-:W-:Y:S01]  /*4640*/  FSEL R76, R155.reuse, -INF , P1 ;  /* 0xff8000009b4c7808 */ /* 0x040fe20000800000 */
[----:B------:R-:W-:Y:S01]  /*4650*/  MUFU.EX2 R78, R78 ;  /* 0x0000004e004e7308 */ /* 0x000fe20000000800 */
[----:B------:R-:W-:Y:S01]  /*4660*/  ISETP.GT.AND P1, PT, R132, 0x41, PT ;  /* 0x000000418400780c */ /* 0x000fe20003f24270 */
[----:B------:R-:W-:Y:S02]  /*4670*/  FFMA.FTZ R155, -R155, R155, 1 ;  /* 0x3f8000009b9b7423 */ /* 0x000fe4000001019b */
[----:B------:R-:W-:Y:S01]  /*4680*/  FFMA.FTZ R76, R76, c[0x0][0x29c], -R158 ;  /* 0x0000a7004c4c7a23 */ /* 0x000fe2000001089e */
[C---:B------:R-:W-:Y:S01]  /*4690*/  FSEL R135, R138.reuse, -INF , P1 ;  /* 0xff8000008a877808 */ /* 0x040fe20000800000 */
[----:B------:R-:W-:Y:S04]  /*46a0*/  FFMA.FTZ R138, -R138, R138, 1 ;  /* 0x3f8000008a8a7423 */ /* 0x000fe8000001018a */
[----:B------:R4:W-:Y:S01]  /*46b0*/  MUFU.EX2 R132, R76 ;  /* 0x0000004c00847308 */ /* 0x0009e20000000800 */
[--C-:B---3--:R-:W-:Y:S02]  /*46c0*/  FADD.FTZ R5, R5, -R82.reuse ;  /* 0x8000005205057221 */ /* 0x108fe40000010000 */
[--C-:B------:R-:W-:Y:S07]  /*46d0*/  FADD.FTZ R17, R17, -R82.reuse ;  /* 0x8000005211117221 */ /* 0x100fee0000010000 */
[----:B------:R-:W-:Y:S01]  /*46e0*/  MUFU.EX2 R79, R79 ;  /* 0x0000004f004f7308 */ /* 0x000fe20000000800 */
[--C-:B------:R-:W-:Y:S02]  /*46f0*/  FADD.FTZ R21, R21, -R82.reuse ;  /* 0x8000005215157221 */ /* 0x100fe40000010000 */
[--C-:B------:R-:W-:Y:S02]  /*4700*/  FADD.FTZ R4, R4, -R82.reuse ;  /* 0x8000005204047221 */ /* 0x100fe40000010000 */
[--C-:B------:R-:W-:Y:S02]  /*4710*/  FADD.FTZ R16, R16, -R82.reuse ;  /* 0x8000005210107221 */ /* 0x100fe40000010000 */
[----:B------:R-:W-:Y:S02]  /*4720*/  FADD.FTZ R20, R20, -R82 ;  /* 0x8000005214147221 */ /* 0x000fe40000010000 */
[----:B-1----:R-:W-:Y:S01]  /*4730*/  FMUL.FTZ R4, R133, R4 ;  /* 0x0000000485047220 */ /* 0x002fe20000410000 */
[----:B------:R-:W-:Y:S01]  /*4740*/  MUFU.EX2 R77, R77 ;  /* 0x0000004d004d7308 */ /* 0x000fe20000000800 */
[C---:B--2---:R-:W-:Y:S01]  /*4750*/  FMUL.FTZ R5, R134.reuse, R5 ;  /* 0x0000000586057220 */ /* 0x044fe20000410000 */
[----:B------:R-:W-:Y:S01]  /*4760*/  F2FP.BF16.PACK_AB R133, R134, R133 ;  /* 0x000000858685723e */ /* 0x000fe200000010ff */
[----:B------:R-:W-:Y:S01]  /*4770*/  FMUL.FTZ R4, R4, R140 ;  /* 0x0000008c04047220 */ /* 0x000fe20000410000 */
[----:B----4-:R-:W-:Y:S01]  /*4780*/  FSEL R76, R137, -INF , P5 ;  /* 0xff800000894c7808 */ /* 0x010fe20002800000 */
[----:B------:R-:W1:Y:S01]  /*4790*/  LDS R140, [R245.X4+0x122a0] ;  /* 0x0122a000f58c7984 */ /* 0x000e620000004800 */
[----:B------:R-:W-:Y:S02]  /*47a0*/  FMUL.FTZ R5, R5, R141 ;  /* 0x0000008d05057220 */ /* 0x000fe40000410000 */
[----:B------:R-:W-:Y:S02]  /*47b0*/  FMUL.FTZ R17, R81, R17 ;  /* 0x0000001151117220 */ /* 0x000fe40000410000 */
[--C-:B------:R-:W-:Y:S01]  /*47c0*/  FFMA.FTZ R76, R76, c[0x0][0x29c], -R158.reuse ;  /* 0x0000a7004c4c7a23 */ /* 0x100fe2000001089e */
[----:B------:R-:W2:Y:S01]  /*47d0*/  MUFU.EX2 R83, R83 ;  /* 0x0000005300537308 */ /* 0x000ea20000000800 */
[----:B------:R-:W-:Y:S01]  /*47e0*/  FFMA.FTZ R158, R135, c[0x0][0x29c], -R158 ;  /* 0x0000a700879e7a23 */ /* 0x000fe2000001089e */
[----:B------:R-:W-:Y:S01]  /*47f0*/  IADD3 R135, R3, 0x20, RZ ;  /* 0x0000002003877810 */ /* 0x000fe20007ffe0ff */
[----:B------:R-:W-:Y:S01]  /*4800*/  FMUL.FTZ R17, R17, R153 ;  /* 0x0000009911117220 */ /* 0x000fe20000410000 */
[----:B------:R-:W-:Y:S01]  /*4810*/  IADD3 R3, R3, 0x28, RZ ;  /* 0x0000002803037810 */ /* 0x000fe20007ffe0ff */
[----:B-----5:R-:W-:Y:S01]  /*4820*/  FMUL.FTZ R21, R211, R21 ;  /* 0x00000015d3157220 */ /* 0x020fe20000410000 */
[----:B------:R-:W-:Y:S01]  /*4830*/  IMNMX R135, R2, R135, PT ;  /* 0x0000008702877217 */ /* 0x000fe20003800200 */
[----:B------:R-:W-:Y:S01]  /*4840*/  FMUL.FTZ R16, R80, R16 ;  /* 0x0000001050107220 */ /* 0x000fe20000410000 */
[----:B------:R-:W-:Y:S01]  /*4850*/  IMNMX R3, R2, R3, PT ;  /* 0x0000000302037217 */ /* 0x000fe20003800200 */
[----:B------:R-:W-:Y:S01]  /*4860*/  FMUL.FTZ R21, R21, R136 ;  /* 0x0000008815157220 */ /* 0x000fe20000410000 */
[C---:B------:R-:W-:Y:S01]  /*4870*/  ISETP.GT.AND P1, PT, R135.reuse, RZ, PT ;  /* 0x000000ff8700720c */ /* 0x040fe20003f24270 */
[----:B------:R-:W-:Y:S01]  /*4880*/  FMUL.FTZ R16, R16, R152 ;  /* 0x0000009810107220 */ /* 0x000fe20000410000 */
[C---:B------:R-:W-:Y:S01]  /*4890*/  ISETP.GT.AND P6, PT, R135.reuse, 0x21, PT ;  /* 0x000000218700780c */ /* 0x040fe20003fc4270 */
[----:B------:R-:W-:Y:S01]  /*48a0*/  MUFU.EX2 R158, R158 ;  /* 0x0000009e009e7308 */ /* 0x000fe20000000800 */
[C---:B------:R-:W-:Y:S01]  /*48b0*/  FSEL R2, R144.reuse, -INF , P1 ;  /* 0xff80000090027808 */ /* 0x040fe20000800000 */
[----:B------:R-:W-:Y:S01]  /*48c0*/  FFMA.FTZ R144, -R144, R144, 1 ;  /* 0x3f80000090907423 */ /* 0x000fe20000010190 */
[----:B------:R-:W-:Y:S01]  /*48d0*/  ISETP.GT.AND P1, PT, R135, 0x1, PT ;  /* 0x000000018700780c */ /* 0x000fe20003f24270 */
[----:B------:R-:W-:Y:S01]  /*48e0*/  FFMA.FTZ R137, -R137, R137, 1 ;  /* 0x3f80000089897423 */ /* 0x000fe20000010189 */
[----:B------:R-:W-:Y:S01]  /*48f0*/  ISETP.GT.AND P5, PT, R135, 0x40, PT ;  /* 0x000000408700780c */ /* 0x000fe20003fa4270 */
[--C-:B------:R-:W-:Y:S01]  /*4900*/  FFMA.FTZ R2, R2, c[0x0][0x29c], -R157.reuse ;  /* 0x0000a70002027a23 */ /* 0x100fe2000001089d */
[----:B------:R-:W-:Y:S02]  /*4910*/  F2FP.BF16.PACK_AB R80, R81, R80 ;  /* 0x000000505150723e */ /* 0x000fe400000010ff */
[----:B------:R-:W-:Y:S01]  /*4920*/  FSEL R153, R159, -INF , P5 ;  /* 0xff8000009f997808 */ /* 0x000fe20002800000 */
[----:B------:R3:W-:Y:S01]  /*4930*/  MUFU.EX2 R82, R2 ;  /* 0x0000000200527308 */ /* 0x0007e20000000800 */
[----:B------:R-:W-:Y:S01]  /*4940*/  ISETP.GT.AND P5, PT, R3, 0x1, PT ;  /* 0x000000010300780c */ /* 0x000fe20003fa4270 */
[----:B--2---:R-:W-:Y:S01]  /*4950*/  FMUL.FTZ R20, R83, R20 ;  /* 0x0000001453147220 */ /* 0x004fe20000410000 */
[----:B------:R-:W-:Y:S01]  /*4960*/  F2FP.BF16.PACK_AB R4, R5, R4 ;  /* 0x000000040504723e */ /* 0x000fe200000010ff */
[----:B------:R-:W-:Y:S01]  /*4970*/  FFMA.FTZ R153, R153, c[0x0][0x29c], -R157 ;  /* 0x0000a70099997a23 */ /* 0x000fe2000001089d */
[C---:B------:R-:W-:Y:S01]  /*4980*/  FSEL R136, R147.reuse, -INF , P5 ;  /* 0xff80000093887808 */ /* 0x040fe20002800000 */
[----:B------:R-:W-:Y:S01]  /*4990*/  FFMA.FTZ R147, -R147, R147, 1 ;  /* 0x3f80000093937423 */ /* 0x000fe20000010193 */
[----:B------:R-:W-:Y:S01]  /*49a0*/  ISETP.GT.AND P5, PT, R3, 0x40, PT ;  /* 0x000000400300780c */ /* 0x000fe20003fa4270 */
[----:B------:R-:W-:Y:S01]  /*49b0*/  FMUL.FTZ R20, R20, R156 ;  /* 0x0000009c14147220 */ /* 0x000fe20000410000 */
[----:B------:R-:W-:Y:S01]  /*49c0*/  F2FP.BF16.PACK_AB R83, R211, R83 ;  /* 0x00000053d353723e */ /* 0x000fe200000010ff */
[----:B------:R-:W-:Y:S01]  /*49d0*/  FFMA.FTZ R136, R136, c[0x0][0x29c], -R139 ;  /* 0x0000a70088887a23 */ /* 0x000fe2000001088b */
[----:B------:R-:W2:Y:S01]  /*49e0*/  MUFU.EX2 R76, R76 ;  /* 0x0000004c004c7308 */ /* 0x000ea20000000800 */
[--C-:B-1----:R-:W-:Y:S01]  /*49f0*/  FADD.FTZ R7, R7, -R140.reuse ;  /* 0x8000008c07077221 */ /* 0x102fe20000010000 */
[----:B------:R-:W-:Y:S01]  /*4a00*/  F2FP.BF16.PACK_AB R16, R17, R16 ;  /* 0x000000101110723e */ /* 0x000fe200000010ff */
[--C-:B------:R-:W-:Y:S01]  /*4a10*/  FADD.FTZ R6, R6, -R140.reuse ;  /* 0x8000008c06067221 */ /* 0x100fe20000010000 */
[----:B------:R-:W-:Y:S01]  /*4a20*/  F2FP.BF16.PACK_AB R20, R21, R20 ;  /* 0x000000141514723e */ /* 0x000fe200000010ff */
[C---:B------:R-:W-:Y:S01]  /*4a30*/  FMUL.FTZ R7, R78.reuse, R7 ;  /* 0x000000074e077220 */ /* 0x040fe20000410000 */
[----:B------:R-:W-:Y:S01]  /*4a40*/  F2FP.BF16.PACK_AB R78, R78, R79 ;  /* 0x0000004f4e4e723e */ /* 0x000fe200000010ff */
[----:B------:R-:W-:Y:S02]  /*4a50*/  FMUL.FTZ R6, R79, R6 ;  /* 0x000000064f067220 */ /* 0x000fe40000410000 */
[----:B------:R-:W-:Y:S01]  /*4a60*/  FMUL.FTZ R143, R7, R143 ;  /* 0x0000008f078f7220 */ /* 0x000fe20000410000 */
[----:B------:R-:W-:Y:S01]  /*4a70*/  MUFU.EX2 R136, R136 ;  /* 0x0000008800887308 */ /* 0x000fe20000000800 */
[----:B------:R-:W1:Y:S01]  /*4a80*/  LDS R7, [R245.X4+0x12300] ;  /* 0x01230000f5077984 */ /* 0x000e620000004800 */
[----:B------:R-:W-:Y:S01]  /*4a90*/  FMUL.FTZ R6, R6, R142 ;  /* 0x0000008e06067220 */ /* 0x000fe20000410000 */
[----:B---3--:R-:W-:Y:S01]  /*4aa0*/  FSEL R2, R145, -INF , P1 ;  /* 0xff80000091027808 */ /* 0x008fe20000800000 */
[--C-:B------:R-:W-:Y:S01]  /*4ab0*/  FADD.FTZ R18, R18, -R140.reuse ;  /* 0x8000008c12127221 */ /* 0x100fe20000010000 */
[----:B------:R-:W-:Y:S01]  /*4ac0*/  ISETP.GT.AND P1, PT, R135, 0x20, PT ;  /* 0x000000208700780c */ /* 0x000fe20003f24270 */
[--C-:B------:R-:W-:Y:S01]  /*4ad0*/  FADD.FTZ R19, R19, -R140.reuse ;  /* 0x8000008c13137221 */ /* 0x100fe20000010000 */
[----:B------:R-:W-:Y:S01]  /*4ae0*/  F2FP.BF16.PACK_AB R6, R143, R6 ;  /* 0x000000068f06723e */ /* 0x000fe200000010ff */
[----:B------:R-:W-:Y:S02]  /*4af0*/  FFMA.FTZ R2, R2, c[0x0][0x29c], -R157 ;  /* 0x0000a70002027a23 */ /* 0x000fe4000001089d */
[----:B------:R-:W-:Y:S01]  /*4b00*/  FMUL.FTZ R18, R77, R18 ;  /* 0x000000124d127220 */ /* 0x000fe20000410000 */
[----:B------:R-:W-:Y:S01]  /*4b10*/  MUFU.EX2 R153, R153 ;  /* 0x0000009900997308 */ /* 0x000fe20000000800 */
[--C-:B------:R-:W-:Y:S01]  /*4b20*/  FADD.FTZ R23, R23, -R140.reuse ;  /* 0x8000008c17177221 */ /* 0x100fe20000010000 */
[----:B------:R-:W-:Y:S01]  /*4b30*/  F2FP.BF16.PACK_AB R77, R132, R77 ;  /* 0x0000004d844d723e */ /* 0x000fe200000010ff */
[----:B------:R-:W-:Y:S02]  /*4b40*/  FMUL.FTZ R18, R18, R154 ;  /* 0x0000009a12127220 */ /* 0x000fe40000410000 */
[----:B------:R-:W-:Y:S01]  /*4b50*/  FADD.FTZ R22, R22, -R140 ;  /* 0x8000008c16167221 */ /* 0x000fe20000010000 */
[----:B------:R-:W-:Y:S01]  /*4b60*/  FSEL R140, R209, -INF , P5 ;  /* 0xff800000d18c7808 */ /* 0x000fe20002800000 */
[----:B------:R-:W-:Y:S02]  /*4b70*/  FFMA.FTZ R145, -R145, R145, 1 ;  /* 0x3f80000091917423 */ /* 0x000fe40000010191 */
[----:B--2---:R-:W-:Y:S01]  /*4b80*/  FMUL.FTZ R22, R76, R22 ;  /* 0x000000164c167220 */ /* 0x004fe20000410000 */
[----:B------:R2:W3:Y:S01]  /*4b90*/  MUFU.EX2 R141, R2 ;  /* 0x00000002008d7308 */ /* 0x0004e20000000800 */
[----:B------:R-:W-:Y:S01]  /*4ba0*/  FFMA.FTZ R140, R140, c[0x0][0x29c], -R139 ;  /* 0x0000a7008c8c7a23 */ /* 0x000fe2000001088b */
[----:B------:R-:W-:Y:S01]  /*4bb0*/  F2FP.BF16.PACK_AB R76, R158, R76 ;  /* 0x0000004c9e4c723e */ /* 0x000fe200000010ff */
[----:B------:R-:W-:Y:S02]  /*4bc0*/  FMUL.FTZ R19, R132, R19 ;  /* 0x0000001384137220 */ /* 0x000fe40000410000 */
[----:B------:R-:W-:Y:S02]  /*4bd0*/  FMUL.FTZ R23, R158, R23 ;  /* 0x000000179e177220 */ /* 0x000fe40000410000 */
[----:B------:R-:W-:Y:S02]  /*4be0*/  FMUL.FTZ R19, R19, R155 ;  /* 0x0000009b13137220 */ /* 0x000fe40000410000 */
[----:B------:R-:W-:Y:S01]  /*4bf0*/  FMUL.FTZ R22, R22, R137 ;  /* 0x0000008916167220 */ /* 0x000fe20000410000 */
[----:B------:R-:W-:Y:S01]  /*4c00*/  MUFU.EX2 R140, R140 ;  /* 0x0000008c008c7308 */ /* 0x000fe20000000800 */
[----:B------:R-:W-:Y:S01]  /*4c10*/  FMUL.FTZ R23, R23, R138 ;  /* 0x0000008a17177220 */ /* 0x000fe20000410000 */
[----:B------:R-:W-:Y:S01]  /*4c20*/  F2FP.BF16.PACK_AB R18, R19, R18 ;  /* 0x000000121312723e */ /* 0x000fe200000010ff */
[----:B------:R-:W-:Y:S02]  /*4c30*/  FFMA.FTZ R159, -R159, R159, 1 ;  /* 0x3f8000009f9f7423 */ /* 0x000fe4000001019f */
[----:B------:R-:W-:Y:S01]  /*4c40*/  FFMA.FTZ R209, -R209, R209, 1 ;  /* 0x3f800000d1d17423 */ /* 0x000fe200000101d1 */
[----:B------:R-:W-:Y:S01]  /*4c50*/  F2FP.BF16.PACK_AB R22, R23, R22 ;  /* 0x000000161716723e */ /* 0x000fe200000010ff */
[--C-:B-1----:R-:W-:Y:S02]  /*4c60*/  FADD.FTZ R12, R12, -R7.reuse ;  /* 0x800000070c0c7221 */ /* 0x102fe40000010000 */
[--C-:B------:R-:W-:Y:S01]  /*4c70*/  FADD.FTZ R13, R13, -R7.reuse ;  /* 0x800000070d0d7221 */ /* 0x100fe20000010000 */
[----:B--2---:R-:W-:Y:S01]  /*4c80*/  FSEL R2, R148, -INF , P1 ;  /* 0xff80000094027808 */ /* 0x004fe20000800000 */
[--C-:B------:R-:W-:Y:S01]  /*4c90*/  FADD.FTZ R8, R8, -R7.reuse ;  /* 0x8000000708087221 */ /* 0x100fe20000010000 */
[----:B------:R-:W-:Y:S01]  /*4ca0*/  ISETP.GT.AND P1, PT, R135, 0x41, PT ;  /* 0x000000418700780c */ /* 0x000fe20003f24270 */
[----:B------:R-:W-:Y:S02]  /*4cb0*/  FADD.FTZ R24, R24, -R7 ;  /* 0x8000000718187221 */ /* 0x000fe40000010000 */
[----:B------:R-:W-:Y:S01]  /*4cc0*/  FFMA.FTZ R2, R2, c[0x0][0x29c], -R157 ;  /* 0x0000a70002027a23 */ /* 0x000fe2000001089d */
[----:B------:R-:W-:Y:S01]  /*4cd0*/  FSEL R152, R208, -INF , P1 ;  /* 0xff800000d0987808 */ /* 0x000fe20000800000 */
[----:B------:R-:W-:Y:S01]  /*4ce0*/  FMUL.FTZ R8, R82, R8 ;  /* 0x0000000852087220 */ /* 0x000fe20000410000 */
[----:B------:R-:W-:Y:S01]  /*4cf0*/  ISETP.GT.AND P1, PT, R3, 0x20, PT ;  /* 0x000000200300780c */ /* 0x000fe20003f24270 */
[----:B------:R1:W2:Y:S01]  /*4d00*/  MUFU.EX2 R135, R2 ;  /* 0x0000000200877308 */ /* 0x0002a20000000800 */
[----:B---3--:R-:W-:Y:S01]  /*4d10*/  F2FP.BF16.PACK_AB R82, R141, R82 ;  /* 0x000000528d52723e */ /* 0x008fe200000010ff */
[----:B------:R-:W-:Y:S02]  /*4d20*/  FMUL.FTZ R24, R153, R24 ;  /* 0x0000001899187220 */ /* 0x000fe40000410000 */
[--C-:B------:R-:W-:Y:S02]  /*4d30*/  FADD.FTZ R9, R9, -R7.reuse ;  /* 0x8000000709097221 */ /* 0x100fe40000010000 */
[----:B------:R-:W-:Y:S02]  /*4d40*/  FMUL.FTZ R8, R8, R144 ;  /* 0x0000009008087220 */ /* 0x000fe40000410000 */
[----:B------:R-:W-:Y:S02]  /*4d50*/  FMUL.FTZ R9, R141, R9 ;  /* 0x000000098d097220 */ /* 0x000fe40000410000 */
[----:B------:R-:W-:Y:S02]  /*4d60*/  FFMA.FTZ R148, -R148, R148, 1 ;  /* 0x3f80000094947423 */ /* 0x000fe40000010194 */
[----:B------:R-:W-:Y:S02]  /*4d70*/  FMUL.FTZ R9, R9, R145 ;  /* 0x0000009109097220 */ /* 0x000fe40000410000 */
[----:B------:R-:W-:Y:S02]  /*4d80*/  FADD.FTZ R25, R25, -R7 ;  /* 0x8000000719197221 */ /* 0x000fe40000010000 */
[----:B------:R-:W-:Y:S01]  /*4d90*/  FFMA.FTZ R208, -R208, R208, 1 ;  /* 0x3f800000d0d07423 */ /* 0x000fe200000101d0 */
[----:B------:R-:W-:Y:S01]  /*4da0*/  F2FP.BF16.PACK_AB R8, R9, R8 ;  /* 0x000000080908723e */ /* 0x000fe200000010ff */
[----:B------:R-:W-:Y:S01]  /*4db0*/  FMUL.FTZ R24, R24, R159 ;  /* 0x0000009f18187220 */ /* 0x000fe20000410000 */
[----:B-1----:R-:W-:Y:S01]  /*4dc0*/  FSEL R2, R149, -INF , P6 ;  /* 0xff80000095027808 */ /* 0x002fe20003000000 */
[----:B--2---:R-:W-:Y:S01]  /*4dd0*/  FMUL.FTZ R12, R135, R12 ;  /* 0x0000000c870c7220 */ /* 0x004fe20000410000 */
[----:B------:R-:W-:Y:S01]  /*4de0*/  ISETP.GT.AND P6, PT, R3, RZ, PT ;  /* 0x000000ff0300720c */ /* 0x000fe20003fc4270 */
[----:B------:R-:W-:Y:S02]  /*4df0*/  FFMA.FTZ R149, -R149, R149, 1 ;  /* 0x3f80000095957423 */ /* 0x000fe40000010195 */
[--C-:B------:R-:W-:Y:S01]  /*4e00*/  FFMA.FTZ R2, R2, c[0x0][0x29c], -R157.reuse ;  /* 0x0000a70002027a23 */ /* 0x100fe2000001089d */
[----:B------:R-:W-:Y:S01]  /*4e10*/  FSEL R142, R146, -INF , P6 ;  /* 0xff800000928e7808 */ /* 0x000fe20003000000 */
[----:B------:R-:W-:Y:S01]  /*4e20*/  FFMA.FTZ R157, R152, c[0x0][0x29c], -R157 ;  /* 0x0000a700989d7a23 */ /* 0x000fe2000001089d */
[----:B------:R-:W-:Y:S01]  /*4e30*/  ISETP.GT.AND P6, PT, R3, 0x21, PT ;  /* 0x000000210300780c */ /* 0x000fe20003fc4270 */
[----:B------:R-:W-:Y:S01]  /*4e40*/  FFMA.FTZ R146, -R146, R146, 1 ;  /* 0x3f80000092927423 */ /* 0x000fe20000010192 */
[----:B------:R-:W-:Y:S01]  /*4e50*/  FSEL R152, R150, -INF , P1 ;  /* 0xff80000096987808 */ /* 0x000fe20000800000 */
[----:B------:R-:W1:Y:S01]  /*4e60*/  MUFU.EX2 R2, R2 ;  /* 0x0000000200027308 */ /* 0x000e620000000800 */
[--C-:B------:R-:W-:Y:S01]  /*4e70*/  FFMA.FTZ R142, R142, c[0x0][0x29c], -R139.reuse ;  /* 0x0000a7008e8e7a23 */ /* 0x100fe2000001088b */
[----:B------:R-:W-:Y:S01]  /*4e80*/  FSEL R154, R151, -INF , P6 ;  /* 0xff800000979a7808 */ /* 0x000fe20003000000 */
[----:B------:R-:W-:Y:S01]  /*4e90*/  FMUL.FTZ R12, R12, R148 ;  /* 0x000000940c0c7220 */ /* 0x000fe20000410000 */
[----:B------:R-:W-:Y:S01]  /*4ea0*/  ISETP.GT.AND P1, PT, R3, 0x41, PT ;  /* 0x000000410300780c */ /* 0x000fe20003f24270 */
[--C-:B------:R-:W-:Y:S02]  /*4eb0*/  FFMA.FTZ R152, R152, c[0x0][0x29c], -R139.reuse ;  /* 0x0000a70098987a23 */ /* 0x100fe4000001088b */
[--C-:B------:R-:W-:Y:S01]  /*4ec0*/  FFMA.FTZ R154, R154, c[0x0][0x29c], -R139.reuse ;  /* 0x0000a7009a9a7a23 */ /* 0x100fe2000001088b */
[----:B------:R-:W-:Y:S01]  /*4ed0*/  FSEL R3, R210, -INF , P1 ;  /* 0xff800000d2037808 */ /* 0x000fe20000800000 */
[----:B------:R-:W-:Y:S01]  /*4ee0*/  FFMA.FTZ R150, -R150, R150, 1 ;  /* 0x3f80000096967423 */ /* 0x000fe20000010196 */
[----:B------:R-:W2:Y:S01]  /*4ef0*/  MUFU.EX2 R142, R142 ;  /* 0x0000008e008e7308 */ /* 0x000ea20000000800 */
[----:B------:R-:W-:Y:S01]  /*4f00*/  FFMA.FTZ R151, -R151, R151, 1 ;  /* 0x3f80000097977423 */ /* 0x000fe20000010197 */
[----:B------:R-:W-:Y:S01]  /*4f10*/  PLOP3.LUT P1, PT, PT, PT, UP0, 0x80, 0x0 ;  /* 0x000000000000781c */ /* 0x000fe20003f2f008 */
[----:B------:R-:W-:Y:S02]  /*4f20*/  FFMA.FTZ R139, R3, c[0x0][0x29c], -R139 ;  /* 0x0000a700038b7a23 */ /* 0x000fe4000001088b */
[----:B------:R-:W-:Y:S05]  /*4f30*/  FFMA.FTZ R210, -R210, R210, 1 ;  /* 0x3f800000d2d27423 */ /* 0x000fea00000101d2 */
[----:B------:R-:W-:Y:S01]  /*4f40*/  MUFU.EX2 R152, R152 ;  /* 0x0000009800987308 */ /* 0x000fe20000000800 */
[C---:B-1----:R-:W-:Y:S01]  /*4f50*/  F2FP.BF16.PACK_AB R135, R2.reuse, R135 ;  /* 0x000000870287723e */ /* 0x042fe200000010ff */
[----:B------:R-:W-:Y:S02]  /*4f60*/  FMUL.FTZ R13, R2, R13 ;  /* 0x0000000d020d7220 */ /* 0x000fe40000410000 */
[----:B------:R-:W1:Y:S02]  /*4f70*/  LDS R2, [R245.X4+0x12320] ;  /* 0x01232000f5027984 */ /* 0x000e640000004800 */
[----:B------:R-:W-:Y:S04]  /*4f80*/  FMUL.FTZ R13, R13, R149 ;  /* 0x000000950d0d7220 */ /* 0x000fe80000410000 */
[----:B------:R-:W3:Y:S01]  /*4f90*/  MUFU.EX2 R154, R154 ;  /* 0x0000009a009a7308 */ /* 0x000ee20000000800 */
[----:B------:R-:W-:Y:S01]  /*4fa0*/  STS [R246+0x12480], R133 ;  /* 0x01248085f6007388 */ /* 0x000fe20000000800 */
[----:B--2---:R-:W-:Y:S03]  /*4fb0*/  F2FP.BF16.PACK_AB R3, R136, R142 ;  /* 0x0000008e8803723e */ /* 0x004fe600000010ff */
[----:B------:R-:W-:Y:S01]  /*4fc0*/  STS [R247], R78 ;  /* 0x0000004ef7007388 */ /* 0x000fe20000000800 */
[----:B------:R-:W-:Y:S03]  /*4fd0*/  F2FP.BF16.PACK_AB R12, R13, R12 ;  /* 0x0000000c0d0c723e */ /* 0x000fe600000010ff */
[----:B------:R-:W-:Y:S01]  /*4fe0*/  STS [R246+0x12c80], R82 ;  /* 0x012c8052f6007388 */ /* 0x000fe20000000800 */
[----:B------:R-:W2:Y:S03]  /*4ff0*/  MUFU.EX2 R157, R157 ;  /* 0x0000009d009d7308 */ /* 0x000ea60000000800 */
[----:B------:R4:W-:Y:S04]  /*5000*/  STS [R247+0x800], R3 ;  /* 0x00080003f7007388 */ /* 0x0009e80000000800 */
[----:B------:R-:W-:Y:S03]  /*5010*/  STS [R246+0x13480], R80 ;  /* 0x01348050f6007388 */ /* 0x000fe60000000800 */
[----:B------:R-:W4:Y:S01]  /*5020*/  MUFU.EX2 R139, R139 ;  /* 0x0000008b008b7308 */ /* 0x000f220000000800 */
[----:B------:R-:W-:Y:S01]  /*5030*/  STS [R247+0x1000], R77 ;  /* 0x0010004df7007388 */ /* 0x000fe20000000800 */
[----:B---3--:R-:W-:Y:S03]  /*5040*/  F2FP.BF16.PACK_AB R5, R154, R152 ;  /* 0x000000989a05723e */ /* 0x008fe600000010ff */
[----:B------:R-:W-:Y:S04]  /*5050*/  STS [R246+0x13c80], R135 ;  /* 0x013c8087f6007388 */ /* 0x000fe80000000800 */
[----:B------:R-:W-:Y:S04]  /*5060*/  STS [R247+0x1800], R5 ;  /* 0x00180005f7007388 */ /* 0x000fe80000000800 */
[----:B------:R-:W-:Y:S01]  /*5070*/  STS [R246+0x14480], R83 ;  /* 0x01448053f6007388 */ /* 0x000fe20000000800 */
[C---:B--2---:R-:W-:Y:S01]  /*5080*/  F2FP.BF16.PACK_AB R153, R157.reuse, R153 ;  /* 0x000000999d99723e */ /* 0x044fe200000010ff */
[----:B------:R-:W-:Y:S02]  /*5090*/  FMUL.FTZ R25, R157, R25 ;  /* 0x000000199d197220 */ /* 0x000fe40000410000 */
[----:B------:R-:W-:Y:S01]  /*50a0*/  STS [R247+0x2000], R76 ;  /* 0x0020004cf7007388 */ /* 0x000fe20000000800 */
[--C-:B-1----:R-:W-:Y:S02]  /*50b0*/  FADD.FTZ R10, R10, -R2.reuse ;  /* 0x800000020a0a7221 */ /* 0x102fe40000010000 */
[--C-:B------:R-:W-:Y:S01]  /*50c0*/  FADD.FTZ R11, R11, -R2.reuse ;  /* 0x800000020b0b7221 */ /* 0x100fe20000010000 */
[----:B------:R-:W-:Y:S01]  /*50d0*/  STS [R246+0x14c80], R153 ;  /* 0x014c8099f6007388 */ /* 0x000fe20000000800 */
[----:B------:R-:W-:Y:S01]  /*50e0*/  FMUL.FTZ R10, R142, R10 ;  /* 0x0000000a8e0a7220 */ /* 0x000fe20000410000 */
[----:B----4-:R-:W-:Y:S01]  /*50f0*/  F2FP.BF16.PACK_AB R3, R139, R140 ;  /* 0x0000008c8b03723e */ /* 0x010fe200000010ff */
[----:B------:R-:W-:Y:S02]  /*5100*/  FMUL.FTZ R11, R136, R11 ;  /* 0x0000000b880b7220 */ /* 0x000fe40000410000 */
[----:B------:R-:W-:Y:S02]  /*5110*/  FMUL.FTZ R10, R10, R146 ;  /* 0x000000920a0a7220 */ /* 0x000fe40000410000 */
[----:B------:R-:W-:Y:S01]  /*5120*/  STS [R247+0x2800], R3 ;  /* 0x00280003f7007388 */ /* 0x000fe20000000800 */
[----:B------:R-:W-:Y:S02]  /*5130*/  FMUL.FTZ R11, R11, R147 ;  /* 0x000000930b0b7220 */ /* 0x000fe40000410000 */
[--C-:B------:R-:W-:Y:S01]  /*5140*/  FADD.FTZ R14, R14, -R2.reuse ;  /* 0x800000020e0e7221 */ /* 0x100fe20000010000 */
[----:B------:R-:W-:Y:S01]  /*5150*/  BAR.SYNC.DEFER_BLOCKING 0x0 ;  /* 0x0000000000007b1d */ /* 0x000fe20000010000 */
[--C-:B------:R-:W-:Y:S01]  /*5160*/  FADD.FTZ R15, R15, -R2.reuse ;  /* 0x800000020f0f7221 */ /* 0x100fe20000010000 */
[----:B------:R-:W-:Y:S01]  /*5170*/  F2FP.BF16.PACK_AB R10, R11, R10 ;  /* 0x0000000a0b0a723e */ /* 0x000fe200000010ff */
[----:B------:R-:W-:Y:S02]  /*5180*/  FMUL.FTZ R14, R152, R14 ;  /* 0x0000000e980e7220 */ /* 0x000fe40000410000 */
[----:B------:R-:W-:Y:S02]  /*5190*/  FMUL.FTZ R15, R154, R15 ;  /* 0x0000000f9a0f7220 */ /* 0x000fe40000410000 */
[----:B------:R-:W-:Y:S02]  /*51a0*/  FMUL.FTZ R14, R14, R150 ;  /* 0x000000960e0e7220 */ /* 0x000fe40000410000 */
[----:B------:R-:W-:Y:S02]  /*51b0*/  FMUL.FTZ R15, R15, R151 ;  /* 0x000000970f0f7220 */ /* 0x000fe40000410000 */
[--C-:B------:R-:W-:Y:S02]  /*51c0*/  FADD.FTZ R26, R26, -R2.reuse ;  /* 0x800000021a1a7221 */ /* 0x100fe40000010000 */
[----:B------:R-:W-:Y:S01]  /*51d0*/  FADD.FTZ R27, R27, -R2 ;  /* 0x800000021b1b7221 */ /* 0x000fe20000010000 */
[----:B------:R-:W-:Y:S01]  /*51e0*/  F2FP.BF16.PACK_AB R14, R15, R14 ;  /* 0x0000000e0f0e723e */ /* 0x000fe200000010ff */
[----:B------:R-:W-:Y:S01]  /*51f0*/  FMUL.FTZ R25, R25, R208 ;  /* 0x000000d019197220 */ /* 0x000fe20000410000 */
[----:B------:R-:W-:Y:S01]  /*5200*/  SHF.L.U32 R2, R230, 0x1, RZ ;  /* 0x00000001e6027819 */ /* 0x000fe200000006ff */
[----:B------:R-:W-:Y:S02]  /*5210*/  FMUL.FTZ R26, R140, R26 ;  /* 0x0000001a8c1a7220 */ /* 0x000fe40000410000 */
[----:B------:R-:W-:Y:S01]  /*5220*/  FMUL.FTZ R27, R139, R27 ;  /* 0x0000001b8b1b7220 */ /* 0x000fe20000410000 */
[----:B------:R-:W-:Y:S01]  /*5230*/  F2FP.BF16.PACK_AB R24, R25, R24 ;  /* 0x000000181918723e */ /* 0x000fe200000010ff */
[----:B------:R-:W-:Y:S02]  /*5240*/  FMUL.FTZ R26, R26, R209 ;  /* 0x000000d11a1a7220 */ /* 0x000fe40000410000 */
[----:B------:R-:W-:Y:S01]  /*5250*/  FMUL.FTZ R27, R27, R210 ;  /* 0x000000d21b1b7220 */ /* 0x000fe20000410000 */
[----:B------:R-:W-:Y:S04]  /*5260*/  STS [R246+0x15480], R4 ;  /* 0x01548004f6007388 */ /* 0x000fe80000000800 */
[----:B------:R-:W-:Y:S01]  /*5270*/  STS [R247+0x3000], R6 ;  /* 0x00300006f7007388 */ /* 0x000fe20000000800 */
[----:B------:R-:W-:Y:S03]  /*5280*/  F2FP.BF16.PACK_AB R26, R27, R26 ;  /* 0x0000001a1b1a723e */ /* 0x000fe600000010ff */
        /* <DEDUP_REMOVED lines=108> */
[----:B------:R-:W-:Y:S02]  /*5950*/  LEA R10, P5, R7, c[0x0][0x280], 0x2 ;  /* 0x0000a000070a7a11 */ /* 0x000fe400078a10ff */
[----:B------:R-:W-:Y:S02]  /*5960*/  IADD3 R8, -R235, UR12, -R8 ;  /* 0x0000000ceb087c10 */ /* 0x000fe4000fffe908 */
        /* <DEDUP_REMOVED lines=20> */
.L_x_837:
[-C--:B-12-4-:R-:W-:Y:S01]  /*5ab0*/  HMMA.16816.F32.BF16 R4, R80, R16.reuse, RZ ;  /* 0x000000105004723c */ /* 0x096fe200000418ff */
[----:B------:R-:W-:Y:S01]  /*5ac0*/  LDSM.16.M88.4 R140, [R227+0x1800] ;  /* 0x00180000e38c783b */ /* 0x000fe20000000200 */
[----:B------:R-:W-:Y:S02]  /*5ad0*/  USHF.L.U32 UR16, UR16, 0xd, URZ ;  /* 0x0000000d10107899 */ /* 0x000fe4000800063f */
[----:B------:R-:W-:Y:S01]  /*5ae0*/  UISETP.GE.AND UP0, UPT, UR11, UR10, UPT ;  /* 0x0000000a0b00728c */ /* 0x000fe2000bf06270 */
[----:B------:R-:W-:Y:S01]  /*5af0*/  LDSM.16.MT88.4 R144, [R2+0x4080] ;  /* 0x004080000290783b */ /* 0x000fe20000004200 */
[----:B------:R-:W-:Y:S02]  /*5b00*/  UIADD3 UR7, UR4, 0x1, URZ ;  /* 0x0000000104077890 */ /* 0x000fe4000fffe03f */
[C---:B------:R-:W-:Y:S01]  /*5b10*/  HMMA.16816.F32.BF16 R8, R132.reuse, R16, RZ ;  /* 0x000000108408723c */ /* 0x040fe200000418ff */
[----:B------:R-:W-:Y:S01]  /*5b20*/  LDSM.16.M88.4 R148, [R226+0x1000] ;  /* 0x00100000e294783b */ /* 0x000fe20000000200 */
[----:B------:R-:W-:Y:S02]  /*5b30*/  UISETP.GE.AND UP2, UPT, UR4, 0x1, UPT ;  /* 0x000000010400788c */ /* 0x000fe4000bf46270 */
[----:B------:R-:W-:Y:S01]  /*5b40*/  IMAD.U32 R3, RZ, RZ, UR16 ;  /* 0x00000010ff037e24 */ /* 0x000fe2000f8e00ff */
[----:B------:R-:W0:Y:S01]  /*5b50*/  LDGDEPBAR ;  /* 0x00000000000079af */ /* 0x000e220000000000 */
[----:B------:R-:W-:Y:S02]  /*5b60*/  UIADD3 UR6, UR9, 0x1, URZ ;  /* 0x0000000109067890 */ /* 0x000fe4000fffe03f */
[-C--:B------:R-:W-:Y:S01]  /*5b70*/  HMMA.16816.F32.BF16 R12, R132, R18.reuse, RZ ;  /* 0x00000012840c723c */ /* 0x080fe200000418ff */
[----:B------:R-:W-:Y:S04]  /*5b80*/  UISETP.GE.AND UP1, UPT, UR9, 0x1, UPT ;  /* 0x000000010900788c */ /* 0x000fe8000bf26270 */
[----:B------:R-:W-:Y:S03]  /*5b90*/  USEL UR9, UR6, URZ, !UP1 ;  /* 0x0000003f06097287 */ /* 0x000fe6000c800000 */
        /* <DEDUP_REMOVED lines=29> */
[----:B------:R-:W3:Y:S03]  /*5d70*/  LDSM.16.MT88.4 R144, [R2+0x5080] ;  /* 0x005080000290783b */ /* 0x000ee60000004200 */
[-C--:B--2---:R-:W-:Y:S08]  /*5d80*/  HMMA.16816.F32.BF16 R4, R148, R152.reuse, R4 ;  /* 0x000000989404723c */ /* 0x084ff00000041804 */
        /* <DEDUP_REMOVED lines=9> */
[----:B------:R-:W2:Y:S04]  /*5e20*/  LDSM.16.M88.4 R148, [R226+0x2000] ;  /* 0x00200000e294783b */ /* 0x000ea80000000200 */
[----:B------:R4:W5:Y:S03]  /*5e30*/  LDSM.16.MT88.4 R208, [R2+0x5880] ;  /* 0x0058800002d0783b */ /* 0x0009660000004200 */
[-C--:B-1----:R-:W-:Y:S08]  /*5e40*/  HMMA.16816.F32.BF16 R4, R132, R136.reuse, R4 ;  /* 0x000000888404723c */ /* 0x082ff00000041804 */
[C---:B------:R-:W-:Y:S08]  /*5e50*/  HMMA.16816.F32.BF16 R8, R140.reuse, R136, R8 ;  /* 0x000000888c08723c */ /* 0x040ff00000041808 */
[-C--:B------:R-:W-:Y:S04]  /*5e60*/  HMMA.16816.F32.BF16 R12, R140, R138.reuse, R12 ;  /* 0x0000008a8c0c723c */ /* 0x080fe8000004180c */
[----:B----4-:R-:W-:Y:S04]  /*5e70*/  IADD3 R2, P1, R248, UR16, RZ ;  /* 0x00000010f8027c10 */ /* 0x010fe8000ff3e0ff */
[C---:B------:R-:W-:Y:S04]  /*5e80*/  HMMA.16816.F32.BF16 R16, R132.reuse, R138, R16 ;  /* 0x0000008a8410723c */ /* 0x040fe80000041810 */
[----:B------:R-:W-:Y:S04]  /*5e90*/  LEA.HI.X.SX32 R3, R3, R250, 0x1, P1 ;  /* 0x000000fa03037211 */ /* 0x000fe800008f0eff */
[-C--:B---3--:R-:W-:Y:S08]  /*5ea0*/  HMMA.16816.F32.BF16 R20, R132, R144.reuse, R20 ;  /* 0x000000908414723c */ /* 0x088ff00000041814 */
[C---:B------:R-:W-:Y:S08]  /*5eb0*/  HMMA.16816.F32.BF16 R24, R140.reuse, R144, R24 ;  /* 0x000000908c18723c */ /* 0x040ff00000041818 */
[-C--:B------:R-:W-:Y:S01]  /*5ec0*/  HMMA.16816.F32.BF16 R76, R140, R146.reuse, R76 ;  /* 0x000000928c4c723c */ /* 0x080fe2000004184c */
[----:B------:R-:W-:Y:S07]  /*5ed0*/  LDSM.16.MT88.4 R140, [R228+0x18080] ;  /* 0x01808000e48c783b */ /* 0x000fee0000004200 */
[----:B------:R-:W-:Y:S07]  /*5ee0*/  HMMA.16816.F32.BF16 R80, R132, R146, R80 ;  /* 0x000000928450723c */ /* 0x000fee0000041850 */
[C---:B------:R-:W-:Y:S01]  /*5ef0*/  LEA R132, P1, R2.reuse, c[0x0][0x220], 0x2 ;  /* 0x0000880002847a11 */ /* 0x040fe200078210ff */
[-C--:B--2---:R-:W-:Y:S05]  /*5f00*/  HMMA.16816.F32.BF16 R4, R148, R152.reuse, R4 ;  /* 0x000000989404723c */ /* 0x084fea0000041804 */
[----:B------:R-:W-:Y:S01]  /*5f10*/  LEA.HI.X R133, R2, c[0x0][0x224], R3, 0x2, P1 ;  /* 0x0000890002857a11 */ /* 0x000fe200008f1403 */
[----:B------:R-:W-:Y:S01]  /*5f20*/  IMAD.U32 R2, RZ, RZ, UR4 ;  /* 0x00000004ff027e24 */ /* 0x000fe2000f8e00ff */
[----:B------:R-:W-:Y:S01]  /*5f30*/  PLOP3.LUT P1, PT, PT, PT, UP0, 0x80, 0x0 ;  /* 0x000000000000781c */ /* 0x000fe20003f2f008 */
[C---:B------:R-:W-:Y:S01]  /*5f40*/  HMMA.16816.F32.BF16 R8, R156.reuse, R152, R8 ;  /* 0x000000989c08723c */ /* 0x040fe20000041808 */
[----:B------:R-:W-:Y:S03]  /*5f50*/  USEL UR4, UR7, URZ, !UP2 ;  /* 0x0000003f07047287 */ /* 0x000fe6000d000000 */
[----:B------:R-:W-:Y:S04]  /*5f60*/  IMAD R2, R2, 0x2000, R230 ;  /* 0x0000200002027824 */ /* 0x000fe800078e02e6 */
[-C--:B------:R-:W-:Y:S04]  /*5f70*/  HMMA.16816.F32.BF16 R12, R156, R154.reuse, R12 ;  /* 0x0000009a9c0c723c */ /* 0x080fe8000004180c */
[----:B------:R-:W-:Y:S03]  /*5f80*/  IMAD.SHL.U32 R2, R2, 0x2, RZ ;  /* 0x0000000202027824 */ /* 0x000fe600078e00ff */
[----:B------:R-:W-:Y:S01]  /*5f90*/  RED.E.ADD.F32.FTZ.RN.STRONG.GPU [R132.64], R4 ;  /* 0x000000048400798e */ /* 0x000fe2000c10e792 */
[C---:B------:R-:W-:Y:S03]  /*5fa0*/  HMMA.16816.F32.BF16 R16, R148.reuse, R154, R16 ;  /* 0x0000009a9410723c */ /* 0x040fe60000041810 */
[----:B------:R-:W-:Y:S04]  /*5fb0*/  RED.E.ADD.F32.FTZ.RN.STRONG.GPU [R132.64+0x400], R5 ;  /* 0x000400058400798e */ /* 0x000fe8000c10e792 */
[----:B------:R-:W-:Y:S01]  /*5fc0*/  RED.E.ADD.F32.FTZ.RN.STRONG.GPU [R132.64+0x800], R6 ;  /* 0x000800068400798e */ /* 0x000fe2000c10e792 */
[-C--:B-----5:R-:W-:Y:S03]  /*5fd0*/  HMMA.16816.F32.BF16 R20, R148, R208.reuse, R20 ;  /* 0x000000d09414723c */ /* 0x0a0fe60000041814 */
        /* <DEDUP_REMOVED lines=149> */
.L_x_835:
[----:B------:R-:W-:Y:S05]  /*6930*/  @P1 BRA `(.L_x_839) ;  /* 0x000019a000001947 */ /* 0x000fea0003800000 */
[----:B-----5:R-:W-:Y:S01]  /*6940*/  SHF.R.S32.HI R0, RZ, 0x1f, R233 ;  /* 0x0000001fff007819 */ /* 0x020fe200000114e9 */
[----:B------:R-:W-:Y:S01]  /*6950*/  BAR.SYNC.DEFER_BLOCKING 0x1, 0x100 ;  /* 0x0044000000007b1d */ /* 0x000fe20000010000 */
[----:B------:R-:W-:Y:S02]  /*6960*/  F2FP.BF16.PACK_AB R28, R29, R28 ;  /* 0x0000001c1d1c723e */ /* 0x000fe400000010ff */
[----:B------:R-:W-:-:S02]  /*6970*/  LEA.HI R2, R0, R233, RZ, 0x2 ;  /* 0x000000e900027211 */ /* 0x000fc400078f10ff */
[-C--:B------:R-:W-:Y:S01]  /*6980*/  LEA.HI R5, R0, R233.reuse, RZ, 0x5 ;  /* 0x000000e900057211 */ /* 0x080fe200078f28ff */
[----:B------:R-:W-:Y:S01]  /*6990*/  ULDC.64 UR4, c[0x0][0x358] ;  /* 0x0000d60000047ab9 */ /* 0x000fe20000000a00 */
[--C-:B------:R-:W-:Y:S01]  /*69a0*/  SHF.R.S32.HI R4, RZ, 0x2, R2.reuse ;  /* 0x00000002ff047819 */ /* 0x100fe20000011402 */
[----:B------:R-:W-:Y:S01]  /*69b0*/  UISETP.NE.U32.AND UP1, UPT, URZ, UR4, UPT ;  /* 0x000000043f00728c */ /* 0x000fe2000bf25070 */
[----:B------:R-:W-:Y:S01]  /*69c0*/  SHF.R.S32.HI R3, RZ, 0x1f, R2 ;  /* 0x0000001fff037819 */ /* 0x000fe20000011402 */
[----:B------:R-:W-:Y:S01]  /*69d0*/  UMOV UR6, 0x4 ;  /* 0x0000000400067882 */ /* 0x000fe20000000000 */
[----:B------:R-:W-:Y:S01]  /*69e0*/  SHF.R.S32.HI R6, RZ, 0x5, R5 ;  /* 0x00000005ff067819 */ /* 0x000fe20000011405 */
[----:B------:R-:W-:Y:S01]  /*69f0*/  UISETP.NE.AND.EX UP1, UPT, URZ, UR5, UPT, UP1 ;  /* 0x000000053f00728c */ /* 0x000fe2000bf25310 */
[----:B------:R-:W-:Y:S01]  /*6a00*/  LEA.HI R3, R3, R4, RZ, 0x3 ;  /* 0x0000000403037211 */ /* 0x000fe200078f18ff */
[----:B------:R-:W-:Y:S01]  /*6a10*/  ULDC.64 UR8, c[0x0][0x358] ;  /* 0x0000d60000087ab9 */ /* 0x000fe20000000a00 */
[----:B------:R-:W-:Y:S01]  /*6a20*/  LEA.HI R5, R5, R6, RZ, 0x1 ;  /* 0x0000000605057211 */ /* 0x000fe200078f08ff */
[----:B------:R-:W-:Y:S01]  /*6a30*/  UIMAD.WIDE UR8, UR13, UR6, UR8 ;  /* 0x000000060d0872a5 */ /* 0x000fe2000f8e0208 */
[----:B------:R-:W-:Y:S01]  /*6a40*/  LOP3.LUT R3, R3, 0xfffffff8, RZ, 0xc0, !PT ;  /* 0xfffffff803037812 */ /* 0x000fe200078ec0ff */
[----:B------:R-:W-:Y:S01]  /*6a50*/  ULDC.64 UR4, c[0x0][0x360] ;  /* 0x0000d80000047ab9 */ /* 0x000fe20000000a00 */
[----:B------:R-:W-:Y:S01]  /*6a60*/  LOP3.LUT R2, R2, 0x3ffffffc, RZ, 0xc0, !PT ;  /* 0x3ffffffc02027812 */ /* 0x000fe200078ec0ff */
[----:B------:R-:W-:Y:S01]  /*6a70*/  UISETP.NE.U32.AND UP0, UPT, URZ, UR4, UPT ;  /* 0x000000043f00728c */ /* 0x000fe2000bf05070 */
        /* <DEDUP_REMOVED lines=9> */
[----:B------:R-:W-:Y:S01]  /*6b10*/  UISETP.NE.AND.EX UP0, UPT, URZ, UR5, UPT, UP0 ;  /* 0x000000053f00728c */ /* 0x000fe2000bf05300 */
        /* <DEDUP_REMOVED lines=12> */
[----:B------:R-:W-:Y:S01]  /*6be0*/  F2FP.BF16.PACK_AB R44, R45, R44 ;  /* 0x0000002c2d2c723e */ /* 0x000fe200000010ff */
[----:B------:R-:W-:Y:S01]  /*6bf0*/  IMAD.U32 R4, RZ, RZ, UR8 ;  /* 0x00000008ff047e24 */ /* 0x000fe2000f8e00ff */
        /* <DEDUP_REMOVED lines=65> */
[----:B------:R-:W-:Y:S01]  /*7010*/  STS [R2+0xb080], R60 ;  /* 0x00b0803c02007388 */ /* 0x000fe20000000800 */
[----:B------:R-:W-:-:S03]  /*7020*/  PLOP3.LUT P0, PT, PT, PT, UP0, 0x80, 0x0 ;  /* 0x000000000000781c */ /* 0x000fc60003f0f008 */
        /* <DEDUP_REMOVED lines=28> */
[----:B------:R-:W-:-:S05]  /*71f0*/  @UP0 UIMAD.WIDE UR4, UR13, UR6, UR4 ;  /* 0x000000060d0402a5 */ /* 0x000fca000f8e0204 */
[----:B-1----:R-:W3:Y:S01]  /*7200*/  @P1 LDG.E R2, [R4.64] ;  /* 0x0000001204021981 */ /* 0x002ee2000c1e1900 */
[----:B------:R-:W-:Y:S02]  /*7210*/  IMAD.U32 R6, RZ, RZ, UR4 ;  /* 0x00000004ff067e24 */ /* 0x000fe4000f8e00ff */
[----:B------:R-:W-:-:S05]  /*7220*/  IMAD.U32 R7, RZ, RZ, UR5 ;  /* 0x00000005ff077e24 */ /* 0x000fca000f8e00ff */
[----:B--2---:R-:W2:Y:S01]  /*7230*/  @P0 LDG.E R3, [R6.64] ;  /* 0x0000001206030981 */ /* 0x004ea2000c1e1900 */
[----:B------:R-:W-:Y:S02]  /*7240*/  ULDC UR10, c[0x0][0x2f0] ;  /* 0x0000bc00000a7ab9 */ /* 0x000fe40000000800 */
[----:B------:R-:W-:Y:S02]  /*7250*/  UMOV UR8, URZ ;  /* 0x0000003f00087c82 */ /* 0x000fe40008000000 */
[----:B------:R-:W-:Y:S01]  /*7260*/  UMOV UR9, URZ ;  /* 0x0000003f00097c82 */ /* 0x000fe20008000000 */
[----:B---3--:R-:W1:Y:S08]  /*7270*/  @P1 R2UR UR5, R2 ;  /* 0x00000000020513c2 */ /* 0x008e7000000e0000 */
[----:B--2---:R2:W3:Y:S01]  /*7280*/  @P0 R2UR UR10, R3 ;  /* 0x00000000030a03c2 */ /* 0x0044e200000e0000 */
[----:B-1----:R-:W-:-:S02]  /*7290*/  @UP1 USHF.R.S32.HI UR4, URZ, 0x1f, UR5 ;  /* 0x0000001f3f041899 */ /* 0x002fc40008011405 */
[----:B------:R-:W-:-:S05]  /*72a0*/  @UP1 UMOV UR8, UR5 ;  /* 0x0000000500081c82 */ /* 0x000fca0008000000 */
[----:B------:R-:W-:Y:S01]  /*72b0*/  @UP1 UMOV UR9, UR4 ;  /* 0x0000000400091c82 */ /* 0x000fe20008000000 */
[----:B--23--:R-:W-:Y:S05]  /*72c0*/  @P0 BRA `(.L_x_840) ;  /* 0x0000006000000947 */ /* 0x00cfea0003800000 */
[----:B------:R-:W-:Y:S05]  /*72d0*/  @!P1 BRA `(.L_x_840) ;  /* 0x0000005000009947 */ /* 0x000fea0003800000 */
[----:B------:R1:W2:Y:S04]  /*72e0*/  LDG.E R2, [R4.64] ;  /* 0x0000001204027981 */ /* 0x0002a8000c1e1900 */
[----:B-1----:R-:W3:Y:S01]  /*72f0*/  LDG.E R4, [R4.64+0x4] ;  /* 0x0000041204047981 */ /* 0x002ee2000c1e1900 */
[----:B--2---:R-:W1:Y:S08]  /*7300*/  R2UR UR10, R2 ;  /* 0x00000000020a73c2 */ /* 0x004e7000000e0000 */
[----:B---3--:R-:W1:Y:S02]  /*7310*/  R2UR UR4, R4 ;  /* 0x00000000040473c2 */ /* 0x008e6400000e0000 */
[----:B-1----:R-:W-:-:S06]  /*7320*/  UIADD3 UR10, -UR10, UR4, URZ ;  /* 0x000000040a0a7290 */ /* 0x002fcc000fffe13f */
.L_x_840:
[CC--:B------:R-:W-:Y:S01]  /*7330*/  LEA.HI R2, R0.reuse, R233.reuse, RZ, 0x4 ;  /* 0x000000e900027211 */ /* 0x0c0fe200078f20ff */
[----:B------:R-:W-:Y:S01]  /*7340*/  UIMAD UR10, UR15, -0x60, UR10 ;  /* 0xffffffa00f0a78a4 */ /* 0x000fe2000f8e020a */
[----:B------:R-:W-:Y:S01]  /*7350*/  LEA.HI R3, R0, R233, RZ, 0x7 ;  /* 0x000000e900037211 */ /* 0x000fe200078f38ff */
[----:B------:R-:W-:Y:S01]  /*7360*/  USHF.R.S32.HI UR6, URZ, 0x1f, UR14 ;  /* 0x0000001f3f067899 */ /* 0x000fe2000801140e */
[----:B------:R-:W-:Y:S01]  /*7370*/  LOP3.LUT R52, R2, 0xfffffff0, RZ, 0xc0, !PT ;  /* 0xfffffff002347812 */ /* 0x000fe200078ec0ff */
[----:B------:R-:W-:Y:S01]  /*7380*/  UISETP.LT.AND UP0, UPT, UR10, 0x60, UPT ;  /* 0x000000600a00788c */ /* 0x000fe2000bf01270 */
[----:B------:R-:W-:Y:S01]  /*7390*/  SHF.R.S32.HI R2, RZ, 0x4, R2 ;  /* 0x00000004ff027819 */ /* 0x000fe20000011402 */
[----:B------:R-:W-:Y:S01]  /*73a0*/  IMAD.SHL.U32 R3, R3, 0x4, RZ ;  /* 0x0000000403037824 */ /* 0x000fe200078e00ff */
[----:B------:R-:W-:Y:S01]  /*73b0*/  ULDC.64 UR4, c[0x0][0x338] ;  /* 0x0000ce0000047ab9 */ /* 0x000fe20000000a00 */
[----:B------:R-:W-:Y:S01]  /*73c0*/  IMAD.IADD R52, R233, 0x1, -R52 ;  /* 0x00000001e9347824 */ /* 0x000fe200078e0a34 */
[----:B------:R-:W-:Y:S01]  /*73d0*/  UIMAD UR4, UR6, UR4, URZ ;  /* 0x00000004060472a4 */ /* 0x000fe2000f8e023f */
[----:B------:R-:W-:Y:S01]  /*73e0*/  IMAD.SHL.U32 R0, R2, 0x40, RZ ;  /* 0x0000004002007824 */ /* 0x000fe200078e00ff */
[----:B------:R-:W-:Y:S01]  /*73f0*/  LOP3.LUT R3, R3, 0xfffffe00, RZ, 0xc0, !PT ;  /* 0xfffffe0003037812 */ /* 0x000fe200078ec0ff */
[----:B------:R-:W-:Y:S01]  /*7400*/  USEL UR10, UR10, 0x60, UP0 ;  /* 0x000000600a0a7887 */ /* 0x000fe20008000000 */
[----:B------:R-:W-:Y:S01]  /*7410*/  SHF.R.S32.HI R4, RZ, 0x1f, R52 ;  /* 0x0000001fff047819 */ /* 0x000fe20000011434 */
[----:B------:R-:W-:Y:S01]  /*7420*/  UIMAD UR5, UR14, UR5, UR4 ;  /* 0x000000050e0572a4 */ /* 0x000fe2000f8e0204 */
[----:B------:R-:W-:Y:S01]  /*7430*/  LOP3.LUT R0, R0, 0x1c0, RZ, 0xc0, !PT ;  /* 0x000001c000007812 */ /* 0x000fe200078ec0ff */
[----:B------:R-:W-:Y:S01]  /*7440*/  USHF.R.S32.HI UR7, URZ, 0x1f, UR13 ;  /* 0x0000001f3f077899 */ /* 0x000fe2000801140d */
[----:B------:R-:W-:Y:S01]  /*7450*/  LEA.HI R4, R4, R52, RZ, 0x3 ;  /* 0x0000003404047211 */ /* 0x000fe200078f18ff */
[----:B------:R-:W-:Y:S01]  /*7460*/  IMAD.SHL.U32 R52, R52, 0x8, RZ ;  /* 0x0000000834347824 */ /* 0x000fe200078e00ff */
[----:B------:R-:W-:Y:S01]  /*7470*/  IADD3 R56, P0, R2, UR8, RZ ;  /* 0x0000000802387c10 */ /* 0x000fe2000ff1e0ff */
[----:B------:R-:W-:Y:S01]  /*7480*/  USEL UR13, UR13, URZ, !UP1 ;  /* 0x0000003f0d0d7287 */ /* 0x000fe2000c800000 */
[----:B------:R-:W-:Y:S01]  /*7490*/  SHF.R.S32.HI R4, RZ, 0x3, R4 ;  /* 0x00000003ff047819 */ /* 0x000fe20000011404 */
[----:B------:R-:W-:Y:S01]  /*74a0*/  USEL UR7, UR7, URZ, !UP1 ;  /* 0x0000003f07077287 */ /* 0x000fe2000c800000 */
[----:B------:R-:W-:Y:S01]  /*74b0*/  LOP3.LUT R5, R0, 0x38, R52, 0xf8, !PT ;  /* 0x0000003800057812 */ /* 0x000fe200078ef834 */
[----:B------:R-:W-:Y:S01]  /*74c0*/  BSSY B0, `(.L_x_841) ;  /* 0x000002a000007945 */ /* 0x000fe20003800000 */
[----:B------:R-:W-:Y:S01]  /*74d0*/  SHF.R.U32.HI R0, RZ, 0x3, R0 ;  /* 0x00000003ff007819 */ /* 0x000fe20000011600 */
[----:B------:R-:W-:Y:S01]  /*74e0*/  IMAD R3, R4, 0x1800, R3 ;  /* 0x0000180004037824 */ /* 0x000fe200078e0203 */
[----:B------:R-:W-:-:S02]  /*74f0*/  SHF.R.S32.HI R53, RZ, 0x1f, R52 ;  /* 0x0000001fff357819 */ /* 0x000fc40000011434 */
[----:B------:R-:W-:Y:S02]  /*7500*/  LOP3.LUT R0, R5, R0, RZ, 0x3c, !PT ;  /* 0x0000000005007212 */ /* 0x000fe400078e3cff */
[C---:B------:R-:W-:Y:S02]  /*7510*/  ISETP.GE.AND P5, PT, R2.reuse, UR10, PT ;  /* 0x0000000a02007c0c */ /* 0x040fe4000bfa6270 */
[----:B------:R-:W-:Y:S01]  /*7520*/  LEA.HI.X.SX32 R57, R2, UR9, 0x1, P0 ;  /* 0x0000000902397c11 */ /* 0x000fe200080f0eff */
[----:B------:R-:W-:Y:S01]  /*7530*/  IMAD.IADD R0, R3, 0x1, R0 ;  /* 0x0000000103007824 */ /* 0x000fe200078e0200 */
[----:B------:R-:W-:Y:S01]  /*7540*/  ISETP.GE.OR P0, PT, R52, c[0x0][0x324], P5 ;  /* 0x0000c90034007a0c */ /* 0x000fe20002f06670 */
[----:B------:R-:W-:Y:S02]  /*7550*/  IMAD.U32 R3, RZ, RZ, UR15 ;  /* 0x0000000fff037e24 */ /* 0x000fe4000f8e00ff */
[----:B------:R-:W-:Y:S02]  /*7560*/  IMAD.SHL.U32 R4, R0, 0x2, RZ ;  /* 0x0000000200047824 */ /* 0x000fe400078e00ff */
[----:B------:R-:W-:-:S02]  /*7570*/  IMAD.U32 R0, RZ, RZ, UR14 ;  /* 0x0000000eff007e24 */ /* 0x000fc4000f8e00ff */
[----:B------:R-:W-:Y:S01]  /*7580*/  IMAD.WIDE R56, R3, 0x60, R56 ;  /* 0x0000006003387825 */ /* 0x000fe200078e0238 */
[----:B------:R1:W2:Y:S03]  /*7590*/  LDS.128 R48, [R4+0x6880] ;  /* 0x0068800004307984 */ /* 0x0002a60000000c00 */
[----:B------:R-:W-:Y:S01]  /*75a0*/  IMAD.WIDE.U32 R54, R0, c[0x0][0x338], R52 ;  /* 0x0000ce0000367a25 */ /* 0x000fe200078e0034 */
[----:B------:R1:W3:Y:S03]  /*75b0*/  LDS.128 R44, [R4+0x7080] ;  /* 0x00708000042c7984 */ /* 0x0002e60000000c00 */
[----:B------:R-:W-:Y:S01]  /*75c0*/  IMAD.U32 R0, RZ, RZ, UR13 ;  /* 0x0000000dff007e24 */ /* 0x000fe2000f8e00ff */
[----:B------:R1:W4:Y:S01]  /*75d0*/  LDS.128 R40, [R4+0x7880] ;  /* 0x0078800004287984 */ /* 0x0003220000000c00 */
[----:B------:R-:W-:Y:S01]  /*75e0*/  IADD3 R55, R55, UR5, RZ ;  /* 0x0000000537377c10 */ /* 0x000fe2000fffe0ff */
[----:B------:R-:W-:-:S02]  /*75f0*/  ULDC.64 UR4, c[0x0][0x340] ;  /* 0x0000d00000047ab9 */ /* 0x000fc40000000a00 */
[----:B------:R1:W1:Y:S01]  /*7600*/  LDS.128 R36, [R4+0x8080] ;  /* 0x0080800004247984 */ /* 0x0002620000000c00 */
[----:B------:R-:W-:Y:S01]  /*7610*/  UIMAD UR4, UR7, UR4, URZ ;  /* 0x00000004070472a4 */ /* 0x000fe2000f8e023f */
[----:B------:R-:W-:Y:S02]  /*7620*/  IMAD.WIDE.U32 R54, R0, c[0x0][0x340], R54 ;  /* 0x0000d00000367a25 */ /* 0x000fe400078e0036 */
[----:B------:R1:W1:Y:S01]  /*7630*/  LDS.128 R32, [R4+0x8880] ;  /* 0x0088800004207984 */ /* 0x0002620000000c00 */
[----:B------:R-:W-:-:S03]  /*7640*/  UIMAD UR4, UR13, UR5, UR4 ;  /* 0x000000050d0472a4 */ /* 0x000fc6000f8e0204 */
[----:B------:R1:W1:Y:S03]  /*7650*/  LDS.128 R28, [R4+0x80] ;  /* 0x00008000041c7984 */ /* 0x0002660000000c00 */
[----:B------:R-:W-:Y:S01]  /*7660*/  IADD3 R59, R55, UR4, RZ ;  /* 0x00000004373b7c10 */ /* 0x000fe2000fffe0ff */
[----:B------:R1:W1:Y:S04]  /*7670*/  LDS.128 R24, [R4+0x880] ;  /* 0x0008800004187984 */ /* 0x0002680000000c00 */
[----:B------:R1:W1:Y:S04]  /*7680*/  LDS.128 R20, [R4+0x1080] ;  /* 0x0010800004147984 */ /* 0x0002680000000c00 */
[----:B------:R1:W1:Y:S04]  /*7690*/  LDS.128 R16, [R4+0x1880] ;  /* 0x0018800004107984 */ /* 0x0002680000000c00 */
[----:B------:R1:W1:Y:S04]  /*76a0*/  LDS.128 R12, [R4+0x2080] ;  /* 0x00208000040c7984 */ /* 0x0002680000000c00 */
[----:B------:R1:W1:Y:S01]  /*76b0*/  LDS.128 R8, [R4+0x2880] ;  /* 0x0028800004087984 */ /* 0x0002620000000c00 */
[----:B------:R-:W-:Y:S05]  /*76c0*/  @P0 BRA `(.L_x_842) ;  /* 0x0000009000000947 */ /* 0x000fea0003800000 */
[----:B-12---:R-:W1:Y:S01]  /*76d0*/  LDS.128 R4, [R4+0x6080] ;  /* 0x0060800004047984 */ /* 0x006e620000000c00 */
        /* <DEDUP_REMOVED lines=8> */
.L_x_842:
[----:B--2---:R-:W-:Y:S05]  /*7760*/  BSYNC B0 ;  /* 0x0000000000007941 */ /* 0x004fea0003800000 */
.L_x_841:
        /* <DEDUP_REMOVED lines=16> */
.L_x_844:
[----:B------:R-:W-:Y:S05]  /*7870*/  BSYNC B0 ;  /* 0x0000000000007941 */ /* 0x000fea0003800000 */
.L_x_843:
        /* <DEDUP_REMOVED lines=16> */
.L_x_846:
[----:B------:R-:W-:Y:S05]  /*7980*/  BSYNC B0 ;  /* 0x0000000000007941 */ /* 0x000fea0003800000 */
.L_x_845:
        /* <DEDUP_REMOVED lines=16> */
.L_x_848:
[----:B------:R-:W-:Y:S05]  /*7a90*/  BSYNC B0 ;  /* 0x0000000000007941 */ /* 0x000fea0003800000 */
.L_x_847:
        /* <DEDUP_REMOVED lines=16> */
.L_x_850:
[----:B------:R-:W-:Y:S05]  /*7ba0*/  BSYNC B0 ;  /* 0x0000000000007941 */ /* 0x000fea0003800000 */
.L_x_849:
        /* <DEDUP_REMOVED lines=16> */
.L_x_852:
[----:B------:R-:W-:Y:S05]  /*7cb0*/  BSYNC B0 ;  /* 0x0000000000007941 */ /* 0x000fea0003800000 */
.L_x_851:
[----:B------:R-:W-:Y:S01]  /*7cc0*/  ULDC.64 UR4, c[0x0][0x308] ;  /* 0x0000c20000047ab9 */ /* 0x000fe20000000a00 */
[----:B------:R-:W-:Y:S01]  /*7cd0*/  IMAD.U32 R2, RZ, RZ, UR14 ;  /* 0x0000000eff027e24 */ /* 0x000fe2000f8e00ff */
[----:B------:R-:W-:Y:S01]  /*7ce0*/  UIMAD UR4, UR6, UR4, URZ ;  /* 0x00000004060472a4 */ /* 0x000fe2000f8e023f */
[----:B------:R-:W-:Y:S01]  /*7cf0*/  ISETP.GE.OR P5, PT, R52, c[0x0][0x2f4], P5 ;  /* 0x0000bd0034007a0c */ /* 0x000fe20002fa6670 */
[----:B------:R-:W-:Y:S01]  /*7d00*/  BSSY B0, `(.L_x_853) ;  /* 0x0000013000007945 */ /* 0x000fe20003800000 */
[----:B------:R-:W-:Y:S01]  /*7d10*/  IMAD.WIDE.U32 R2, R2, c[0x0][0x308], R52 ;  /* 0x0000c20002027a25 */ /* 0x000fe200078e0034 */
[----:B------:R-:W-:-:S03]  /*7d20*/  UIMAD UR14, UR14, UR5, UR4 ;  /* 0x000000050e0e72a4 */ /* 0x000fc6000f8e0204 */
[----:B------:R-:W-:Y:S01]  /*7d30*/  ULDC.64 UR4, c[0x0][0x310] ;  /* 0x0000c40000047ab9 */ /* 0x000fe20000000a00 */
[----:B-1----:R-:W-:Y:S01]  /*7d40*/  MOV R4, R2 ;  /* 0x0000000200047202 */ /* 0x002fe20000000f00 */
        /* <DEDUP_REMOVED lines=14> */
.L_x_854:
[----:B------:R-:W-:Y:S05]  /*7e30*/  BSYNC B0 ;  /* 0x0000000000007941 */ /* 0x000fea0003800000 */
.L_x_853:
        /* <DEDUP_REMOVED lines=14> */
.L_x_856:
[----:B------:R-:W-:Y:S05]  /*7f20*/  BSYNC B0 ;  /* 0x0000000000007941 */ /* 0x000fea0003800000 */
.L_x_855:
        /* <DEDUP_REMOVED lines=14> */
.L_x_858:
[----:B------:R-:W-:Y:S05]  /*8010*/  BSYNC B0 ;  /* 0x0000000000007941 */ /* 0x000fea0003800000 */
.L_x_857:
        /* <DEDUP_REMOVED lines=14> */
.L_x_860:
[----:B------:R-:W-:Y:S05]  /*8100*/  BSYNC B0 ;  /* 0x0000000000007941 */ /* 0x000fea0003800000 */
.L_x_859:
        /* <DEDUP_REMOVED lines=14> */
.L_x_862:
[----:B------:R-:W-:Y:S05]  /*81f0*/  BSYNC B0 ;  /* 0x0000000000007941 */ /* 0x000fea0003800000 */
.L_x_861:
        /* <DEDUP_REMOVED lines=14> */
.L_x_839:
        /* <DEDUP_REMOVED lines=11> */
[----:B------:R-:W-:-:S03]  /*8390*/  UISETP.NE.AND.EX UP0, UPT, URZ, UR5, UPT, UP0 ;  /* 0x000000053f00728c */ /* 0x000fc6000bf05300 */
[----:B------:R-:W-:-:S03]  /*83a0*/  ULDC.64 UR4, c[0x0][0x360] ;  /* 0x0000d80000047ab9 */ /* 0x000fc60000000a00 */
[----:B-----5:R-:W2:Y:S01]  /*83b0*/  @P1 LDG.E R0, [R4.64] ;  /* 0x0000001204001981 */ /* 0x020ea2000c1e1900 */
[----:B------:R-:W-:-:S04]  /*83c0*/  PLOP3.LUT P0, PT, PT, PT, UP0, 0x80, 0x0 ;  /* 0x000000000000781c */ /* 0x000fc80003f0f008 */
[----:B------:R-:W-:-:S06]  /*83d0*/  @UP0 UIMAD.WIDE UR4, UR13, UR6, UR4 ;  /* 0x000000060d0402a5 */ /* 0x000fcc000f8e0204 */
[----:B------:R-:W-:Y:S01]  /*83e0*/  MOV R2, UR4 ;  /* 0x0000000400027c02 */ /* 0x000fe20008000f00 */
[----:B------:R-:W-:-:S05]  /*83f0*/  IMAD.U32 R3, RZ, RZ, UR5 ;  /* 0x00000005ff037e24 */ /* 0x000fca000f8e00ff */
[----:B------:R-:W3:Y:S01]  /*8400*/  @P0 LDG.E R2, [R2.64] ;  /* 0x0000001202020981 */ /* 0x000ee2000c1e1900 */
[----:B------:R-:W-:Y:S02]  /*8410*/  ULDC UR10, c[0x0][0x2f0] ;  /* 0x0000bc00000a7ab9 */ /* 0x000fe40000000800 */
[----:B------:R-:W-:Y:S02]  /*8420*/  UMOV UR8, URZ ;  /* 0x0000003f00087c82 */ /* 0x000fe40008000000 */
[----:B------:R-:W-:Y:S01]  /*8430*/  UMOV UR9, URZ ;  /* 0x0000003f00097c82 */ /* 0x000fe20008000000 */
[----:B--2---:R-:W1:Y:S08]  /*8440*/  @P1 R2UR UR5, R0 ;  /* 0x00000000000513c2 */ /* 0x004e7000000e0000 */
[----:B---3--:R2:W3:Y:S01]  /*8450*/  @P0 R2UR UR10, R2 ;  /* 0x00000000020a03c2 */ /* 0x0084e200000e0000 */
        /* <DEDUP_REMOVED lines=10> */
.L_x_863:
[----:B------:R-:W-:Y:S01]  /*8500*/  SHF.R.S32.HI R2, RZ, 0x1f, R233 ;  /* 0x0000001fff027819 */ /* 0x000fe200000114e9 */
[----:B------:R-:W-:Y:S01]  /*8510*/  USHF.R.S32.HI UR6, URZ, 0x1f, UR14 ;  /* 0x0000001f3f067899 */ /* 0x000fe2000801140e */
[----:B------:R-:W-:Y:S01]  /*8520*/  IMAD.U32 R8, RZ, RZ, UR15 ;  /* 0x0000000fff087e24 */ /* 0x000fe2000f8e00ff */
[----:B------:R-:W-:Y:S01]  /*8530*/  ULDC.64 UR4, c[0x0][0x308] ;  /* 0x0000c20000047ab9 */ /* 0x000fe20000000a00 */
[----:B------:R-:W-:Y:S01]  /*8540*/  LEA.HI R2, R2, R233, RZ, 0x4 ;  /* 0x000000e902027211 */ /* 0x000fe200078f20ff */
[----:B------:R-:W-:Y:S01]  /*8550*/  UIMAD UR4, UR6, UR4, URZ ;  /* 0x00000004060472a4 */ /* 0x000fe2000f8e023f */
[----:B------:R-:W-:Y:S01]  /*8560*/  BSSY B0, `(.L_x_864) ;  /* 0x0000022000007945 */ /* 0x000fe20003800000 */
[----:B------:R-:W-:Y:S01]  /*8570*/  UIMAD UR10, UR15, -0x60, UR10 ;  /* 0xffffffa00f0a78a4 */ /* 0x000fe2000f8e020a */
[----:B------:R-:W-:Y:S01]  /*8580*/  LOP3.LUT R0, R2, 0x1ffffff0, RZ, 0xc0, !PT ;  /* 0x1ffffff002007812 */ /* 0x000fe200078ec0ff */
[----:B------:R-:W-:Y:S01]  /*8590*/  UIMAD UR5, UR14, UR5, UR4 ;  /* 0x000000050e0572a4 */ /* 0x000fe2000f8e0204 */
[----:B------:R-:W-:Y:S01]  /*85a0*/  SHF.R.S32.HI R2, RZ, 0x4, R2 ;  /* 0x00000004ff027819 */ /* 0x000fe20000011402 */
[----:B------:R-:W-:-:S02]  /*85b0*/  USHF.R.S32.HI UR7, URZ, 0x1f, UR13 ;  /* 0x0000001f3f077899 */ /* 0x000fc4000801140d */
[----:B------:R-:W-:Y:S01]  /*85c0*/  IMAD.IADD R0, R233, 0x1, -R0 ;  /* 0x00000001e9007824 */ /* 0x000fe200078e0a00 */
[C---:B------:R-:W-:Y:S01]  /*85d0*/  IADD3 R4, P0, R2.reuse, UR8, RZ ;  /* 0x0000000802047c10 */ /* 0x040fe2000ff1e0ff */
[----:B------:R-:W-:Y:S01]  /*85e0*/  USEL UR13, UR13, URZ, !UP1 ;  /* 0x0000003f0d0d7287 */ /* 0x000fe2000c800000 */
[----:B------:R-:W-:Y:S01]  /*85f0*/  ISETP.GE.AND P5, PT, R2, UR10, PT ;  /* 0x0000000a02007c0c */ /* 0x000fe2000bfa6270 */
[----:B------:R-:W-:Y:S01]  /*8600*/  IMAD.SHL.U32 R12, R0, 0x8, RZ ;  /* 0x00000008000c7824 */ /* 0x000fe200078e00ff */
[----:B------:R-:W-:Y:S01]  /*8610*/  USEL UR7, UR7, URZ, !UP1 ;  /* 0x0000003f07077287 */ /* 0x000fe2000c800000 */
[----:B------:R-:W-:Y:S01]  /*8620*/  IMAD.U32 R0, RZ, RZ, UR14 ;  /* 0x0000000eff007e24 */ /* 0x000fe2000f8e00ff */
[----:B------:R-:W-:Y:S02]  /*8630*/  LEA.HI.X.SX32 R5, R2, UR9, 0x1, P0 ;  /* 0x0000000902057c11 */ /* 0x000fe400080f0eff */
[----:B------:R-:W-:Y:S02]  /*8640*/  SHF.R.S32.HI R13, RZ, 0x1f, R12 ;  /* 0x0000001fff0d7819 */ /* 0x000fe4000001140c */
[----:B------:R-:W-:Y:S01]  /*8650*/  ISETP.GE.OR P0, PT, R12, c[0x0][0x2f4], P5 ;  /* 0x0000bd000c007a0c */ /* 0x000fe20002f06670 */
[----:B------:R-:W-:-:S04]  /*8660*/  IMAD.WIDE R8, R8, 0x60, R4 ;  /* 0x0000006008087825 */ /* 0x000fc800078e0204 */
[----:B------:R-:W-:-:S04]  /*8670*/  IMAD.WIDE.U32 R6, R0, c[0x0][0x308], R12 ;  /* 0x0000c20000067a25 */ /* 0x000fc800078e000c */
[----:B------:R-:W-:Y:S01]  /*8680*/  IMAD.U32 R0, RZ, RZ, UR13 ;  /* 0x0000000dff007e24 */ /* 0x000fe2000f8e00ff */
        /* <DEDUP_REMOVED lines=15> */
.L_x_865:
[----:B------:R-:W-:Y:S05]  /*8780*/  BSYNC B0 ;  /* 0x0000000000007941 */ /* 0x000fea0003800000 */
.L_x_864:
        /* <DEDUP_REMOVED lines=16> */
.L_x_867:
[----:B------:R-:W-:Y:S05]  /*8890*/  BSYNC B0 ;  /* 0x0000000000007941 */ /* 0x000fea0003800000 */
.L_x_866:
        /* <DEDUP_REMOVED lines=16> */
.L_x_869:
[----:B------:R-:W-:Y:S05]  /*89a0*/  BSYNC B0 ;  /* 0x0000000000007941 */ /* 0x000fea0003800000 */
.L_x_868:
        /* <DEDUP_REMOVED lines=16> */
.L_x_871:
[----:B------:R-:W-:Y:S05]  /*8ab0*/  BSYNC B0 ;  /* 0x0000000000007941 */ /* 0x000fea0003800000 */
.L_x_870:
        /* <DEDUP_REMOVED lines=16> */
.L_x_873:
[----:B------:R-:W-:Y:S05]  /*8bc0*/  BSYNC B0 ;  /* 0x0000000000007941 */ /* 0x000fea0003800000 */
.L_x_872:
        /* <DEDUP_REMOVED lines=16> */
.L_x_875:
[----:B------:R-:W-:Y:S05]  /*8cd0*/  BSYNC B0 ;  /* 0x0000000000007941 */ /* 0x000fea0003800000 */
.L_x_874:
        /* <DEDUP_REMOVED lines=23> */
.L_x_877:
[----:B------:R-:W-:Y:S05]  /*8e50*/  BSYNC B0 ;  /* 0x0000000000007941 */ /* 0x000fea0003800000 */
.L_x_876:
        /* <DEDUP_REMOVED lines=14> */
.L_x_879:
[----:B------:R-:W-:Y:S05]  /*8f40*/  BSYNC B0 ;  /* 0x0000000000007941 */ /* 0x000fea0003800000 */
.L_x_878:
        /* <DEDUP_REMOVED lines=14> */
.L_x_881:
[----:B------:R-:W-:Y:S05]  /*9030*/  BSYNC B0 ;  /* 0x0000000000007941 */ /* 0x000fea0003800000 */
.L_x_880:
        /* <DEDUP_REMOVED lines=14> */
.L_x_883:
[----:B------:R-:W-:Y:S05]  /*9120*/  BSYNC B0 ;  /* 0x0000000000007941 */ /* 0x000fea0003800000 */
.L_x_882:
        /* <DEDUP_REMOVED lines=14> */
.L_x_885:
[----:B------:R-:W-:Y:S05]  /*9210*/  BSYNC B0 ;  /* 0x0000000000007941 */ /* 0x000fea0003800000 */
.L_x_884:
        /* <DEDUP_REMOVED lines=14> */
.L_x_886:
        /* <DEDUP_REMOVED lines=16> */
.L_x_2310:


//--------------------- .text._ZN7cutlass13device_kernelIN5flash19enable_sm80_to_sm89INS1_16FlashAttnBwdSm80INS1_25CollectiveMainloopBwdSm80ILi2ELi1EN4cute5tupleIJNS5_1CILi64EEENS7_ILi96EEENS7_ILi128EEEEEENS_10bfloat16_tEfNS_4arch4Sm80ELb1ELb0ELb1ELb1ELb1ELb0ELb0ELb0ELi2ELi2ELi2ELi2ELb1EEENS1_21CollectiveEpilogueBwdISB_SC_SE_Li256ELb1ELb0ELi4EEENS1_25SingleTileBwdLPTSchedulerILb1ELi96ELb1EEEEEEEEEvNT_6ParamsE --------------------------
	.section	.text._ZN7cutlass13device_kernelIN5flash19enable_sm80_to_sm89INS1_16FlashAttnBwdSm80INS1_25CollectiveMainloopBwdSm80ILi2ELi1EN4cute5tupleIJNS5_1CILi64EEENS7_ILi96EEENS7_ILi128EEEEEENS_10bfloat16_tEfNS_4arch4Sm80ELb1ELb0ELb1ELb1ELb1ELb0ELb0ELb0ELi2ELi2ELi2ELi2ELb1EEENS1_21CollectiveEpilogueBwdISB_SC_SE_Li256ELb1ELb0ELi4EEENS1_25SingleTileBwdLPTSchedulerILb1ELi96ELb1EEEEEEEEEvNT_6ParamsE,"ax",@progbits
	.sectioninfo	@"SHI_REGISTERS=255"
	.align	128
.text._ZN7cutlass13device_kernelIN5flash19enable_sm80_to_sm89INS1_16FlashAttnBwdSm80INS1_25CollectiveMainloopBwdSm80ILi2ELi1EN4cute5tupleIJNS5_1CILi64EEENS7_ILi96EEENS7_ILi128EEEEEENS_10bfloat16_tEfNS_4arch4Sm80ELb1ELb0ELb1ELb1ELb1ELb0ELb0ELb0ELi2ELi2ELi2ELi2ELb1EEENS1_21CollectiveEpilogueBwdISB_SC_SE_Li256ELb1ELb0ELi4EEENS1_25SingleTileBwdLPTSchedulerILb1ELi96ELb1EEEEEEEEEvNT_6ParamsE:
        .type           _ZN7cutlass13device_kernelIN5flash19enable_sm80_to_sm89INS1_16FlashAttnBwdSm80INS1_25CollectiveMainloopBwdSm80ILi2ELi1EN4cute5tupleIJNS5_1CILi64EEENS7_ILi96EEENS7_ILi128EEEEEENS_10bfloat16_tEfNS_4arch4Sm80ELb1ELb0ELb1ELb1ELb1ELb0ELb0ELb0ELi2ELi2ELi2ELi2ELb1EEENS1_21CollectiveEpilogueBwdISB_SC_SE_Li256ELb1ELb0ELi4EEENS1_25SingleTileBwdLPTSchedulerILb1ELi96ELb1EEEEEEEEEvNT_6ParamsE,@function
        .size           _ZN7cutlass13device_kernelIN5flash19enable_sm80_to_sm89INS1_16FlashAttnBwdSm80INS1_25CollectiveMainloopBwdSm80ILi2ELi1EN4cute5tupleIJNS5_1CILi64EEENS7_ILi96EEENS7_ILi128EEEEEENS_10bfloat16_tEfNS_4arch4Sm80ELb1ELb0ELb1ELb1ELb1ELb0ELb0ELb0ELi2ELi2ELi2ELi2ELb1EEENS1_21CollectiveEpilogueBwdISB_SC_SE_Li256ELb1ELb0ELi4EEENS1_25SingleTileBwdLPTSchedulerILb1ELi96ELb1EEEEEEEEEvNT_6ParamsE,(.L_x_2311 - _ZN7cutlass13device_kernelIN5flash19enable_sm80_to_sm89INS1_16FlashAttnBwdSm80INS1_25CollectiveMainloopBwdSm80ILi2ELi1EN4cute5tupleIJNS5_1CILi64EEENS7_ILi96EEENS7_ILi128EEEEEENS_10bfloat16_tEfNS_4arch4Sm80ELb1ELb0ELb1ELb1ELb1ELb0ELb0ELb0ELi2ELi2ELi2ELi2ELb1EEENS1_21CollectiveEpilogueBwdISB_SC_SE_Li256ELb1ELb0ELi4EEENS1_25SingleTileBwdLPTSchedulerILb1ELi96ELb1EEEEEEEEEvNT_6ParamsE)
        .other          _ZN7cutlass13device_kernelIN5flash19enable_sm80_to_sm89INS1_16FlashAttnBwdSm80INS1_25CollectiveMainloopBwdSm80ILi2ELi1EN4cute5tupleIJNS5_1CILi64EEENS7_ILi96EEENS7_ILi128EEEEEENS_10bfloat16_tEfNS_4arch4Sm80ELb1ELb0ELb1ELb1ELb1ELb0ELb0ELb0ELi2ELi2ELi2ELi2ELb1EEENS1_21CollectiveEpilogueBwdISB_SC_SE_Li256ELb1ELb0ELi4EEENS1_25SingleTileBwdLPTSchedulerILb1ELi96ELb1EEEEEEEEEvNT_6ParamsE,@"STO_CUDA_ENTRY STV_DEFAULT"
_ZN7cutlass13device_kernelIN5flash19enable_sm80_to_sm89INS1_16FlashAttnBwdSm80INS1_25CollectiveMainloopBwdSm80ILi2ELi1EN4cute5tupleIJNS5_1CILi64EEENS7_ILi96EEENS7_ILi128EEEEEENS_10bfloat16_tEfNS_4arch4Sm80ELb1ELb0ELb1ELb1ELb1ELb0ELb0ELb0ELi2ELi2ELi2ELi2ELb1EEENS1_21CollectiveEpilogueBwdISB_SC_SE_Li256ELb1ELb0ELi4EEENS1_25SingleTileBwdLPTSchedulerILb1ELi96ELb1EEEEEEEEEvNT_6ParamsE:
        /* <DEDUP_REMOVED lines=30> */
.L_x_888:
[----:B------:R-:W-:Y:S02]  /*01e0*/  ULDC UR7, c[0x0][0x3ac] ;  /* 0x0000eb0000077ab9 */ /* 0x000fe40000000800 */
[----:B------:R-:W-:Y:S02]  /*01f0*/  UISETP.NE.AND UP0, UPT, UR7, 0x1, UPT ;  /* 0x000000010700788c */ /* 0x000fe4000bf05270 */
[----:B------:R-:W-:Y:S02]  /*0200*/  ULDC.64 UR4, c[0x0][0x3b0] ;  /* 0x0000ec0000047ab9 */ /* 0x000fe40000000a00 */
[----:B------:R-:W-:Y:S02]  /*0210*/  UIMAD.WIDE.U32 UR10, UR6, UR4, URZ ;  /* 0x00000004060a72a5 */ /* 0x000fe4000f8e003f */
[----:B------:R-:W-:-:S05]  /*0220*/  UMOV UR9, UR6 ;  /* 0x0000000600097c82 */ /* 0x000fca0008000000 */
[----:B------:R-:W-:-:S04]  /*0230*/  @UP0 USHF.R.U32.HI UR9, URZ, UR5, UR11 ;  /* 0x000000053f090299 */ /* 0x000fc8000801160b */
[----:B------:R-:W-:-:S04]  /*0240*/  UIMAD UR7, UR9, UR7, URZ ;  /* 0x00000007090772a4 */ /* 0x000fc8000f8e023f */
.L_x_889:
        /* <DEDUP_REMOVED lines=12> */
[----:B------:R-:W-:-:S06]  /*0310*/  UIMAD UR4, UR4, UR6, UR5 ;  /* 0x00000006040472a4 */ /* 0x000fcc000f8e0205 */
[----:B------:R-:W-:Y:S01]  /*0320*/  IMAD.U32 R236, RZ, RZ, UR4 ;  /* 0x00000004ffec7e24 */ /* 0x000fe2000f8e00ff */
        /* <DEDUP_REMOVED lines=9> */
.L_x_890:
        /* <DEDUP_REMOVED lines=14> */
.L_x_892:
[----:B------:R-:W-:Y:S02]  /*04a0*/  ULDC UR4, c[0x0][0x3d4] ;  /* 0x0000f50000047ab9 */ /* 0x000fe40000000800 */
.L_x_891:
[----:B------:R-:W-:Y:S02]  /*04b0*/  UIADD3 UR4, UR4, 0x5f, URZ ;  /* 0x0000005f04047890 */ /* 0x000fe4000fffe03f */
[----:B------:R-:W-:-:S02]  /*04c0*/  ULOP3.LUT UR14, URZ, UR9, URZ, 0x33, !UPT ;  /* 0x000000093f0e7292 */ /* 0x000fc4000f8e333f */
[----:B------:R-:W-:-:S04]  /*04d0*/  UIMAD.WIDE UR4, UR4, 0x2aaaaaab, URZ ;  /* 0x2aaaaaab040478a5 */ /* 0x000fc8000f8e023f */
[----:B------:R-:W-:-:S04]  /*04e0*/  USHF.R.U32.HI UR4, URZ, 0x1f, UR5 ;  /* 0x0000001f3f047899 */ /* 0x000fc80008011605 */
[----:B------:R-:W-:-:S04]  /*04f0*/  ULEA.HI.SX32 UR4, UR5, UR4, 0x1c ;  /* 0x0000000405047291 */ /* 0x000fc8000f8fe23f */
[----:B------:R-:W-:Y:S02]  /*0500*/  UISETP.GT.AND UP0, UPT, UR4, UR9, UPT ;  /* 0x000000090400728c */ /* 0x000fe4000bf04270 */
[----:B------:R-:W-:Y:S02]  /*0510*/  UIADD3 UR14, UR4, UR14, URZ ;  /* 0x0000000e040e7290 */ /* 0x000fe4000fffe03f */
[----:B------:R-:W-:Y:S01]  /*0520*/  USEL UR13, UR13, 0xffffffff, UP0 ;  /* 0xffffffff0d0d7887 */ /* 0x000fe20008000000 */
[----:B------:R-:W-:Y:S05]  /*0530*/  BRA `(.L_x_893) ;  /* 0x000004a000007947 */ /* 0x000fea0003800000 */
.L_x_887:
[----:B------:R-:W-:Y:S02]  /*0540*/  ULDC.64 UR6, c[0x0][0x3b8] ;  /* 0x0000ee0000067ab9 */ /* 0x000fe40000000a00 */
[----:B------:R-:W-:Y:S02]  /*0550*/  UISETP.NE.AND UP0, UPT, UR6, 0x1, UPT ;  /* 0x000000010600788c */ /* 0x000fe4000bf05270 */
[----:B------:R-:W-:Y:S02]  /*0560*/  UIMAD.WIDE.U32 UR10, UR4, UR7, URZ ;  /* 0x00000007040a72a5 */ /* 0x000fe4000f8e003f */
[----:B------:R-:W-:-:S02]  /*0570*/  ULDC UR5, c[0x0][0x3c0] ;  /* 0x0000f00000057ab9 */ /* 0x000fc40000000800 */
        /* <DEDUP_REMOVED lines=17> */
.L_x_894:
[----:B------:R-:W-:Y:S02]  /*0690*/  ULDC UR7, c[0x0][0x3ac] ;  /* 0x0000eb0000077ab9 */ /* 0x000fe40000000800 */
[----:B------:R-:W-:Y:S02]  /*06a0*/  UISETP.NE.AND UP0, UPT, UR7, 0x1, UPT ;  /* 0x000000010700788c */ /* 0x000fe4000bf05270 */
[----:B------:R-:W-:Y:S02]  /*06b0*/  ULDC.64 UR4, c[0x0][0x3b0] ;  /* 0x0000ec0000047ab9 */ /* 0x000fe40000000a00 */
[----:B------:R-:W-:Y:S02]  /*06c0*/  UIMAD.WIDE.U32 UR10, UR6, UR4, URZ ;  /* 0x00000004060a72a5 */ /* 0x000fe4000f8e003f */
[----:B------:R-:W-:-:S05]  /*06d0*/  UMOV UR9, UR6 ;  /* 0x0000000600097c82 */ /* 0x000fca0008000000 */
[----:B------:R-:W-:-:S04]  /*06e0*/  @UP0 USHF.R.U32.HI UR9, URZ, UR5, UR11 ;  /* 0x000000053f090299 */ /* 0x000fc8000801160b */
[----:B------:R-:W-:-:S04]  /*06f0*/  UIMAD UR7, UR9, UR7, URZ ;  /* 0x00000007090772a4 */ /* 0x000fc8000f8e023f */
.L_x_895:
        /* <DEDUP_REMOVED lines=23> */
.L_x_896:
        /* <DEDUP_REMOVED lines=14> */
.L_x_898:
[----:B------:R-:W-:Y:S02]  /*0950*/  ULDC UR4, c[0x0][0x3d4] ;  /* 0x0000f50000047ab9 */ /* 0x000fe40000000800 */
.L_x_897:
[----:B------:R-:W-:Y:S02]  /*0960*/  UIADD3 UR4, UR4, 0x5f, URZ ;  /* 0x0000005f04047890 */ /* 0x000fe4000fffe03f */
[----:B------:R-:W-:-:S02]  /*0970*/  ULOP3.LUT UR14, URZ, UR9, URZ, 0x33, !UPT ;  /* 0x000000093f0e7292 */ /* 0x000fc4000f8e333f */
[----:B------:R-:W-:-:S04]  /*0980*/  UIMAD.WIDE UR4, UR4, 0x2aaaaaab, URZ ;  /* 0x2aaaaaab040478a5 */ /* 0x000fc8000f8e023f */
[----:B------:R-:W-:-:S04]  /*0990*/  USHF.R.U32.HI UR4, URZ, 0x1f, UR5 ;  /* 0x0000001f3f047899 */ /* 0x000fc80008011605 */
[----:B------:R-:W-:-:S04]  /*09a0*/  ULEA.HI.SX32 UR4, UR5, UR4, 0x1c ;  /* 0x0000000405047291 */ /* 0x000fc8000f8fe23f */
[----:B------:R-:W-:Y:S02]  /*09b0*/  UISETP.GT.AND UP0, UPT, UR4, UR9, UPT ;  /* 0x000000090400728c */ /* 0x000fe4000bf04270 */
[----:B------:R-:W-:Y:S02]  /*09c0*/  UIADD3 UR14, UR4, UR14, URZ ;  /* 0x0000000e040e7290 */ /* 0x000fe4000fffe03f */
[----:B------:R-:W-:-:S06]  /*09d0*/  USEL UR13, UR13, 0xffffffff, UP0 ;  /* 0xffffffff0d0d7887 */ /* 0x000fcc0008000000 */
.L_x_893:
        /* <DEDUP_REMOVED lines=49> */
.L_x_899:
        /* <DEDUP_REMOVED lines=10> */
.L_x_900:
[----:B------:R-:W-:Y:S05]  /*0d90*/  @!P1 BRA `(.L_x_901) ;  /* 0x0000005000009947 */ /* 0x000fea0003800000 */
[----:B------:R1:W2:Y:S04]  /*0da0*/  LDG.E R3, [R6.64] ;  /* 0x0000001206037981 */ /* 0x0002a8000c1e1900 */
[----:B-1----:R-:W3:Y:S01]  /*0db0*/  LDG.E R6, [R6.64+0x4] ;  /* 0x0000041206067981 */ /* 0x002ee2000c1e1900 */
[----:B--2---:R-:W1:Y:S08]  /*0dc0*/  R2UR UR17, R3 ;  /* 0x00000000031173c2 */ /* 0x004e7000000e0000 */
[----:B---3--:R-:W1:Y:S02]  /*0dd0*/  R2UR UR4, R6 ;  /* 0x00000000060473c2 */ /* 0x008e6400000e0000 */
[----:B-1----:R-:W-:-:S06]  /*0de0*/  UIADD3 UR17, -UR17, UR4, URZ ;  /* 0x0000000411117290 */ /* 0x002fcc000fffe13f */
.L_x_901:
        /* <DEDUP_REMOVED lines=68> */
[----:B------:R-:W-:Y:S01]  /*1230*/  IMAD.U32 R16, RZ, RZ, UR14 ;  /* 0x0000000eff107e24 */ /* 0x000fe2000f8e00ff */
[----:B------:R-:W-:Y:S01]  /*1240*/  SHF.R.S32.HI R6, RZ, 0x1f, R233 ;  /* 0x0000001fff067819 */ /* 0x000fe200000114e9 */
[----:B------:R-:W-:Y:S01]  /*1250*/  IMAD.U32 R7, RZ, RZ, UR14 ;  /* 0x0000000eff077e24 */ /* 0x000fe2000f8e00ff */
[----:B------:R-:W-:Y:S01]  /*1260*/  ISETP.NE.AND P2, PT, R3, 0x1, PT ;  /* 0x000000010300780c */ /* 0x000fe20003f45270 */
[----:B------:R-:W-:Y:S01]  /*1270*/  IMAD.U32 R5, RZ, RZ, UR4 ;  /* 0x00000004ff057e24 */ /* 0x000fe2000f8e00ff */
[----:B------:R-:W-:Y:S01]  /*1280*/  IADD3 R22, P0, R233, UR4, RZ ;  /* 0x00000004e9167c10 */ /* 0x000fe2000ff1e0ff */
[----:B------:R-:W-:Y:S01]  /*1290*/  USHF.R.S32.HI UR15, URZ, 0x1f, UR13 ;  /* 0x0000001f3f0f7899 */ /* 0x000fe2000801140d */
[----:B------:R-:W-:Y:S01]  /*12a0*/  LEA.HI R3, R4, R233, RZ, 0x3 ;  /* 0x000000e904037211 */ /* 0x000fe200078f18ff */
[----:B------:R-:W-:Y:S01]  /*12b0*/  USEL UR9, UR13, URZ, !UP1 ;  /* 0x0000003f0d097287 */ /* 0x000fe2000c800000 */
[----:B------:R-:W-:Y:S01]  /*12c0*/  LEA.HI.X.SX32 R23, R5, R6, 0x1, P0 ;  /* 0x0000000605177211 */ /* 0x000fe200000f0eff */
[----:B------:R-:W-:Y:S01]  /*12d0*/  IMAD.MOV.U32 R5, RZ, RZ, R236 ;  /* 0x000000ffff057224 */ /* 0x000fe200078e00ec */
[----:B------:R-:W-:Y:S01]  /*12e0*/  SHF.R.S32.HI R235, RZ, 0x3, R3 ;  /* 0x00000003ffeb7819 */ /* 0x000fe20000011403 */
[----:B------:R-:W-:Y:S01]  /*12f0*/  USEL UR8, UR15, URZ, !UP1 ;  /* 0x0000003f0f087287 */ /* 0x000fe2000c800000 */
[----:B------:R-:W-:Y:S01]  /*1300*/  IMAD.MOV.U32 R217, RZ, RZ, 0x40 ;  /* 0x00000040ffd97424 */ /* 0x000fe200078e00ff */
[----:B------:R-:W-:Y:S01]  /*1310*/  ULDC.64 UR4, c[0x0][0x1e8] ;  /* 0x00007a0000047ab9 */ /* 0x000fe20000000a00 */
[----:B------:R-:W-:Y:S01]  /*1320*/  SHF.R.S32.HI R9, RZ, 0x1f, R235 ;  /* 0x0000001fff097819 */ /* 0x000fe200000114eb */
[----:B------:R-:W-:Y:S01]  /*1330*/  @P2 IMAD.HI.U32 R11, R236, c[0x0][0x24c], RZ ;  /* 0x00009300ec0b2a27 */ /* 0x000fe200078e00ff */
[C---:B-----5:R-:W-:Y:S01]  /*1340*/  IADD3 R6, P1, R235.reuse, R0, RZ ;  /* 0x00000000eb067210 */ /* 0x060fe20007f3e0ff */
[----:B------:R-:W-:Y:S01]  /*1350*/  UIMAD UR4, UR8, UR4, URZ ;  /* 0x00000004080472a4 */ /* 0x000fe2000f8e023f */
[C---:B------:R-:W-:Y:S01]  /*1360*/  IADD3 R8, P0, R235.reuse, R2, RZ ;  /* 0x00000002eb087210 */ /* 0x040fe20007f1e0ff */
[----:B------:R-:W-:Y:S01]  /*1370*/  IMAD.SHL.U32 R234, R235, 0x40, RZ ;  /* 0x00000040ebea7824 */ /* 0x000fe200078e00ff */
[----:B------:R-:W-:Y:S01]  /*1380*/  @P2 SHF.R.U32.HI R5, RZ, c[0x0][0x250], R11 ;  /* 0x00009400ff052a19 */ /* 0x000fe2000001160b */
[----:B------:R-:W-:Y:S01]  /*1390*/  UMOV UR20, 0x6 ;  /* 0x0000000600147882 */ /* 0x000fe20000000000 */
[----:B------:R-:W-:Y:S01]  /*13a0*/  LOP3.LUT R11, R3, 0xfffffff8, RZ, 0xc0, !PT ;  /* 0xfffffff8030b7812 */ /* 0x000fe200078ec0ff */
[----:B------:R-:W-:Y:S01]  /*13b0*/  ULDC.64 UR6, c[0x0][0x1d8] ;  /* 0x0000760000067ab9 */ /* 0x000fe20000000a00 */
[-C--:B------:R-:W-:Y:S01]  /*13c0*/  LEA.HI.X.SX32 R0, R0, R9.reuse, 0x1, P1 ;  /* 0x0000000900007211 */ /* 0x080fe200008f0eff */
[----:B------:R-:W-:Y:S01]  /*13d0*/  USHF.L.U64.HI UR22, UR6, UR20, UR7 ;  /* 0x0000001406167299 */ /* 0x000fe20008010207 */
[----:B------:R-:W-:Y:S01]  /*13e0*/  LEA.HI.X.SX32 R9, R2, R9, 0x1, P0 ;  /* 0x0000000902097211 */ /* 0x000fe200000f0eff */
[----:B------:R-:W-:Y:S01]  /*13f0*/  IMAD.IADD R11, R233, 0x1, -R11 ;  /* 0x00000001e90b7824 */ /* 0x000fe200078e0a0b */
[----:B------:R-:W-:Y:S01]  /*1400*/  LEA.HI R2, R4, R233, RZ, 0x6 ;  /* 0x000000e904027211 */ /* 0x000fe200078f30ff */
[----:B------:R-:W-:Y:S01]  /*1410*/  IMAD R20, R0, c[0x0][0x178], RZ ;  /* 0x00005e0000147a24 */ /* 0x000fe200078e02ff */
[----:B------:R-:W-:Y:S01]  /*1420*/  IADD3 R10, -R235, UR17, RZ ;  /* 0x00000011eb0a7c10 */ /* 0x000fe2000fffe1ff */
[----:B------:R-:W-:Y:S01]  /*1430*/  IMAD.SHL.U32 R229, R11, 0x40, RZ ;  /* 0x000000400be57824 */ /* 0x000fe200078e00ff */
[----:B------:R-:W-:Y:S01]  /*1440*/  SHF.R.S32.HI R2, RZ, 0x6, R2 ;  /* 0x00000006ff027819 */ /* 0x000fe20000011402 */
[----:B------:R-:W-:Y:S01]  /*1450*/  IMAD.WIDE R16, R16, 0x60, R8 ;  /* 0x0000006010107825 */ /* 0x000fe200078e0208 */
[----:B------:R-:W-:Y:S01]  /*1460*/  LOP3.LUT R234, R234, 0x1c0, RZ, 0xc0, !PT ;  /* 0x000001c0eaea7812 */ /* 0x000fe200078ec0ff */
[----:B------:R-:W-:Y:S01]  /*1470*/  USHF.L.U32 UR23, UR6, 0x6, URZ ;  /* 0x0000000606177899 */ /* 0x000fe2000800063f */
[----:B------:R-:W-:Y:S01]  /*1480*/  LOP3.LUT R229, R229, 0x1c0, RZ, 0xc0, !PT ;  /* 0x000001c0e5e57812 */ /* 0x000fe200078ec0ff */
[----:B------:R-:W-:Y:S01]  /*1490*/  IMAD.SHL.U32 R8, R11, 0x8, RZ ;  /* 0x000000080b087824 */ /* 0x000fe200078e00ff */
[----:B------:R-:W-:Y:S01]  /*14a0*/  SHF.R.S32.HI R14, RZ, 0x1f, R5 ;  /* 0x0000001fff0e7819 */ /* 0x000fe20000011405 */
[----:B------:R-:W-:Y:S01]  /*14b0*/  IMAD R7, R7, -0x60, R10 ;  /* 0xffffffa007077824 */ /* 0x000fe200078e020a */
[----:B------:R-:W-:Y:S01]  /*14c0*/  LOP3.LUT R9, R229, 0x8, R3, 0xf8, !PT ;  /* 0x00000008e5097812 */ /* 0x000fe200078ef803 */
[----:B------:R-:W-:Y:S01]  /*14d0*/  IMAD.SHL.U32 R10, R2, 0x200, RZ ;  /* 0x00000200020a7824 */ /* 0x000fe200078e00ff */
[----:B------:R-:W-:Y:S01]  /*14e0*/  LOP3.LUT R12, R234, 0x38, R8, 0xf8, !PT ;  /* 0x00000038ea0c7812 */ /* 0x000fe200078ef808 */
[----:B------:R-:W-:Y:S01]  /*14f0*/  IMAD R18, R0, c[0x0][0x208], RZ ;  /* 0x0000820000127a24 */ /* 0x000fe200078e02ff */
[----:B------:R-:W-:Y:S01]  /*1500*/  SHF.R.U32.HI R229, RZ, 0x3, R229 ;  /* 0x00000003ffe57819 */ /* 0x000fe200000116e5 */
[----:B------:R-:W-:Y:S01]  /*1510*/  IMAD.U32 R0, RZ, RZ, UR9 ;  /* 0x00000009ff007e24 */ /* 0x000fe2000f8e00ff */
[----:B------:R-:W-:Y:S01]  /*1520*/  SHF.R.U32.HI R234, RZ, 0x3, R234 ;  /* 0x00000003ffea7819 */ /* 0x000fe200000116ea */
[----:B------:R-:W-:Y:S01]  /*1530*/  UIMAD UR6, UR9, UR5, UR4 ;  /* 0x00000005090672a4 */ /* 0x000fe2000f8e0204 */
[----:B------:R-:W-:Y:S01]  /*1540*/  LOP3.LUT R229, R10, R9, R229, 0xf6, !PT ;  /* 0x000000090ae57212 */ /* 0x000fe200078ef6e5 */
[----:B------:R-:W-:Y:S01]  /*1550*/  IMAD R20, R6, c[0x0][0x17c], R20 ;  /* 0x00005f0006147a24 */ /* 0x000fe200078e0214 */
[----:B------:R-:W-:Y:S01]  /*1560*/  LOP3.LUT R234, R10, R12, R234, 0xf6, !PT ;  /* 0x0000000c0aea7212 */ /* 0x000fe200078ef6ea */
[C---:B------:R-:W-:Y:S01]  /*1570*/  IMAD R12, R14.reuse, c[0x0][0x1e0], RZ ;  /* 0x000078000e0c7a24 */ /* 0x040fe200078e02ff */
[----:B------:R-:W-:Y:S01]  /*1580*/  SHF.R.S32.HI R9, RZ, 0x1f, R8 ;  /* 0x0000001fff097819 */ /* 0x000fe20000011408 */
[----:B------:R-:W-:Y:S01]  /*1590*/  IMAD R14, R14, c[0x0][0x1b0], RZ ;  /* 0x00006c000e0e7a24 */ /* 0x000fe200078e02ff */
[----:B------:R-:W-:Y:S01]  /*15a0*/  ULDC.64 UR4, c[0x0][0x1b8] ;  /* 0x00006e0000047ab9 */ /* 0x000fe20000000a00 */
[C---:B------:R-:W-:Y:S01]  /*15b0*/  IMAD R12, R5.reuse, c[0x0][0x1e4], R12 ;  /* 0x00007900050c7a24 */ /* 0x040fe200078e020c */
[----:B------:R-:W-:Y:S01]  /*15c0*/  UIMAD UR4, UR8, UR4, URZ ;  /* 0x00000004080472a4 */ /* 0x000fe2000f8e023f */
[----:B------:R-:W-:Y:S01]  /*15d0*/  IMAD.WIDE.U32 R28, R5, c[0x0][0x1e0], R8 ;  /* 0x00007800051c7a25 */ /* 0x000fe200078e0008 */
[----:B------:R-:W-:Y:S01]  /*15e0*/  USEL UR16, UR13, URZ, !UP2 ;  /* 0x0000003f0d107287 */ /* 0x000fe2000d000000 */
[----:B------:R-:W-:Y:S01]  /*15f0*/  ISETP.GE.AND P6, PT, R8, c[0x0][0x1cc], PT ;  /* 0x0000730008007a0c */ /* 0x000fe20003fc6270 */
[----:B------:R-:W-:Y:S01]  /*1600*/  UIMAD UR9, UR9, UR5, UR4 ;  /* 0x00000005090972a4 */ /* 0x000fe2000f8e0204 */
[----:B------:R-:W-:Y:S01]  /*1610*/  IMAD.IADD R13, R29, 0x1, R12 ;  /* 0x000000011d0d7824 */ /* 0x000fe200078e020c */
[----:B------:R-:W-:Y:S01]  /*1620*/  USEL UR15, UR15, URZ, !UP2 ;  /* 0x0000003f0f0f7287 */ /* 0x000fe2000d000000 */
[C---:B------:R-:W-:Y:S01]  /*1630*/  IMAD R14, R5.reuse, c[0x0][0x1b4], R14 ;  /* 0x00006d00050e7a24 */ /* 0x040fe200078e020e */
[----:B------:R-:W-:Y:S01]  /*1640*/  ULDC.64 UR4, c[0x0][0x218] ;  /* 0x0000860000047ab9 */ /* 0x000fe20000000a00 */
[----:B------:R-:W-:Y:S01]  /*1650*/  IMAD.WIDE.U32 R30, R5, c[0x0][0x1b0], R8 ;  /* 0x00006c00051e7a25 */ /* 0x000fe200078e0008 */
[----:B------:R-:W-:Y:S01]  /*1660*/  UIMAD UR4, UR15, UR4, URZ ;  /* 0x000000040f0472a4 */ /* 0x000fe2000f8e023f */
[----:B------:R-:W-:Y:S01]  /*1670*/  ISETP.LT.OR P2, PT, R7, 0x1, P6 ;  /* 0x000000010700780c */ /* 0x000fe20003741670 */
[----:B------:R-:W-:Y:S01]  /*1680*/  USHF.R.S32.HI UR24, URZ, 0x1f, UR11 ;  /* 0x0000001f3f187899 */ /* 0x000fe2000801140b */
[----:B------:R-:W-:Y:S01]  /*1690*/  IMAD.MOV.U32 R12, RZ, RZ, R28 ;  /* 0x000000ffff0c7224 */ /* 0x000fe200078e001c */
[----:B------:R-:W-:Y:S01]  /*16a0*/  UIMAD UR25, UR16, UR5, UR4 ;  /* 0x00000005101972a4 */ /* 0x000fe2000f8e0204 */
[----:B------:R-:W-:Y:S01]  /*16b0*/  IMAD.IADD R15, R31, 0x1, R14 ;  /* 0x000000011f0f7824 */ /* 0x000fe200078e020e */
[C---:B------:R-:W-:Y:S01]  /*16c0*/  ISETP.LT.OR P4, PT, R7.reuse, 0x21, P6 ;  /* 0x000000210700780c */ /* 0x040fe20003781670 */
[----:B------:R-:W-:Y:S01]  /*16d0*/  IMAD.WIDE.U32 R12, R0, c[0x0][0x1e8], R12 ;  /* 0x00007a00000c7a25 */ /* 0x000fe200078e000c */
[----:B------:R-:W-:Y:S01]  /*16e0*/  ULDC.64 UR4, c[0x0][0x178] ;  /* 0x00005e0000047ab9 */ /* 0x000fe20000000a00 */
[----:B------:R-:W-:Y:S01]  /*16f0*/  ISETP.LT.OR P6, PT, R7, 0x41, P6 ;  /* 0x000000410700780c */ /* 0x000fe200037c1670 */
[----:B------:R-:W-:Y:S01]  /*1700*/  CS2R R130, SRZ ;  /* 0x0000000000827805 */ /* 0x000fe2000001ff00 */
[----:B------:R-:W-:Y:S01]  /*1710*/  IMAD.MOV.U32 R14, RZ, RZ, R30 ;  /* 0x000000ffff0e7224 */ /* 0x000fe200078e001e */
[----:B------:R-:W-:Y:S01]  /*1720*/  IADD3 R13, R13, UR6, RZ ;  /* 0x000000060d0d7c10 */ /* 0x000fe2000fffe0ff */
[----:B------:R-:W-:Y:S01]  /*1730*/  IMAD.WIDE.U32 R24, R6, c[0x0][0x178], R8 ;  /* 0x00005e0006187a25 */ /* 0x000fe200078e0008 */
[----:B------:R-:W-:Y:S01]  /*1740*/  ULDC.64 UR6, c[0x0][0x188] ;  /* 0x0000620000067ab9 */ /* 0x000fe20000000a00 */
[----:B------:R-:W-:Y:S01]  /*1750*/  CS2R R128, SRZ ;  /* 0x0000000000807805 */ /* 0x000fe2000001ff00 */
[----:B------:R-:W-:Y:S01]  /*1760*/  UIMAD UR6, UR15, UR6, URZ ;  /* 0x000000060f0672a4 */ /* 0x000fe2000f8e023f */
[----:B------:R-:W-:Y:S01]  /*1770*/  IMAD.WIDE.U32 R14, R0, c[0x0][0x1b8], R14 ;  /* 0x00006e00000e7a25 */ /* 0x000fe200078e000e */
[----:B------:R-:W-:Y:S01]  /*1780*/  CS2R R126, SRZ ;  /* 0x00000000007e7805 */ /* 0x000fe2000001ff00 */
[----:B------:R-:W-:Y:S01]  /*1790*/  CS2R R124, SRZ ;  /* 0x00000000007c7805 */ /* 0x000fe2000001ff00 */
[----:B------:R-:W-:Y:S01]  /*17a0*/  UIMAD UR6, UR16, UR7, UR6 ;  /* 0x00000007100672a4 */ /* 0x000fe2000f8e0206 */
[----:B------:R-:W-:Y:S01]  /*17b0*/  IMAD R0, R17, c[0x0][0x1d8], RZ ;  /* 0x0000760011007a24 */ /* 0x000fe200078e02ff */
[----:B------:R-:W-:Y:S01]  /*17c0*/  IADD3 R15, R15, UR9, RZ ;  /* 0x000000090f0f7c10 */ /* 0x000fe2000fffe0ff */
[C---:B------:R-:W-:Y:S01]  /*17d0*/  IMAD R18, R6.reuse, c[0x0][0x20c], R18 ;  /* 0x0000830006127a24 */ /* 0x040fe200078e0212 */
[----:B------:R-:W-:Y:S01]  /*17e0*/  ULDC.64 UR8, c[0x0][0x208] ;  /* 0x0000820000087ab9 */ /* 0x000fe20000000a00 */
[----:B------:R-:W-:Y:S01]  /*17f0*/  IMAD.WIDE.U32 R26, R6, c[0x0][0x208], R8 ;  /* 0x00008200061a7a25 */ /* 0x000fe200078e0008 */
[----:B------:R-:W-:Y:S01]  /*1800*/  SHF.R.S32.HI R6, RZ, 0x1f, R236 ;  /* 0x0000001fff067819 */ /* 0x000fe200000114ec */
[----:B------:R-:W-:Y:S01]  /*1810*/  USHF.L.U32 UR27, UR8, 0x6, URZ ;  /* 0x00000006081b7899 */ /* 0x000fe2000800063f */
[----:B------:R-:W-:Y:S01]  /*1820*/  CS2R R122, SRZ ;  /* 0x00000000007a7805 */ /* 0x000fe2000001ff00 */
[C---:B------:R-:W-:Y:S01]  /*1830*/  IMAD R0, R16.reuse, c[0x0][0x1dc], R0 ;  /* 0x0000770010007a24 */ /* 0x040fe200078e0200 */
[----:B------:R-:W-:Y:S01]  /*1840*/  USHF.L.U64.HI UR26, UR8, UR20, UR9 ;  /* 0x00000014081a7299 */ /* 0x000fe20008010209 */
[----:B------:R-:W-:Y:S01]  /*1850*/  IMAD.WIDE.U32 R12, R16, c[0x0][0x1d8], R12 ;  /* 0x00007600100c7a25 */ /* 0x000fe200078e000c */
[----:B------:R-:W-:Y:S01]  /*1860*/  CS2R R120, SRZ ;  /* 0x0000000000787805 */ /* 0x000fe2000001ff00 */
[----:B------:R-:W-:Y:S01]  /*1870*/  CS2R R118, SRZ ;  /* 0x0000000000767805 */ /* 0x000fe2000001ff00 */
[----:B------:R-:W-:Y:S01]  /*1880*/  UIMAD UR26, UR26, UR11, URZ ;  /* 0x0000000b1a1a72a4 */ /* 0x000fe2000f8e023f */
[----:B------:R-:W-:Y:S01]  /*1890*/  IMAD.IADD R19, R27, 0x1, R18 ;  /* 0x000000011b137824 */ /* 0x000fe200078e0212 */
[----:B------:R-:W-:Y:S01]  /*18a0*/  CS2R R116, SRZ ;  /* 0x0000000000747805 */ /* 0x000fe2000001ff00 */
[----:B------:R-:W-:Y:S01]  /*18b0*/  IMAD.MOV.U32 R18, RZ, RZ, R26 ;  /* 0x000000ffff127224 */ /* 0x000fe200078e001a */
[----:B------:R-:W-:Y:S01]  /*18c0*/  UIMAD UR26, UR24, UR27, UR26 ;  /* 0x0000001b181a72a4 */ /* 0x000fe2000f8e021a */
[----:B------:R-:W-:Y:S01]  /*18d0*/  IMAD R238, R6, c[0x0][0x210], RZ ;  /* 0x0000840006ee7a24 */ /* 0x000fe200078e02ff */
[----:B------:R-:W-:Y:S01]  /*18e0*/  UIMAD UR24, UR24, UR4, URZ ;  /* 0x00000004181872a4 */ /* 0x000fe2000f8e023f */
[----:B------:R-:W-:Y:S01]  /*18f0*/  IMAD.IADD R0, R13, 0x1, R0 ;  /* 0x000000010d007824 */ /* 0x000fe200078e0200 */
[----:B------:R-:W-:Y:S01]  /*1900*/  IADD3 R13, R8, 0x40, RZ ;  /* 0x00000040080d7810 */ /* 0x000fe20007ffe0ff */
[----:B------:R-:W-:Y:S01]  /*1910*/  IMAD.IADD R21, R25, 0x1, R20 ;  /* 0x0000000119157824 */ /* 0x000fe200078e0214 */
[----:B------:R-:W-:Y:S01]  /*1920*/  UIMAD UR24, UR11, UR5, UR24 ;  /* 0x000000050b1872a4 */ /* 0x000fe2000f8e0218 */
[----:B------:R-:W-:Y:S01]  /*1930*/  IMAD.MOV.U32 R20, RZ, RZ, R24 ;  /* 0x000000ffff147224 */ /* 0x000fe200078e0018 */
[----:B------:R-:W-:Y:S01]  /*1940*/  ISETP.GE.AND P5, PT, R13, c[0x0][0x1cc], PT ;  /* 0x000073000d007a0c */ /* 0x000fe20003fa6270 */
[----:B------:R-:W-:Y:S01]  /*1950*/  IMAD R240, R6, c[0x0][0x180], RZ ;  /* 0x0000600006f07a24 */ /* 0x000fe200078e02ff */
[----:B------:R-:W-:Y:S01]  /*1960*/  CS2R R114, SRZ ;  /* 0x0000000000727805 */ /* 0x000fe2000001ff00 */
[C---:B------:R-:W-:Y:S01]  /*1970*/  IMAD R238, R236.reuse, c[0x0][0x214], R238 ;  /* 0x00008500ecee7a24 */ /* 0x040fe200078e02ee */
[C---:B------:R-:W-:Y:S01]  /*1980*/  ISETP.LT.OR P1, PT, R7.reuse, 0x1, P5 ;  /* 0x000000010700780c */ /* 0x040fe20002f21670 */
[C---:B------:R-:W-:Y:S01]  /*1990*/  IMAD.WIDE.U32 R18, R236.reuse, c[0x0][0x210], R18 ;  /* 0x00008400ec127a25 */ /* 0x040fe200078e0012 */
[C---:B------:R-:W-:Y:S01]  /*19a0*/  ISETP.LT.OR P3, PT, R7.reuse, 0x21, P5 ;  /* 0x000000210700780c */ /* 0x040fe20002f61670 */
[----:B------:R-:W-:Y:S01]  /*19b0*/  CS2R R112, SRZ ;  /* 0x0000000000707805 */ /* 0x000fe2000001ff00 */
        /* <DEDUP_REMOVED lines=13> */
[----:B------:R-:W-:Y:S01]  /*1a90*/  IMAD.IADD R241, R21, 0x1, R240 ;  /* 0x0000000115f17824 */ /* 0x000fe200078e02f0 */
[----:B------:R-:W-:Y:S01]  /*1aa0*/  CS2R R96, SRZ ;  /* 0x0000000000607805 */ /* 0x000fe2000001ff00 */
[----:B------:R-:W-:Y:S01]  /*1ab0*/  IMAD.MOV.U32 R240, RZ, RZ, R20 ;  /* 0x000000fffff07224 */ /* 0x000fe200078e0014 */
[----:B------:R-:W-:Y:S01]  /*1ac0*/  LEA R20, P0, R12, c[0x0][0x1c0], 0x1 ;  /* 0x000070000c147a11 */ /* 0x000fe200078008ff */
[----:B------:R-:W-:Y:S01]  /*1ad0*/  IMAD.WIDE.U32 R238, R250, c[0x0][0x218], R238 ;  /* 0x00008600faee7a25 */ /* 0x000fe200078e00ee */
[----:B------:R-:W-:Y:S01]  /*1ae0*/  CS2R R94, SRZ ;  /* 0x00000000005e7805 */ /* 0x000fe2000001ff00 */
[----:B------:R-:W-:Y:S01]  /*1af0*/  CS2R R92, SRZ ;  /* 0x00000000005c7805 */ /* 0x000fe2000001ff00 */
[----:B------:R-:W-:Y:S01]  /*1b00*/  LEA.HI.X R21, R12, c[0x0][0x1c4], R0, 0x1, P0 ;  /* 0x000071000c157a11 */ /* 0x000fe200000f0c00 */
[----:B------:R-:W-:Y:S01]  /*1b10*/  IMAD.SHL.U32 R234, R234, 0x2, RZ ;  /* 0x00000002eaea7824 */ /* 0x000fe200078e00ff */
[----:B------:R-:W-:Y:S01]  /*1b20*/  IADD3 R245, R239, UR25, RZ ;  /* 0x00000019eff57c10 */ /* 0x000fe2000fffe0ff */
[----:B------:R-:W-:Y:S01]  /*1b30*/  IMAD.U32 R0, RZ, RZ, UR27 ;  /* 0x0000001bff007e24 */ /* 0x000fe2000f8e00ff */
[----:B------:R-:W-:Y:S01]  /*1b40*/  CS2R R90, SRZ ;  /* 0x00000000005a7805 */ /* 0x000fe2000001ff00 */
[----:B------:R-:W-:Y:S01]  /*1b50*/  IMAD.MOV.U32 R244, RZ, RZ, R238 ;  /* 0x000000fffff47224 */ /* 0x000fe200078e00ee */
[----:B------:R-:W-:Y:S01]  /*1b60*/  @!PT LDS RZ, [RZ] ;  /* 0x00000000fffff984 */ /* 0x000fe20000000800 */
[----:B------:R-:W-:Y:S01]  /*1b70*/  @!PT LDS RZ, [RZ] ;  /* 0x00000000fffff984 */ /* 0x000fe20000000800 */
[----:B------:R-:W-:Y:S01]  /*1b80*/  @!PT LDS RZ, [RZ] ;  /* 0x00000000fffff984 */ /* 0x000fe20000000800 */
[----:B------:R1:W-:Y:S01]  /*1b90*/  LDGSTS.E.BYPASS.LTC128B.128 [R234+0x6080], [R20.64], !P2 ;  /* 0x0608000014ea7fae */ /* 0x0003e2000d101d52 */
[----:B------:R-:W-:Y:S01]  /*1ba0*/  IMAD R5, R17, c[0x0][0x1a8], RZ ;  /* 0x00006a0011057a24 */ /* 0x000fe200078e02ff */
[----:B------:R-:W-:Y:S01]  /*1bb0*/  CS2R R88, SRZ ;  /* 0x0000000000587805 */ /* 0x000fe2000001ff00 */
[----:B------:R-:W-:Y:S01]  /*1bc0*/  IMAD.WIDE.U32 R24, R0, UR11, R244 ;  /* 0x0000000b00187c25 */ /* 0x000fe2000f8e00f4 */
[----:B------:R1:W-:Y:S01]  /*1bd0*/  LDGSTS.E.BYPASS.LTC128B.128 [R234+0x9080], [R20.64+0x80], !P1 ;  /* 0x0908008014ea7fae */ /* 0x0003e2000c901d52 */
[----:B------:R-:W-:Y:S01]  /*1be0*/  IADD3 R18, P1, R20, UR23, RZ ;  /* 0x0000001714127c10 */ /* 0x000fe2000ff3e0ff */
[----:B------:R-:W-:Y:S01]  /*1bf0*/  CS2R R86, SRZ ;  /* 0x0000000000567805 */ /* 0x000fe2000001ff00 */
[----:B------:R-:W-:Y:S01]  /*1c00*/  IMAD.U32 R0, RZ, RZ, UR23 ;  /* 0x00000017ff007e24 */ /* 0x000fe2000f8e00ff */
[----:B------:R-:W-:Y:S01]  /*1c10*/  CS2R R84, SRZ ;  /* 0x0000000000547805 */ /* 0x000fe2000001ff00 */
[C---:B------:R-:W-:Y:S01]  /*1c20*/  IMAD R5, R16.reuse, c[0x0][0x1ac], R5 ;  /* 0x00006b0010057a24 */ /* 0x040fe200078e0205 */
[----:B------:R-:W-:Y:S01]  /*1c30*/  IADD3.X R19, R21, UR22, RZ, P1, !PT ;  /* 0x0000001615137c10 */ /* 0x000fe20008ffe4ff */
[----:B------:R-:W-:Y:S01]  /*1c40*/  IMAD.WIDE.U32 R14, R16, c[0x0][0x1a8], R14 ;  /* 0x00006a00100e7a25 */ /* 0x000fe200078e000e */
[----:B------:R-:W-:Y:S01]  /*1c50*/  CS2R R74, SRZ ;  /* 0x00000000004a7805 */ /* 0x000fe2000001ff00 */
[----:B------:R-:W-:Y:S01]  /*1c60*/  CS2R R72, SRZ ;  /* 0x0000000000487805 */ /* 0x000fe2000001ff00 */
[----:B------:R-:W-:Y:S01]  /*1c70*/  CS2R R70, SRZ ;  /* 0x0000000000467805 */ /* 0x000fe2000001ff00 */
[----:B------:R-:W-:Y:S01]  /*1c80*/  IMAD.IADD R5, R15, 0x1, R5 ;  /* 0x000000010f057824 */ /* 0x000fe200078e0205 */
[----:B------:R-:W-:Y:S01]  /*1c90*/  LEA R16, P0, R14, c[0x0][0x190], 0x1 ;  /* 0x000064000e107a11 */ /* 0x000fe200078008ff */
[----:B------:R-:W-:Y:S01]  /*1ca0*/  IMAD.WIDE.U32 R240, R250, c[0x0][0x188], R240 ;  /* 0x00006200faf07a25 */ /* 0x000fe200078e00f0 */
[----:B------:R2:W-:Y:S01]  /*1cb0*/  LDGSTS.E.BYPASS.LTC128B.128 [R234+0x7080], [R18.64], !P4 ;  /* 0x0708000012ea7fae */ /* 0x0005e2000e101d52 */
[----:B------:R-:W-:Y:S01]  /*1cc0*/  CS2R R68, SRZ ;  /* 0x0000000000447805 */ /* 0x000fe2000001ff00 */
[----:B------:R-:W-:Y:S01]  /*1cd0*/  LEA.HI.X R17, R14, c[0x0][0x194], R5, 0x1, P0 ;  /* 0x000065000e117a11 */ /* 0x000fe200000f0c05 */
[----:B------:R-:W-:Y:S01]  /*1ce0*/  IMAD.MOV.U32 R206, RZ, RZ, 0x20 ;  /* 0x00000020ffce7424 */ /* 0x000fe200078e00ff */
[----:B------:R-:W-:Y:S01]  /*1cf0*/  IADD3 R5, R25, UR26, RZ ;  /* 0x0000001a19057c10 */ /* 0x000fe2000fffe0ff */
[----:B------:R-:W-:Y:S01]  /*1d00*/  UIMAD.WIDE.U32 UR26, UR11, UR4, URZ ;  /* 0x000000040b1a72a5 */ /* 0x000fe2000f8e003f */
[C---:B------:R-:W-:Y:S01]  /*1d10*/  LEA R14, P0, R24.reuse, c[0x0][0x1f0], 0x1 ;  /* 0x00007c00180e7a11 */ /* 0x040fe200078008ff */
[----:B------:R-:W-:Y:S01]  /*1d20*/  IMAD.SHL.U32 R229, R229, 0x2, RZ ;  /* 0x00000002e5e57824 */ /* 0x000fe200078e00ff */
[----:B------:R-:W-:Y:S01]  /*1d30*/  IADD3 R232, R241, UR6, RZ ;  /* 0x00000006f1e87c10 */ /* 0x000fe2000fffe0ff */
[----:B------:R-:W-:Y:S01]  /*1d40*/  ULDC.64 UR6, c[0x0][0x1a8] ;  /* 0x00006a0000067ab9 */ /* 0x000fe20000000a00 */
[----:B------:R-:W-:Y:S01]  /*1d50*/  LEA.HI.X R15, R24, c[0x0][0x1f4], R5, 0x1, P0 ;  /* 0x00007d00180f7a11 */ /* 0x000fe200000f0c05 */
[----:B------:R-:W-:Y:S01]  /*1d60*/  UIADD3 UR24, UR27, UR24, URZ ;  /* 0x000000181b187290 */ /* 0x000fe2000fffe03f */
[----:B------:R-:W-:Y:S01]  /*1d70*/  IMAD R26, R6, c[0x0][0x270], RZ ;  /* 0x00009c00061a7a24 */ /* 0x000fe200078e02ff */
[----:B-1----:R-:W-:Y:S01]  /*1d80*/  IADD3 R20, P2, P1, R0, 0x80, R20 ;  /* 0x0000008000147810 */ /* 0x002fe2000795e014 */
[----:B------:R-:W-:Y:S01]  /*1d90*/  USHF.L.U64.HI UR7, UR6, UR20, UR7 ;  /* 0x0000001406077299 */ /* 0x000fe20008010207 */
[----:B------:R-:W-:Y:S01]  /*1da0*/  IMAD.WIDE.U32 R22, R236, c[0x0][0x238], R22 ;  /* 0x00008e00ec167a25 */ /* 0x000fe200078e0016 */
[----:B------:R-:W-:Y:S01]  /*1db0*/  USHF.L.U32 UR20, UR8, 0x5, URZ ;  /* 0x0000000508147899 */ /* 0x000fe2000800063f */
[----:B------:R-:W-:Y:S01]  /*1dc0*/  IADD3.X R21, RZ, UR22, R21, P2, P1 ;  /* 0x00000016ff157c10 */ /* 0x000fe200097e2415 */
[----:B------:R-:W-:Y:S01]  /*1dd0*/  CS2R R66, SRZ ;  /* 0x0000000000427805 */ /* 0x000fe2000001ff00 */
[----:B------:R-:W-:Y:S01]  /*1de0*/  ISETP.GE.AND P2, PT, R8, c[0x0][0x19c], PT ;  /* 0x0000670008007a0c */ /* 0x000fe20003f46270 */
[----:B------:R-:W-:Y:S01]  /*1df0*/  IMAD.U32 R0, RZ, RZ, UR24 ;  /* 0x00000018ff007e24 */ /* 0x000fe2000f8e00ff */
[----:B------:R-:W-:Y:S01]  /*1e00*/  ISETP.GE.AND P1, PT, R13, c[0x0][0x19c], PT ;  /* 0x000067000d007a0c */ /* 0x000fe20003f26270 */
[----:B------:R1:W-:Y:S01]  /*1e10*/  LDGSTS.E.BYPASS.LTC128B.128 [R234+0xa080], [R20.64], !P3 ;  /* 0x0a08000014ea7fae */ /* 0x0003e2000d901d52 */
[C---:B------:R-:W-:Y:S01]  /*1e20*/  ISETP.LT.OR P0, PT, R7.reuse, 0x1, P2 ;  /* 0x000000010700780c */ /* 0x040fe20001701670 */
[----:B------:R-:W-:Y:S01]  /*1e30*/  IMAD R26, R236, c[0x0][0x274], R26 ;  /* 0x00009d00ec1a7a24 */ /* 0x000fe200078e021a */
[----:B------:R-:W-:Y:S01]  /*1e40*/  ISETP.LT.OR P4, PT, R7, 0x1, P1 ;  /* 0x000000010700780c */ /* 0x000fe20000f81670 */
[----:B------:R-:W-:Y:S01]  /*1e50*/  IMAD.MOV.U32 R224, RZ, RZ, 0x20 ;  /* 0x00000020ffe07424 */ /* 0x000fe200078e00ff */
[----:B--2---:R-:W-:Y:S01]  /*1e60*/  IADD3 R18, P3, R18, UR23, RZ ;  /* 0x0000001712127c10 */ /* 0x004fe2000ff7e0ff */
[----:B------:R-:W-:Y:S01]  /*1e70*/  IMAD.MOV.U32 R226, RZ, RZ, 0x10 ;  /* 0x00000010ffe27424 */ /* 0x000fe200078e00ff */
[----:B------:R-:W-:Y:S01]  /*1e80*/  CS2R R64, SRZ ;  /* 0x0000000000407805 */ /* 0x000fe2000001ff00 */
[----:B------:R-:W-:Y:S01]  /*1e90*/  IMAD.MOV.U32 R225, RZ, RZ, 0x10 ;  /* 0x00000010ffe17424 */ /* 0x000fe200078e00ff */
[----:B------:R-:W-:Y:S01]  /*1ea0*/  IADD3.X R19, R19, UR22, RZ, P3, !PT ;  /* 0x0000001613137c10 */ /* 0x000fe20009ffe4ff */
[----:B------:R-:W-:Y:S01]  /*1eb0*/  USHF.L.U32 UR22, UR6, 0x6, URZ ;  /* 0x0000000606167899 */ /* 0x000fe2000800063f */
[----:B------:R-:W-:Y:S01]  /*1ec0*/  CS2R R62, SRZ ;  /* 0x00000000003e7805 */ /* 0x000fe2000001ff00 */
[----:B------:R-:W-:Y:S01]  /*1ed0*/  USHF.R.S32.HI UR6, URZ, 0x1f, UR21 ;  /* 0x0000001f3f067899 */ /* 0x000fe20008011415 */
[----:B------:R-:W-:Y:S01]  /*1ee0*/  CS2R R60, SRZ ;  /* 0x00000000003c7805 */ /* 0x000fe2000001ff00 */
[----:B------:R2:W-:Y:S01]  /*1ef0*/  LDGSTS.E.BYPASS.LTC128B.128 [R234+0x8080], [R18.64], !P6 ;  /* 0x0808000012ea7fae */ /* 0x0005e2000f101d52 */
[C---:B------:R-:W-:Y:S01]  /*1f00*/  ISETP.LT.OR P6, PT, R7.reuse, 0x21, P2 ;  /* 0x000000210700780c */ /* 0x040fe200017c1670 */
[----:B------:R-:W-:Y:S01]  /*1f10*/  IMAD.U32 R9, RZ, RZ, UR22 ;  /* 0x00000016ff097e24 */ /* 0x000fe2000f8e00ff */
        /* <DEDUP_REMOVED lines=10> */
[----:B-1----:R-:W-:Y:S01]  /*1fc0*/  IMAD.U32 R20, RZ, RZ, UR26 ;  /* 0x0000001aff147e24 */ /* 0x002fe2000f8e00ff */
[----:B------:R-:W-:Y:S01]  /*1fd0*/  CS2R R46, SRZ ;  /* 0x00000000002e7805 */ /* 0x000fe2000001ff00 */
[----:B------:R-:W-:Y:S01]  /*1fe0*/  IMAD.U32 R21, RZ, RZ, UR27 ;  /* 0x0000001bff157e24 */ /* 0x000fe2000f8e00ff */
[----:B------:R3:W-:Y:S01]  /*1ff0*/  LDGSTS.E.BYPASS.LTC128B.128 [R234+0x3080], [R16.64+0x80], !P4 ;  /* 0x0308008010ea7fae */ /* 0x0007e2000e101d52 */
[----:B------:R-:W-:Y:S01]  /*2000*/  ISETP.GE.AND P4, PT, R8, c[0x0][0x16c], PT ;  /* 0x00005b0008007a0c */ /* 0x000fe20003f86270 */
[----:B------:R-:W-:Y:S01]  /*2010*/  CS2R R44, SRZ ;  /* 0x00000000002c7805 */ /* 0x000fe2000001ff00 */
[C---:B------:R-:W-:Y:S01]  /*2020*/  LEA R5, P3, R20.reuse, R240, 0x6 ;  /* 0x000000f014057211 */ /* 0x040fe200078630ff */
[----:B------:R-:W-:Y:S01]  /*2030*/  CS2R R42, SRZ ;  /* 0x00000000002a7805 */ /* 0x000fe2000001ff00 */
[----:B------:R-:W-:Y:S01]  /*2040*/  CS2R R40, SRZ ;  /* 0x0000000000287805 */ /* 0x000fe2000001ff00 */
[----:B------:R-:W-:Y:S01]  /*2050*/  CS2R R38, SRZ ;  /* 0x0000000000267805 */ /* 0x000fe2000001ff00 */
[----:B------:R-:W-:Y:S01]  /*2060*/  LEA.HI.X R0, R20, R232, R0, 0x6, P3 ;  /* 0x000000e814007211 */ /* 0x000fe200018f3400 */
[----:B------:R-:W-:Y:S01]  /*2070*/  CS2R R36, SRZ ;  /* 0x0000000000247805 */ /* 0x000fe2000001ff00 */
[----:B------:R-:W-:Y:S01]  /*2080*/  IADD3 R20, P5, P0, R9, 0x80, R16 ;  /* 0x0000008009147810 */ /* 0x000fe200078be010 */
[----:B------:R-:W-:Y:S01]  /*2090*/  CS2R R34, SRZ ;  /* 0x0000000000227805 */ /* 0x000fe2000001ff00 */
[----:B------:R-:W-:Y:S01]  /*20a0*/  SEL R9, RZ, 0x1, P4 ;  /* 0x00000001ff097807 */ /* 0x000fe20002000000 */
[----:B------:R-:W-:Y:S01]  /*20b0*/  CS2R R30, SRZ ;  /* 0x00000000001e7805 */ /* 0x000fe2000001ff00 */
[----:B------:R-:W-:Y:S01]  /*20c0*/  IADD3.X R21, RZ, UR7, R17, P5, P0 ;  /* 0x00000007ff157c10 */ /* 0x000fe2000afe0411 */
[----:B------:R-:W-:Y:S01]  /*20d0*/  UIMAD UR17, UR14, -0x60, UR17 ;  /* 0xffffffa00e1178a4 */ /* 0x000fe2000f8e0211 */
[----:B--2---:R-:W-:-:S02]  /*20e0*/  IADD3 R18, P3, R16, UR22, RZ ;  /* 0x0000001610127c10 */ /* 0x004fc4000ff7e0ff */
[----:B------:R-:W-:Y:S02]  /*20f0*/  ISETP.LT.OR P0, PT, R7, 0x21, P1 ;  /* 0x000000210700780c */ /* 0x000fe40000f01670 */
[----:B------:R-:W-:Y:S02]  /*2100*/  IADD3.X R19, R17, UR7, RZ, P3, !PT ;  /* 0x0000000711137c10 */ /* 0x000fe40009ffe4ff */
[----:B------:R-:W-:Y:S02]  /*2110*/  ISETP.LT.OR P1, PT, R7, 0x41, P1 ;  /* 0x000000410700780c */ /* 0x000fe40000f21670 */
[----:B------:R-:W-:Y:S01]  /*2120*/  ISETP.GE.AND P3, PT, R13, c[0x0][0x16c], PT ;  /* 0x00005b000d007a0c */ /* 0x000fe20003f66270 */
[----:B------:R1:W-:Y:S01]  /*2130*/  LDGSTS.E.BYPASS.LTC128B.128 [R234+0x1080], [R18.64], !P6 ;  /* 0x0108000012ea7fae */ /* 0x0003e2000f101d52 */
[----:B---3--:R-:W-:Y:S02]  /*2140*/  LEA R16, P5, R5, c[0x0][0x160], 0x1 ;  /* 0x0000580005107a11 */ /* 0x008fe400078a08ff */
[----:B------:R-:W-:-:S03]  /*2150*/  SEL R10, RZ, 0x2, P3 ;  /* 0x00000002ff0a7807 */ /* 0x000fc60001800000 */
[----:B------:R2:W-:Y:S01]  /*2160*/  LDGSTS.E.BYPASS.LTC128B.128 [R234+0x4080], [R20.64], !P0 ;  /* 0x0408000014ea7fae */ /* 0x0005e2000c101d52 */
[----:B------:R-:W-:Y:S01]  /*2170*/  LEA.HI.X R17, R5, c[0x0][0x164], R0, 0x1, P5 ;  /* 0x0000590005117a11 */ /* 0x000fe200028f0c00 */
[----:B------:R-:W-:Y:S02]  /*2180*/  IMAD.U32 R5, RZ, RZ, UR4 ;  /* 0x00000004ff057e24 */ /* 0x000fe4000f8e00ff */
[----:B------:R-:W-:Y:S01]  /*2190*/  IMAD.U32 R0, RZ, RZ, UR5 ;  /* 0x00000005ff007e24 */ /* 0x000fe2000f8e00ff */
[----:B------:R-:W-:Y:S01]  /*21a0*/  USHF.L.U64.HI UR5, UR4, 0x5, UR5 ;  /* 0x0000000504057899 */ /* 0x000fe20008010205 */
[----:B------:R-:W-:-:S05]  /*21b0*/  IMAD.IADD R7, R10, 0x1, R9 ;  /* 0x000000010a077824 */ /* 0x000fca00078e0209 */
[----:B------:R-:W-:Y:S02]  /*21c0*/  LOP3.LUT P6, RZ, R7, 0x2, RZ, 0xc0, !PT ;  /* 0x0000000207ff7812 */ /* 0x000fe400078cc0ff */
[----:B-1----:R-:W-:Y:S01]  /*21d0*/  IADD3 R18, P5, R18, UR22, RZ ;  /* 0x0000001612127c10 */ /* 0x002fe2000ffbe0ff */
[----:B------:R-:W-:-:S03]  /*21e0*/  USHF.L.U32 UR22, UR11, 0x6, URZ ;  /* 0x000000060b167899 */ /* 0x000fc6000800063f */
[----:B------:R-:W-:Y:S02]  /*21f0*/  IADD3.X R19, R19, UR7, RZ, P5, !PT ;  /* 0x0000000713137c10 */ /* 0x000fe4000affe4ff */
[----:B--2---:R-:W-:Y:S02]  /*2200*/  LEA R20, P0, R5, R16, 0x6 ;  /* 0x0000001005147211 */ /* 0x004fe400078030ff */
[----:B------:R-:W-:Y:S01]  /*2210*/  LOP3.LUT P5, RZ, R7, 0x1, RZ, 0xc0, !PT ;  /* 0x0000000107ff7812 */ /* 0x000fe200078ac0ff */
[----:B------:R1:W-:Y:S01]  /*2220*/  LDGSTS.E.BYPASS.LTC128B.128 [R234+0x2080], [R18.64], !P2 ;  /* 0x0208000012ea7fae */ /* 0x0003e2000d101d52 */
[----:B------:R-:W-:Y:S01]  /*2230*/  LEA.HI.X R21, R5, R17, R0, 0x6, P0 ;  /* 0x0000001105157211 */ /* 0x000fe200000f3400 */
[----:B------:R-:W-:Y:S01]  /*2240*/  IMAD.SHL.U32 R0, R233, 0x4, RZ ;  /* 0x00000004e9007824 */ /* 0x000fe200078e00ff */
[----:B------:R-:W-:Y:S01]  /*2250*/  LEA.HI R5, R4, R233, RZ, 0x5 ;  /* 0x000000e904057211 */ /* 0x000fe200078f28ff */
[----:B------:R1:W-:Y:S01]  /*2260*/  LDGSTS.E.BYPASS.LTC128B.128 [R234+0x5080], [R18.64+0x80], !P1 ;  /* 0x0508008012ea7fae */ /* 0x0003e2000c901d52 */
[----:B------:R-:W-:Y:S01]  /*2270*/  LOP3.LUT P1, RZ, R11, 0x2, RZ, 0xc0, !PT ;  /* 0x000000020bff7812 */ /* 0x000fe2000782c0ff */
[----:B------:R-:W-:Y:S01]  /*2280*/  IMAD.U32 R7, RZ, RZ, UR22 ;  /* 0x00000016ff077e24 */ /* 0x000fe2000f8e00ff */
[----:B------:R-:W-:Y:S01]  /*2290*/  IADD3 R24, P0, R0, UR21, RZ ;  /* 0x0000001500187c10 */ /* 0x000fe2000ff1e0ff */
[----:B------:R-:W0:Y:S01]  /*22a0*/  LDGDEPBAR ;  /* 0x00000000000079af */ /* 0x000e220000000000 */
[----:B------:R-:W-:-:S02]  /*22b0*/  SEL R206, R206, 0xffffffe0, !P1 ;  /* 0xffffffe0cece7807 */ /* 0x000fc40004800000 */
[----:B------:R-:W-:Y:S01]  /*22c0*/  LEA.HI.X.SX32 R25, R0, UR6, 0x1, P0 ;  /* 0x0000000600197c11 */ /* 0x000fe200080f0eff */
[----:B------:R-:W-:Y:S01]  /*22d0*/  UMOV UR6, 0x5 ;  /* 0x0000000500067882 */ /* 0x000fe20000000000 */
[----:B------:R-:W-:Y:S01]  /*22e0*/  LOP3.LUT P0, RZ, R11, 0x4, RZ, 0xc0, !PT ;  /* 0x000000040bff7812 */ /* 0x000fe2000780c0ff */
[----:B------:R-:W-:Y:S01]  /*22f0*/  IMAD.IADD R219, R229, 0x1, R206 ;  /* 0x00000001e5db7824 */ /* 0x000fe200078e02ce */
[----:B------:R-:W-:Y:S01]  /*2300*/  IADD3 R9, -R235, UR12, -R7 ;  /* 0x0000000ceb097c10 */ /* 0x000fe2000fffe907 */
[----:B------:R-:W-:Y:S01]  /*2310*/  USHF.L.U64.HI UR8, UR8, UR6, UR9 ;  /* 0x0000000608087299 */ /* 0x000fe20008010209 */
[----:B------:R-:W-:Y:S01]  /*2320*/  SEL R217, R217, 0xffffffc0, !P0 ;  /* 0xffffffc0d9d97807 */ /* 0x000fe20004000000 */
[----:B------:R-:W-:Y:S01]  /*2330*/  IMAD.WIDE.U32 R28, R236, c[0x0][0x270], R24 ;  /* 0x00009c00ec1c7a25 */ /* 0x000fe200078e0018 */
[----:B------:R-:W-:Y:S01]  /*2340*/  SHF.R.S32.HI R10, RZ, 0x5, R5 ;  /* 0x00000005ff0a7819 */ /* 0x000fe20000011405 */
[----:B------:R-:W-:Y:S01]  /*2350*/  ULDC.64 UR6, c[0x0][0x278] ;  /* 0x00009e0000067ab9 */ /* 0x000fe20000000a00 */
[----:B------:R-:W-:Y:S01]  /*2360*/  ISETP.LT.OR P0, PT, R9, 0x1, !P5 ;  /* 0x000000010900780c */ /* 0x000fe20006f01670 */
[----:B------:R-:W-:Y:S01]  /*2370*/  IMAD.IADD R218, R229, 0x1, R217 ;  /* 0x00000001e5da7824 */ /* 0x000fe200078e02d9 */
[----:B------:R-:W-:Y:S01]  /*2380*/  LEA.HI R0, R5, R10, RZ, 0x1 ;  /* 0x0000000a05007211 */ /* 0x000fe200078f08ff */
[----:B------:R-:W-:Y:S01]  /*2390*/  IMAD.IADD R27, R29, 0x1, R26 ;  /* 0x000000011d1b7824 */ /* 0x000fe200078e021a */
[C---:B------:R-:W-:Y:S01]  /*23a0*/  ISETP.LT.OR P2, PT, R9.reuse, 0x1, !P6 ;  /* 0x000000010900780c */ /* 0x040fe20007741670 */
[----:B------:R-:W-:Y:S01]  /*23b0*/  IMAD.IADD R206, R206, 0x1, R218 ;  /* 0x00000001cece7824 */ /* 0x000fe200078e02da */
[----:B------:R-:W-:Y:S01]  /*23c0*/  LOP3.LUT R0, R0, 0xfffffffe, RZ, 0xc0, !PT ;  /* 0xfffffffe00007812 */ /* 0x000fe200078ec0ff */
[----:B------:R-:W-:Y:S01]  /*23d0*/  UIMAD UR6, UR15, UR6, URZ ;  /* 0x000000060f0672a4 */ /* 0x000fe2000f8e023f */
[----:B------:R-:W-:Y:S01]  /*23e0*/  ISETP.GE.AND P1, PT, R8, c[0x0][0x1fc], PT ;  /* 0x00007f0008007a0c */ /* 0x000fe20003f26270 */
[----:B------:R-:W-:Y:S01]  /*23f0*/  IMAD.MOV.U32 R26, RZ, RZ, R28 ;  /* 0x000000ffff1a7224 */ /* 0x000fe200078e001c */
[----:B------:R-:W-:Y:S01]  /*2400*/  ISETP.LT.OR P5, PT, R9, 0x21, !P5 ;  /* 0x000000210900780c */ /* 0x000fe20006fa1670 */
[----:B------:R-:W-:-:S04]  /*2410*/  DEPBAR.LE SB0, 0x1 ;  /* 0x000080400000791a */ /* 0x000fc80000000000 */
[----:B------:R-:W-:Y:S01]  /*2420*/  BAR.SYNC.DEFER_BLOCKING 0x0 ;  /* 0x0000000000007b1d */ /* 0x000fe20000010000 */
[----:B------:R-:W-:Y:S01]  /*2430*/  IMAD.IADD R10, R10, 0x1, -R0 ;  /* 0x000000010a0a7824 */ /* 0x000fe200078e0a00 */
[CC--:B------:R-:W-:Y:S01]  /*2440*/  LEA.HI R0, R4.reuse, R233.reuse, RZ, 0x2 ;  /* 0x000000e904007211 */ /* 0x0c0fe200078f10ff */
[----:B------:R-:W-:Y:S01]  /*2450*/  UIMAD UR7, UR16, UR7, UR6 ;  /* 0x00000007100772a4 */ /* 0x000fe2000f8e0206 */
[----:B------:R-:W-:Y:S01]  /*2460*/  LEA.HI R4, R4, R233, RZ, 0x4 ;  /* 0x000000e904047211 */ /* 0x000fe200078f20ff */
[----:B------:R-:W-:Y:S01]  /*2470*/  IMAD.WIDE.U32 R32, R250, c[0x0][0x278], R26 ;  /* 0x00009e00fa207a25 */ /* 0x000fe200078e001a */
[--C-:B-1----:R-:W-:Y:S01]  /*2480*/  SHF.R.S32.HI R18, RZ, 0x2, R0.reuse ;  /* 0x00000002ff127819 */ /* 0x102fe20000011400 */
[----:B------:R-:W-:Y:S01]  /*2490*/  USHF.R.S32.HI UR9, URZ, 0x1f, UR22 ;  /* 0x0000001f3f097899 */ /* 0x000fe20008011416 */
[----:B------:R-:W-:Y:S01]  /*24a0*/  SHF.R.S32.HI R12, RZ, 0x1f, R0 ;  /* 0x0000001fff0c7819 */ /* 0x000fe20000011400 */
[----:B------:R-:W-:Y:S01]  /*24b0*/  IMAD.WIDE.U32 R24, R236, c[0x0][0x288], R24 ;  /* 0x0000a200ec187a25 */ /* 0x000fe200078e0018 */
[----:B------:R-:W-:Y:S01]  /*24c0*/  ISETP.LT.OR P6, PT, R9, 0x21, !P6 ;  /* 0x000000210900780c */ /* 0x000fe200077c1670 */
[----:B------:R1:W-:Y:S01]  /*24d0*/  STL.64 [R1+0x8], R32 ;  /* 0x0000082001007387 */ /* 0x0003e20000100a00 */
[----:B------:R-:W-:Y:S01]  /*24e0*/  LEA.HI R12, R12, R18, RZ, 0x3 ;  /* 0x000000120c0c7211 */ /* 0x000fe200078f18ff */
[----:B------:R-:W-:Y:S01]  /*24f0*/  IMAD.SHL.U32 R11, R11, 0x20, RZ ;  /* 0x000000200b0b7824 */ /* 0x000fe200078e00ff */
[----:B------:R-:W-:Y:S01]  /*2500*/  IADD3 R242, R33, UR7, RZ ;  /* 0x0000000721f27c10 */ /* 0x000fe2000fffe0ff */
[----:B------:R-:W-:Y:S01]  /*2510*/  ULDC.64 UR6, c[0x0][0x290] ;  /* 0x0000a40000067ab9 */ /* 0x000fe20000000a00 */
[----:B------:R-:W-:Y:S01]  /*2520*/  LOP3.LUT R12, R12, 0xfffffff8, RZ, 0xc0, !PT ;  /* 0xfffffff80c0c7812 */ /* 0x000fe200078ec0ff */
[----:B------:R-:W-:Y:S01]  /*2530*/  UIMAD UR6, UR15, UR6, URZ ;  /* 0x000000060f0672a4 */ /* 0x000fe2000f8e023f */
[----:B------:R-:W-:Y:S01]  /*2540*/  IADD3 R7, -R7, UR12, -R235 ;  /* 0x0000000c07077c10 */ /* 0x000fe2000fffe9eb */
[----:B------:R-:W-:Y:S01]  /*2550*/  CS2R R28, SRZ ;  /* 0x00000000001c7805 */ /* 0x000fe2000001ff00 */
[----:B------:R-:W-:Y:S01]  /*2560*/  LOP3.LUT R0, R0, 0x3ffffffc, RZ, 0xc0, !PT ;  /* 0x3ffffffc00007812 */ /* 0x000fe200078ec0ff */
[----:B------:R-:W-:Y:S01]  /*2570*/  IMAD.IADD R12, R18, 0x1, -R12 ;  /* 0x00000001120c7824 */ /* 0x000fe200078e0a0c */
[----:B------:R-:W-:Y:S01]  /*2580*/  UIMAD UR6, UR16, UR7, UR6 ;  /* 0x00000007100672a4 */ /* 0x000fe2000f8e0206 */
[----:B------:R-:W-:Y:S01]  /*2590*/  IMAD.IADD R217, R217, 0x1, R219 ;  /* 0x00000001d9d97824 */ /* 0x000fe200078e02db */
[----:B------:R2:W3:Y:S01]  /*25a0*/  LDSM.16.M88.2 R178, [R206+0x6080] ;  /* 0x00608000ceb2783b */ /* 0x0004e20000000100 */
[----:B------:R-:W-:-:S02]  /*25b0*/  IMAD.SHL.U32 R247, R12, 0x20, RZ ;  /* 0x000000200cf77824 */ /* 0x000fc400078e00ff */
[----:B------:R-:W-:Y:S01]  /*25c0*/  IMAD.IADD R0, R233, 0x1, -R0 ;  /* 0x00000001e9007824 */ /* 0x000fe200078e0a00 */
[----:B------:R2:W4:Y:S04]  /*25d0*/  LDSM.16.M88.2 R180, [R206+0x7080] ;  /* 0x00708000ceb4783b */ /* 0x0005280000000100 */
        /* <DEDUP_REMOVED lines=29> */
[----:B------:R1:W-:Y:S03]  /*27b0*/  LDGSTS.E.BYPASS.LTC128B.128 [R234+0x8080], [R16.64+0x80], !P2 ;  /* 0x0808008010ea7fae */ /* 0x0003e6000d101d52 */
[----:B------:R-:W-:Y:S01]  /*27c0*/  LEA R8, P2, R8, R14, 0x1 ;  /* 0x0000000e08087211 */ /* 0x000fe200078408ff */
[----:B------:R2:W-:Y:S04]  /*27d0*/  LDGSTS.E.BYPASS.LTC128B.128 [R234+0x7080], [R20.64], !P5 ;  /* 0x0708000014ea7fae */ /* 0x0005e8000e901d52 */
[----:B------:R2:W-:Y:S01]  /*27e0*/  LDGSTS.E.BYPASS.LTC128B.128 [R234+0x9080], [R20.64+0x80], !P6 ;  /* 0x0908008014ea7fae */ /* 0x0005e2000f101d52 */
[----:B------:R-:W-:Y:S01]  /*27f0*/  ISETP.GE.AND P6, PT, R13, c[0x0][0x1fc], PT ;  /* 0x00007f000d007a0c */ /* 0x000fe20003fc6270 */
[----:B-1----:R-:W-:-:S02]  /*2800*/  IMAD.U32 R17, RZ, RZ, UR20 ;  /* 0x00000014ff117e24 */ /* 0x002fc4000f8e00ff */
[----:B------:R-:W-:-:S05]  /*2810*/  IMAD.U32 R16, RZ, RZ, UR8 ;  /* 0x00000008ff107e24 */ /* 0x000fca000f8e00ff */
[----:B------:R-:W-:Y:S01]  /*2820*/  LEA.HI.X R9, R17, R15, R16, 0x1, P2 ;  /* 0x0000000f11097211 */ /* 0x000fe200010f0c10 */
[C---:B------:R-:W-:Y:S01]  /*2830*/  IMAD R17, R6.reuse, c[0x0][0x288], RZ ;  /* 0x0000a20006117a24 */ /* 0x040fe200078e02ff */
[----:B------:R-:W-:Y:S01]  /*2840*/  ISETP.GT.AND P2, PT, R233, 0xf, PT ;  /* 0x0000000fe900780c */ /* 0x000fe20003f44270 */
[----:B------:R-:W-:Y:S01]  /*2850*/  IMAD R16, R6, c[0x0][0x238], RZ ;  /* 0x00008e0006107a24 */ /* 0x000fe200078e02ff */
[----:B------:R-:W-:Y:S01]  /*2860*/  SHF.R.S32.HI R6, RZ, 0x4, R4 ;  /* 0x00000004ff067819 */ /* 0x000fe20000011404 */
[C---:B------:R-:W-:Y:S02]  /*2870*/  IMAD R17, R236.reuse, c[0x0][0x28c], R17 ;  /* 0x0000a300ec117a24 */ /* 0x040fe400078e0211 */
[----:B------:R-:W-:Y:S01]  /*2880*/  IMAD R16, R236, c[0x0][0x23c], R16 ;  /* 0x00008f00ec107a24 */ /* 0x000fe200078e0210 */
[C---:B------:R-:W-:Y:S01]  /*2890*/  LEA.HI R18, R4.reuse, R6, RZ, 0x1 ;  /* 0x0000000604127211 */ /* 0x040fe200078f08ff */
[----:B------:R-:W-:Y:S01]  /*28a0*/  IMAD.IADD R25, R25, 0x1, R17 ;  /* 0x0000000119197824 */ /* 0x000fe200078e0211 */
[----:B------:R-:W-:Y:S01]  /*28b0*/  LOP3.LUT R4, R4, 0xfffffff0, RZ, 0xc0, !PT ;  /* 0xfffffff004047812 */ /* 0x000fe200078ec0ff */
[----:B------:R-:W-:Y:S01]  /*28c0*/  IMAD.IADD R23, R23, 0x1, R16 ;  /* 0x0000000117177824 */ /* 0x000fe200078e0210 */
[----:B------:R-:W-:Y:S01]  /*28d0*/  LOP3.LUT R19, R18, 0xfffffffe, RZ, 0xc0, !PT ;  /* 0xfffffffe12137812 */ /* 0x000fe200078ec0ff */
[----:B------:R-:W-:-:S02]  /*28e0*/  IMAD.WIDE.U32 R26, R250, c[0x0][0x290], R24 ;  /* 0x0000a400fa1a7a25 */ /* 0x000fc400078e0018 */
[----:B------:R-:W-:Y:S02]  /*28f0*/  @!P2 IADD3 R18, P5, R32, UR22, RZ ;  /* 0x000000162012ac10 */ /* 0x000fe4000ffbe0ff */
[----:B------:R-:W-:Y:S01]  /*2900*/  IMAD.IADD R6, R6, 0x1, -R19 ;  /* 0x0000000106067824 */ /* 0x000fe200078e0a13 */
[----:B------:R-:W-:Y:S01]  /*2910*/  SHF.R.S32.HI R19, RZ, 0x1f, R2 ;  /* 0x0000001fff137819 */ /* 0x000fe20000011402 */
[----:B------:R-:W-:Y:S01]  /*2920*/  IMAD.IADD R4, R233, 0x1, -R4 ;  /* 0x00000001e9047824 */ /* 0x000fe200078e0a04 */
[----:B------:R-:W-:Y:S01]  /*2930*/  @!P2 IADD3.X R17, R242, UR9, RZ, P5, !PT ;  /* 0x00000009f211ac10 */ /* 0x000fe2000affe4ff */
[C---:B------:R-:W-:Y:S01]  /*2940*/  IMAD.SHL.U32 R230, R6.reuse, 0x20, RZ ;  /* 0x0000002006e67824 */ /* 0x040fe200078e00ff */
[----:B------:R-:W-:Y:S01]  /*2950*/  LEA.HI R19, R19, R2, RZ, 0x2 ;  /* 0x0000000213137211 */ /* 0x000fe200078f10ff */
[----:B------:R-:W-:Y:S01]  /*2960*/  IMAD.SHL.U32 R231, R6, 0x8, RZ ;  /* 0x0000000806e77824 */ /* 0x000fe200078e00ff */
[----:B------:R-:W-:Y:S01]  /*2970*/  @!P2 LEA R16, P5, R18, c[0x0][0x258], 0x2 ;  /* 0x000096001210aa11 */ /* 0x000fe200078a10ff */
[----:B------:R-:W-:Y:S01]  /*2980*/  IMAD.SHL.U32 R227, R4, 0x20, RZ ;  /* 0x0000002004e37824 */ /* 0x000fe200078e00ff */
[----:B------:R-:W-:Y:S01]  /*2990*/  LOP3.LUT R252, R19, 0x1ffffffc, RZ, 0xc0, !PT ;  /* 0x1ffffffc13fc7812 */ /* 0x000fe200078ec0ff */
[----:B------:R-:W-:Y:S01]  /*29a0*/  IMAD.SHL.U32 R6, R6, 0x100, RZ ;  /* 0x0000010006067824 */ /* 0x000fe200078e00ff */
[----:B------:R-:W-:Y:S01]  /*29b0*/  @!P2 LEA.HI.X R17, R18, c[0x0][0x25c], R17, 0x2, P5 ;  /* 0x000097001211aa11 */ /* 0x000fe200028f1411 */
[C---:B------:R-:W-:Y:S01]  /*29c0*/  IMAD.SHL.U32 R18, R2.reuse, 0x8, RZ ;  /* 0x0000000802127824 */ /* 0x040fe200078e00ff */
[----:B------:R-:W-:Y:S01]  /*29d0*/  ISETP.GE.AND P5, PT, R13, c[0x0][0x1fc], PT ;  /* 0x00007f000d007a0c */ /* 0x000fe20003fa6270 */
[----:B------:R-:W-:Y:S01]  /*29e0*/  IMAD.IADD R252, R2, 0x1, -R252 ;  /* 0x0000000102fc7824 */ /* 0x000fe200078e0afc */
[----:B------:R-:W-:Y:S01]  /*29f0*/  SEL R2, RZ, 0x1, P1 ;  /* 0x00000001ff027807 */ /* 0x000fe20000800000 */
[----:B------:R2:W-:Y:S01]  /*2a00*/  STL.64 [R1], R26 ;  /* 0x0000001a01007387 */ /* 0x0005e20000100a00 */
[----:B------:R-:W-:Y:S01]  /*2a10*/  ISETP.LT.OR P1, PT, R7, 0x1, P0 ;  /* 0x000000010700780c */ /* 0x000fe20000721670 */
[----:B------:R-:W-:Y:S01]  /*2a20*/  IMAD.WIDE.U32 R250, R250, c[0x0][0x240], R22 ;  /* 0x00009000fafa7a25 */ /* 0x000fe200078e0016 */
[----:B------:R-:W-:Y:S01]  /*2a30*/  LOP3.LUT R13, R5, 0xffffffe0, RZ, 0xc0, !PT ;  /* 0xffffffe0050d7812 */ /* 0x000fe200078ec0ff */
[----:B------:R-:W-:Y:S01]  /*2a40*/  CS2R R32, SRZ ;  /* 0x0000000000207805 */ /* 0x000fe2000001ff00 */
[----:B------:R-:W-:Y:S01]  /*2a50*/  SEL R243, RZ, 0xffffffff, P5 ;  /* 0xfffffffffff37807 */ /* 0x000fe20002800000 */
[----:B------:R-:W-:Y:S01]  /*2a60*/  @!P2 IMAD.SHL.U32 R5, R233, 0x10, RZ ;  /* 0x00000010e905a824 */ /* 0x000fe200078e00ff */
[----:B------:R-:W-:Y:S01]  /*2a70*/  ISETP.LT.OR P5, PT, R7, 0x1, P6 ;  /* 0x000000010700780c */ /* 0x000fe200037a1670 */
[----:B------:R-:W-:Y:S01]  /*2a80*/  IMAD.IADD R13, R233, 0x1, -R13 ;  /* 0x00000001e90d7824 */ /* 0x000fe200078e0a0d */
[----:B------:R-:W-:Y:S01]  /*2a90*/  ISETP.LT.OR P0, PT, R7, 0x21, P0 ;  /* 0x000000210700780c */ /* 0x000fe20000701670 */
[----:B------:R-:W-:Y:S01]  /*2aa0*/  IMAD.SHL.U32 R243, R243, 0x2, RZ ;  /* 0x00000002f3f37824 */ /* 0x000fe200078e00ff */
[----:B------:R-:W-:Y:S01]  /*2ab0*/  ISETP.LT.OR P6, PT, R7, 0x21, P6 ;  /* 0x000000210700780c */ /* 0x000fe200037c1670 */
[----:B------:R1:W-:Y:S01]  /*2ac0*/  @!P2 LDGSTS.E.BYPASS.LTC128B.128 [R5+0x12080], [R16.64] ;  /* 0x120800001005afae */ /* 0x0003e2000b901d52 */
[----:B------:R-:W-:-:S02]  /*2ad0*/  LOP3.LUT R7, R18, 0x18, RZ, 0xc0, !PT ;  /* 0x0000001812077812 */ /* 0x000fc400078ec0ff */
[----:B------:R-:W-:Y:S01]  /*2ae0*/  LOP3.LUT R243, R243, 0x2, R2, 0xe2, !PT ;  /* 0x00000002f3f37812 */ /* 0x000fe200078ee202 */
[----:B------:R-:W0:Y:S01]  /*2af0*/  LDGDEPBAR ;  /* 0x00000000000079af */ /* 0x000e220000000000 */
[----:B------:R-:W-:Y:S02]  /*2b00*/  LOP3.LUT R247, R7, 0xe0, R247, 0xf8, !PT ;  /* 0x000000e007f77812 */ /* 0x000fe400078ef8f7 */
[----:B------:R-:W-:Y:S01]  /*2b10*/  SHF.R.S32.HI R246, RZ, 0x1f, R13 ;  /* 0x0000001ffff67819 */ /* 0x000fe2000001140d */
[----:B------:R2:W-:Y:S01]  /*2b20*/  LDGSTS.E.BYPASS.LTC128B.128 [R234+0xe080], [R14.64], !P1 ;  /* 0x0e0800000eea7fae */ /* 0x0005e2000c901d52 */
[C---:B------:R-:W-:Y:S01]  /*2b30*/  LOP3.LUT P1, RZ, R12.reuse, 0x1, RZ, 0xc0, !PT ;  /* 0x000000010cff7812 */ /* 0x040fe2000782c0ff */
[----:B------:R-:W-:Y:S01]  /*2b40*/  IMAD.SHL.U32 R12, R12, 0x4, RZ ;  /* 0x000000040c0c7824 */ /* 0x000fe200078e00ff */
[----:B------:R-:W-:Y:S01]  /*2b50*/  SHF.R.S32.HI R2, RZ, 0x1f, R4 ;  /* 0x0000001fff027819 */ /* 0x000fe20000011404 */
[----:B------:R2:W-:Y:S01]  /*2b60*/  LDGSTS.E.BYPASS.LTC128B.128 [R234+0x10080], [R14.64+0x80], !P5 ;  /* 0x100800800eea7fae */ /* 0x0005e2000e901d52 */
[----:B------:R-:W-:-:S02]  /*2b70*/  LEA.HI R246, R246, R13, RZ, 0x2 ;  /* 0x0000000df6f67211 */ /* 0x000fc400078f10ff */
[----:B------:R-:W-:Y:S01]  /*2b80*/  LOP3.LUT R247, R247, 0x18, R12, 0x78, !PT ;  /* 0x00000018f7f77812 */ /* 0x000fe200078e780c */
[----:B------:R-:W-:Y:S01]  /*2b90*/  IMAD.SHL.U32 R12, R10, 0x200, RZ ;  /* 0x000002000a0c7824 */ /* 0x000fe200078e00ff */
[----:B------:R-:W-:Y:S01]  /*2ba0*/  LEA.HI R2, R2, R4, RZ, 0x3 ;  /* 0x0000000402027211 */ /* 0x000fe200078f18ff */
[----:B------:R2:W-:Y:S01]  /*2bb0*/  LDGSTS.E.BYPASS.LTC128B.128 [R234+0xf080], [R8.64], !P0 ;  /* 0x0f08000008ea7fae */ /* 0x0005e2000c101d52 */
[----:B------:R-:W-:Y:S01]  /*2bc0*/  LOP3.LUT R230, R7, 0x20, R230, 0xf8, !PT ;  /* 0x0000002007e67812 */ /* 0x000fe200078ef8e6 */
[----:B------:R-:W-:Y:S01]  /*2bd0*/  IMAD R0, R0, 0x2, R12 ;  /* 0x0000000200007824 */ /* 0x000fe200078e020c */
[----:B------:R-:W-:Y:S01]  /*2be0*/  LOP3.LUT R7, R246, 0x7ffffffc, RZ, 0xc0, !PT ;  /* 0x7ffffffcf6077812 */ /* 0x000fe200078ec0ff */
[----:B------:R2:W-:Y:S01]  /*2bf0*/  LDGSTS.E.BYPASS.LTC128B.128 [R234+0x11080], [R8.64+0x80], !P6 ;  /* 0x1108008008ea7fae */ /* 0x0005e2000f101d52 */
[----:B------:R-:W-:Y:S01]  /*2c00*/  LOP3.LUT R231, R231, 0x8, RZ, 0xc0, !PT ;  /* 0x00000008e7e77812 */ /* 0x000fe200078ec0ff */
[----:B------:R-:W-:Y:S01]  /*2c10*/  IMAD.IADD R247, R0, 0x1, R247 ;  /* 0x0000000100f77824 */ /* 0x000fe200078e02f7 */
[----:B------:R-:W-:Y:S01]  /*2c20*/  LOP3.LUT R0, R2, 0xfffffff8, RZ, 0xc0, !PT ;  /* 0xfffffff802007812 */ /* 0x000fe200078ec0ff */
[----:B------:R-:W-:Y:S01]  /*2c30*/  IMAD.IADD R7, R13, 0x1, -R7 ;  /* 0x000000010d077824 */ /* 0x000fe200078e0a07 */
[----:B------:R-:W-:Y:S01]  /*2c40*/  LOP3.LUT P5, RZ, R4, 0x4, RZ, 0xc0, !PT ;  /* 0x0000000404ff7812 */ /* 0x000fe200078ac0ff */
[----:B-1----:R-:W-:Y:S01]  /*2c50*/  IMAD.SHL.U32 R5, R10, 0x10, RZ ;  /* 0x000000100a057824 */ /* 0x002fe200078e00ff */
[----:B------:R-:W-:Y:S01]  /*2c60*/  IADD3 R237, R27, UR6, RZ ;  /* 0x000000061bed7c10 */ /* 0x000fe2000fffe0ff */
[C---:B------:R-:W-:Y:S01]  /*2c70*/  IMAD.IADD R0, R4.reuse, 0x1, -R0 ;  /* 0x0000000104007824 */ /* 0x040fe200078e0a00 */
[----:B------:R-:W-:Y:S01]  /*2c80*/  LOP3.LUT R227, R231, 0x1e0, R227, 0xf8, !PT ;  /* 0x000001e0e7e37812 */ /* 0x000fe200078ef8e3 */
[----:B------:R-:W-:Y:S01]  /*2c90*/  IMAD.SHL.U32 R4, R4, 0x4, RZ ;  /* 0x0000000404047824 */ /* 0x000fe200078e00ff */
[----:B------:R-:W-:Y:S01]  /*2ca0*/  LEA.HI.SX32 R246, R246, R5, 0x1e ;  /* 0x00000005f6f67211 */ /* 0x000fe200078ff2ff */
[----:B------:R-:W-:Y:S01]  /*2cb0*/  IMAD R252, R252, 0x4, R7 ;  /* 0x00000004fcfc7824 */ /* 0x000fe200078e0207 */
[----:B------:R-:W-:Y:S01]  /*2cc0*/  LOP3.LUT R5, R5, 0x10, RZ, 0xc0, !PT ;  /* 0x0000001005057812 */ /* 0x000fe200078ec0ff */
[----:B------:R-:W-:Y:S01]  /*2cd0*/  IMAD.SHL.U32 R2, R2, 0x40, RZ ;  /* 0x0000004002027824 */ /* 0x000fe200078e00ff */
[----:B------:R-:W-:Y:S01]  /*2ce0*/  LOP3.LUT R227, R227, 0x38, R4, 0x78, !PT ;  /* 0x00000038e3e37812 */ /* 0x000fe200078e7804 */
[----:B------:R-:W-:Y:S01]  /*2cf0*/  IMAD.SHL.U32 R4, R0, 0x40, RZ ;  /* 0x0000004000047824 */ /* 0x000fe200078e00ff */
[----:B------:R-:W-:Y:S01]  /*2d00*/  LOP3.LUT R5, R5, 0xe0, R11, 0xf8, !PT ;  /* 0x000000e005057812 */ /* 0x000fe200078ef80b */
[----:B------:R-:W-:Y:S01]  /*2d10*/  IMAD.SHL.U32 R247, R247, 0x2, RZ ;  /* 0x00000002f7f77824 */ /* 0x000fe200078e00ff */
[----:B------:R-:W-:Y:S01]  /*2d20*/  IADD3 R11, P0, R26, UR22, RZ ;  /* 0x000000161a0b7c10 */ /* 0x000fe2000ff1e0ff */
[----:B------:R-:W-:Y:S01]  /*2d30*/  ULDC.64 UR6, c[0x0][0x240] ;  /* 0x0000900000067ab9 */ /* 0x000fe20000000a00 */
[----:B------:R-:W-:Y:S01]  /*2d40*/  LOP3.LUT R5, R5, 0x100, R6, 0xf8, !PT ;  /* 0x0000010005057812 */ /* 0x000fe200078ef806 */
[----:B------:R-:W-:Y:S01]  /*2d50*/  UIMAD UR6, UR15, UR6, URZ ;  /* 0x000000060f0672a4 */ /* 0x000fe2000f8e023f */
[----:B------:R-:W-:Y:S01]  /*2d60*/  IADD3.X R7, R237, UR9, RZ, P0, !PT ;  /* 0x00000009ed077c10 */ /* 0x000fe200087fe4ff */
[----:B------:R-:W-:Y:S01]  /*2d70*/  IMAD.SHL.U32 R252, R252, 0x2, RZ ;  /* 0x00000002fcfc7824 */ /* 0x000fe200078e00ff */
[C---:B------:R-:W-:Y:S01]  /*2d80*/  LEA R6, P0, R11.reuse, c[0x0][0x280], 0x2 ;  /* 0x0000a0000b067a11 */ /* 0x040fe200078010ff */
[----:B------:R-:W-:Y:S01]  /*2d90*/  UIMAD UR6, UR16, UR7, UR6 ;  /* 0x00000007100672a4 */ /* 0x000fe2000f8e0206 */
[----:B------:R-:W-:Y:S01]  /*2da0*/  LOP3.LUT R4, R4, 0x1c0, RZ, 0xc0, !PT ;  /* 0x000001c004047812 */ /* 0x000fe200078ec0ff */
[----:B------:R-:W-:Y:S01]  /*2db0*/  USHF.L.U32 UR9, UR4, 0x5, URZ ;  /* 0x0000000504097899 */ /* 0x000fe2000800063f */
[----:B------:R-:W-:Y:S01]  /*2dc0*/  LEA.HI.X R7, R11, c[0x0][0x284], R7, 0x2, P0 ;  /* 0x0000a1000b077a11 */ /* 0x000fe200000f1407 */
[----:B------:R-:W-:Y:S01]  /*2dd0*/  UMOV UR15, 0x1 ;  /* 0x00000001000f7882 */ /* 0x000fe20000000000 */
[----:B------:R-:W-:Y:S01]  /*2de0*/  ISETP.GE.AND P0, PT, R233, 0x10, PT ;  /* 0x00000010e900780c */ /* 0x000fe20003f06270 */
[----:B------:R-:W-:Y:S01]  /*2df0*/  UMOV UR4, URZ ;  /* 0x0000003f00047c82 */ /* 0x000fe20008000000 */
[----:B------:R-:W-:-:S02]  /*2e00*/  SHF.R.U32.HI R11, RZ, 0x3, R4 ;  /* 0x00000003ff0b7819 */ /* 0x000fc40000011604 */
[----:B------:R-:W-:Y:S02]  /*2e10*/  LOP3.LUT R2, R2, 0xfffffe00, RZ, 0xc0, !PT ;  /* 0xfffffe0002027812 */ /* 0x000fe400078ec0ff */
[----:B------:R-:W-:Y:S02]  /*2e20*/  LOP3.LUT R230, R11, R230, R4, 0x1e, !PT ;  /* 0x000000e60be67212 */ /* 0x000fe400078e1e04 */
[----:B------:R-:W-:Y:S01]  /*2e30*/  LOP3.LUT R228, R5, 0x8, R3, 0xf8, !PT ;  /* 0x0000000805e47812 */ /* 0x000fe200078ef803 */
[----:B------:R-:W-:Y:S01]  /*2e40*/  IMAD R3, R10, 0x400, R2 ;  /* 0x000004000a037824 */ /* 0x000fe200078e0202 */
[----:B------:R-:W-:Y:S02]  /*2e50*/  LOP3.LUT R230, R230, R2, RZ, 0xfc, !PT ;  /* 0x00000002e6e67212 */ /* 0x000fe400078efcff */
[----:B------:R-:W-:Y:S01]  /*2e60*/  LOP3.LUT R231, R11, R4, R231, 0x1e, !PT ;  /* 0x000000040be77212 */ /* 0x000fe200078e1ee7 */
[----:B------:R-:W-:Y:S01]  /*2e70*/  @!P0 IMAD.SHL.U32 R2, R233, 0x10, RZ ;  /* 0x00000010e9028824 */ /* 0x000fe200078e00ff */
[----:B------:R-:W-:-:S02]  /*2e80*/  IADD3 R248, R247, 0x126c0, RZ ;  /* 0x000126c0f7f87810 */ /* 0x000fc40007ffe0ff */
[----:B------:R-:W-:Y:S01]  /*2e90*/  LOP3.LUT R5, R5, 0x1c0, RZ, 0xc0, !PT ;  /* 0x000001c005057812 */ /* 0x000fe200078ec0ff */
[----:B------:R-:W-:Y:S01]  /*2ea0*/  IMAD.IADD R231, R3, 0x1, R231 ;  /* 0x0000000103e77824 */ /* 0x000fe200078e02e7 */
[----:B------:R2:W-:Y:S01]  /*2eb0*/  @!P0 LDGSTS.E.BYPASS.LTC128B.128 [R2+0x12280], [R6.64] ;  /* 0x1228000006028fae */ /* 0x0005e2000b901d52 */
[----:B------:R-:W-:Y:S02]  /*2ec0*/  IADD3 R3, R247, 0x12480, RZ ;  /* 0x00012480f7037810 */ /* 0x000fe40007ffe0ff */
[C---:B------:R-:W-:Y:S01]  /*2ed0*/  LOP3.LUT P0, RZ, R0.reuse, 0x4, RZ, 0xc0, !PT ;  /* 0x0000000400ff7812 */ /* 0x040fe2000780c0ff */
[----:B------:R-:W0:Y:S01]  /*2ee0*/  LDGDEPBAR ;  /* 0x00000000000079af */ /* 0x000e220000000000 */
[----:B------:R-:W-:Y:S02]  /*2ef0*/  @P1 IADD3 R248, R3, 0x1c0, RZ ;  /* 0x000001c003f81810 */ /* 0x000fe40007ffe0ff */
[----:B------:R-:W-:Y:S01]  /*2f00*/  LOP3.LUT P1, RZ, R0, 0x2, RZ, 0xc0, !PT ;  /* 0x0000000200ff7812 */ /* 0x000fe2000782c0ff */
[----:B------:R-:W0:Y:S01]  /*2f10*/  LDGDEPBAR ;  /* 0x00000000000079af */ /* 0x000e220000000000 */
[----:B------:R-:W-:Y:S01]  /*2f20*/  LOP3.LUT R227, R227, R12, RZ, 0xfc, !PT ;  /* 0x0000000ce3e37212 */ /* 0x000fe200078efcff */
[----:B------:R-:W-:Y:S01]  /*2f30*/  IMAD.SHL.U32 R0, R231, 0x2, RZ ;  /* 0x00000002e7007824 */ /* 0x000fe200078e00ff */
[----:B------:R-:W-:-:S02]  /*2f40*/  SEL R216, R224, 0xffffffe0, !P1 ;  /* 0xffffffe0e0d87807 */ /* 0x000fc40004800000 */
[----:B------:R-:W-:Y:S02]  /*2f50*/  SHF.R.U32.HI R5, RZ, 0x3, R5 ;  /* 0x00000003ff057819 */ /* 0x000fe40000011605 */
[----:B------:R-:W-:Y:S01]  /*2f60*/  SEL R224, R224, 0xffffffe0, !P0 ;  /* 0xffffffe0e0e07807 */ /* 0x000fe20004000000 */
[----:B------:R-:W-:Y:S01]  /*2f70*/  IMAD.IADD R216, R0, 0x1, R216 ;  /* 0x0000000100d87824 */ /* 0x000fe200078e02d8 */
[----:B------:R-:W-:Y:S02]  /*2f80*/  LOP3.LUT R228, R5, R228, RZ, 0x3c, !PT ;  /* 0x000000e405e47212 */ /* 0x000fe400078e3cff */
[----:B------:R-:W-:Y:S01]  /*2f90*/  SEL R226, R226, 0xfffffff0, !P5 ;  /* 0xfffffff0e2e27807 */ /* 0x000fe20006800000 */
[----:B------:R-:W-:Y:S01]  /*2fa0*/  IMAD.IADD R221, R231, 0x1, R224 ;  /* 0x00000001e7dd7824 */ /* 0x000fe200078e02e0 */
[----:B------:R-:W-:Y:S01]  /*2fb0*/  LEA R227, R227, 0x15480, 0x1 ;  /* 0x00015480e3e37811 */ /* 0x000fe200078e08ff */
[----:B------:R-:W-:Y:S01]  /*2fc0*/  IMAD.SHL.U32 R228, R228, 0x2, RZ ;  /* 0x00000002e4e47824 */ /* 0x000fe200078e00ff */
[----:B------:R-:W-:-:S02]  /*2fd0*/  SEL R225, R225, 0xfffffff0, !P1 ;  /* 0xfffffff0e1e17807 */ /* 0x000fc40004800000 */
[----:B------:R-:W-:Y:S01]  /*2fe0*/  IADD3 R249, R251, UR6, RZ ;  /* 0x00000006fbf97c10 */ /* 0x000fe2000fffe0ff */
[----:B------:R-:W-:Y:S02]  /*2ff0*/  IMAD R226, R226, 0x2, R227 ;  /* 0x00000002e2e27824 */ /* 0x000fe400078e02e3 */
[----:B------:R-:W-:Y:S02]  /*3000*/  IMAD.IADD R223, R225, 0x1, R224 ;  /* 0x00000001e1df7824 */ /* 0x000fe400078e02e0 */
[----:B------:R-:W-:Y:S02]  /*3010*/  IMAD.IADD R222, R231, 0x1, R225 ;  /* 0x00000001e7de7824 */ /* 0x000fe400078e02e1 */
[----:B--234-:R-:W-:Y:S02]  /*3020*/  IMAD.IADD R220, R225, 0x1, R221 ;  /* 0x00000001e1dc7824 */ /* 0x01cfe400078e02dd */
.L_x_905:
        /* <DEDUP_REMOVED lines=227> */
.L_x_903:
        /* <DEDUP_REMOVED lines=9> */
[----:B------:R-:W-:Y:S07]  /*3ef0*/  IADD3 R2, R0, R3, RZ ;  /* 0x0000000300027210 */ /* 0x000fee0007ffe0ff */
        /* <DEDUP_REMOVED lines=10> */
[----:B------:R-:W-:Y:S07]  /*3fa0*/  HMMA.16816.F32.BF16 R24, R132, R170, R24 ;  /* 0x000000aa8418723c */ /* 0x000fee0000041818 */
[----:B------:R-:W-:Y:S01]  /*3fb0*/  IADD3 R132, R3, R216, RZ ;  /* 0x000000d803847210 */ /* 0x000fe20007ffe0ff */
[-C--:B-1----:R-:W-:Y:S05]  /*3fc0*/  HMMA.16816.F32.BF16 R4, R76, R172.reuse, R4 ;  /* 0x000000ac4c04723c */ /* 0x082fea0000041804 */
[C---:B------:R-:W-:Y:S03]  /*3fd0*/  IADD3 R3, -R252.reuse, UR6, R246 ;  /* 0x00000006fc037c10 */ /* 0x040fe6000fffe1f6 */
        /* <DEDUP_REMOVED lines=31> */
[----:B--2---:R-:W-:Y:S04]  /*41d0*/  IADD3 R2, -R252, UR17, RZ ;  /* 0x00000011fc027c10 */ /* 0x004fe8000fffe1ff */
[-C--:B-1----:R-:W-:Y:S08]  /*41e0*/  HMMA.16816.F32.BF16 R4, R76, R196.reuse, R4 ;  /* 0x000000c44c04723c */ /* 0x082ff00000041804 */
[C---:B---3--:R-:W-:Y:S08]  /*41f0*/  HMMA.16816.F32.BF16 R8, R80.reuse, R196, R8 ;  /* 0x000000c45008723c */ /* 0x048ff00000041808 */
[-C--:B------:R-:W-:Y:S08]  /*4200*/  HMMA.16816.F32.BF16 R12, R80, R198.reuse, R12 ;  /* 0x000000c6500c723c */ /* 0x080ff0000004180c */
[C---:B------:R-:W-:Y:S08]  /*4210*/  HMMA.16816.F32.BF16 R16, R76.reuse, R198, R16 ;  /* 0x000000c64c10723c */ /* 0x040ff00000041810 */
[-C--:B------:R-:W-:Y:S01]  /*4220*/  HMMA.16816.F32.BF16 R20, R76, R200.reuse, R20 ;  /* 0x000000c84c14723c */ /* 0x080fe20000041814 */
[----:B------:R-:W1:Y:S07]  /*4230*/  LDSM.16.M88.4 R76, [R132+0x10080] ;  /* 0x01008000844c783b */ /* 0x000e6e0000000200 */
[----:B------:R-:W-:Y:S01]  /*4240*/  HMMA.16816.F32.BF16 R24, R80, R200, R24 ;  /* 0x000000c85018723c */ /* 0x000fe20000041818 */
[----:B------:R-:W2:Y:S06]  /*4250*/  LDSM.16.M88.4 R132, [R132+0x11080] ;  /* 0x011080008484783b */ /* 0x000eac0000000200 */
[----:B------:R-:W-:Y:S02]  /*4260*/  IMNMX R80, R2, R3, PT ;  /* 0x0000000302507217 */ /* 0x000fe40003800200 */
[----:B------:R-:W-:Y:S02]  /*4270*/  IADD3 R82, R3, 0x8, RZ ;  /* 0x0000000803527810 */ /* 0x000fe40007ffe0ff */
[----:B------:R-:W-:Y:S02]  /*4280*/  ISETP.GT.AND P1, PT, R80, RZ, PT ;  /* 0x000000ff5000720c */ /* 0x000fe40003f24270 */
[----:B------:R-:W-:Y:S02]  /*4290*/  IMNMX R82, R2, R82, PT ;  /* 0x0000005202527217 */ /* 0x000fe40003800200 */
[C---:B------:R-:W-:Y:S01]  /*42a0*/  FSEL R81, R140.reuse, -INF , P1 ;  /* 0xff8000008c517808 */ /* 0x040fe20000800000 */
[----:B------:R-:W-:Y:S01]  /*42b0*/  FFMA.FTZ R140, -R140, R140, 1 ;  /* 0x3f8000008c8c7423 */ /* 0x000fe2000001018c */
[----:B------:R-:W-:Y:S02]  /*42c0*/  ISETP.GT.AND P1, PT, R80, 0x1, PT ;  /* 0x000000015000780c */ /* 0x000fe40003f24270 */
[----:B------:R-:W-:Y:S01]  /*42d0*/  ISETP.GT.AND P5, PT, R82, 0x40, PT ;  /* 0x000000405200780c */ /* 0x000fe20003fa4270 */
[--C-:B------:R-:W-:Y:S06]  /*42e0*/  FFMA.FTZ R81, R81, c[0x0][0x29c], -R159.reuse ;  /* 0x0000a70051517a23 */ /* 0x100fec000001089f */
[----:B------:R-:W3:Y:S01]  /*42f0*/  MUFU.EX2 R81, R81 ;  /* 0x0000005100517308 */ /* 0x000ee20000000800 */
[-C--:B-1----:R-:W-:Y:S08]  /*4300*/  HMMA.16816.F32.BF16 R4, R76, R202.reuse, R4 ;  /* 0x000000ca4c04723c */ /* 0x082ff00000041804 */
[C---:B--2---:R-:W-:Y:S08]  /*4310*/  HMMA.16816.F32.BF16 R8, R132.reuse, R202, R8 ;  /* 0x000000ca8408723c */ /* 0x044ff00000041808 */
[-C--:B------:R-:W-:Y:S08]  /*4320*/  HMMA.16816.F32.BF16 R12, R132, R204.reuse, R12 ;  /* 0x000000cc840c723c */ /* 0x080ff0000004180c */
[C---:B------:R-:W-:Y:S08]  /*4330*/  HMMA.16816.F32.BF16 R16, R76.reuse, R204, R16 ;  /* 0x000000cc4c10723c */ /* 0x040ff00000041810 */
[-C--:B------:R-:W-:Y:S01]  /*4340*/  HMMA.16816.F32.BF16 R20, R76, R206.reuse, R20 ;  /* 0x000000ce4c14723c */ /* 0x080fe20000041814 */
[----:B------:R-:W1:Y:S06]  /*4350*/  LDS R76, [R246.X4+0x12280] ;  /* 0x01228000f64c7984 */ /* 0x000e6c0000004800 */
[----:B------:R-:W-:Y:S01]  /*4360*/  FSEL R79, R141, -INF , P1 ;  /* 0xff8000008d4f7808 */ /* 0x000fe20000800000 */
[----:B------:R-:W-:Y:S04]  /*4370*/  HMMA.16816.F32.BF16 R24, R132, R206, R24 ;  /* 0x000000ce8418723c */ /* 0x000fe80000041818 */
[----:B------:R-:W-:Y:S01]  /*4380*/  ISETP.GT.AND P1, PT, R80, 0x20, PT ;  /* 0x000000205000780c */ /* 0x000fe20003f24270 */
[--C-:B------:R-:W-:Y:S02]  /*4390*/  FFMA.FTZ R79, R79, c[0x0][0x29c], -R159.reuse ;  /* 0x0000a7004f4f7a23 */ /* 0x100fe4000001089f */
[----:B------:R-:W-:Y:S01]  /*43a0*/  FFMA.FTZ R141, -R141, R141, 1 ;  /* 0x3f8000008d8d7423 */ /* 0x000fe2000001018d */
[C---:B------:R-:W-:Y:S01]  /*43b0*/  FSEL R78, R152.reuse, -INF , P1 ;  /* 0xff800000984e7808 */ /* 0x040fe20000800000 */
[----:B------:R-:W-:Y:S01]  /*43c0*/  FFMA.FTZ R152, -R152, R152, 1 ;  /* 0x3f80000098987423 */ /* 0x000fe20000010198 */
[----:B------:R-:W-:Y:S01]  /*43d0*/  ISETP.GT.AND P1, PT, R80, 0x21, PT ;  /* 0x000000215000780c */ /* 0x000fe20003f24270 */
[----:B------:R-:W2:Y:S02]  /*43e0*/  MUFU.EX2 R79, R79 ;  /* 0x0000004f004f7308 */ /* 0x000ea40000000800 */
[--C-:B------:R-:W-:Y:S01]  /*43f0*/  FFMA.FTZ R78, R78, c[0x0][0x29c], -R159.reuse ;  /* 0x0000a7004e4e7a23 */ /* 0x100fe2000001089f */
[C---:B------:R-:W-:Y:S01]  /*4400*/  FSEL R77, R153.reuse, -INF , P1 ;  /* 0xff800000994d7808 */ /* 0x040fe20000800000 */
[----:B------:R-:W-:Y:S01]  /*4410*/  FFMA.FTZ R153, -R153, R153, 1 ;  /* 0x3f80000099997423 */ /* 0x000fe20000010199 */
[----:B------:R-:W-:Y:S03]  /*4420*/  ISETP.GT.AND P1, PT, R80, 0x40, PT ;  /* 0x000000405000780c */ /* 0x000fe60003f24270 */
[--C-:B------:R-:W-:Y:S01]  /*4430*/  FFMA.FTZ R77, R77, c[0x0][0x29c], -R159.reuse ;  /* 0x0000a7004d4d7a23 */ /* 0x100fe2000001089f */
[----:B------:R-:W-:Y:S01]  /*4440*/  FSEL R83, R156, -INF , P1 ;  /* 0xff8000009c537808 */ /* 0x000fe20000800000 */
[----:B------:R-:W4:Y:S01]  /*4450*/  MUFU.EX2 R78, R78 ;  /* 0x0000004e004e7308 */ /* 0x000f220000000800 */
[----:B------:R-:W-:Y:S01]  /*4460*/  ISETP.GT.AND P1, PT, R80, 0x41, PT ;  /* 0x000000415000780c */ /* 0x000fe20003f24270 */
[----:B------:R-:W-:Y:S02]  /*4470*/  FFMA.FTZ R156, -R156, R156, 1 ;  /* 0x3f8000009c9c7423 */ /* 0x000fe4000001019c */
[--C-:B------:R-:W-:Y:S06]  /*4480*/  FFMA.FTZ R83, R83, c[0x0][0x29c], -R159.reuse ;  /* 0x0000a70053537a23 */ /* 0x100fec000001089f */
[----:B------:R5:W5:Y:S01]  /*4490*/  MUFU.EX2 R80, R83 ;  /* 0x0000005300507308 */ /* 0x000b620000000800 */
[--C-:B-1----:R-:W-:Y:S02]  /*44a0*/  FADD.FTZ R4, R4, -R76.reuse ;  /* 0x8000004c04047221 */ /* 0x102fe40000010000 */
[--C-:B------:R-:W-:Y:S02]  /*44b0*/  FADD.FTZ R16, R16, -R76.reuse ;  /* 0x8000004c10107221 */ /* 0x100fe40000010000 */
[----:B---3--:R-:W-:Y:S02]  /*44c0*/  FMUL.FTZ R133, R81, R4 ;  /* 0x0000000451857220 */ /* 0x008fe40000410000 */
[--C-:B------:R-:W-:Y:S02]  /*44d0*/  FADD.FTZ R17, R17, -R76.reuse ;  /* 0x8000004c11117221 */ /* 0x100fe40000010000 */
[----:B------:R-:W-:Y:S01]  /*44e0*/  FMUL.FTZ R140, R133, R140 ;  /* 0x0000008c858c7220 */ /* 0x000fe20000410000 */
[----:B------:R-:W1:Y:S01]  /*44f0*/  MUFU.EX2 R77, R77 ;  /* 0x0000004d004d7308 */ /* 0x000e620000000800 */
[--C-:B------:R-:W-:Y:S02]  /*4500*/  FADD.FTZ R133, R5, -R76.reuse ;  /* 0x8000004c05857221 */ /* 0x100fe40000010000 */
[--C-:B------:R-:W-:Y:S02]  /*4510*/  FADD.FTZ R20, R20, -R76.reuse ;  /* 0x8000004c14147221 */ /* 0x100fe40000010000 */
[C---:B--2---:R-:W-:Y:S01]  /*4520*/  FMUL.FTZ R133, R79.reuse, R133 ;  /* 0x000000854f857220 */ /* 0x044fe20000410000 */
[----:B------:R-:W-:Y:S01]  /*4530*/  F2FP.BF16.PACK_AB R79, R79, R81 ;  /* 0x000000514f4f723e */ /* 0x000fe200000010ff */
[----:B------:R-:W-:Y:S01]  /*4540*/  FADD.FTZ R21, R21, -R76 ;  /* 0x8000004c15157221 */ /* 0x000fe20000010000 */
[----:B------:R-:W-:Y:S01]  /*4550*/  IADD3 R76, R3, 0x28, RZ ;  /* 0x00000028034c7810 */ /* 0x000fe20007ffe0ff */
[----:B------:R-:W-:Y:S02]  /*4560*/  FMUL.FTZ R141, R133, R141 ;  /* 0x0000008d858d7220 */ /* 0x000fe40000410000 */
[----:B----4-:R-:W-:Y:S01]  /*4570*/  FMUL.FTZ R16, R78, R16 ;  /* 0x000000104e107220 */ /* 0x010fe20000410000 */
[C---:B-----5:R-:W-:Y:S01]  /*4580*/  FSEL R83, R136.reuse, -INF , P1 ;  /* 0xff80000088537808 */ /* 0x060fe20000800000 */
[----:B------:R-:W-:Y:S01]  /*4590*/  FFMA.FTZ R136, -R136, R136, 1 ;  /* 0x3f80000088887423 */ /* 0x000fe20000010188 */
[----:B------:R-:W-:Y:S01]  /*45a0*/  ISETP.GT.AND P1, PT, R82, RZ, PT ;  /* 0x000000ff5200720c */ /* 0x000fe20003f24270 */
[----:B------:R-:W-:Y:S01]  /*45b0*/  FMUL.FTZ R16, R16, R152 ;  /* 0x0000009810107220 */ /* 0x000fe20000410000 */
[----:B------:R-:W-:Y:S01]  /*45c0*/  F2FP.BF16.PACK_AB R140, R141, R140 ;  /* 0x0000008c8d8c723e */ /* 0x000fe200000010ff */
[----:B------:R-:W-:Y:S01]  /*45d0*/  FFMA.FTZ R159, R83, c[0x0][0x29c], -R159 ;  /* 0x0000a700539f7a23 */ /* 0x000fe2000001089f */
[C---:B------:R-:W-:Y:S01]  /*45e0*/  FSEL R132, R142.reuse, -INF , P1 ;  /* 0xff8000008e847808 */ /* 0x040fe20000800000 */
[----:B------:R-:W-:Y:S01]  /*45f0*/  FFMA.FTZ R142, -R142, R142, 1 ;  /* 0x3f8000008e8e7423 */ /* 0x000fe2000001018e */
[----:B------:R-:W-:Y:S01]  /*4600*/  ISETP.GT.AND P1, PT, R82, 0x1, PT ;  /* 0x000000015200780c */ /* 0x000fe20003f24270 */
[----:B------:R-:W-:Y:S02]  /*4610*/  FMUL.FTZ R20, R80, R20 ;  /* 0x0000001450147220 */ /* 0x000fe40000410000 */
[--C-:B------:R-:W-:Y:S01]  /*4620*/  FFMA.FTZ R132, R132, c[0x0][0x29c], -R158.reuse ;  /* 0x0000a70084847a23 */ /* 0x100fe2000001089e */
[C---:B------:R-:W-:Y:S01]  /*4630*/  FSEL R83, R143.reuse, -INF , P1 ;  /* 0xff8000008f537808 */ /* 0x040fe20000800000 */
[----:B------:R-:W2:Y:S01]  /*4640*/  MUFU.EX2 R159, R159 ;  /* 0x0000009f009f7308 */ /* 0x000ea20000000800 */
[----:B------:R-:W-:Y:S01]  /*4650*/  ISETP.GT.AND P1, PT, R82, 0x20, PT ;  /* 0x000000205200780c */ /* 0x000fe20003f24270 */
[----:B------:R-:W-:Y:S02]  /*4660*/  FFMA.FTZ R143, -R143, R143, 1 ;  /* 0x3f8000008f8f7423 */ /* 0x000fe4000001018f */
[--C-:B------:R-:W-:Y:S01]  /*4670*/  FFMA.FTZ R83, R83, c[0x0][0x29c], -R158.reuse ;  /* 0x0000a70053537a23 */ /* 0x100fe2000001089e */
[C---:B------:R-:W-:Y:S01]  /*4680*/  FSEL R4, R154.reuse, -INF , P1 ;  /* 0xff8000009a047808 */ /* 0x040fe20000800000 */
[----:B------:R-:W-:Y:S01]  /*4690*/  FFMA.FTZ R154, -R154, R154, 1 ;  /* 0x3f8000009a9a7423 */ /* 0x000fe2000001019a */
[----:B------:R-:W-:Y:S01]  /*46a0*/  ISETP.GT.AND P1, PT, R82, 0x21, PT ;  /* 0x000000215200780c */ /* 0x000fe20003f24270 */
[C---:B-1----:R-:W-:Y:S01]  /*46b0*/  FMUL.FTZ R17, R77.reuse, R17 ;  /* 0x000000114d117220 */ /* 0x042fe20000410000 */
[----:B------:R-:W-:Y:S01]  /*46c0*/  F2FP.BF16.PACK_AB R77, R77, R78 ;  /* 0x0000004e4d4d723e */ /* 0x000fe200000010ff */
[--C-:B------:R-:W-:Y:S01]  /*46d0*/  FFMA.FTZ R4, R4, c[0x0][0x29c], -R158.reuse ;  /* 0x0000a70004047a23 */ /* 0x100fe2000001089e */
[----:B------:R-:W1:Y:S01]  /*46e0*/  MUFU.EX2 R132, R132 ;  /* 0x0000008400847308 */ /* 0x000e620000000800 */
[----:B------:R-:W-:Y:S02]  /*46f0*/  FMUL.FTZ R17, R17, R153 ;  /* 0x0000009911117220 */ /* 0x000fe40000410000 */
[----:B------:R-:W-:Y:S03]  /*4700*/  FMUL.FTZ R20, R20, R156 ;  /* 0x0000009c14147220 */ /* 0x000fe60000410000 */
[----:B------:R-:W-:Y:S04]  /*4710*/  F2FP.BF16.PACK_AB R16, R17, R16 ;  /* 0x000000101110723e */ /* 0x000fe800000010ff */
[----:B------:R3:W-:Y:S01]  /*4720*/  MUFU.EX2 R5, R4 ;  /* 0x0000000400057308 */ /* 0x0007e20000000800 */
[C---:B--2---:R-:W-:Y:S01]  /*4730*/  FMUL.FTZ R21, R159.reuse, R21 ;  /* 0x000000159f157220 */ /* 0x044fe20000410000 */
[----:B------:R-:W-:Y:S03]  /*4740*/  F2FP.BF16.PACK_AB R80, R159, R80 ;  /* 0x000000509f50723e */ /* 0x000fe600000010ff */
[----:B------:R-:W-:Y:S05]  /*4750*/  FMUL.FTZ R136, R21, R136 ;  /* 0x0000008815887220 */ /* 0x000fea0000410000 */
[----:B------:R-:W2:Y:S01]  /*4760*/  MUFU.EX2 R83, R83 ;  /* 0x0000005300537308 */ /* 0x000ea20000000800 */
[----:B------:R-:W-:Y:S02]  /*4770*/  F2FP.BF16.PACK_AB R20, R136, R20 ;  /* 0x000000148814723e */ /* 0x000fe400000010ff */
[C---:B---3--:R-:W-:Y:S01]  /*4780*/  FSEL R4, R155.reuse, -INF , P1 ;  /* 0xff8000009b047808 */ /* 0x048fe20000800000 */
[----:B------:R-:W-:Y:S01]  /*4790*/  FFMA.FTZ R155, -R155, R155, 1 ;  /* 0x3f8000009b9b7423 */ /* 0x000fe2000001019b */
[----:B------:R-:W-:Y:S02]  /*47a0*/  ISETP.GT.AND P1, PT, R82, 0x41, PT ;  /* 0x000000415200780c */ /* 0x000fe40003f24270 */
[C---:B------:R-:W-:Y:S01]  /*47b0*/  FSEL R82, R137.reuse, -INF , P5 ;  /* 0xff80000089527808 */ /* 0x040fe20002800000 */
[--C-:B------:R-:W-:Y:S01]  /*47c0*/  FFMA.FTZ R133, R4, c[0x0][0x29c], -R158.reuse ;  /* 0x0000a70004857a23 */ /* 0x100fe2000001089e */
[----:B------:R-:W-:Y:S01]  /*47d0*/  FSEL R4, R138, -INF , P1 ;  /* 0xff8000008a047808 */ /* 0x000fe20000800000 */
[----:B------:R-:W-:Y:S02]  /*47e0*/  FFMA.FTZ R137, -R137, R137, 1 ;  /* 0x3f80000089897423 */ /* 0x000fe40000010189 */
[--C-:B------:R-:W-:Y:S02]  /*47f0*/  FFMA.FTZ R82, R82, c[0x0][0x29c], -R158.reuse ;  /* 0x0000a70052527a23 */ /* 0x100fe4000001089e */
[----:B------:R-:W-:Y:S01]  /*4800*/  FFMA.FTZ R158, R4, c[0x0][0x29c], -R158 ;  /* 0x0000a700049e7a23 */ /* 0x000fe2000001089e */
[----:B------:R-:W-:Y:S01]  /*4810*/  IADD3 R4, R3, 0x20, RZ ;  /* 0x0000002003047810 */ /* 0x000fe20007ffe0ff */
[----:B------:R-:W3:Y:S01]  /*4820*/  MUFU.EX2 R133, R133 ;  /* 0x0000008500857308 */ /* 0x000ee20000000800 */
[----:B------:R-:W4:Y:S01]  /*4830*/  LDS R3, [R246.X4+0x122a0] ;  /* 0x0122a000f6037984 */ /* 0x000f220000004800 */
[----:B------:R-:W-:Y:S01]  /*4840*/  FFMA.FTZ R138, -R138, R138, 1 ;  /* 0x3f8000008a8a7423 */ /* 0x000fe2000001018a */
[C---:B------:R-:W-:Y:S02]  /*4850*/  IMNMX R4, R2.reuse, R4, PT ;  /* 0x0000000402047217 */ /* 0x040fe40003800200 */
[----:B------:R-:W-:Y:S02]  /*4860*/  IMNMX R2, R2, R76, PT ;  /* 0x0000004c02027217 */ /* 0x000fe40003800200 */
[C---:B------:R-:W-:Y:S02]  /*4870*/  ISETP.GT.AND P1, PT, R4.reuse, RZ, PT ;  /* 0x000000ff0400720c */ /* 0x040fe40003f24270 */
[----:B------:R-:W-:Y:S01]  /*4880*/  ISETP.GT.AND P5, PT, R4, 0x40, PT ;  /* 0x000000400400780c */ /* 0x000fe20003fa4270 */
[----:B------:R-:W-:Y:S01]  /*4890*/  MUFU.EX2 R158, R158 ;  /* 0x0000009e009e7308 */ /* 0x000fe20000000800 */
[C---:B------:R-:W-:Y:S01]  /*48a0*/  FSEL R76, R144.reuse, -INF , P1 ;  /* 0xff800000904c7808 */ /* 0x040fe20000800000 */
[----:B------:R-:W-:Y:S01]  /*48b0*/  FFMA.FTZ R144, -R144, R144, 1 ;  /* 0x3f80000090907423 */ /* 0x000fe20000010190 */
[----:B------:R-:W-:Y:S02]  /*48c0*/  ISETP.GT.AND P1, PT, R4, 0x1, PT ;  /* 0x000000010400780c */ /* 0x000fe40003f24270 */
[----:B------:R-:W-:Y:S01]  /*48d0*/  FSEL R21, R208, -INF , P5 ;  /* 0xff800000d0157808 */ /* 0x000fe20002800000 */
[--C-:B------:R-:W-:Y:S01]  /*48e0*/  FFMA.FTZ R76, R76, c[0x0][0x29c], -R157.reuse ;  /* 0x0000a7004c4c7a23 */ /* 0x100fe2000001089d */
[----:B------:R-:W-:Y:S01]  /*48f0*/  ISETP.GT.AND P5, PT, R2, 0x1, PT ;  /* 0x000000010200780c */ /* 0x000fe20003fa4270 */
[----:B------:R-:W-:Y:S01]  /*4900*/  FFMA.FTZ R208, -R208, R208, 1 ;  /* 0x3f800000d0d07423 */ /* 0x000fe200000101d0 */
[----:B------:R-:W-:Y:S01]  /*4910*/  ISETP.GT.AND P6, PT, R2, 0x21, PT ;  /* 0x000000210200780c */ /* 0x000fe20003fc4270 */
[----:B------:R5:W-:Y:S01]  /*4920*/  MUFU.EX2 R134, R76 ;  /* 0x0000004c00867308 */ /* 0x000be20000000800 */
[----:B------:R-:W-:Y:S02]  /*4930*/  FFMA.FTZ R21, R21, c[0x0][0x29c], -R157 ;  /* 0x0000a70015157a23 */ /* 0x000fe4000001089d */
[C---:B------:R-:W-:Y:S01]  /*4940*/  FSEL R153, R151.reuse, -INF , P6 ;  /* 0xff80000097997808 */ /* 0x040fe20003000000 */
[----:B------:R-:W-:Y:S04]  /*4950*/  FFMA.FTZ R151, -R151, R151, 1 ;  /* 0x3f80000097977423 */ /* 0x000fe80000010197 */
[----:B------:R-:W-:Y:S02]  /*4960*/  FFMA.FTZ R153, R153, c[0x0][0x29c], -R139 ;  /* 0x0000a70099997a23 */ /* 0x000fe4000001088b */
[----:B------:R-:W1:Y:S10]  /*4970*/  MUFU.EX2 R82, R82 ;  /* 0x0000005200527308 */ /* 0x000e740000000800 */
[----:B------:R-:W-:Y:S01]  /*4980*/  MUFU.EX2 R153, R153 ;  /* 0x0000009900997308 */ /* 0x000fe20000000800 */
[--C-:B----4-:R-:W-:Y:S02]  /*4990*/  FADD.FTZ R6, R6, -R3.reuse ;  /* 0x8000000306067221 */ /* 0x110fe40000010000 */
[--C-:B------:R-:W-:Y:S01]  /*49a0*/  FADD.FTZ R7, R7, -R3.reuse ;  /* 0x8000000307077221 */ /* 0x100fe20000010000 */
[----:B-----5:R-:W-:Y:S01]  /*49b0*/  FSEL R76, R145, -INF , P1 ;  /* 0xff800000914c7808 */ /* 0x020fe20000800000 */
[--C-:B------:R-:W-:Y:S01]  /*49c0*/  FADD.FTZ R18, R18, -R3.reuse ;  /* 0x8000000312127221 */ /* 0x100fe20000010000 */
[----:B------:R-:W-:Y:S01]  /*49d0*/  ISETP.GT.AND P1, PT, R4, 0x20, PT ;  /* 0x000000200400780c */ /* 0x000fe20003f24270 */
[----:B------:R-:W-:Y:S02]  /*49e0*/  FADD.FTZ R19, R19, -R3 ;  /* 0x8000000313137221 */ /* 0x000fe40000010000 */
[----:B------:R-:W-:Y:S01]  /*49f0*/  FFMA.FTZ R76, R76, c[0x0][0x29c], -R157 ;  /* 0x0000a7004c4c7a23 */ /* 0x000fe2000001089d */
[----:B------:R-:W-:Y:S01]  /*4a00*/  MUFU.EX2 R21, R21 ;  /* 0x0000001500157308 */ /* 0x000fe20000000800 */
[--C-:B------:R-:W-:Y:S02]  /*4a10*/  FADD.FTZ R22, R22, -R3.reuse ;  /* 0x8000000316167221 */ /* 0x100fe40000010000 */
[----:B------:R-:W-:Y:S02]  /*4a20*/  FADD.FTZ R23, R23, -R3 ;  /* 0x8000000317177221 */ /* 0x000fe40000010000 */
[----:B------:R-:W4:Y:S01]  /*4a30*/  LDS R3, [R246.X4+0x12300] ;  /* 0x01230000f6037984 */ /* 0x000f220000004800 */
[----:B-1----:R-:W-:Y:S02]  /*4a40*/  FMUL.FTZ R6, R132, R6 ;  /* 0x0000000684067220 */ /* 0x002fe40000410000 */
[C---:B--2---:R-:W-:Y:S01]  /*4a50*/  FMUL.FTZ R7, R83.reuse, R7 ;  /* 0x0000000753077220 */ /* 0x044fe20000410000 */
[----:B------:R-:W-:Y:S01]  /*4a60*/  F2FP.BF16.PACK_AB R83, R83, R132 ;  /* 0x000000845353723e */ /* 0x000fe200000010ff */
[----:B------:R1:W2:Y:S01]  /*4a70*/  MUFU.EX2 R135, R76 ;  /* 0x0000004c00877308 */ /* 0x0002a20000000800 */
[----:B------:R-:W-:Y:S01]  /*4a80*/  FMUL.FTZ R6, R6, R142 ;  /* 0x0000008e06067220 */ /* 0x000fe20000410000 */
[----:B------:R-:W-:Y:S01]  /*4a90*/  FSEL R142, R147, -INF , P5 ;  /* 0xff800000938e7808 */ /* 0x000fe20002800000 */
[----:B------:R-:W-:Y:S01]  /*4aa0*/  FMUL.FTZ R7, R7, R143 ;  /* 0x0000008f07077220 */ /* 0x000fe20000410000 */
[----:B------:R-:W-:Y:S01]  /*4ab0*/  ISETP.GT.AND P5, PT, R2, 0x40, PT ;  /* 0x000000400200780c */ /* 0x000fe20003fa4270 */
[----:B------:R-:W-:Y:S01]  /*4ac0*/  FMUL.FTZ R18, R5, R18 ;  /* 0x0000001205127220 */ /* 0x000fe20000410000 */
[----:B---3--:R-:W-:Y:S01]  /*4ad0*/  F2FP.BF16.PACK_AB R5, R133, R5 ;  /* 0x000000058505723e */ /* 0x008fe200000010ff */
[----:B------:R-:W-:Y:S01]  /*4ae0*/  FFMA.FTZ R145, -R145, R145, 1 ;  /* 0x3f80000091917423 */ /* 0x000fe20000010191 */
[----:B------:R-:W-:Y:S01]  /*4af0*/  F2FP.BF16.PACK_AB R6, R7, R6 ;  /* 0x000000060706723e */ /* 0x000fe200000010ff */
[----:B------:R-:W-:Y:S01]  /*4b00*/  FMUL.FTZ R18, R18, R154 ;  /* 0x0000009a12127220 */ /* 0x000fe20000410000 */
[----:B------:R-:W3:Y:S01]  /*4b10*/  LDS R7, [R246.X4+0x12320] ;  /* 0x01232000f6077984 */ /* 0x000ee20000004800 */
[----:B------:R-:W-:Y:S02]  /*4b20*/  FFMA.FTZ R154, R142, c[0x0][0x29c], -R139 ;  /* 0x0000a7008e9a7a23 */ /* 0x000fe4000001088b */
[----:B------:R-:W-:Y:S01]  /*4b30*/  FMUL.FTZ R22, R82, R22 ;  /* 0x0000001652167220 */ /* 0x000fe20000410000 */
[----:B------:R-:W-:Y:S01]  /*4b40*/  STS [R247+0x12480], R79 ;  /* 0x0124804ff7007388 */ /* 0x000fe20000000800 */
[C---:B------:R-:W-:Y:S01]  /*4b50*/  F2FP.BF16.PACK_AB R82, R158.reuse, R82 ;  /* 0x000000529e52723e */ /* 0x040fe200000010ff */
[----:B------:R-:W-:Y:S01]  /*4b60*/  FFMA.FTZ R147, -R147, R147, 1 ;  /* 0x3f80000093937423 */ /* 0x000fe20000010193 */
[----:B------:R-:W-:Y:S01]  /*4b70*/  MUFU.EX2 R154, R154 ;  /* 0x0000009a009a7308 */ /* 0x000fe20000000800 */
[----:B------:R-:W-:Y:S01]  /*4b80*/  STS [R248], R83 ;  /* 0x00000053f8007388 */ /* 0x000fe20000000800 */
[----:B------:R-:W-:Y:S02]  /*4b90*/  FMUL.FTZ R19, R133, R19 ;  /* 0x0000001385137220 */ /* 0x000fe40000410000 */
[----:B------:R-:W-:Y:S02]  /*4ba0*/  FMUL.FTZ R23, R158, R23 ;  /* 0x000000179e177220 */ /* 0x000fe40000410000 */
[----:B------:R-:W-:Y:S01]  /*4bb0*/  FMUL.FTZ R19, R19, R155 ;  /* 0x0000009b13137220 */ /* 0x000fe20000410000 */
[C---:B-1----:R-:W-:Y:S01]  /*4bc0*/  FSEL R76, R148.reuse, -INF , P1 ;  /* 0xff800000944c7808 */ /* 0x042fe20000800000 */
[----:B------:R-:W-:Y:S01]  /*4bd0*/  FFMA.FTZ R148, -R148, R148, 1 ;  /* 0x3f80000094947423 */ /* 0x000fe20000010194 */
[----:B------:R-:W-:Y:S01]  /*4be0*/  ISETP.GT.AND P1, PT, R4, 0x21, PT ;  /* 0x000000210400780c */ /* 0x000fe20003f24270 */
[----:B------:R-:W-:Y:S01]  /*4bf0*/  FMUL.FTZ R22, R22, R137 ;  /* 0x0000008916167220 */ /* 0x000fe20000410000 */
[----:B------:R-:W-:Y:S01]  /*4c00*/  F2FP.BF16.PACK_AB R18, R19, R18 ;  /* 0x000000121312723e */ /* 0x000fe200000010ff */
[--C-:B------:R-:W-:Y:S01]  /*4c10*/  FFMA.FTZ R76, R76, c[0x0][0x29c], -R157.reuse ;  /* 0x0000a7004c4c7a23 */ /* 0x100fe2000001089d */
[C---:B------:R-:W-:Y:S01]  /*4c20*/  FSEL R152, R149.reuse, -INF , P1 ;  /* 0xff80000095987808 */ /* 0x040fe20000800000 */
[----:B------:R-:W-:Y:S01]  /*4c30*/  FFMA.FTZ R149, -R149, R149, 1 ;  /* 0x3f80000095957423 */ /* 0x000fe20000010195 */
[----:B------:R-:W-:Y:S01]  /*4c40*/  ISETP.GT.AND P1, PT, R4, 0x41, PT ;  /* 0x000000410400780c */ /* 0x000fe20003f24270 */
[----:B------:R-:W-:Y:S02]  /*4c50*/  FMUL.FTZ R23, R23, R138 ;  /* 0x0000008a17177220 */ /* 0x000fe40000410000 */
[----:B------:R-:W-:Y:S01]  /*4c60*/  FFMA.FTZ R152, R152, c[0x0][0x29c], -R157 ;  /* 0x0000a70098987a23 */ /* 0x000fe2000001089d */
[----:B------:R-:W-:Y:S01]  /*4c70*/  FSEL R4, R209, -INF , P1 ;  /* 0xff800000d1047808 */ /* 0x000fe20000800000 */
[----:B------:R-:W1:Y:S01]  /*4c80*/  MUFU.EX2 R76, R76 ;  /* 0x0000004c004c7308 */ /* 0x000e620000000800 */
[----:B------:R-:W-:Y:S01]  /*4c90*/  ISETP.GT.AND P1, PT, R2, RZ, PT ;  /* 0x000000ff0200720c */ /* 0x000fe20003f24270 */
[----:B----4-:R-:W-:Y:S01]  /*4ca0*/  FADD.FTZ R8, R8, -R3 ;  /* 0x8000000308087221 */ /* 0x010fe20000010000 */
[----:B------:R-:W-:Y:S01]  /*4cb0*/  F2FP.BF16.PACK_AB R22, R23, R22 ;  /* 0x000000161716723e */ /* 0x000fe200000010ff */
[----:B------:R-:W-:Y:S01]  /*4cc0*/  FFMA.FTZ R157, R4, c[0x0][0x29c], -R157 ;  /* 0x0000a700049d7a23 */ /* 0x000fe2000001089d */
[----:B------:R-:W-:Y:S01]  /*4cd0*/  FSEL R143, R146, -INF , P1 ;  /* 0xff800000928f7808 */ /* 0x000fe20000800000 */
[----:B------:R-:W-:Y:S01]  /*4ce0*/  FMUL.FTZ R8, R134, R8 ;  /* 0x0000000886087220 */ /* 0x000fe20000410000 */
[----:B------:R-:W-:Y:S01]  /*4cf0*/  ISETP.GT.AND P1, PT, R2, 0x20, PT ;  /* 0x000000200200780c */ /* 0x000fe20003f24270 */
[----:B------:R-:W-:Y:S01]  /*4d00*/  FADD.FTZ R9, R9, -R3 ;  /* 0x8000000309097221 */ /* 0x000fe20000010000 */
[----:B--2---:R-:W-:Y:S01]  /*4d10*/  F2FP.BF16.PACK_AB R134, R135, R134 ;  /* 0x000000868786723e */ /* 0x004fe200000010ff */
[----:B------:R-:W-:Y:S01]  /*4d20*/  FFMA.FTZ R143, R143, c[0x0][0x29c], -R139 ;  /* 0x0000a7008f8f7a23 */ /* 0x000fe2000001088b */
[----:B------:R-:W-:Y:S01]  /*4d30*/  FSEL R4, R150, -INF , P1 ;  /* 0xff80000096047808 */ /* 0x000fe20000800000 */
[----:B------:R-:W2:Y:S01]  /*4d40*/  MUFU.EX2 R152, R152 ;  /* 0x0000009800987308 */ /* 0x000ea20000000800 */
[----:B------:R-:W-:Y:S01]  /*4d50*/  ISETP.GT.AND P1, PT, R2, 0x41, PT ;  /* 0x000000410200780c */ /* 0x000fe20003f24270 */
[----:B------:R-:W-:Y:S01]  /*4d60*/  FADD.FTZ R12, R12, -R3 ;  /* 0x800000030c0c7221 */ /* 0x000fe20000010000 */
[----:B------:R-:W-:Y:S01]  /*4d70*/  FSEL R2, R210, -INF , P5 ;  /* 0xff800000d2027808 */ /* 0x000fe20002800000 */
[----:B------:R-:W-:Y:S01]  /*4d80*/  FFMA.FTZ R4, R4, c[0x0][0x29c], -R139 ;  /* 0x0000a70004047a23 */ /* 0x000fe2000001088b */
[----:B------:R-:W-:Y:S01]  /*4d90*/  FSEL R142, R211, -INF , P1 ;  /* 0xff800000d38e7808 */ /* 0x000fe20000800000 */
[--C-:B------:R-:W-:Y:S01]  /*4da0*/  FADD.FTZ R13, R13, -R3.reuse ;  /* 0x800000030d0d7221 */ /* 0x100fe20000010000 */
[----:B------:R-:W-:Y:S01]  /*4db0*/  STS [R247+0x12c80], R134 ;  /* 0x012c8086f7007388 */ /* 0x000fe20000000800 */
[--C-:B------:R-:W-:Y:S01]  /*4dc0*/  FADD.FTZ R24, R24, -R3.reuse ;  /* 0x8000000318187221 */ /* 0x100fe20000010000 */
[----:B------:R-:W-:Y:S01]  /*4dd0*/  PLOP3.LUT P1, PT, PT, PT, UP0, 0x80, 0x0 ;  /* 0x000000000000781c */ /* 0x000fe20003f2f008 */
[----:B------:R-:W4:Y:S01]  /*4de0*/  MUFU.EX2 R143, R143 ;  /* 0x0000008f008f7308 */ /* 0x000f220000000800 */
[----:B------:R-:W-:Y:S02]  /*4df0*/  FADD.FTZ R25, R25, -R3 ;  /* 0x8000000319197221 */ /* 0x000fe40000010000 */
[--C-:B------:R-:W-:Y:S02]  /*4e00*/  FFMA.FTZ R2, R2, c[0x0][0x29c], -R139.reuse ;  /* 0x0000a70002027a23 */ /* 0x100fe4000001088b */
[----:B------:R-:W-:Y:S02]  /*4e10*/  FFMA.FTZ R139, R142, c[0x0][0x29c], -R139 ;  /* 0x0000a7008e8b7a23 */ /* 0x000fe4000001088b */
[----:B------:R-:W-:Y:S02]  /*4e20*/  FMUL.FTZ R9, R135, R9 ;  /* 0x0000000987097220 */ /* 0x000fe40000410000 */
[----:B------:R-:W-:Y:S01]  /*4e30*/  FMUL.FTZ R8, R8, R144 ;  /* 0x0000009008087220 */ /* 0x000fe20000410000 */
[----:B------:R-:W5:Y:S01]  /*4e40*/  MUFU.EX2 R4, R4 ;  /* 0x0000000400047308 */ /* 0x000f620000000800 */
[----:B------:R-:W-:Y:S02]  /*4e50*/  FMUL.FTZ R9, R9, R145 ;  /* 0x0000009109097220 */ /* 0x000fe40000410000 */
[----:B-1----:R-:W-:Y:S01]  /*4e60*/  FMUL.FTZ R12, R76, R12 ;  /* 0x0000000c4c0c7220 */ /* 0x002fe20000410000 */
[----:B--2---:R-:W-:Y:S01]  /*4e70*/  F2FP.BF16.PACK_AB R76, R152, R76 ;  /* 0x0000004c984c723e */ /* 0x004fe200000010ff */
[----:B------:R-:W-:Y:S01]  /*4e80*/  FMUL.FTZ R24, R21, R24 ;  /* 0x0000001815187220 */ /* 0x000fe20000410000 */
[----:B------:R-:W-:Y:S01]  /*4e90*/  F2FP.BF16.PACK_AB R8, R9, R8 ;  /* 0x000000080908723e */ /* 0x000fe200000010ff */
[--C-:B---3--:R-:W-:Y:S02]  /*4ea0*/  FADD.FTZ R10, R10, -R7.reuse ;  /* 0x800000070a0a7221 */ /* 0x108fe40000010000 */
[--C-:B------:R-:W-:Y:S01]  /*4eb0*/  FADD.FTZ R11, R11, -R7.reuse ;  /* 0x800000070b0b7221 */ /* 0x100fe20000010000 */
[----:B------:R-:W1:Y:S01]  /*4ec0*/  MUFU.EX2 R157, R157 ;  /* 0x0000009d009d7308 */ /* 0x000e620000000800 */
[----:B------:R-:W-:Y:S02]  /*4ed0*/  FFMA.FTZ R146, -R146, R146, 1 ;  /* 0x3f80000092927423 */ /* 0x000fe40000010192 */
[C---:B------:R-:W-:Y:S01]  /*4ee0*/  FMUL.FTZ R11, R154.reuse, R11 ;  /* 0x0000000b9a0b7220 */ /* 0x040fe20000410000 */
[----:B----4-:R-:W-:Y:S01]  /*4ef0*/  F2FP.BF16.PACK_AB R3, R154, R143 ;  /* 0x0000008f9a03723e */ /* 0x010fe200000010ff */
[----:B------:R-:W-:Y:S02]  /*4f00*/  FMUL.FTZ R10, R143, R10 ;  /* 0x0000000a8f0a7220 */ /* 0x000fe40000410000 */
[----:B------:R-:W-:Y:S02]  /*4f10*/  FMUL.FTZ R11, R11, R147 ;  /* 0x000000930b0b7220 */ /* 0x000fe40000410000 */
[----:B------:R2:W-:Y:S01]  /*4f20*/  STS [R248+0x800], R3 ;  /* 0x00080003f8007388 */ /* 0x0005e20000000800 */
[----:B------:R-:W-:Y:S01]  /*4f30*/  MUFU.EX2 R139, R139 ;  /* 0x0000008b008b7308 */ /* 0x000fe20000000800 */
[----:B------:R-:W-:Y:S02]  /*4f40*/  FMUL.FTZ R10, R10, R146 ;  /* 0x000000920a0a7220 */ /* 0x000fe40000410000 */
[----:B------:R-:W-:Y:S01]  /*4f50*/  STS [R247+0x13480], R77 ;  /* 0x0134804df7007388 */ /* 0x000fe20000000800 */
[----:B-----5:R-:W-:Y:S01]  /*4f60*/  F2FP.BF16.PACK_AB R9, R153, R4 ;  /* 0x000000049909723e */ /* 0x020fe200000010ff */
[----:B------:R-:W-:Y:S01]  /*4f70*/  FMUL.FTZ R13, R152, R13 ;  /* 0x0000000d980d7220 */ /* 0x000fe20000410000 */
[----:B------:R-:W-:Y:S01]  /*4f80*/  F2FP.BF16.PACK_AB R10, R11, R10 ;  /* 0x0000000a0b0a723e */ /* 0x000fe200000010ff */
[----:B------:R-:W-:Y:S01]  /*4f90*/  STS [R248+0x1000], R5 ;  /* 0x00100005f8007388 */ /* 0x000fe20000000800 */
[--C-:B------:R-:W-:Y:S02]  /*4fa0*/  FADD.FTZ R14, R14, -R7.reuse ;  /* 0x800000070e0e7221 */ /* 0x100fe40000010000 */
[----:B------:R-:W2:Y:S01]  /*4fb0*/  MUFU.EX2 R2, R2 ;  /* 0x0000000200027308 */ /* 0x000ea20000000800 */
[----:B------:R-:W-:Y:S01]  /*4fc0*/  STS [R247+0x13c80], R76 ;  /* 0x013c804cf7007388 */ /* 0x000fe20000000800 */
[--C-:B------:R-:W-:Y:S01]  /*4fd0*/  FADD.FTZ R15, R15, -R7.reuse ;  /* 0x800000070f0f7221 */ /* 0x100fe20000010000 */
[----:B-1----:R-:W-:Y:S02]  /*4fe0*/  F2FP.BF16.PACK_AB R21, R157, R21 ;  /* 0x000000159d15723e */ /* 0x002fe400000010ff */
[----:B------:R-:W-:Y:S01]  /*4ff0*/  STS [R248+0x1800], R9 ;  /* 0x00180009f8007388 */ /* 0x000fe20000000800 */
[----:B------:R-:W-:Y:S02]  /*5000*/  FMUL.FTZ R12, R12, R148 ;  /* 0x000000940c0c7220 */ /* 0x000fe40000410000 */
[----:B------:R-:W-:Y:S01]  /*5010*/  FMUL.FTZ R13, R13, R149 ;  /* 0x000000950d0d7220 */ /* 0x000fe20000410000 */
[----:B------:R-:W-:Y:S01]  /*5020*/  STS [R247+0x14480], R80 ;  /* 0x01448050f7007388 */ /* 0x000fe20000000800 */
[----:B------:R-:W-:Y:S02]  /*5030*/  FMUL.FTZ R14, R4, R14 ;  /* 0x0000000e040e7220 */ /* 0x000fe40000410000 */
[----:B------:R-:W-:Y:S01]  /*5040*/  FMUL.FTZ R15, R153, R15 ;  /* 0x0000000f990f7220 */ /* 0x000fe20000410000 */
[----:B------:R-:W-:Y:S01]  /*5050*/  STS [R248+0x2000], R82 ;  /* 0x00200052f8007388 */ /* 0x000fe20000000800 */
[----:B------:R-:W-:Y:S01]  /*5060*/  FFMA.FTZ R150, -R150, R150, 1 ;  /* 0x3f80000096967423 */ /* 0x000fe20000010196 */
[----:B------:R-:W-:Y:S01]  /*5070*/  F2FP.BF16.PACK_AB R12, R13, R12 ;  /* 0x0000000c0d0c723e */ /* 0x000fe200000010ff */
[----:B------:R-:W-:Y:S01]  /*5080*/  FMUL.FTZ R15, R15, R151 ;  /* 0x000000970f0f7220 */ /* 0x000fe20000410000 */
[----:B------:R-:W-:Y:S01]  /*5090*/  STS [R247+0x14c80], R21 ;  /* 0x014c8015f7007388 */ /* 0x000fe20000000800 */
[----:B------:R-:W-:Y:S02]  /*50a0*/  FMUL.FTZ R14, R14, R150 ;  /* 0x000000960e0e7220 */ /* 0x000fe40000410000 */
[----:B------:R-:W-:Y:S02]  /*50b0*/  FMUL.FTZ R25, R157, R25 ;  /* 0x000000199d197220 */ /* 0x000fe40000410000 */
[----:B------:R-:W-:Y:S01]  /*50c0*/  FFMA.FTZ R209, -R209, R209, 1 ;  /* 0x3f800000d1d17423 */ /* 0x000fe200000101d1 */
[----:B------:R-:W-:Y:S01]  /*50d0*/  F2FP.BF16.PACK_AB R14, R15, R14 ;  /* 0x0000000e0f0e723e */ /* 0x000fe200000010ff */
[--C-:B------:R-:W-:Y:S01]  /*50e0*/  FADD.FTZ R26, R26, -R7.reuse ;  /* 0x800000071a1a7221 */ /* 0x100fe20000010000 */
[----:B--2---:R-:W-:Y:S01]  /*50f0*/  F2FP.BF16.PACK_AB R3, R139, R2 ;  /* 0x000000028b03723e */ /* 0x004fe200000010ff */
[----:B------:R-:W-:Y:S02]  /*5100*/  FADD.FTZ R27, R27, -R7 ;  /* 0x800000071b1b7221 */ /* 0x000fe40000010000 */
        /* <DEDUP_REMOVED lines=8> */
[----:B------:R-:W-:Y:S01]  /*5190*/  FMUL.FTZ R26, R2, R26 ;  /* 0x0000001a021a7220 */ /* 0x000fe20000410000 */
[----:B------:R-:W-:Y:S01]  /*51a0*/  SHF.L.U32 R2, R230, 0x1, RZ ;  /* 0x00000001e6027819 */ /* 0x000fe200000006ff */
        /* <DEDUP_REMOVED lines=119> */
[C---:B------:R-:W-:Y:S02]  /*5920*/  ISETP.LT.OR P1, PT, R8.reuse, 0x21, !P1 ;  /* 0x000000210800780c */ /* 0x040fe40004f21670 */
        /* <DEDUP_REMOVED lines=15> */
.L_x_904:
[-C--:B-12-4-:R-:W-:Y:S01]  /*5a20*/  HMMA.16816.F32.BF16 R4, R80, R16.reuse, RZ ;  /* 0x000000105004723c */ /* 0x096fe200000418ff */
[----:B------:R-:W-:Y:S01]  /*5a30*/  LDSM.16.M88.4 R140, [R227+0x1000] ;  /* 0x00100000e38c783b */ /* 0x000fe20000000200 */
[----:B------:R-:W-:Y:S02]  /*5a40*/  USHF.L.U32 UR16, UR16, 0xd, URZ ;  /* 0x0000000d10107899 */ /* 0x000fe4000800063f */
[----:B------:R-:W-:Y:S01]  /*5a50*/  UISETP.GE.AND UP0, UPT, UR11, UR10, UPT ;  /* 0x0000000a0b00728c */ /* 0x000fe2000bf06270 */
[----:B------:R-:W1:Y:S01]  /*5a60*/  LDSM.16.MT88.4 R144, [R2+0x1080] ;  /* 0x001080000290783b */ /* 0x000e620000004200 */
[----:B------:R-:W-:Y:S02]  /*5a70*/  UIADD3 UR7, UR4, 0x1, URZ ;  /* 0x0000000104077890 */ /* 0x000fe4000fffe03f */
[C---:B------:R-:W-:Y:S01]  /*5a80*/  HMMA.16816.F32.BF16 R8, R132.reuse, R16, RZ ;  /* 0x000000108408723c */ /* 0x040fe200000418ff */
[----:B------:R-:W2:Y:S01]  /*5a90*/  LDSM.16.M88.4 R148, [R227+0x1800] ;  /* 0x00180000e394783b */ /* 0x000ea20000000200 */
        /* <DEDUP_REMOVED lines=11> */
[----:B------:R-:W3:Y:S07]  /*5b50*/  LDSM.16.MT88.4 R132, [R2+0x4080] ;  /* 0x004080000284783b */ /* 0x000eee0000004200 */
[----:B------:R-:W-:Y:S01]  /*5b60*/  HMMA.16816.F32.BF16 R80, R80, R138, RZ ;  /* 0x0000008a5050723c */ /* 0x000fe200000418ff */
[----:B------:R-:W-:Y:S07]  /*5b70*/  LDSM.16.M88.4 R136, [R226+0x1000] ;  /* 0x00100000e288783b */ /* 0x000fee0000000200 */
        /* <DEDUP_REMOVED lines=12> */
[C---:B--2---:R-:W-:Y:S08]  /*5c40*/  HMMA.16816.F32.BF16 R8, R148.reuse, R144, R8 ;  /* 0x000000909408723c */ /* 0x044ff00000041808 */
[-C--:B------:R-:W-:Y:S08]  /*5c50*/  HMMA.16816.F32.BF16 R12, R148, R146.reuse, R12 ;  /* 0x00000092940c723c */ /* 0x080ff0000004180c */
[C---:B------:R-:W-:Y:S01]  /*5c60*/  HMMA.16816.F32.BF16 R16, R140.reuse, R146, R16 ;  /* 0x000000928c10723c */ /* 0x040fe20000041810 */
[----:B------:R-:W-:Y:S07]  /*5c70*/  LDSM.16.M88.4 R144, [R227+0x2800] ;  /* 0x00280000e390783b */ /* 0x000fee0000000200 */
[-C--:B---3--:R-:W-:Y:S08]  /*5c80*/  HMMA.16816.F32.BF16 R20, R140, R132.reuse, R20 ;  /* 0x000000848c14723c */ /* 0x088ff00000041814 */
[C---:B------:R-:W-:Y:S08]  /*5c90*/  HMMA.16816.F32.BF16 R24, R148.reuse, R132, R24 ;  /* 0x000000849418723c */ /* 0x040ff00000041818 */
[-C--:B------:R-:W-:Y:S01]  /*5ca0*/  HMMA.16816.F32.BF16 R76, R148, R134.reuse, R76 ;  /* 0x00000086944c723c */ /* 0x080fe2000004184c */
[----:B------:R-:W-:Y:S07]  /*5cb0*/  LDSM.16.MT88.4 R148, [R2+0x5080] ;  /* 0x005080000294783b */ /* 0x000fee0000004200 */
[----:B------:R-:W-:Y:S01]  /*5cc0*/  HMMA.16816.F32.BF16 R80, R140, R134, R80 ;  /* 0x000000868c50723c */ /* 0x000fe20000041850 */
[----:B------:R-:W-:Y:S04]  /*5cd0*/  LDSM.16.M88.4 R132, [R227+0x2000] ;  /* 0x00200000e384783b */ /* 0x000fe80000000200 */
[----:B------:R-:W1:Y:S03]  /*5ce0*/  LDSM.16.MT88.4 R140, [R2+0x2080] ;  /* 0x00208000028c783b */ /* 0x000e660000004200 */
        /* <DEDUP_REMOVED lines=11> */
[----:B------:R3:W4:Y:S03]  /*5da0*/  LDSM.16.MT88.4 R208, [R2+0x5880] ;  /* 0x0058800002d0783b */ /* 0x0007260000004200 */
[-C--:B-1----:R-:W-:Y:S08]  /*5db0*/  HMMA.16816.F32.BF16 R4, R132, R140.reuse, R4 ;  /* 0x0000008c8404723c */ /* 0x082ff00000041804 */
[C---:B------:R-:W-:Y:S08]  /*5dc0*/  HMMA.16816.F32.BF16 R8, R144.reuse, R140, R8 ;  /* 0x0000008c9008723c */ /* 0x040ff00000041808 */
[-C--:B------:R-:W-:Y:S04]  /*5dd0*/  HMMA.16816.F32.BF16 R12, R144, R142.reuse, R12 ;  /* 0x0000008e900c723c */ /* 0x080fe8000004180c */
[----:B---3--:R-:W-:Y:S04]  /*5de0*/  IADD3 R2, P1, R250, UR16, RZ ;  /* 0x00000010fa027c10 */ /* 0x008fe8000ff3e0ff */
[C---:B------:R-:W-:Y:S01]  /*5df0*/  HMMA.16816.F32.BF16 R16, R132.reuse, R142, R16 ;  /* 0x0000008e8410723c */ /* 0x040fe20000041810 */
[----:B------:R-:W-:Y:S03]  /*5e00*/  LDSM.16.MT88.4 R140, [R228+0x18080] ;  /* 0x01808000e48c783b */ /* 0x000fe60000004200 */
[----:B------:R-:W-:Y:S04]  /*5e10*/  LEA.HI.X.SX32 R3, R3, R249, 0x1, P1 ;  /* 0x000000f903037211 */ /* 0x000fe800008f0eff */
[-C--:B------:R-:W-:Y:S08]  /*5e20*/  HMMA.16816.F32.BF16 R20, R132, R148.reuse, R20 ;  /* 0x000000948414723c */ /* 0x080ff00000041814 */
[C---:B------:R-:W-:Y:S08]  /*5e30*/  HMMA.16816.F32.BF16 R24, R144.reuse, R148, R24 ;  /* 0x000000949018723c */ /* 0x040ff00000041818 */
[-C--:B------:R-:W-:Y:S08]  /*5e40*/  HMMA.16816.F32.BF16 R76, R144, R150.reuse, R76 ;  /* 0x00000096904c723c */ /* 0x080ff0000004184c */
        /* <DEDUP_REMOVED lines=15> */
[-C--:B----4-:R-:W-:Y:S03]  /*5f40*/  HMMA.16816.F32.BF16 R20, R136, R208.reuse, R20 ;  /* 0x000000d08814723c */ /* 0x090fe60000041814 */
        /* <DEDUP_REMOVED lines=149> */
.L_x_902:
        /* <DEDUP_REMOVED lines=160> */
.L_x_907:
        /* <DEDUP_REMOVED lines=8> */
[----:B------:R-:W-:Y:S01]  /*7320*/  USEL UR13, UR13, URZ, !UP1 ;  /* 0x0000003f0d0d7287 */ /* 0x000fe2000c800000 */
[----:B------:R-:W-:Y:S01]  /*7330*/  IMAD.IADD R54, R233, 0x1, -R54 ;  /* 0x00000001e9367824 */ /* 0x000fe200078e0a36 */
[----:B------:R-:W-:Y:S01]  /*7340*/  USEL UR7, UR7, 0x60, UP0 ;  /* 0x0000006007077887 */ /* 0x000fe20008000000 */
[----:B------:R-:W-:Y:S01]  /*7350*/  IMAD.SHL.U32 R0, R2, 0x40, RZ ;  /* 0x0000004002007824 */ /* 0x000fe200078e00ff */
[----:B------:R-:W-:Y:S01]  /*7360*/  LOP3.LUT R3, R3, 0xfffffe00, RZ, 0xc0, !PT ;  /* 0xfffffe0003037812 */ /* 0x000fe200078ec0ff */
[----:B------:R-:W-:Y:S01]  /*7370*/  USEL UR6, UR6, URZ, !UP1 ;  /* 0x0000003f06067287 */ /* 0x000fe2000c800000 */
[----:B------:R-:W-:Y:S01]  /*7380*/  SHF.R.S32.HI R4, RZ, 0x1f, R54 ;  /* 0x0000001fff047819 */ /* 0x000fe20000011436 */
[----:B------:R-:W-:Y:S01]  /*7390*/  ULDC.64 UR4, c[0x0][0x340] ;  /* 0x0000d00000047ab9 */ /* 0x000fe20000000a00 */
[----:B------:R-:W-:Y:S01]  /*73a0*/  LOP3.LUT R0, R0, 0x1c0, RZ, 0xc0, !PT ;  /* 0x000001c000007812 */ /* 0x000fe200078ec0ff */
[----:B------:R-:W-:Y:S01]  /*73b0*/  UIMAD UR4, UR6, UR4, URZ ;  /* 0x00000004060472a4 */ /* 0x000fe2000f8e023f */
[----:B------:R-:W-:Y:S01]  /*73c0*/  LEA.HI R4, R4, R54, RZ, 0x3 ;  /* 0x0000003604047211 */ /* 0x000fe200078f18ff */
[----:B------:R-:W-:Y:S01]  /*73d0*/  IMAD.SHL.U32 R54, R54, 0x8, RZ ;  /* 0x0000000836367824 */ /* 0x000fe200078e00ff */
[----:B------:R-:W-:Y:S01]  /*73e0*/  IADD3 R58, P0, R2, UR8, RZ ;  /* 0x00000008023a7c10 */ /* 0x000fe2000ff1e0ff */
[----:B------:R-:W-:Y:S01]  /*73f0*/  UIMAD UR4, UR13, UR5, UR4 ;  /* 0x000000050d0472a4 */ /* 0x000fe2000f8e0204 */
[----:B------:R-:W-:Y:S01]  /*7400*/  SHF.R.S32.HI R4, RZ, 0x3, R4 ;  /* 0x00000003ff047819 */ /* 0x000fe20000011404 */
[----:B------:R-:W-:Y:S01]  /*7410*/  BSSY B0, `(.L_x_908) ;  /* 0x000002a000007945 */ /* 0x000fe20003800000 */
[----:B------:R-:W-:-:S02]  /*7420*/  LOP3.LUT R5, R0, 0x38, R54, 0xf8, !PT ;  /* 0x0000003800057812 */ /* 0x000fc400078ef836 */
[----:B------:R-:W-:Y:S01]  /*7430*/  SHF.R.U32.HI R0, RZ, 0x3, R0 ;  /* 0x00000003ff007819 */ /* 0x000fe20000011600 */
[----:B------:R-:W-:Y:S01]  /*7440*/  IMAD R3, R4, 0x1800, R3 ;  /* 0x0000180004037824 */ /* 0x000fe200078e0203 */
[--C-:B------:R-:W-:Y:S01]  /*7450*/  SHF.R.S32.HI R55, RZ, 0x1f, R54.reuse ;  /* 0x0000001fff377819 */ /* 0x100fe20000011436 */
[----:B------:R-:W-:Y:S01]  /*7460*/  IMAD.U32 R4, RZ, RZ, UR14 ;  /* 0x0000000eff047e24 */ /* 0x000fe2000f8e00ff */
[----:B------:R-:W-:Y:S02]  /*7470*/  LOP3.LUT R0, R5, R0, RZ, 0x3c, !PT ;  /* 0x0000000005007212 */ /* 0x000fe400078e3cff */
[----:B------:R-:W-:Y:S01]  /*7480*/  ISETP.GE.AND P5, PT, R2, UR7, PT ;  /* 0x0000000702007c0c */ /* 0x000fe2000bfa6270 */
[----:B------:R-:W-:Y:S01]  /*7490*/  IMAD.WIDE.U32 R56, R236, c[0x0][0x338], R54 ;  /* 0x0000ce00ec387a25 */ /* 0x000fe200078e0036 */
[----:B------:R-:W-:Y:S02]  /*74a0*/  LEA.HI.X.SX32 R59, R2, UR9, 0x1, P0 ;  /* 0x00000009023b7c11 */ /* 0x000fe400080f0eff */
[----:B------:R-:W-:Y:S01]  /*74b0*/  ISETP.GE.OR P0, PT, R54, c[0x0][0x324], P5 ;  /* 0x0000c90036007a0c */ /* 0x000fe20002f06670 */
[----:B------:R-:W-:Y:S01]  /*74c0*/  IMAD.IADD R0, R3, 0x1, R0 ;  /* 0x0000000103007824 */ /* 0x000fe200078e0200 */
[----:B------:R-:W-:Y:S01]  /*74d0*/  SHF.R.S32.HI R3, RZ, 0x1f, R236 ;  /* 0x0000001fff037819 */ /* 0x000fe200000114ec */
[----:B------:R-:W-:-:S04]  /*74e0*/  IMAD.WIDE R58, R4, 0x60, R58 ;  /* 0x00000060043a7825 */ /* 0x000fc800078e023a */
[----:B------:R-:W-:Y:S02]  /*74f0*/  IMAD.SHL.U32 R5, R0, 0x2, RZ ;  /* 0x0000000200057824 */ /* 0x000fe400078e00ff */
[----:B------:R-:W-:-:S03]  /*7500*/  IMAD R0, R3, c[0x0][0x338], RZ ;  /* 0x0000ce0003007a24 */ /* 0x000fc600078e02ff */
[----:B------:R1:W2:Y:S01]  /*7510*/  LDS.128 R48, [R5+0x6880] ;  /* 0x0068800005307984 */ /* 0x0002a20000000c00 */
[----:B------:R-:W-:-:S03]  /*7520*/  IMAD R0, R236, c[0x0][0x33c], R0 ;  /* 0x0000cf00ec007a24 */ /* 0x000fc600078e0200 */
[----:B------:R1:W3:Y:S01]  /*7530*/  LDS.128 R44, [R5+0x7080] ;  /* 0x00708000052c7984 */ /* 0x0002e20000000c00 */
[----:B------:R-:W-:Y:S02]  /*7540*/  IMAD.IADD R57, R57, 0x1, R0 ;  /* 0x0000000139397824 */ /* 0x000fe400078e0200 */
[----:B------:R-:W-:Y:S01]  /*7550*/  IMAD.U32 R0, RZ, RZ, UR13 ;  /* 0x0000000dff007e24 */ /* 0x000fe2000f8e00ff */
[----:B------:R1:W4:Y:S03]  /*7560*/  LDS.128 R40, [R5+0x7880] ;  /* 0x0078800005287984 */ /* 0x0003260000000c00 */
[----:B------:R-:W-:Y:S01]  /*7570*/  IMAD.WIDE.U32 R56, R0, c[0x0][0x340], R56 ;  /* 0x0000d00000387a25 */ /* 0x000fe200078e0038 */
[----:B------:R1:W1:Y:S04]  /*7580*/  LDS.128 R36, [R5+0x8080] ;  /* 0x0080800005247984 */ /* 0x0002680000000c00 */
[----:B------:R1:W1:Y:S01]  /*7590*/  LDS.128 R32, [R5+0x8880] ;  /* 0x0088800005207984 */ /* 0x0002620000000c00 */
[----:B------:R-:W-:-:S03]  /*75a0*/  IADD3 R61, R57, UR4, RZ ;  /* 0x00000004393d7c10 */ /* 0x000fc6000fffe0ff */
[----:B------:R1:W1:Y:S04]  /*75b0*/  LDS.128 R28, [R5+0x80] ;  /* 0x00008000051c7984 */ /* 0x0002680000000c00 */
        /* <DEDUP_REMOVED lines=15> */
.L_x_909:
[----:B--2---:R-:W-:Y:S05]  /*76b0*/  BSYNC B0 ;  /* 0x0000000000007941 */ /* 0x004fea0003800000 */
.L_x_908:
        /* <DEDUP_REMOVED lines=16> */
.L_x_911:
[----:B------:R-:W-:Y:S05]  /*77c0*/  BSYNC B0 ;  /* 0x0000000000007941 */ /* 0x000fea0003800000 */
.L_x_910:
[----:B------:R-:W-:Y:S01]  /*77d0*/  IADD3 R4, R2, 0x20, RZ ;  /* 0x0000002002047810 */ /* 0x000fe20007ffe0ff */
        /* <DEDUP_REMOVED lines=14> */
[----:B---3--:R1:W-:Y:S02]  /*78c0*/  STG.E.128 [R48.64], R44 ;  /* 0x0000002c30007986 */ /* 0x0083e4000c101d12 */
.L_x_913:
[----:B------:R-:W-:Y:S05]  /*78d0*/  BSYNC B0 ;  /* 0x0000000000007941 */ /* 0x000fea0003800000 */
.L_x_912:
        /* <DEDUP_REMOVED lines=11> */
[----:B-1-3--:R-:W-:-:S03]  /*7990*/  LEA R44, P0, R6, c[0x0][0x318], 0x1 ;  /* 0x0000c600062c7a11 */ /* 0x00afc600078008ff */
[----:B------:R-:W-:-:S05]  /*79a0*/  IMAD R4, R5, c[0x0][0x334], R4 ;  /* 0x0000cd0005047a24 */ /* 0x000fca00078e0204 */
[----:B------:R-:W-:-:S04]  /*79b0*/  IADD3 R4, R7, R4, RZ ;  /* 0x0000000407047210 */ /* 0x000fc80007ffe0ff */
[----:B------:R-:W-:-:S05]  /*79c0*/  LEA.HI.X R45, R6, c[0x0][0x31c], R4, 0x1, P0 ;  /* 0x0000c700062d7a11 */ /* 0x000fca00000f0c04 */
[----:B----4-:R1:W-:Y:S02]  /*79d0*/  STG.E.128 [R44.64], R40 ;  /* 0x000000282c007986 */ /* 0x0103e4000c101d12 */
.L_x_915:
[----:B------:R-:W-:Y:S05]  /*79e0*/  BSYNC B0 ;  /* 0x0000000000007941 */ /* 0x000fea0003800000 */
.L_x_914:
        /* <DEDUP_REMOVED lines=16> */
.L_x_917:
[----:B------:R-:W-:Y:S05]  /*7af0*/  BSYNC B0 ;  /* 0x0000000000007941 */ /* 0x000fea0003800000 */
.L_x_916:
        /* <DEDUP_REMOVED lines=16> */
.L_x_919:
[----:B------:R-:W-:Y:S05]  /*7c00*/  BSYNC B0 ;  /* 0x0000000000007941 */ /* 0x000fea0003800000 */
.L_x_918:
        /* <DEDUP_REMOVED lines=20> */
.L_x_921:
[----:B------:R-:W-:Y:S05]  /*7d50*/  BSYNC B0 ;  /* 0x0000000000007941 */ /* 0x000fea0003800000 */
.L_x_920:
        /* <DEDUP_REMOVED lines=14> */
.L_x_923:
[----:B------:R-:W-:Y:S05]  /*7e40*/  BSYNC B0 ;  /* 0x0000000000007941 */ /* 0x000fea0003800000 */
.L_x_922:
        /* <DEDUP_REMOVED lines=14> */
.L_x_925:
[----:B------:R-:W-:Y:S05]  /*7f30*/  BSYNC B0 ;  /* 0x0000000000007941 */ /* 0x000fea0003800000 */
.L_x_924:
        /* <DEDUP_REMOVED lines=14> */
.L_x_927:
[----:B------:R-:W-:Y:S05]  /*8020*/  BSYNC B0 ;  /* 0x0000000000007941 */ /* 0x000fea0003800000 */
.L_x_926:
        /* <DEDUP_REMOVED lines=14> */
.L_x_929:
[----:B------:R-:W-:Y:S05]  /*8110*/  BSYNC B0 ;  /* 0x0000000000007941 */ /* 0x000fea0003800000 */
.L_x_928:
        /* <DEDUP_REMOVED lines=14> */
.L_x_906:
        /* <DEDUP_REMOVED lines=34> */
.L_x_930:
[----:B------:R-:W-:Y:S01]  /*8420*/  SHF.R.S32.HI R3, RZ, 0x1f, R233 ;  /* 0x0000001fff037819 */ /* 0x000fe200000114e9 */
[----:B------:R-:W-:Y:S01]  /*8430*/  UIMAD UR7, UR14, -0x60, UR7 ;  /* 0xffffffa00e0778a4 */ /* 0x000fe2000f8e0207 */
[----:B------:R-:W-:Y:S01]  /*8440*/  SHF.R.S32.HI R2, RZ, 0x1f, R236 ;  /* 0x0000001fff027819 */ /* 0x000fe200000114ec */
[----:B------:R-:W-:Y:S01]  /*8450*/  USHF.R.S32.HI UR6, URZ, 0x1f, UR13 ;  /* 0x0000001f3f067899 */ /* 0x000fe2000801140d */
[----:B------:R-:W-:Y:S01]  /*8460*/  LEA.HI R3, R3, R233, RZ, 0x4 ;  /* 0x000000e903037211 */ /* 0x000fe200078f20ff */
[----:B------:R-:W-:Y:S01]  /*8470*/  USEL UR13, UR13, URZ, !UP1 ;  /* 0x0000003f0d0d7287 */ /* 0x000fe2000c800000 */
[----:B------:R-:W-:Y:S01]  /*8480*/  IMAD.U32 R8, RZ, RZ, UR14 ;  /* 0x0000000eff087e24 */ /* 0x000fe2000f8e00ff */
[----:B------:R-:W-:Y:S01]  /*8490*/  USEL UR6, UR6, URZ, !UP1 ;  /* 0x0000003f06067287 */ /* 0x000fe2000c800000 */
[----:B------:R-:W-:Y:S01]  /*84a0*/  LOP3.LUT R12, R3, 0x1ffffff0, RZ, 0xc0, !PT ;  /* 0x1ffffff0030c7812 */ /* 0x000fe200078ec0ff */
[----:B------:R-:W-:Y:S01]  /*84b0*/  IMAD R6, R2, c[0x0][0x308], RZ ;  /* 0x0000c20002067a24 */ /* 0x000fe200078e02ff */
[----:B------:R-:W-:Y:S01]  /*84c0*/  SHF.R.S32.HI R3, RZ, 0x4, R3 ;  /* 0x00000004ff037819 */ /* 0x000fe20000011403 */
[----:B------:R-:W-:Y:S01]  /*84d0*/  ULDC.64 UR4, c[0x0][0x310] ;  /* 0x0000c40000047ab9 */ /* 0x000fe20000000a00 */
[----:B------:R-:W-:Y:S01]  /*84e0*/  IMAD.U32 R0, RZ, RZ, UR13 ;  /* 0x0000000dff007e24 */ /* 0x000fe2000f8e00ff */
[----:B------:R-:W-:Y:S01]  /*84f0*/  UIMAD UR4, UR6, UR4, URZ ;  /* 0x00000004060472a4 */ /* 0x000fe2000f8e023f */
[----:B------:R-:W-:Y:S01]  /*8500*/  IMAD.IADD R12, R233, 0x1, -R12 ;  /* 0x00000001e90c7824 */ /* 0x000fe200078e0a0c */
[----:B------:R-:W-:Y:S01]  /*8510*/  ISETP.GE.AND P5, PT, R3, UR7, PT ;  /* 0x0000000703007c0c */ /* 0x000fe2000bfa6270 */
[----:B------:R-:W-:Y:S01]  /*8520*/  IMAD R6, R236, c[0x0][0x30c], R6 ;  /* 0x0000c300ec067a24 */ /* 0x000fe200078e0206 */
[----:B------:R-:W-:Y:S01]  /*8530*/  UIMAD UR4, UR13, UR5, UR4 ;  /* 0x000000050d0472a4 */ /* 0x000fe2000f8e0204 */
[----:B------:R-:W-:Y:S01]  /*8540*/  IMAD.SHL.U32 R12, R12, 0x8, RZ ;  /* 0x000000080c0c7824 */ /* 0x000fe200078e00ff */
[----:B------:R-:W-:Y:S04]  /*8550*/  BSSY B0, `(.L_x_931) ;  /* 0x0000014000007945 */ /* 0x000fe80003800000 */
[----:B------:R-:W-:-:S05]  /*8560*/  SHF.R.S32.HI R13, RZ, 0x1f, R12 ;  /* 0x0000001fff0d7819 */ /* 0x000fca000001140c */
[----:B------:R-:W-:-:S04]  /*8570*/  IMAD.WIDE.U32 R4, R236, c[0x0][0x308], R12 ;  /* 0x0000c200ec047a25 */ /* 0x000fc800078e000c */
[----:B------:R-:W-:Y:S02]  /*8580*/  IMAD.IADD R7, R5, 0x1, R6 ;  /* 0x0000000105077824 */ /* 0x000fe400078e0206 */
[----:B------:R-:W-:Y:S01]  /*8590*/  IMAD.MOV.U32 R6, RZ, RZ, R4 ;  /* 0x000000ffff067224 */ /* 0x000fe200078e0004 */
[----:B------:R-:W-:-:S03]  /*85a0*/  IADD3 R4, P0, R3, UR8, RZ ;  /* 0x0000000803047c10 */ /* 0x000fc6000ff1e0ff */
[----:B------:R-:W-:Y:S01]  /*85b0*/  IMAD.WIDE.U32 R6, R0, c[0x0][0x310], R6 ;  /* 0x0000c40000067a25 */ /* 0x000fe200078e0006 */
[----:B------:R-:W-:Y:S02]  /*85c0*/  LEA.HI.X.SX32 R5, R3, UR9, 0x1, P0 ;  /* 0x0000000903057c11 */ /* 0x000fe400080f0eff */
[----:B------:R-:W-:Y:S02]  /*85d0*/  ISETP.GE.OR P0, PT, R12, c[0x0][0x2f4], P5 ;  /* 0x0000bd000c007a0c */ /* 0x000fe40002f06670 */
[----:B------:R-:W-:Y:S01]  /*85e0*/  IADD3 R11, R7, UR4, RZ ;  /* 0x00000004070b7c10 */ /* 0x000fe2000fffe0ff */
[----:B------:R-:W-:-:S10]  /*85f0*/  IMAD.WIDE R8, R8, 0x60, R4 ;  /* 0x0000006008087825 */ /* 0x000fd400078e0204 */
        /* <DEDUP_REMOVED lines=9> */
.L_x_932:
[----:B------:R-:W-:Y:S05]  /*8690*/  BSYNC B0 ;  /* 0x0000000000007941 */ /* 0x000fea0003800000 */
.L_x_931:
        /* <DEDUP_REMOVED lines=16> */
.L_x_934:
[----:B------:R-:W-:Y:S05]  /*87a0*/  BSYNC B0 ;  /* 0x0000000000007941 */ /* 0x000fea0003800000 */
.L_x_933:
        /* <DEDUP_REMOVED lines=16> */
.L_x_936:
[----:B------:R-:W-:Y:S05]  /*88b0*/  BSYNC B0 ;  /* 0x0000000000007941 */ /* 0x000fea0003800000 */
.L_x_935:
        /* <DEDUP_REMOVED lines=16> */
.L_x_938:
[----:B------:R-:W-:Y:S05]  /*89c0*/  BSYNC B0 ;  /* 0x0000000000007941 */ /* 0x000fea0003800000 */
.L_x_937:
        /* <DEDUP_REMOVED lines=16> */
.L_x_940:
[----:B------:R-:W-:Y:S05]  /*8ad0*/  BSYNC B0 ;  /* 0x0000000000007941 */ /* 0x000fea0003800000 */
.L_x_939:
[----:B------:R-:W-:Y:S01]  /*8ae0*/  IADD3 R3, R3, 0x50, RZ ;  /* 0x0000005003037810 */ /* 0x000fe20007ffe0ff */
[----:B------:R-:W-:Y:S03]  /*8af0*/  BSSY B0, `(.L_x_941) ;  /* 0x000000e000007945 */ /* 0x000fe60003800000 */
[----:B------:R-:W-:-:S04]  /*8b00*/  ISETP.GE.AND P0, PT, R3, UR7, PT ;  /* 0x0000000703007c0c */ /* 0x000fc8000bf06270 */
        /* <DEDUP_REMOVED lines=12> */
.L_x_942:
[----:B------:R-:W-:Y:S05]  /*8bd0*/  BSYNC B0 ;  /* 0x0000000000007941 */ /* 0x000fea0003800000 */
.L_x_941:
        /* <DEDUP_REMOVED lines=20> */
.L_x_944:
[----:B------:R-:W-:Y:S05]  /*8d20*/  BSYNC B0 ;  /* 0x0000000000007941 */ /* 0x000fea0003800000 */
.L_x_943:
        /* <DEDUP_REMOVED lines=14> */
.L_x_946:
[----:B------:R-:W-:Y:S05]  /*8e10*/  BSYNC B0 ;  /* 0x0000000000007941 */ /* 0x000fea0003800000 */
.L_x_945:
        /* <DEDUP_REMOVED lines=14> */
.L_x_948:
[----:B------:R-:W-:Y:S05]  /*8f00*/  BSYNC B0 ;  /* 0x0000000000007941 */ /* 0x000fea0003800000 */
.L_x_947:
        /* <DEDUP_REMOVED lines=14> */
.L_x_950:
[----:B------:R-:W-:Y:S05]  /*8ff0*/  BSYNC B0 ;  /* 0x0000000000007941 */ /* 0x000fea0003800000 */
.L_x_949:
        /* <DEDUP_REMOVED lines=14> */
.L_x_952:
[----:B------:R-:W-:Y:S05]  /*90e0*/  BSYNC B0 ;  /* 0x0000000000007941 */ /* 0x000fea0003800000 */
.L_x_951:
        /* <DEDUP_REMOVED lines=14> */
.L_x_953:
        /* <DEDUP_REMOVED lines=11> */
.L_x_2311:


//--------------------- .text._ZN7cutlass13device_kernelIN5flash19enable_sm80_to_sm89INS1_16FlashAttnBwdSm80INS1_25CollectiveMainloopBwdSm80ILi2ELi1EN4cute5tupleIJNS5_1CILi64EEENS7_ILi96EEENS7_ILi128EEEEEENS_10bfloat16_tEfNS_4arch4Sm80ELb1ELb0ELb1ELb1ELb0ELb0ELb0ELb0ELi2ELi2ELi2ELi2ELb1EEENS1_24CollectiveEpilogueBwdGQAISB_fSE_Li256ELb1ELb0EEENS1_25SingleTileBwdLPTSchedulerILb1ELi96ELb0EEEEEEEEEvNT_6ParamsE --------------------------
	.section	.text._ZN7cutlass13device_kernelIN5flash19enable_sm80_to_sm89INS1_16FlashAttnBwdSm80INS1_25CollectiveMainloopBwdSm80ILi2ELi1EN4cute5tupleIJNS5_1CILi64EEENS7_ILi96EEENS7_ILi128EEEEEENS_10bfloat16_tEfNS_4arch4Sm80ELb1ELb0ELb1ELb1ELb0ELb0ELb0ELb0ELi2ELi2ELi2ELi2ELb1EEENS1_24CollectiveEpilogueBwdGQAISB_fSE_Li256ELb1ELb0EEENS1_25SingleTileBwdLPTSchedulerILb1ELi96ELb0EEEEEEEEEvNT_6ParamsE,"ax",@progbits
	.sectioninfo	@"SHI_REGISTERS=255"
	.align	128
.text._ZN7cutlass13device_kernelIN5flash19enable_sm80_to_sm89INS1_16FlashAttnBwdSm80INS1_25CollectiveMainloopBwdSm80ILi2ELi1EN4cute5tupleIJNS5_1CILi64EEENS7_ILi96EEENS7_ILi128EEEEEENS_10bfloat16_tEfNS_4arch4Sm80ELb1ELb0ELb1ELb1ELb0ELb0ELb0ELb0ELi2ELi2ELi2ELi2ELb1EEENS1_24CollectiveEpilogueBwdGQAISB_fSE_Li256ELb1ELb0EEENS1_25SingleTileBwdLPTSchedulerILb1ELi96ELb0EEEEEEEEEvNT_6ParamsE:
        .type           _ZN7cutlass13device_kernelIN5flash19enable_sm80_to_sm89INS1_16FlashAttnBwdSm80INS1_25CollectiveMainloopBwdSm80ILi2ELi1EN4cute5tupleIJNS5_1CILi64EEENS7_ILi96EEENS7_ILi128EEEEEENS_10bfloat16_tEfNS_4arch4Sm80ELb1ELb0ELb1ELb1ELb0ELb0ELb0ELb0ELi2ELi2ELi2ELi2ELb1EEENS1_24CollectiveEpilogueBwdGQAISB_fSE_Li256ELb1ELb0EEENS1_25SingleTileBwdLPTSchedulerILb1ELi96ELb0EEEEEEEEEvNT_6ParamsE,@function
        .size           _ZN7cutlass13device_kernelIN5flash19enable_sm80_to_sm89INS1_16FlashAttnBwdSm80INS1_25CollectiveMainloopBwdSm80ILi2ELi1EN4cute5tupleIJNS5_1CILi64EEENS7_ILi96EEENS7_ILi128EEEEEENS_10bfloat16_tEfNS_4arch4Sm80ELb1ELb0ELb1ELb1ELb0ELb0ELb0ELb0ELi2ELi2ELi2ELi2ELb1EEENS1_24CollectiveEpilogueBwdGQAISB_fSE_Li256ELb1ELb0EEENS1_25SingleTileBwdLPTSchedulerILb1ELi96ELb0EEEEEEEEEvNT_6ParamsE,(.L_x_2312 - _ZN7cutlass13device_kernelIN5flash19enable_sm80_to_sm89INS1_16FlashAttnBwdSm80INS1_25CollectiveMainloopBwdSm80ILi2ELi1EN4cute5tupleIJNS5_1CILi64EEENS7_ILi96EEENS7_ILi128EEEEEENS_10bfloat16_tEfNS_4arch4Sm80ELb1ELb0ELb1ELb1ELb0ELb0ELb0ELb0ELi2ELi2ELi2ELi2ELb1EEENS1_24CollectiveEpilogueBwdGQAISB_fSE_Li256ELb1ELb0EEENS1_25SingleTileBwdLPTSchedulerILb1ELi96ELb0EEEEEEEEEvNT_6ParamsE)
        .other          _ZN7cutlass13device_kernelIN5flash19enable_sm80_to_sm89INS1_16FlashAttnBwdSm80INS1_25CollectiveMainloopBwdSm80ILi2ELi1EN4cute5tupleIJNS5_1CILi64EEENS7_ILi96EEENS7_ILi128EEEEEENS_10bfloat16_tEfNS_4arch4Sm80ELb1ELb0ELb1ELb1ELb0ELb0ELb0ELb0ELi2ELi2ELi2ELi2ELb1EEENS1_24CollectiveEpilogueBwdGQAISB_fSE_Li256ELb1ELb0EEENS1_25SingleTileBwdLPTSchedulerILb1ELi96ELb0EEEEEEEEEvNT_6ParamsE,@"STO_CUDA_ENTRY STV_DEFAULT"
_ZN7cutlass13device_kernelIN5flash19enable_sm80_to_sm89INS1_16FlashAttnBwdSm80INS1_25CollectiveMainloopBwdSm80ILi2ELi1EN4cute5tupleIJNS5_1CILi64EEENS7_ILi96EEENS7_ILi128EEEEEENS_10bfloat16_tEfNS_4arch4Sm80ELb1ELb0ELb1ELb1ELb0ELb0ELb0ELb0ELi2ELi2ELi2ELi2ELb1EEENS1_24CollectiveEpilogueBwdGQAISB_fSE_Li256ELb1ELb0EEENS1_25SingleTileBwdLPTSchedulerILb1ELi96ELb0EEEEEEEEEvNT_6ParamsE:
        /* <DEDUP_REMOVED lines=31> */
.L_x_955:
        /* <DEDUP_REMOVED lines=8> */
.L_x_956:
        /* <DEDUP_REMOVED lines=8> */
[----:B------:R-:W-:Y:S02]  /*02f0*/  UMOV UR7, UR5 ;  /* 0x0000000500077c82 */ /* 0x000fe40008000000 */
        /* <DEDUP_REMOVED lines=12> */
.L_x_957:
        /* <DEDUP_REMOVED lines=14> */
.L_x_959:
[----:B------:R-:W-:Y:S02]  /*04a0*/  ULDC UR4, c[0x0][0x3dc] ;  /* 0x0000f70000047ab9 */ /* 0x000fe40000000800 */
.L_x_958:
[----:B------:R-:W-:-:S04]  /*04b0*/  UIADD3 UR4, UR4, 0x5f, URZ ;  /* 0x0000005f04047890 */ /* 0x000fc8000fffe03f */
[----:B------:R-:W-:-:S04]  /*04c0*/  UIMAD.WIDE UR4, UR4, 0x2aaaaaab, URZ ;  /* 0x2aaaaaab040478a5 */ /* 0x000fc8000f8e023f */
[----:B------:R-:W-:-:S04]  /*04d0*/  USHF.R.U32.HI UR4, URZ, 0x1f, UR5 ;  /* 0x0000001f3f047899 */ /* 0x000fc80008011605 */
[----:B------:R-:W-:-:S04]  /*04e0*/  ULEA.HI.SX32 UR4, UR5, UR4, 0x1c ;  /* 0x0000000405047291 */ /* 0x000fc8000f8fe23f */
[----:B------:R-:W-:-:S04]  /*04f0*/  UISETP.GE.AND UP0, UPT, UR14, UR4, UPT ;  /* 0x000000040e00728c */ /* 0x000fc8000bf06270 */
[----:B------:R-:W-:-:S06]  /*0500*/  USEL UR7, UR7, 0xffffffff, !UP0 ;  /* 0xffffffff07077887 */ /* 0x000fcc000c000000 */
[----:B------:R-:W-:Y:S01]  /*0510*/  MOV R236, UR7 ;  /* 0x0000000700ec7c02 */ /* 0x000fe20008000f00 */
[----:B------:R-:W-:Y:S05]  /*0520*/  BRA `(.L_x_960) ;  /* 0x0000049000007947 */ /* 0x000fea0003800000 */
.L_x_954:
        /* <DEDUP_REMOVED lines=22> */
.L_x_961:
        /* <DEDUP_REMOVED lines=8> */
.L_x_962:
        /* <DEDUP_REMOVED lines=21> */
.L_x_963:
        /* <DEDUP_REMOVED lines=14> */
.L_x_965:
[----:B------:R-:W-:Y:S02]  /*0940*/  ULDC UR4, c[0x0][0x3dc] ;  /* 0x0000f70000047ab9 */ /* 0x000fe40000000800 */
.L_x_964:
[----:B------:R-:W-:-:S04]  /*0950*/  UIADD3 UR4, UR4, 0x5f, URZ ;  /* 0x0000005f04047890 */ /* 0x000fc8000fffe03f */
[----:B------:R-:W-:-:S04]  /*0960*/  UIMAD.WIDE UR4, UR4, 0x2aaaaaab, URZ ;  /* 0x2aaaaaab040478a5 */ /* 0x000fc8000f8e023f */
[----:B------:R-:W-:-:S04]  /*0970*/  USHF.R.U32.HI UR4, URZ, 0x1f, UR5 ;  /* 0x0000001f3f047899 */ /* 0x000fc80008011605 */
[----:B------:R-:W-:-:S04]  /*0980*/  ULEA.HI.SX32 UR4, UR5, UR4, 0x1c ;  /* 0x0000000405047291 */ /* 0x000fc8000f8fe23f */
[----:B------:R-:W-:-:S04]  /*0990*/  UISETP.GE.AND UP0, UPT, UR14, UR4, UPT ;  /* 0x000000040e00728c */ /* 0x000fc8000bf06270 */
[----:B------:R-:W-:-:S06]  /*09a0*/  USEL UR7, UR7, 0xffffffff, !UP0 ;  /* 0xffffffff07077887 */ /* 0x000fcc000c000000 */
[----:B------:R-:W-:-:S04]  /*09b0*/  MOV R236, UR7 ;  /* 0x0000000700ec7c02 */ /* 0x000fc80008000f00 */
.L_x_960:
[----:B------:R-:W-:-:S13]  /*09c0*/  ISETP.GE.AND P0, PT, R236, RZ, PT ;  /* 0x000000ffec00720c */ /* 0x000fda0003f06270 */
[----:B------:R-:W-:Y:S05]  /*09d0*/  @!P0 EXIT ;  /* 0x000000000000894d */ /* 0x000fea0003800000 */
[----:B------:R-:W-:Y:S01]  /*09e0*/  ISETP.NE.U32.AND P3, PT, RZ, c[0x0][0x2c8], PT ;  /* 0x0000b200ff007a0c */ /* 0x000fe20003f65070 */
[----:B------:R-:W-:Y:S01]  /*09f0*/  IMAD.MOV.U32 R6, RZ, RZ, 0x4 ;  /* 0x00000004ff067424 */ /* 0x000fe200078e00ff */
[----:B------:R-:W-:Y:S02]  /*0a00*/  ISETP.NE.U32.AND P0, PT, RZ, c[0x0][0x2d8], PT ;  /* 0x0000b600ff007a0c */ /* 0x000fe40003f05070 */
[----:B------:R-:W-:Y:S01]  /*0a10*/  ISETP.NE.AND.EX P3, PT, RZ, c[0x0][0x2cc], PT, P3 ;  /* 0x0000b300ff007a0c */ /* 0x000fe20003f65330 */
[----:B------:R-:W-:Y:S01]  /*0a20*/  IMAD.WIDE R12, R236, R6, c[0x0][0x2c8] ;  /* 0x0000b200ec0c7625 */ /* 0x000fe200078e0206 */
[----:B------:R-:W-:Y:S02]  /*0a30*/  ISETP.NE.AND.EX P0, PT, RZ, c[0x0][0x2dc], PT, P0 ;  /* 0x0000b700ff007a0c */ /* 0x000fe40003f05300 */
[----:B------:R-:W-:-:S04]  /*0a40*/  ISETP.NE.U32.AND P2, PT, RZ, c[0x0][0x2d0], PT ;  /* 0x0000b400ff007a0c */ /* 0x000fc80003f45070 */
[----:B------:R-:W-:-:S05]  /*0a50*/  ISETP.NE.AND.EX P2, PT, RZ, c[0x0][0x2d4], PT, P2 ;  /* 0x0000b500ff007a0c */ /* 0x000fca0003f45320 */
[----:B------:R-:W2:Y:S02]  /*0a60*/  @P3 LDG.E R0, [R12.64] ;  /* 0x000000100c003981 */ /* 0x000ea4000c1e1900 */
[CC--:B------:R-:W-:Y:S02]  /*0a70*/  @P0 IMAD.WIDE R2, R236.reuse, R6.reuse, c[0x0][0x2d8] ;  /* 0x0000b600ec020625 */ /* 0x0c0fe400078e0206 */
[----:B------:R-:W3:Y:S02]  /*0a80*/  @P3 LDG.E R9, [R12.64] ;  /* 0x000000100c093981 */ /* 0x000ee4000c1e1900 */
[C---:B------:R-:W-:Y:S02]  /*0a90*/  IMAD.WIDE R10, R236.reuse, R6, c[0x0][0x2d0] ;  /* 0x0000b400ec0a7625 */ /* 0x040fe400078e0206 */
[----:B------:R-:W4:Y:S04]  /*0aa0*/  @P0 LDG.E R2, [R2.64] ;  /* 0x0000001002020981 */ /* 0x000f28000c1e1900 */
[----:B------:R-:W5:Y:S01]  /*0ab0*/  @P2 LDG.E R8, [R10.64] ;  /* 0x000000100a082981 */ /* 0x000f62000c1e1900 */
[----:B------:R-:W-:Y:S01]  /*0ac0*/  ULDC UR12, c[0x0][0x168] ;  /* 0x00005a00000c7ab9 */ /* 0x000fe20000000800 */
[----:B------:R-:W-:Y:S01]  /*0ad0*/  CS2R R4, SRZ ;  /* 0x0000000000047805 */ /* 0x000fe2000001ff00 */
[----:B------:R-:W-:Y:S01]  /*0ae0*/  ULDC UR18, c[0x0][0x198] ;  /* 0x0000660000127ab9 */ /* 0x000fe20000000800 */
[----:B--2---:R-:W-:-:S05]  /*0af0*/  @P3 IMAD R0, R236, 0x40, R0 ;  /* 0x00000040ec003824 */ /* 0x004fca00078e0200 */
[----:B------:R-:W-:Y:S01]  /*0b00*/  @P3 SHF.R.S32.HI R7, RZ, 0x1f, R0 ;  /* 0x0000001fff073819 */ /* 0x000fe20000011400 */
[----:B----4-:R1:W2:Y:S03]  /*0b10*/  @P0 R2UR UR12, R2 ;  /* 0x00000000020c03c2 */ /* 0x0102a600000e0000 */
[----:B------:R-:W-:Y:S01]  /*0b20*/  @P3 LEA.HI R7, R7, R0, RZ, 0x6 ;  /* 0x0000000007073211 */ /* 0x000fe200078f30ff */
[----:B------:R-:W-:Y:S01]  /*0b30*/  IMAD.MOV.U32 R0, RZ, RZ, RZ ;  /* 0x000000ffff007224 */ /* 0x000fe200078e00ff */
[--C-:B-----5:R-:W-:Y:S01]  /*0b40*/  @P2 SHF.R.S32.HI R5, RZ, 0x1f, R8.reuse ;  /* 0x0000001fff052819 */ /* 0x120fe20000011408 */
[----:B------:R-:W-:Y:S01]  /*0b50*/  @P2 IMAD.MOV.U32 R4, RZ, RZ, R8 ;  /* 0x000000ffff042224 */ /* 0x000fe200078e0008 */
[----:B------:R-:W-:Y:S01]  /*0b60*/  @P3 LOP3.LUT R0, R7, 0xffffffc0, RZ, 0xc0, !PT ;  /* 0xffffffc007003812 */ /* 0x000fe200078ec0ff */
[----:B-1----:R-:W-:Y:S02]  /*0b70*/  CS2R R2, SRZ ;  /* 0x0000000000027805 */ /* 0x002fe4000001ff00 */
[--C-:B---3--:R-:W-:Y:S01]  /*0b80*/  @P3 SHF.R.S32.HI R3, RZ, 0x1f, R9.reuse ;  /* 0x0000001fff033819 */ /* 0x108fe20000011409 */
[----:B------:R-:W-:Y:S01]  /*0b90*/  @P3 IMAD.MOV.U32 R2, RZ, RZ, R9 ;  /* 0x000000ffff023224 */ /* 0x000fe200078e0009 */
[----:B--2---:R-:W-:Y:S05]  /*0ba0*/  @P0 BRA `(.L_x_966) ;  /* 0x0000006000000947 */ /* 0x004fea0003800000 */
[----:B------:R-:W-:Y:S05]  /*0bb0*/  @!P3 BRA `(.L_x_966) ;  /* 0x000000500000b947 */ /* 0x000fea0003800000 */
[----:B------:R-:W2:Y:S04]  /*0bc0*/  LDG.E R8, [R12.64] ;  /* 0x000000100c087981 */ /* 0x000ea8000c1e1900 */
[----:B------:R-:W3:Y:S01]  /*0bd0*/  LDG.E R7, [R12.64+0x4] ;  /* 0x000004100c077981 */ /* 0x000ee2000c1e1900 */
[----:B--2---:R-:W1:Y:S08]  /*0be0*/  R2UR UR12, R8 ;  /* 0x00000000080c73c2 */ /* 0x004e7000000e0000 */
[----:B---3--:R-:W1:Y:S02]  /*0bf0*/  R2UR UR4, R7 ;  /* 0x00000000070473c2 */ /* 0x008e6400000e0000 */
[----:B-1----:R-:W-:-:S06]  /*0c00*/  UIADD3 UR12, -UR12, UR4, URZ ;  /* 0x000000040c0c7290 */ /* 0x002fcc000fffe13f */
.L_x_966:
[----:B------:R-:W-:-:S04]  /*0c10*/  ISETP.NE.U32.AND P0, PT, RZ, c[0x0][0x2e0], PT ;  /* 0x0000b800ff007a0c */ /* 0x000fc80003f05070 */
[----:B------:R-:W-:-:S13]  /*0c20*/  ISETP.NE.AND.EX P0, PT, RZ, c[0x0][0x2e4], PT, P0 ;  /* 0x0000b900ff007a0c */ /* 0x000fda0003f05300 */
[----:B------:R-:W-:Y:S05]  /*0c30*/  @!P0 BRA `(.L_x_967) ;  /* 0x0000004000008947 */ /* 0x000fea0003800000 */
[----:B------:R-:W-:-:S06]  /*0c40*/  IMAD.WIDE R6, R236, R6, c[0x0][0x2e0] ;  /* 0x0000b800ec067625 */ /* 0x000fcc00078e0206 */
[----:B------:R-:W2:Y:S02]  /*0c50*/  LDG.E R6, [R6.64] ;  /* 0x0000001006067981 */ /* 0x000ea4000c1e1900 */
[----:B--2---:R1:W2:Y:S02]  /*0c60*/  R2UR UR18, R6 ;  /* 0x00000000061273c2 */ /* 0x0042a400000e0000 */
[----:B-12---:R-:W-:Y:S05]  /*0c70*/  BRA `(.L_x_968) ;  /* 0x0000006000007947 */ /* 0x006fea0003800000 */
.L_x_967:
[----:B------:R-:W-:Y:S05]  /*0c80*/  @!P2 BRA `(.L_x_968) ;  /* 0x000000500000a947 */ /* 0x000fea0003800000 */
[----:B------:R1:W2:Y:S04]  /*0c90*/  LDG.E R6, [R10.64] ;  /* 0x000000100a067981 */ /* 0x0002a8000c1e1900 */
[----:B-1----:R-:W3:Y:S01]  /*0ca0*/  LDG.E R10, [R10.64+0x4] ;  /* 0x000004100a0a7981 */ /* 0x002ee2000c1e1900 */
[----:B--2---:R-:W1:Y:S08]  /*0cb0*/  R2UR UR18, R6 ;  /* 0x00000000061273c2 */ /* 0x004e7000000e0000 */
[----:B---3--:R-:W1:Y:S02]  /*0cc0*/  R2UR UR4, R10 ;  /* 0x000000000a0473c2 */ /* 0x008e6400000e0000 */
[----:B-1----:R-:W-:-:S06]  /*0cd0*/  UIADD3 UR18, -UR18, UR4, URZ ;  /* 0x0000000412127290 */ /* 0x002fcc000fffe13f */
.L_x_968:
        /* <DEDUP_REMOVED lines=66> */
[----:B------:R-:W-:Y:S01]  /*1100*/  IMAD.SHL.U32 R8, R0, 0x80, RZ ;  /* 0x0000008000087824 */ /* 0x000fe200078e00ff */
[----:B------:R-:W-:Y:S01]  /*1110*/  UISETP.NE.AND UP0, UPT, UR4, 0x1, UPT ;  /* 0x000000010400788c */ /* 0x000fe2000bf05270 */
[--C-:B------:R-:W-:Y:S01]  /*1120*/  SHF.R.S32.HI R9, RZ, 0x1f, R233.reuse ;  /* 0x0000001fff097819 */ /* 0x100fe200000114e9 */
[----:B------:R-:W-:Y:S01]  /*1130*/  UIMAD.WIDE.U32 UR8, UR13, UR5, URZ ;  /* 0x000000050d0872a5 */ /* 0x000fe2000f8e003f */
[----:B------:R-:W-:Y:S01]  /*1140*/  IMAD.SHL.U32 R11, R233, 0x4, RZ ;  /* 0x00000004e90b7824 */ /* 0x000fe200078e00ff */
[----:B------:R-:W-:Y:S01]  /*1150*/  SHF.R.S32.HI R10, RZ, 0x1f, R233 ;  /* 0x0000001fff0a7819 */ /* 0x000fe200000114e9 */
[----:B------:R-:W-:Y:S01]  /*1160*/  ULDC UR6, c[0x0][0x250] ;  /* 0x0000940000067ab9 */ /* 0x000fe20000000800 */
[CC--:B------:R-:W-:Y:S01]  /*1170*/  IADD3 R24, P0, R8.reuse, R233.reuse, RZ ;  /* 0x000000e908187210 */ /* 0x0c0fe20007f1e0ff */
[----:B------:R-:W-:Y:S01]  /*1180*/  UMOV UR7, UR13 ;  /* 0x0000000d00077c82 */ /* 0x000fe20008000000 */
[----:B------:R-:W-:Y:S01]  /*1190*/  LEA.HI R6, R9, R233, RZ, 0x3 ;  /* 0x000000e909067211 */ /* 0x000fe200078f18ff */
[----:B------:R-:W-:Y:S01]  /*11a0*/  ULDC.64 UR4, c[0x0][0x1e0] ;  /* 0x0000780000047ab9 */ /* 0x000fe20000000a00 */
[----:B------:R-:W-:Y:S01]  /*11b0*/  SHF.R.S32.HI R7, RZ, 0x1f, R0 ;  /* 0x0000001fff077819 */ /* 0x000fe20000011400 */
[----:B------:R-:W-:Y:S01]  /*11c0*/  @UP0 USHF.R.U32.HI UR7, URZ, UR6, UR9 ;  /* 0x000000063f070299 */ /* 0x000fe20008011609 */
[C---:B------:R-:W-:Y:S01]  /*11d0*/  IADD3 R12, P1, R11.reuse, R0, RZ ;  /* 0x000000000b0c7210 */ /* 0x040fe20007f3e0ff */
[----:B------:R-:W-:Y:S01]  /*11e0*/  IMAD.U32 R18, RZ, RZ, UR13 ;  /* 0x0000000dff127e24 */ /* 0x000fe2000f8e00ff */
[----:B------:R-:W-:Y:S01]  /*11f0*/  LEA.HI.X.SX32 R25, R8, R10, 0x1, P0 ;  /* 0x0000000a08197211 */ /* 0x000fe200000f0eff */
[----:B------:R-:W-:Y:S01]  /*1200*/  USHF.R.S32.HI UR6, URZ, 0x1f, UR7 ;  /* 0x0000001f3f067899 */ /* 0x000fe20008011407 */
[----:B------:R-:W-:Y:S01]  /*1210*/  SHF.R.S32.HI R235, RZ, 0x3, R6 ;  /* 0x00000003ffeb7819 */ /* 0x000fe20000011406 */
[----:B------:R-:W-:Y:S01]  /*1220*/  IMAD.U32 R22, RZ, RZ, UR13 ;  /* 0x0000000dff167e24 */ /* 0x000fe2000f8e00ff */
[----:B------:R-:W-:Y:S01]  /*1230*/  LOP3.LUT R8, R6, 0xfffffff8, RZ, 0xc0, !PT ;  /* 0xfffffff806087812 */ /* 0x000fe200078ec0ff */
[----:B------:R-:W-:Y:S01]  /*1240*/  UIMAD UR4, UR6, UR4, URZ ;  /* 0x00000004060472a4 */ /* 0x000fe2000f8e023f */
[----:B------:R-:W-:Y:S01]  /*1250*/  LEA.HI.X.SX32 R13, R11, R7, 0x1, P1 ;  /* 0x000000070b0d7211 */ /* 0x000fe200008f0eff */
[----:B------:R-:W-:Y:S01]  /*1260*/  IMAD.SHL.U32 R234, R235, 0x40, RZ ;  /* 0x00000040ebea7824 */ /* 0x000fe200078e00ff */
[----:B------:R-:W-:Y:S01]  /*1270*/  SHF.R.S32.HI R7, RZ, 0x1f, R235 ;  /* 0x0000001fff077819 */ /* 0x000fe200000114eb */
[----:B------:R-:W-:Y:S01]  /*1280*/  IMAD.IADD R8, R233, 0x1, -R8 ;  /* 0x00000001e9087824 */ /* 0x000fe200078e0a08 */
[C---:B------:R-:W-:Y:S01]  /*1290*/  IADD3 R0, P1, R235.reuse, R2, RZ ;  /* 0x00000002eb007210 */ /* 0x040fe20007f3e0ff */
[--C-:B------:R-:W-:Y:S01]  /*12a0*/  IMAD.WIDE.U32 R18, R18, c[0x0][0x270], R12.reuse ;  /* 0x00009c0012127a25 */ /* 0x100fe200078e000c */
[C---:B------:R-:W-:Y:S01]  /*12b0*/  IADD3 R10, P0, R235.reuse, R4, RZ ;  /* 0x00000004eb0a7210 */ /* 0x040fe20007f1e0ff */
[----:B------:R-:W-:Y:S01]  /*12c0*/  UIMAD UR8, UR7, UR5, UR4 ;  /* 0x00000005070872a4 */ /* 0x000fe2000f8e0204 */
[----:B------:R-:W-:Y:S01]  /*12d0*/  IADD3 R4, -R235, UR18, RZ ;  /* 0x00000012eb047c10 */ /* 0x000fe2000fffe1ff */
[----:B------:R-:W-:Y:S01]  /*12e0*/  IMAD.WIDE.U32 R22, R22, c[0x0][0x288], R12 ;  /* 0x0000a20016167a25 */ /* 0x000fe200078e000c */
[----:B------:R-:W-:Y:S01]  /*12f0*/  ULDC.64 UR4, c[0x0][0x1b0] ;  /* 0x00006c0000047ab9 */ /* 0x000fe20000000a00 */
[----:B------:R-:W-:Y:S01]  /*1300*/  LOP3.LUT R234, R234, 0x1c0, RZ, 0xc0, !PT ;  /* 0x000001c0eaea7812 */ /* 0x000fe200078ec0ff */
[----:B------:R-:W-:Y:S01]  /*1310*/  UIMAD UR4, UR6, UR4, URZ ;  /* 0x00000004060472a4 */ /* 0x000fe2000f8e023f */
[----:B------:R-:W-:Y:S01]  /*1320*/  IMAD.X R2, R7, 0x1, R3, P1 ;  /* 0x0000000107027824 */ /* 0x000fe200008e0603 */
[----:B------:R-:W-:Y:S01]  /*1330*/  SHF.R.S32.HI R249, RZ, 0x1f, R236 ;  /* 0x0000001ffff97819 */ /* 0x000fe200000114ec */
[----:B------:R-:W-:Y:S01]  /*1340*/  IMAD.SHL.U32 R12, R8, 0x8, RZ ;  /* 0x00000008080c7824 */ /* 0x000fe200078e00ff */
[----:B------:R-:W-:Y:S01]  /*1350*/  UIMAD UR4, UR7, UR5, UR4 ;  /* 0x00000005070472a4 */ /* 0x000fe2000f8e0204 */
[----:B------:R-:W-:Y:S01]  /*1360*/  IMAD.U32 R3, RZ, RZ, UR14 ;  /* 0x0000000eff037e24 */ /* 0x000fe2000f8e00ff */
[----:B------:R-:W-:Y:S01]  /*1370*/  USHF.R.S32.HI UR15, URZ, 0x1f, UR13 ;  /* 0x0000001f3f0f7899 */ /* 0x000fe2000801140d */
[C---:B------:R-:W-:Y:S01]  /*1380*/  IMAD R240, R2.reuse, c[0x0][0x178], RZ ;  /* 0x00005e0002f07a24 */ /* 0x040fe200078e02ff */
[----:B------:R-:W-:Y:S01]  /*1390*/  SHF.R.S32.HI R13, RZ, 0x1f, R12 ;  /* 0x0000001fff0d7819 */ /* 0x000fe2000001140c */
[----:B------:R-:W-:Y:S01]  /*13a0*/  IMAD R3, R3, -0x60, R4 ;  /* 0xffffffa003037824 */ /* 0x000fe200078e0204 */
[----:B------:R-:W-:Y:S01]  /*13b0*/  LEA.HI R4, R9, R233, RZ, 0x6 ;  /* 0x000000e909047211 */ /* 0x000fe200078f30ff */
[----:B------:R-:W-:Y:S01]  /*13c0*/  IMAD R238, R2, c[0x0][0x208], RZ ;  /* 0x0000820002ee7a24 */ /* 0x000fe200078e02ff */
[----:B------:R-:W-:Y:S01]  /*13d0*/  SEL R250, R236, RZ, !P3 ;  /* 0x000000ffecfa7207 */ /* 0x000fe20005800000 */
[----:B------:R-:W-:Y:S01]  /*13e0*/  IMAD.U32 R2, RZ, RZ, UR7 ;  /* 0x00000007ff027e24 */ /* 0x000fe2000f8e00ff */
[----:B------:R-:W-:Y:S01]  /*13f0*/  SHF.R.S32.HI R4, RZ, 0x6, R4 ;  /* 0x00000006ff047819 */ /* 0x000fe20000011404 */
[----:B------:R-:W-:Y:S01]  /*1400*/  IMAD.X R11, R7, 0x1, R5, P0 ;  /* 0x00000001070b7824 */ /* 0x000fe200000e0605 */
[----:B------:R-:W-:Y:S01]  /*1410*/  LOP3.LUT R5, R234, 0x38, R12, 0xf8, !PT ;  /* 0x00000038ea057812 */ /* 0x000fe200078ef80c */
[----:B------:R-:W-:Y:S01]  /*1420*/  IMAD.U32 R14, RZ, RZ, UR14 ;  /* 0x0000000eff0e7e24 */ /* 0x000fe2000f8e00ff */
[----:B------:R-:W-:Y:S01]  /*1430*/  SHF.R.U32.HI R234, RZ, 0x3, R234 ;  /* 0x00000003ffea7819 */ /* 0x000fe200000116ea */
[C---:B------:R-:W-:Y:S01]  /*1440*/  IMAD R240, R0.reuse, c[0x0][0x17c], R240 ;  /* 0x00005f0000f07a24 */ /* 0x040fe200078e02f0 */
[C---:B------:R-:W-:Y:S01]  /*1450*/  SEL R7, R249.reuse, RZ, !P2 ;  /* 0x000000fff9077207 */ /* 0x040fe20005000000 */
[--C-:B------:R-:W-:Y:S01]  /*1460*/  IMAD.WIDE.U32 R16, R0, c[0x0][0x178], R12.reuse ;  /* 0x00005e0000107a25 */ /* 0x100fe200078e000c */
[----:B------:R-:W-:Y:S01]  /*1470*/  SEL R249, R249, RZ, !P3 ;  /* 0x000000fff9f97207 */ /* 0x000fe20005800000 */
[----:B------:R-:W-:Y:S01]  /*1480*/  UMOV UR19, 0x6 ;  /* 0x0000000600137882 */ /* 0x000fe20000000000 */
[----:B------:R-:W-:Y:S01]  /*1490*/  ISETP.GE.AND P6, PT, R12, c[0x0][0x1cc], PT ;  /* 0x000073000c007a0c */ /* 0x000fe20003fc6270 */
[----:B------:R-:W-:Y:S01]  /*14a0*/  IMAD.WIDE.U32 R26, R2, c[0x0][0x1b0], R12 ;  /* 0x00006c00021a7a25 */ /* 0x000fe200078e000c */
[----:B------:R-:W-:Y:S01]  /*14b0*/  USHF.R.S32.HI UR21, URZ, 0x1f, UR11 ;  /* 0x0000001f3f157899 */ /* 0x000fe2000801140b */
[----:B------:R-:W-:Y:S01]  /*14c0*/  SHF.R.S32.HI R252, RZ, 0x1f, R4 ;  /* 0x0000001ffffc7819 */ /* 0x000fe20000011404 */
[----:B------:R-:W-:Y:S01]  /*14d0*/  CS2R R130, SRZ ;  /* 0x0000000000827805 */ /* 0x000fe2000001ff00 */
[----:B------:R-:W-:Y:S01]  /*14e0*/  IMAD.WIDE R14, R14, 0x60, R10 ;  /* 0x000000600e0e7825 */ /* 0x000fe200078e020a */
[----:B------:R-:W-:Y:S01]  /*14f0*/  ISETP.LT.OR P4, PT, R3, 0x21, P6 ;  /* 0x000000210300780c */ /* 0x000fe20003781670 */
[----:B------:R-:W-:Y:S01]  /*1500*/  CS2R R128, SRZ ;  /* 0x0000000000807805 */ /* 0x000fe2000001ff00 */
[----:B------:R-:W-:Y:S01]  /*1510*/  LEA.HI R252, R252, R4, RZ, 0x2 ;  /* 0x00000004fcfc7211 */ /* 0x000fe200078f10ff */
[----:B------:R-:W-:Y:S01]  /*1520*/  IMAD.IADD R241, R17, 0x1, R240 ;  /* 0x0000000111f17824 */ /* 0x000fe200078e02f0 */
[----:B------:R-:W-:Y:S01]  /*1530*/  IADD3 R17, R27, UR4, RZ ;  /* 0x000000041b117c10 */ /* 0x000fe2000fffe0ff */
[----:B------:R-:W-:Y:S01]  /*1540*/  IMAD.SHL.U32 R11, R4, 0x200, RZ ;  /* 0x00000200040b7824 */ /* 0x000fe200078e00ff */
[----:B------:R-:W-:Y:S01]  /*1550*/  ULDC.64 UR4, c[0x0][0x180] ;  /* 0x0000600000047ab9 */ /* 0x000fe20000000a00 */
[C---:B------:R-:W-:Y:S01]  /*1560*/  IMAD R238, R0.reuse, c[0x0][0x20c], R238 ;  /* 0x0000830000ee7a24 */ /* 0x040fe200078e02ee */
[----:B------:R-:W-:Y:S01]  /*1570*/  UIMAD UR4, UR15, UR4, URZ ;  /* 0x000000040f0472a4 */ /* 0x000fe2000f8e023f */
[----:B------:R-:W-:Y:S01]  /*1580*/  IMAD.WIDE.U32 R28, R0, c[0x0][0x208], R12 ;  /* 0x00008200001c7a25 */ /* 0x000fe200078e000c */
[----:B------:R-:W-:Y:S01]  /*1590*/  LOP3.LUT R234, R11, R5, R234, 0xf6, !PT ;  /* 0x000000050bea7212 */ /* 0x000fe200078ef6ea */
[----:B------:R-:W-:Y:S01]  /*15a0*/  CS2R R126, SRZ ;  /* 0x00000000007e7805 */ /* 0x000fe2000001ff00 */
[----:B------:R-:W-:Y:S01]  /*15b0*/  SEL R5, R236, RZ, !P2 ;  /* 0x000000ffec057207 */ /* 0x000fe20005000000 */
[----:B------:R-:W-:Y:S01]  /*15c0*/  IMAD.WIDE.U32 R20, R2, c[0x0][0x1e0], R12 ;  /* 0x0000780002147a25 */ /* 0x000fe200078e000c */
[----:B------:R-:W-:Y:S01]  /*15d0*/  UIMAD UR6, UR13, UR5, UR4 ;  /* 0x000000050d0672a4 */ /* 0x000fe2000f8e0204 */
[----:B------:R-:W-:Y:S01]  /*15e0*/  ISETP.LT.OR P2, PT, R3, 0x1, P6 ;  /* 0x000000010300780c */ /* 0x000fe20003741670 */
[----:B------:R-:W-:Y:S01]  /*15f0*/  CS2R R124, SRZ ;  /* 0x00000000007c7805 */ /* 0x000fe2000001ff00 */
[----:B------:R-:W-:Y:S01]  /*1600*/  IMAD.MOV.U32 R240, RZ, RZ, R16 ;  /* 0x000000fffff07224 */ /* 0x000fe200078e0010 */
[----:B------:R-:W-:Y:S01]  /*1610*/  IADD3 R21, R21, UR8, RZ ;  /* 0x0000000815157c10 */ /* 0x000fe2000fffe0ff */
[----:B------:R-:W-:Y:S01]  /*1620*/  IMAD.U32 R2, RZ, RZ, UR13 ;  /* 0x0000000dff027e24 */ /* 0x000fe2000f8e00ff */
[----:B------:R-:W-:Y:S01]  /*1630*/  ULDC.64 UR4, c[0x0][0x210] ;  /* 0x0000840000047ab9 */ /* 0x000fe20000000a00 */
[----:B------:R-:W-:Y:S01]  /*1640*/  IMAD.IADD R239, R29, 0x1, R238 ;  /* 0x000000011def7824 */ /* 0x000fe200078e02ee */
[----:B------:R-:W-:Y:S01]  /*1650*/  UIMAD UR4, UR15, UR4, URZ ;  /* 0x000000040f0472a4 */ /* 0x000fe2000f8e023f */
[----:B------:R-:W-:Y:S01]  /*1660*/  IMAD.MOV.U32 R238, RZ, RZ, R28 ;  /* 0x000000ffffee7224 */ /* 0x000fe200078e001c */
[----:B------:R-:W-:Y:S01]  /*1670*/  ULDC.64 UR8, c[0x0][0x208] ;  /* 0x0000820000087ab9 */ /* 0x000fe20000000a00 */
[----:B------:R-:W-:Y:S01]  /*1680*/  IMAD.U32 R0, RZ, RZ, UR13 ;  /* 0x0000000dff007e24 */ /* 0x000fe2000f8e00ff */
[----:B------:R-:W-:Y:S01]  /*1690*/  UIMAD UR4, UR13, UR5, UR4 ;  /* 0x000000050d0472a4 */ /* 0x000fe2000f8e0204 */
[----:B------:R-:W-:Y:S01]  /*16a0*/  IMAD.WIDE.U32 R240, R2, c[0x0][0x180], R240 ;  /* 0x0000600002f07a25 */ /* 0x000fe200078e00f0 */
[----:B------:R-:W-:Y:S01]  /*16b0*/  ISETP.LT.OR P6, PT, R3, 0x41, P6 ;  /* 0x000000410300780c */ /* 0x000fe200037c1670 */
[----:B------:R-:W-:Y:S01]  /*16c0*/  CS2R R122, SRZ ;  /* 0x00000000007a7805 */ /* 0x000fe2000001ff00 */
[----:B------:R-:W-:Y:S01]  /*16d0*/  LOP3.LUT R252, R252, 0x1ffffffc, RZ, 0xc0, !PT ;  /* 0x1ffffffcfcfc7812 */ /* 0x000fe200078ec0ff */
[----:B------:R-:W-:Y:S01]  /*16e0*/  IMAD R2, R7, c[0x0][0x1e8], RZ ;  /* 0x00007a0007027a24 */ /* 0x000fe200078e02ff */
[----:B------:R-:W-:Y:S01]  /*16f0*/  IADD3 R241, R241, UR6, RZ ;  /* 0x00000006f1f17c10 */ /* 0x000fe2000fffe0ff */
[----:B------:R-:W-:Y:S01]  /*1700*/  IMAD.WIDE.U32 R238, R0, c[0x0][0x210], R238 ;  /* 0x0000840000ee7a25 */ /* 0x000fe200078e00ee */
[----:B------:R-:W-:Y:S01]  /*1710*/  ULDC.64 UR6, c[0x0][0x1a8] ;  /* 0x00006a0000067ab9 */ /* 0x000fe20000000a00 */
[----:B------:R-:W-:Y:S01]  /*1720*/  CS2R R120, SRZ ;  /* 0x0000000000787805 */ /* 0x000fe2000001ff00 */
[----:B------:R-:W-:Y:S01]  /*1730*/  USHF.L.U32 UR23, UR6, 0x6, URZ ;  /* 0x0000000606177899 */ /* 0x000fe2000800063f */
[----:B------:R-:W-:Y:S01]  /*1740*/  IMAD.MOV.U32 R16, RZ, RZ, R26 ;  /* 0x000000ffff107224 */ /* 0x000fe200078e001a */
[----:B------:R-:W-:Y:S01]  /*1750*/  IADD3 R239, R239, UR4, RZ ;  /* 0x00000004efef7c10 */ /* 0x000fe2000fffe0ff */
[----:B------:R-:W-:Y:S01]  /*1760*/  IMAD R0, R7, c[0x0][0x1b8], RZ ;  /* 0x00006e0007007a24 */ /* 0x000fe200078e02ff */
[----:B------:R-:W-:Y:S01]  /*1770*/  ULDC.64 UR4, c[0x0][0x1d8] ;  /* 0x0000760000047ab9 */ /* 0x000fe20000000a00 */
[C---:B------:R-:W-:Y:S01]  /*1780*/  IMAD R2, R5.reuse, c[0x0][0x1ec], R2 ;  /* 0x00007b0005027a24 */ /* 0x040fe200078e0202 */
[----:B------:R-:W-:Y:S01]  /*1790*/  IADD3 R7, R12, 0x40, RZ ;  /* 0x000000400c077810 */ /* 0x000fe20007ffe0ff */
[C---:B------:R-:W-:Y:S01]  /*17a0*/  IMAD.WIDE.U32 R20, R5.reuse, c[0x0][0x1e8], R20 ;  /* 0x00007a0005147a25 */ /* 0x040fe200078e0014 */
[----:B------:R-:W-:Y:S01]  /*17b0*/  USHF.L.U64.HI UR20, UR4, UR19, UR5 ;  /* 0x0000001304147299 */ /* 0x000fe20008010205 */
[----:B------:R-:W-:Y:S01]  /*17c0*/  CS2R R118, SRZ ;  /* 0x0000000000767805 */ /* 0x000fe2000001ff00 */
[----:B------:R-:W-:Y:S01]  /*17d0*/  USHF.L.U32 UR22, UR4, 0x6, URZ ;  /* 0x0000000604167899 */ /* 0x000fe2000800063f */
[C---:B------:R-:W-:Y:S01]  /*17e0*/  IMAD R0, R5.reuse, c[0x0][0x1bc], R0 ;  /* 0x00006f0005007a24 */ /* 0x040fe200078e0200 */
[----:B------:R-:W-:Y:S01]  /*17f0*/  USHF.L.U32 UR5, UR8, 0x6, URZ ;  /* 0x0000000608057899 */ /* 0x000fe2000800063f */
[----:B------:R-:W-:Y:S01]  /*1800*/  IMAD.WIDE.U32 R16, R5, c[0x0][0x1b8], R16 ;  /* 0x00006e0005107a25 */ /* 0x000fe200078e0010 */
[----:B------:R-:W-:Y:S01]  /*1810*/  ISETP.GE.AND P5, PT, R7, c[0x0][0x1cc], PT ;  /* 0x0000730007007a0c */ /* 0x000fe20003fa6270 */
[----:B------:R-:W-:Y:S01]  /*1820*/  USHF.L.U64.HI UR4, UR8, UR19, UR9 ;  /* 0x0000001308047299 */ /* 0x000fe20008010209 */
[----:B------:R-:W-:Y:S01]  /*1830*/  CS2R R116, SRZ ;  /* 0x0000000000747805 */ /* 0x000fe2000001ff00 */
[----:B------:R-:W-:Y:S01]  /*1840*/  IMAD.IADD R21, R21, 0x1, R2 ;  /* 0x0000000115157824 */ /* 0x000fe200078e0202 */
[----:B------:R-:W-:Y:S01]  /*1850*/  ISETP.LT.OR P1, PT, R3, 0x1, P5 ;  /* 0x000000010300780c */ /* 0x000fe20002f21670 */
[----:B------:R-:W-:Y:S01]  /*1860*/  IMAD R2, R15, c[0x0][0x1d8], RZ ;  /* 0x000076000f027a24 */ /* 0x000fe200078e02ff */
[----:B------:R-:W-:Y:S01]  /*1870*/  UIMAD UR4, UR4, UR11, URZ ;  /* 0x0000000b040472a4 */ /* 0x000fe2000f8e023f */
[----:B------:R-:W-:Y:S01]  /*1880*/  IMAD.IADD R27, R17, 0x1, R0 ;  /* 0x00000001111b7824 */ /* 0x000fe200078e0200 */
[C---:B------:R-:W-:Y:S01]  /*1890*/  ISETP.LT.OR P3, PT, R3.reuse, 0x21, P5 ;  /* 0x000000210300780c */ /* 0x040fe20002f61670 */
[C---:B------:R-:W-:Y:S01]  /*18a0*/  IMAD R0, R14.reuse, c[0x0][0x1dc], R2 ;  /* 0x000077000e007a24 */ /* 0x040fe200078e0202 */
[----:B------:R-:W-:Y:S01]  /*18b0*/  UIMAD UR4, UR21, UR5, UR4 ;  /* 0x00000005150472a4 */ /* 0x000fe2000f8e0204 */
[----:B------:R-:W-:Y:S01]  /*18c0*/  IMAD.WIDE.U32 R20, R14, c[0x0][0x1d8], R20 ;  /* 0x000076000e147a25 */ /* 0x000fe200078e0014 */
[----:B------:R-:W-:Y:S01]  /*18d0*/  ISETP.LT.OR P5, PT, R3, 0x41, P5 ;  /* 0x000000410300780c */ /* 0x000fe20002fa1670 */
[----:B------:R-:W-:Y:S01]  /*18e0*/  USHF.L.U64.HI UR7, UR6, UR19, UR7 ;  /* 0x0000001306077299 */ /* 0x000fe20008010207 */
[----:B------:R-:W-:Y:S01]  /*18f0*/  CS2R R114, SRZ ;  /* 0x0000000000727805 */ /* 0x000fe2000001ff00 */
[----:B------:R-:W-:Y:S01]  /*1900*/  IMAD R2, R15, c[0x0][0x1a8], RZ ;  /* 0x00006a000f027a24 */ /* 0x000fe200078e02ff */
[----:B------:R-:W-:Y:S01]  /*1910*/  USHF.L.U32 UR19, UR11, 0x6, URZ ;  /* 0x000000060b137899 */ /* 0x000fe2000800063f */
[----:B------:R-:W-:Y:S01]  /*1920*/  IMAD.MOV.U32 R26, RZ, RZ, R16 ;  /* 0x000000ffff1a7224 */ /* 0x000fe200078e0010 */
[----:B------:R-:W-:Y:S01]  /*1930*/  LEA R16, P0, R20, c[0x0][0x1c0], 0x1 ;  /* 0x0000700014107a11 */ /* 0x000fe200078008ff */
[----:B------:R-:W-:Y:S01]  /*1940*/  IMAD R244, R249, c[0x0][0x218], RZ ;  /* 0x00008600f9f47a24 */ /* 0x000fe200078e02ff */
[----:B------:R-:W-:Y:S01]  /*1950*/  CS2R R112, SRZ ;  /* 0x0000000000707805 */ /* 0x000fe2000001ff00 */
[----:B------:R-:W-:Y:S01]  /*1960*/  IMAD.IADD R0, R21, 0x1, R0 ;  /* 0x0000000115007824 */ /* 0x000fe200078e0200 */
[----:B------:R-:W-:Y:S01]  /*1970*/  CS2R R110, SRZ ;  /* 0x00000000006e7805 */ /* 0x000fe2000001ff00 */
[C---:B------:R-:W-:Y:S01]  /*1980*/  IMAD R2, R14.reuse, c[0x0][0x1ac], R2 ;  /* 0x00006b000e027a24 */ /* 0x040fe200078e0202 */
[----:B------:R-:W-:Y:S01]  /*1990*/  CS2R R108, SRZ ;  /* 0x00000000006c7805 */ /* 0x000fe2000001ff00 */
[----:B------:R-:W-:Y:S01]  /*19a0*/  IMAD.WIDE.U32 R14, R14, c[0x0][0x1a8], R26 ;  /* 0x00006a000e0e7a25 */ /* 0x000fe200078e001a */
[----:B------:R-:W-:Y:S01]  /*19b0*/  LEA.HI.X R17, R20, c[0x0][0x1c4], R0, 0x1, P0 ;  /* 0x0000710014117a11 */ /* 0x000fe200000f0c00 */
[----:B------:R-:W-:Y:S01]  /*19c0*/  CS2R R106, SRZ ;  /* 0x00000000006a7805 */ /* 0x000fe2000001ff00 */
[----:B------:R-:W-:Y:S01]  /*19d0*/  CS2R R104, SRZ ;  /* 0x0000000000687805 */ /* 0x000fe2000001ff00 */
[----:B------:R-:W-:Y:S01]  /*19e0*/  IMAD R244, R250, c[0x0][0x21c], R244 ;  /* 0x00008700faf47a24 */ /* 0x000fe200078e02f4 */
[----:B------:R-:W-:Y:S01]  /*19f0*/  LEA R20, P0, R14, c[0x0][0x190], 0x1 ;  /* 0x000064000e147a11 */ /* 0x000fe200078008ff */
        /* <DEDUP_REMOVED lines=8> */
[----:B------:R-:W-:Y:S01]  /*1a80*/  IMAD.U32 R0, RZ, RZ, UR5 ;  /* 0x00000005ff007e24 */ /* 0x000fe2000f8e00ff */
[----:B------:R-:W-:Y:S01]  /*1a90*/  LEA.HI.X R21, R14, c[0x0][0x194], R2, 0x1, P0 ;  /* 0x000065000e157a11 */ /* 0x000fe200000f0c02 */
[----:B------:R-:W-:Y:S01]  /*1aa0*/  IMAD.MOV.U32 R244, RZ, RZ, R238 ;  /* 0x000000fffff47224 */ /* 0x000fe200078e00ee */
[----:B------:R-:W-:Y:S01]  /*1ab0*/  IADD3 R28, P0, R16, UR22, RZ ;  /* 0x00000016101c7c10 */ /* 0x000fe2000ff1e0ff */
[----:B------:R-:W-:Y:S01]  /*1ac0*/  IMAD.SHL.U32 R234, R234, 0x2, RZ ;  /* 0x00000002eaea7824 */ /* 0x000fe200078e00ff */
[----:B------:R-:W-:Y:S01]  /*1ad0*/  CS2R R92, SRZ ;  /* 0x00000000005c7805 */ /* 0x000fe2000001ff00 */
[----:B------:R-:W-:Y:S01]  /*1ae0*/  IMAD.WIDE.U32 R26, R0, UR11, R244 ;  /* 0x0000000b001a7c25 */ /* 0x000fe2000f8e00f4 */
[----:B------:R-:W-:Y:S01]  /*1af0*/  IADD3.X R29, R17, UR20, RZ, P0, !PT ;  /* 0x00000014111d7c10 */ /* 0x000fe200087fe4ff */
[----:B------:R-:W-:Y:S01]  /*1b00*/  CS2R R90, SRZ ;  /* 0x00000000005a7805 */ /* 0x000fe2000001ff00 */
[----:B------:R-:W-:Y:S01]  /*1b10*/  @!PT LDS RZ, [RZ] ;  /* 0x00000000fffff984 */ /* 0x000fe20000000800 */
[----:B------:R-:W-:Y:S01]  /*1b20*/  @!PT LDS RZ, [RZ] ;  /* 0x00000000fffff984 */ /* 0x000fe20000000800 */
[----:B------:R-:W-:Y:S01]  /*1b30*/  @!PT LDS RZ, [RZ] ;  /* 0x00000000fffff984 */ /* 0x000fe20000000800 */
[----:B------:R1:W-:Y:S01]  /*1b40*/  LDGSTS.E.BYPASS.LTC128B.128 [R234+0x6080], [R16.64], !P2 ;  /* 0x0608000010ea7fae */ /* 0x0003e2000d101d50 */
[----:B------:R-:W-:Y:S01]  /*1b50*/  IMAD.U32 R0, RZ, RZ, UR22 ;  /* 0x00000016ff007e24 */ /* 0x000fe2000f8e00ff */
[----:B------:R-:W-:Y:S01]  /*1b60*/  IADD3 R2, R27, UR4, RZ ;  /* 0x000000041b027c10 */ /* 0x000fe2000fffe0ff */
[----:B------:R-:W-:Y:S01]  /*1b70*/  ULDC.64 UR4, c[0x0][0x178] ;  /* 0x00005e0000047ab9 */ /* 0x000fe20000000a00 */
[C---:B------:R-:W-:Y:S01]  /*1b80*/  LEA R14, P0, R26.reuse, c[0x0][0x1f0], 0x1 ;  /* 0x00007c001a0e7a11 */ /* 0x040fe200078008ff */
[----:B------:R1:W-:Y:S01]  /*1b90*/  LDGSTS.E.BYPASS.LTC128B.128 [R234+0x9080], [R16.64+0x80], !P1 ;  /* 0x0908008010ea7fae */ /* 0x0003e2000c901d50 */
[----:B------:R-:W-:Y:S01]  /*1ba0*/  UIMAD UR21, UR21, UR4, URZ ;  /* 0x00000004151572a4 */ /* 0x000fe2000f8e023f */
[----:B------:R-:W-:Y:S01]  /*1bb0*/  IMAD R232, R249, c[0x0][0x188], RZ ;  /* 0x00006200f9e87a24 */ /* 0x000fe200078e02ff */
[----:B------:R-:W-:Y:S01]  /*1bc0*/  LEA.HI.X R15, R26, c[0x0][0x1f4], R2, 0x1, P0 ;  /* 0x00007d001a0f7a11 */ /* 0x000fe200000f0c02 */
[----:B------:R2:W-:Y:S01]  /*1bd0*/  LDGSTS.E.BYPASS.LTC128B.128 [R234+0x7080], [R28.64], !P4 ;  /* 0x070800001cea7fae */ /* 0x0005e2000e101d50 */
[----:B------:R-:W-:Y:S01]  /*1be0*/  IADD3 R26, P0, R28, UR22, RZ ;  /* 0x000000161c1a7c10 */ /* 0x000fe2000ff1e0ff */
[----:B------:R-:W-:Y:S01]  /*1bf0*/  UIMAD.WIDE.U32 UR24, UR11, UR4, URZ ;  /* 0x000000040b1872a5 */ /* 0x000fe2000f8e003f */
[----:B------:R-:W-:Y:S01]  /*1c00*/  IMAD.U32 R2, RZ, RZ, UR23 ;  /* 0x00000017ff027e24 */ /* 0x000fe2000f8e00ff */
[----:B------:R-:W-:Y:S01]  /*1c10*/  UIMAD UR21, UR11, UR5, UR21 ;  /* 0x000000050b1572a4 */ /* 0x000fe2000f8e0215 */
[----:B------:R-:W-:Y:S01]  /*1c20*/  IADD3.X R27, R29, UR20, RZ, P0, !PT ;  /* 0x000000141d1b7c10 */ /* 0x000fe200087fe4ff */
[C---:B------:R-:W-:Y:S01]  /*1c30*/  IMAD R232, R250.reuse, c[0x0][0x18c], R232 ;  /* 0x00006300fae87a24 */ /* 0x040fe200078e02e8 */
[----:B------:R-:W-:Y:S01]  /*1c40*/  CS2R R88, SRZ ;  /* 0x0000000000587805 */ /* 0x000fe2000001ff00 */
[----:B------:R-:W-:Y:S01]  /*1c50*/  UIADD3 UR21, UR25, UR21, URZ ;  /* 0x0000001519157290 */ /* 0x000fe2000fffe03f */
[----:B------:R-:W-:Y:S01]  /*1c60*/  IMAD.WIDE.U32 R240, R250, c[0x0][0x188], R240 ;  /* 0x00006200faf07a25 */ /* 0x000fe200078e00f0 */
[----:B------:R-:W-:Y:S01]  /*1c70*/  CS2R R86, SRZ ;  /* 0x0000000000567805 */ /* 0x000fe2000001ff00 */
[----:B------:R-:W-:Y:S01]  /*1c80*/  CS2R R84, SRZ ;  /* 0x0000000000547805 */ /* 0x000fe2000001ff00 */
[----:B------:R-:W-:Y:S01]  /*1c90*/  CS2R R74, SRZ ;  /* 0x00000000004a7805 */ /* 0x000fe2000001ff00 */
[----:B------:R-:W-:Y:S01]  /*1ca0*/  IMAD.IADD R232, R241, 0x1, R232 ;  /* 0x00000001f1e87824 */ /* 0x000fe200078e02e8 */
[----:B------:R-:W-:Y:S01]  /*1cb0*/  CS2R R72, SRZ ;  /* 0x0000000000487805 */ /* 0x000fe2000001ff00 */
[----:B------:R-:W-:Y:S01]  /*1cc0*/  IMAD.SHL.U32 R229, R8, 0x40, RZ ;  /* 0x0000004008e57824 */ /* 0x000fe200078e00ff */
[----:B------:R-:W-:Y:S01]  /*1cd0*/  CS2R R70, SRZ ;  /* 0x0000000000467805 */ /* 0x000fe2000001ff00 */
[----:B------:R-:W-:Y:S01]  /*1ce0*/  IMAD.MOV.U32 R206, RZ, RZ, 0x20 ;  /* 0x00000020ffce7424 */ /* 0x000fe200078e00ff */
[----:B------:R-:W-:Y:S01]  /*1cf0*/  CS2R R68, SRZ ;  /* 0x0000000000447805 */ /* 0x000fe2000001ff00 */
[----:B------:R-:W-:Y:S01]  /*1d00*/  IMAD.MOV.U32 R217, RZ, RZ, 0x40 ;  /* 0x00000040ffd97424 */ /* 0x000fe200078e00ff */
[----:B------:R-:W-:Y:S01]  /*1d10*/  LOP3.LUT R229, R229, 0x1c0, RZ, 0xc0, !PT ;  /* 0x000001c0e5e57812 */ /* 0x000fe200078ec0ff */
[----:B------:R-:W-:Y:S01]  /*1d20*/  IMAD.U32 R13, RZ, RZ, UR19 ;  /* 0x00000013ff0d7e24 */ /* 0x000fe2000f8e00ff */
[----:B------:R-:W-:Y:S01]  /*1d30*/  CS2R R66, SRZ ;  /* 0x0000000000427805 */ /* 0x000fe2000001ff00 */
[----:B-1----:R-:W-:Y:S01]  /*1d40*/  IADD3 R16, P2, P1, R0, 0x80, R16 ;  /* 0x0000008000107810 */ /* 0x002fe2000795e010 */
[----:B------:R-:W-:Y:S01]  /*1d50*/  IMAD.U32 R0, RZ, RZ, UR21 ;  /* 0x00000015ff007e24 */ /* 0x000fe2000f8e00ff */
[----:B------:R-:W-:Y:S01]  /*1d60*/  LOP3.LUT R10, R229, 0x8, R6, 0xf8, !PT ;  /* 0x00000008e50a7812 */ /* 0x000fe200078ef806 */
[----:B------:R-:W-:Y:S01]  /*1d70*/  IMAD R242, R249, c[0x0][0x278], RZ ;  /* 0x00009e00f9f27a24 */ /* 0x000fe200078e02ff */
[----:B------:R-:W-:Y:S01]  /*1d80*/  IADD3.X R17, RZ, UR20, R17, P2, P1 ;  /* 0x00000014ff117c10 */ /* 0x000fe200097e2411 */
[----:B--2---:R-:W-:Y:S01]  /*1d90*/  IMAD.U32 R28, RZ, RZ, UR24 ;  /* 0x00000018ff1c7e24 */ /* 0x004fe2000f8e00ff */
[----:B------:R-:W-:Y:S01]  /*1da0*/  ISETP.GE.AND P2, PT, R7, c[0x0][0x19c], PT ;  /* 0x0000670007007a0c */ /* 0x000fe20003f46270 */
[----:B------:R-:W-:Y:S01]  /*1db0*/  UMOV UR20, 0x5 ;  /* 0x0000000500147882 */ /* 0x000fe20000000000 */
[----:B------:R-:W-:Y:S01]  /*1dc0*/  IADD3 R30, P1, P0, R2, 0x80, R20 ;  /* 0x00000080021e7810 */ /* 0x000fe2000783e014 */
[----:B------:R1:W-:Y:S01]  /*1dd0*/  LDGSTS.E.BYPASS.LTC128B.128 [R234+0xa080], [R16.64], !P3 ;  /* 0x0a08000010ea7fae */ /* 0x0003e2000d901d50 */
[C---:B------:R-:W-:Y:S01]  /*1de0*/  ISETP.LT.OR P4, PT, R3.reuse, 0x1, P2 ;  /* 0x000000010300780c */ /* 0x040fe20001781670 */
[----:B------:R-:W-:Y:S01]  /*1df0*/  USHF.L.U64.HI UR9, UR8, UR20, UR9 ;  /* 0x0000001408097299 */ /* 0x000fe20008010209 */
[----:B------:R-:W-:Y:S01]  /*1e00*/  IADD3.X R31, RZ, UR7, R21, P1, P0 ;  /* 0x00000007ff1f7c10 */ /* 0x000fe20008fe0415 */
[----:B------:R2:W-:Y:S01]  /*1e10*/  LDGSTS.E.BYPASS.LTC128B.128 [R234+0x8080], [R26.64], !P6 ;  /* 0x080800001aea7fae */ /* 0x0005e2000f101d50 */
[----:B------:R-:W-:Y:S01]  /*1e20*/  ISETP.GE.AND P6, PT, R12, c[0x0][0x19c], PT ;  /* 0x000067000c007a0c */ /* 0x000fe20003fc6270 */
[----:B------:R-:W-:Y:S01]  /*1e30*/  USHF.L.U32 UR8, UR8, 0x5, URZ ;  /* 0x0000000508087899 */ /* 0x000fe2000800063f */
[C---:B------:R-:W-:Y:S01]  /*1e40*/  ISETP.LT.OR P1, PT, R3.reuse, 0x21, P2 ;  /* 0x000000210300780c */ /* 0x040fe20001721670 */
[----:B------:R2:W-:Y:S01]  /*1e50*/  LDGSTS.E.BYPASS.LTC128B.128 [R234+0xb080], [R26.64+0x80], !P5 ;  /* 0x0b0800801aea7fae */ /* 0x0005e2000e901d50 */
[C---:B------:R-:W-:Y:S01]  /*1e60*/  ISETP.LT.OR P5, PT, R3.reuse, 0x1, P6 ;  /* 0x000000010300780c */ /* 0x040fe200037a1670 */
[----:B------:R-:W-:Y:S01]  /*1e70*/  IMAD R242, R250, c[0x0][0x27c], R242 ;  /* 0x00009f00faf27a24 */ /* 0x000fe200078e02f2 */
[C---:B------:R-:W-:Y:S01]  /*1e80*/  LEA R2, P0, R28.reuse, R240, 0x6 ;  /* 0x000000f01c027211 */ /* 0x040fe200078030ff */
[----:B------:R-:W0:Y:S01]  /*1e90*/  LDGDEPBAR ;  /* 0x00000000000079af */ /* 0x000e220000000000 */
[----:B------:R-:W-:Y:S01]  /*1ea0*/  ISETP.LT.OR P2, PT, R3, 0x41, P2 ;  /* 0x000000410300780c */ /* 0x000fe20001741670 */
[C---:B------:R-:W-:Y:S01]  /*1eb0*/  IMAD R237, R249.reuse, c[0x0][0x290], RZ ;  /* 0x0000a400f9ed7a24 */ /* 0x040fe200078e02ff */
[----:B------:R-:W-:Y:S01]  /*1ec0*/  LEA.HI.X R0, R28, R232, R0, 0x6, P0 ;  /* 0x000000e81c007211 */ /* 0x000fe200000f3400 */
[----:B------:R-:W-:Y:S01]  /*1ed0*/  IMAD R249, R249, c[0x0][0x240], RZ ;  /* 0x00009000f9f97a24 */ /* 0x000fe200078e02ff */
[----:B------:R-:W-:Y:S01]  /*1ee0*/  SHF.R.U32.HI R229, RZ, 0x3, R229 ;  /* 0x00000003ffe57819 */ /* 0x000fe200000116e5 */
[----:B------:R-:W-:Y:S01]  /*1ef0*/  IMAD.U32 R29, RZ, RZ, UR25 ;  /* 0x00000019ff1d7e24 */ /* 0x000fe2000f8e00ff */
[----:B------:R-:W-:Y:S01]  /*1f00*/  CS2R R64, SRZ ;  /* 0x0000000000407805 */ /* 0x000fe2000001ff00 */
[C---:B------:R-:W-:Y:S01]  /*1f10*/  IMAD R237, R250.reuse, c[0x0][0x294], R237 ;  /* 0x0000a500faed7a24 */ /* 0x040fe200078e02ed */
[----:B------:R-:W-:Y:S01]  /*1f20*/  LOP3.LUT R229, R11, R10, R229, 0xf6, !PT ;  /* 0x0000000a0be57212 */ /* 0x000fe200078ef6e5 */
[----:B------:R3:W-:Y:S01]  /*1f30*/  LDGSTS.E.BYPASS.LTC128B.128 [R234+0x80], [R20.64], !P5 ;  /* 0x0008000014ea7fae */ /* 0x0007e2000e901d50 */
[----:B------:R-:W-:Y:S01]  /*1f40*/  IADD3 R10, -R235, UR12, -R13 ;  /* 0x0000000ceb0a7c10 */ /* 0x000fe2000fffe90d */
[----:B------:R-:W-:Y:S01]  /*1f50*/  IMAD R249, R250, c[0x0][0x244], R249 ;  /* 0x00009100faf97a24 */ /* 0x000fe200078e02f9 */
[----:B------:R-:W-:Y:S01]  /*1f60*/  ISETP.GE.AND P5, PT, R12, c[0x0][0x1fc], PT ;  /* 0x00007f000c007a0c */ /* 0x000fe20003fa6270 */
[----:B------:R3:W-:Y:S01]  /*1f70*/  LDGSTS.E.BYPASS.LTC128B.128 [R234+0x3080], [R20.64+0x80], !P4 ;  /* 0x0308008014ea7fae */ /* 0x0007e2000e101d50 */
[----:B-1----:R-:W-:Y:S01]  /*1f80*/  IADD3 R16, P3, R20, UR23, RZ ;  /* 0x0000001714107c10 */ /* 0x002fe2000ff7e0ff */
[----:B------:R-:W-:Y:S01]  /*1f90*/  IMAD.SHL.U32 R229, R229, 0x2, RZ ;  /* 0x00000002e5e57824 */ /* 0x000fe200078e00ff */
[----:B------:R-:W-:Y:S01]  /*1fa0*/  ISETP.GE.AND P4, PT, R12, c[0x0][0x16c], PT ;  /* 0x00005b000c007a0c */ /* 0x000fe20003f86270 */
[----:B------:R-:W-:Y:S01]  /*1fb0*/  IMAD.IADD R252, R4, 0x1, -R252 ;  /* 0x0000000104fc7824 */ /* 0x000fe200078e0afc */
[----:B------:R-:W-:Y:S01]  /*1fc0*/  IADD3.X R17, R21, UR7, RZ, P3, !PT ;  /* 0x0000000715117c10 */ /* 0x000fe20009ffe4ff */
[----:B------:R-:W-:Y:S01]  /*1fd0*/  IMAD.MOV.U32 R224, RZ, RZ, 0x20 ;  /* 0x00000020ffe07424 */ /* 0x000fe200078e00ff */
[C---:B------:R-:W-:Y:S01]  /*1fe0*/  ISETP.LT.OR P3, PT, R3.reuse, 0x21, P6 ;  /* 0x000000210300780c */ /* 0x040fe20003761670 */
[----:B------:R-:W-:Y:S01]  /*1ff0*/  IMAD.MOV.U32 R226, RZ, RZ, 0x10 ;  /* 0x00000010ffe27424 */ /* 0x000fe200078e00ff */
[----:B------:R-:W-:Y:S01]  /*2000*/  ISETP.LT.OR P6, PT, R3, 0x41, P6 ;  /* 0x000000410300780c */ /* 0x000fe200037c1670 */
[----:B--2---:R-:W-:Y:S01]  /*2010*/  IMAD.U32 R26, RZ, RZ, UR13 ;  /* 0x0000000dff1a7e24 */ /* 0x004fe2000f8e00ff */
[----:B------:R-:W-:Y:S01]  /*2020*/  SEL R3, RZ, 0x1, P4 ;  /* 0x00000001ff037807 */ /* 0x000fe20002000000 */
[----:B------:R-:W-:Y:S01]  /*2030*/  IMAD.MOV.U32 R225, RZ, RZ, 0x10 ;  /* 0x00000010ffe17424 */ /* 0x000fe200078e00ff */
[----:B------:R-:W-:Y:S01]  /*2040*/  IADD3 R13, -R13, UR12, -R235 ;  /* 0x0000000c0d0d7c10 */ /* 0x000fe2000fffe9eb */
[----:B------:R-:W-:Y:S01]  /*2050*/  IMAD.WIDE.U32 R26, R26, c[0x0][0x238], R24 ;  /* 0x00008e001a1a7a25 */ /* 0x000fe200078e0018 */
        /* <DEDUP_REMOVED lines=8> */
[----:B------:R-:W-:Y:S01]  /*20e0*/  CS2R R50, SRZ ;  /* 0x0000000000327805 */ /* 0x000fe2000001ff00 */
[----:B------:R2:W-:Y:S01]  /*20f0*/  LDGSTS.E.BYPASS.LTC128B.128 [R234+0x4080], [R30.64], !P1 ;  /* 0x040800001eea7fae */ /* 0x0005e2000c901d50 */
[----:B------:R-:W-:Y:S01]  /*2100*/  SEL R5, RZ, 0x2, P3 ;  /* 0x00000002ff057807 */ /* 0x000fe20001800000 */
[----:B------:R-:W-:Y:S01]  /*2110*/  CS2R R48, SRZ ;  /* 0x0000000000307805 */ /* 0x000fe2000001ff00 */
[----:B---3--:R-:W-:Y:S01]  /*2120*/  IADD3 R20, P0, R16, UR23, RZ ;  /* 0x0000001710147c10 */ /* 0x008fe2000ff1e0ff */
[----:B------:R-:W-:Y:S01]  /*2130*/  CS2R R46, SRZ ;  /* 0x00000000002e7805 */ /* 0x000fe2000001ff00 */
[----:B------:R-:W-:Y:S01]  /*2140*/  CS2R R44, SRZ ;  /* 0x00000000002c7805 */ /* 0x000fe2000001ff00 */
[----:B------:R-:W-:Y:S01]  /*2150*/  IMAD.IADD R3, R5, 0x1, R3 ;  /* 0x0000000105037824 */ /* 0x000fe200078e0203 */
[----:B------:R-:W-:Y:S01]  /*2160*/  IADD3.X R21, R17, UR7, RZ, P0, !PT ;  /* 0x0000000711157c10 */ /* 0x000fe200087fe4ff */
[----:B------:R-:W-:Y:S01]  /*2170*/  ULDC.64 UR6, c[0x0][0x270] ;  /* 0x00009c0000067ab9 */ /* 0x000fe20000000a00 */
[----:B------:R-:W-:Y:S01]  /*2180*/  LEA.HI R5, R9, R233, RZ, 0x5 ;  /* 0x000000e909057211 */ /* 0x000fe200078f28ff */
[----:B------:R-:W-:Y:S01]  /*2190*/  UIMAD UR6, UR15, UR6, URZ ;  /* 0x000000060f0672a4 */ /* 0x000fe2000f8e023f */
[----:B------:R-:W-:Y:S01]  /*21a0*/  ISETP.GE.AND P0, PT, R12, c[0x0][0x1fc], PT ;  /* 0x00007f000c007a0c */ /* 0x000fe20003f06270 */
[----:B------:R3:W-:Y:S01]  /*21b0*/  LDGSTS.E.BYPASS.LTC128B.128 [R234+0x2080], [R20.64], !P6 ;  /* 0x0208000014ea7fae */ /* 0x0007e2000f101d50 */
[----:B------:R-:W-:Y:S01]  /*21c0*/  LOP3.LUT P6, RZ, R3, 0x2, RZ, 0xc0, !PT ;  /* 0x0000000203ff7812 */ /* 0x000fe200078cc0ff */
[----:B------:R-:W-:Y:S01]  /*21d0*/  UIMAD UR21, UR13, UR7, UR6 ;  /* 0x000000070d1572a4 */ /* 0x000fe2000f8e0206 */
[----:B------:R-:W-:Y:S01]  /*21e0*/  CS2R R42, SRZ ;  /* 0x00000000002a7805 */ /* 0x000fe2000001ff00 */
[----:B------:R3:W-:Y:S01]  /*21f0*/  LDGSTS.E.BYPASS.LTC128B.128 [R234+0x5080], [R20.64+0x80], !P2 ;  /* 0x0508008014ea7fae */ /* 0x0007e2000d101d50 */
[----:B------:R-:W-:Y:S01]  /*2200*/  ULDC.64 UR6, c[0x0][0x288] ;  /* 0x0000a20000067ab9 */ /* 0x000fe20000000a00 */
[----:B------:R-:W-:Y:S01]  /*2210*/  CS2R R40, SRZ ;  /* 0x0000000000287805 */ /* 0x000fe2000001ff00 */
[----:B------:R-:W-:Y:S01]  /*2220*/  UIMAD UR6, UR15, UR6, URZ ;  /* 0x000000060f0672a4 */ /* 0x000fe2000f8e023f */
[----:B------:R-:W0:Y:S01]  /*2230*/  LDGDEPBAR ;  /* 0x00000000000079af */ /* 0x000e220000000000 */
[----:B------:R-:W-:Y:S01]  /*2240*/  IADD3 R19, R19, UR21, RZ ;  /* 0x0000001513137c10 */ /* 0x000fe2000fffe0ff */
[----:B------:R-:W-:Y:S01]  /*2250*/  CS2R R38, SRZ ;  /* 0x0000000000267805 */ /* 0x000fe2000001ff00 */
[----:B-1----:R-:W-:Y:S01]  /*2260*/  LEA R16, P1, R2, c[0x0][0x160], 0x1 ;  /* 0x0000580002107a11 */ /* 0x002fe200078208ff */
[----:B------:R-:W-:Y:S01]  /*2270*/  UIMAD UR20, UR13, UR7, UR6 ;  /* 0x000000070d1472a4 */ /* 0x000fe2000f8e0206 */
[----:B------:R-:W-:Y:S01]  /*2280*/  CS2R R36, SRZ ;  /* 0x0000000000247805 */ /* 0x000fe2000001ff00 */
[----:B------:R-:W-:Y:S01]  /*2290*/  IMAD.WIDE.U32 R32, R250, c[0x0][0x278], R18 ;  /* 0x00009e00fa207a25 */ /* 0x000fe200078e0012 */
[----:B------:R-:W-:Y:S01]  /*22a0*/  LEA.HI.X R17, R2, c[0x0][0x164], R0, 0x1, P1 ;  /* 0x0000590002117a11 */ /* 0x000fe200008f0c00 */
[----:B------:R-:W-:Y:S01]  /*22b0*/  ULDC.64 UR6, c[0x0][0x238] ;  /* 0x00008e0000067ab9 */ /* 0x000fe20000000a00 */
[----:B------:R-:W-:Y:S01]  /*22c0*/  LOP3.LUT P1, RZ, R3, 0x1, RZ, 0xc0, !PT ;  /* 0x0000000103ff7812 */ /* 0x000fe2000782c0ff */
[----:B------:R-:W-:Y:S01]  /*22d0*/  IMAD.U32 R2, RZ, RZ, UR4 ;  /* 0x00000004ff027e24 */ /* 0x000fe2000f8e00ff */
[----:B------:R-:W-:Y:S01]  /*22e0*/  SHF.R.S32.HI R3, RZ, 0x5, R5 ;  /* 0x00000005ff037819 */ /* 0x000fe20000011405 */
[----:B------:R-:W-:Y:S01]  /*22f0*/  IMAD.U32 R0, RZ, RZ, UR5 ;  /* 0x00000005ff007e24 */ /* 0x000fe2000f8e00ff */
[----:B------:R-:W-:Y:S01]  /*2300*/  UIMAD UR6, UR15, UR6, URZ ;  /* 0x000000060f0672a4 */ /* 0x000fe2000f8e023f */
[----:B------:R-:W-:Y:S01]  /*2310*/  IADD3 R23, R23, UR20, RZ ;  /* 0x0000001417177c10 */ /* 0x000fe2000fffe0ff */
[----:B------:R-:W-:Y:S01]  /*2320*/  IMAD.IADD R242, R33, 0x1, R242 ;  /* 0x0000000121f27824 */ /* 0x000fe200078e02f2 */
[C---:B------:R-:W-:Y:S01]  /*2330*/  LEA R24, P2, R2.reuse, R16, 0x6 ;  /* 0x0000001002187211 */ /* 0x040fe200078430ff */
[----:B------:R-:W-:Y:S01]  /*2340*/  UIMAD UR7, UR13, UR7, UR6 ;  /* 0x000000070d0772a4 */ /* 0x000fe2000f8e0206 */
[----:B------:R-:W-:Y:S01]  /*2350*/  LEA.HI R11, R5, R3, RZ, 0x1 ;  /* 0x00000003050b7211 */ /* 0x000fe200078f08ff */
[----:B------:R-:W-:Y:S01]  /*2360*/  USHF.R.S32.HI UR6, URZ, 0x1f, UR19 ;  /* 0x0000001f3f067899 */ /* 0x000fe20008011413 */
[----:B------:R-:W-:Y:S01]  /*2370*/  LEA.HI.X R25, R2, R17, R0, 0x6, P2 ;  /* 0x0000001102197211 */ /* 0x000fe200010f3400 */
[----:B------:R-:W-:Y:S01]  /*2380*/  IMAD.WIDE.U32 R28, R250, c[0x0][0x290], R22 ;  /* 0x0000a400fa1c7a25 */ /* 0x000fe200078e0016 */
[----:B------:R-:W-:Y:S01]  /*2390*/  LOP3.LUT P2, RZ, R8, 0x2, RZ, 0xc0, !PT ;  /* 0x0000000208ff7812 */ /* 0x000fe2000784c0ff */
[----:B------:R1:W-:Y:S01]  /*23a0*/  STL.64 [R1+0x8], R32 ;  /* 0x0000082001007387 */ /* 0x0003e20000100a00 */
[----:B------:R-:W-:-:S04]  /*23b0*/  DEPBAR.LE SB0, 0x1 ;  /* 0x000080400000791a */ /* 0x000fc80000000000 */
[----:B------:R-:W-:Y:S01]  /*23c0*/  BAR.SYNC.DEFER_BLOCKING 0x0 ;  /* 0x0000000000007b1d */ /* 0x000fe20000010000 */
[----:B------:R-:W-:Y:S01]  /*23d0*/  SEL R206, R206, 0xffffffe0, !P2 ;  /* 0xffffffe0cece7807 */ /* 0x000fe20005000000 */
[----:B------:R-:W-:Y:S01]  /*23e0*/  IMAD.IADD R237, R29, 0x1, R237 ;  /* 0x000000011ded7824 */ /* 0x000fe200078e02ed */
[C---:B------:R-:W-:Y:S01]  /*23f0*/  LOP3.LUT P2, RZ, R8.reuse, 0x4, RZ, 0xc0, !PT ;  /* 0x0000000408ff7812 */ /* 0x040fe2000784c0ff */
[----:B------:R-:W-:Y:S01]  /*2400*/  IMAD.SHL.U32 R8, R8, 0x20, RZ ;  /* 0x0000002008087824 */ /* 0x000fe200078e00ff */
[-C--:B------:R-:W-:Y:S01]  /*2410*/  LEA.HI R0, R9, R233.reuse, RZ, 0x2 ;  /* 0x000000e909007211 */ /* 0x080fe200078f10ff */
[----:B------:R-:W-:Y:S01]  /*2420*/  IMAD.IADD R219, R229, 0x1, R206 ;  /* 0x00000001e5db7824 */ /* 0x000fe200078e02ce */
[----:B------:R-:W-:Y:S01]  /*2430*/  SEL R217, R217, 0xffffffc0, !P2 ;  /* 0xffffffc0d9d97807 */ /* 0x000fe20005000000 */
[----:B------:R4:W-:Y:S01]  /*2440*/  STL.64 [R1], R28 ;  /* 0x0000001c01007387 */ /* 0x0009e20000100a00 */
[C---:B------:R-:W-:Y:S01]  /*2450*/  ISETP.LT.OR P2, PT, R10.reuse, 0x1, !P1 ;  /* 0x000000010a00780c */ /* 0x040fe20004f41670 */
[----:B------:R-:W-:Y:S01]  /*2460*/  CS2R R34, SRZ ;  /* 0x0000000000227805 */ /* 0x000fe2000001ff00 */
[--C-:B------:R-:W-:Y:S01]  /*2470*/  SHF.R.S32.HI R2, RZ, 0x2, R0.reuse ;  /* 0x00000002ff027819 */ /* 0x100fe20000011400 */
[----:B------:R-:W-:Y:S01]  /*2480*/  IMAD.IADD R218, R229, 0x1, R217 ;  /* 0x00000001e5da7824 */ /* 0x000fe200078e02d9 */
[----:B------:R-:W-:Y:S01]  /*2490*/  SHF.R.S32.HI R12, RZ, 0x1f, R0 ;  /* 0x0000001fff0c7819 */ /* 0x000fe20000011400 */
[----:B--2---:R-:W-:Y:S01]  /*24a0*/  CS2R R30, SRZ ;  /* 0x00000000001e7805 */ /* 0x004fe2000001ff00 */
[----:B------:R-:W-:Y:S01]  /*24b0*/  ISETP.LT.OR P1, PT, R10, 0x21, !P1 ;  /* 0x000000210a00780c */ /* 0x000fe20004f21670 */
[----:B------:R-:W-:Y:S01]  /*24c0*/  IMAD.IADD R206, R206, 0x1, R218 ;  /* 0x00000001cece7824 */ /* 0x000fe200078e02da */
[----:B------:R-:W-:Y:S01]  /*24d0*/  LEA.HI R12, R12, R2, RZ, 0x3 ;  /* 0x000000020c0c7211 */ /* 0x000fe200078f18ff */
[----:B------:R-:W-:Y:S01]  /*24e0*/  IMAD.IADD R217, R217, 0x1, R219 ;  /* 0x00000001d9d97824 */ /* 0x000fe200078e02db */
[----:B------:R-:W-:Y:S01]  /*24f0*/  LOP3.LUT R11, R11, 0xfffffffe, RZ, 0xc0, !PT ;  /* 0xfffffffe0b0b7812 */ /* 0x000fe200078ec0ff */
[----:B------:R-:W-:Y:S01]  /*2500*/  USHF.L.U64.HI UR5, UR4, 0x5, UR5 ;  /* 0x0000000504057899 */ /* 0x000fe20008010205 */
[----:B------:R-:W-:Y:S01]  /*2510*/  LOP3.LUT R12, R12, 0xfffffff8, RZ, 0xc0, !PT ;  /* 0xfffffff80c0c7812 */ /* 0x000fe200078ec0ff */
[----:B------:R-:W-:Y:S01]  /*2520*/  USHF.L.U32 UR15, UR4, 0x5, URZ ;  /* 0x00000005040f7899 */ /* 0x000fe2000800063f */
[----:B------:R-:W-:Y:S01]  /*2530*/  LEA.HI R9, R9, R233, RZ, 0x4 ;  /* 0x000000e909097211 */ /* 0x000fe200078f20ff */
[----:B------:R2:W1:Y:S01]  /*2540*/  LDSM.16.M88.2 R178, [R206+0x6080] ;  /* 0x00608000ceb2783b */ /* 0x0004620000000100 */
[----:B------:R-:W-:Y:S01]  /*2550*/  IMAD.IADD R3, R3, 0x1, -R11 ;  /* 0x0000000103037824 */ /* 0x000fe200078e0a0b */
[----:B------:R-:W-:Y:S01]  /*2560*/  LOP3.LUT R5, R5, 0xffffffe0, RZ, 0xc0, !PT ;  /* 0xffffffe005057812 */ /* 0x000fe200078ec0ff */
[----:B------:R-:W-:Y:S01]  /*2570*/  IMAD.IADD R2, R2, 0x1, -R12 ;  /* 0x0000000102027824 */ /* 0x000fe200078e0a0c */
[----:B------:R2:W1:Y:S01]  /*2580*/  LDSM.16.M88.2 R180, [R206+0x7080] ;  /* 0x00708000ceb4783b */ /* 0x0004620000000100 */
[----:B------:R-:W-:Y:S01]  /*2590*/  IMAD.U32 R12, RZ, RZ, UR8 ;  /* 0x00000008ff0c7e24 */ /* 0x000fe2000f8e00ff */
[----:B------:R-:W-:Y:S01]  /*25a0*/  LOP3.LUT R0, R0, 0x3ffffffc, RZ, 0xc0, !PT ;  /* 0x3ffffffc00007812 */ /* 0x000fe200078ec0ff */
[----:B------:R-:W-:Y:S01]  /*25b0*/  IMAD.U32 R11, RZ, RZ, UR9 ;  /* 0x00000009ff0b7e24 */ /* 0x000fe2000f8e00ff */
[----:B------:R2:W1:Y:S01]  /*25c0*/  LDSM.16.M88.2 R182, [R206+0x8080] ;  /* 0x00808000ceb6783b */ /* 0x0004620000000100 */
[C---:B------:R-:W-:Y:S01]  /*25d0*/  IMAD.IADD R5, R233.reuse, 0x1, -R5 ;  /* 0x00000001e9057824 */ /* 0x040fe200078e0a05 */
[----:B------:R-:W-:Y:S01]  /*25e0*/  UIMAD UR18, UR14, -0x60, UR18 ;  /* 0xffffffa00e1278a4 */ /* 0x000fe2000f8e0212 */
[----:B------:R-:W-:Y:S01]  /*25f0*/  IMAD.SHL.U32 R248, R2, 0x20, RZ ;  /* 0x0000002002f87824 */ /* 0x000fe200078e00ff */
[----:B------:R2:W1:Y:S01]  /*2600*/  LDSM.16.M88.2 R202, [R206+0x9080] ;  /* 0x00908000ceca783b */ /* 0x0004620000000100 */
[----:B------:R-:W-:Y:S01]  /*2610*/  IMAD.IADD R0, R233, 0x1, -R0 ;  /* 0x00000001e9007824 */ /* 0x000fe200078e0a00 */
[----:B------:R-:W-:Y:S01]  /*2620*/  SHF.R.S32.HI R247, RZ, 0x1f, R5 ;  /* 0x0000001ffff77819 */ /* 0x000fe20000011405 */
[----:B------:R-:W-:Y:S01]  /*2630*/  UMOV UR4, URZ ;  /* 0x0000003f00047c82 */ /* 0x000fe20008000000 */
[----:B------:R2:W1:Y:S01]  /*2640*/  LDSM.16.M88.2 R204, [R206+0xa080] ;  /* 0x00a08000cecc783b */ /* 0x0004620000000100 */
[----:B------:R-:W-:Y:S01]  /*2650*/  UMOV UR20, 0x1 ;  /* 0x0000000100147882 */ /* 0x000fe20000000000 */
[----:B------:R-:W-:-:S02]  /*2660*/  LEA.HI R247, R247, R5, RZ, 0x2 ;  /* 0x00000005f7f77211 */ /* 0x000fc400078f10ff */
        /* <DEDUP_REMOVED lines=34> */
[----:B---3--:R-:W-:Y:S02]  /*2890*/  @!P2 IADD3 R20, P1, R32, UR19, RZ ;  /* 0x000000132014ac10 */ /* 0x008fe4000ff3e0ff */
[----:B-1----:R-:W-:Y:S02]  /*28a0*/  CS2R R32, SRZ ;  /* 0x0000000000207805 */ /* 0x002fe4000001ff00 */
[----:B------:R-:W-:Y:S02]  /*28b0*/  @!P2 IADD3.X R19, R242, UR6, RZ, P1, !PT ;  /* 0x00000006f213ac10 */ /* 0x000fe40008ffe4ff */
[----:B------:R-:W-:-:S04]  /*28c0*/  @!P2 LEA R18, P1, R20, c[0x0][0x258], 0x2 ;  /* 0x000096001412aa11 */ /* 0x000fc800078210ff */
[----:B------:R-:W-:Y:S02]  /*28d0*/  @!P2 LEA.HI.X R19, R20, c[0x0][0x25c], R19, 0x2, P1 ;  /* 0x000097001413aa11 */ /* 0x000fe400008f1413 */
[----:B------:R-:W-:Y:S01]  /*28e0*/  ISETP.GE.AND P1, PT, R7, c[0x0][0x1fc], PT ;  /* 0x00007f0007007a0c */ /* 0x000fe20003f26270 */
[----:B------:R-:W-:Y:S01]  /*28f0*/  @!P2 IMAD.SHL.U32 R7, R233, 0x10, RZ ;  /* 0x00000010e907a824 */ /* 0x000fe200078e00ff */
[----:B-----5:R-:W-:Y:S02]  /*2900*/  SHF.R.S32.HI R16, RZ, 0x4, R9 ;  /* 0x00000004ff107819 */ /* 0x020fe40000011409 */
[----:B------:R-:W-:Y:S02]  /*2910*/  IADD3 R17, R27, UR7, RZ ;  /* 0x000000071b117c10 */ /* 0x000fe4000fffe0ff */
[C---:B------:R-:W-:Y:S01]  /*2920*/  LEA.HI R12, R9.reuse, R16, RZ, 0x1 ;  /* 0x00000010090c7211 */ /* 0x040fe200078f08ff */
[----:B------:R1:W-:Y:S01]  /*2930*/  @!P2 LDGSTS.E.BYPASS.LTC128B.128 [R7+0x12080], [R18.64] ;  /* 0x120800001207afae */ /* 0x0003e2000b901d50 */
[----:B------:R-:W-:-:S02]  /*2940*/  LOP3.LUT R9, R9, 0xfffffff0, RZ, 0xc0, !PT ;  /* 0xfffffff009097812 */ /* 0x000fc400078ec0ff */
[----:B------:R-:W-:Y:S01]  /*2950*/  LOP3.LUT R12, R12, 0xfffffffe, RZ, 0xc0, !PT ;  /* 0xfffffffe0c0c7812 */ /* 0x000fe200078ec0ff */
[----:B------:R-:W0:Y:S01]  /*2960*/  LDGDEPBAR ;  /* 0x00000000000079af */ /* 0x000e220000000000 */
[----:B------:R-:W-:Y:S01]  /*2970*/  SEL R246, RZ, 0xffffffff, P1 ;  /* 0xfffffffffff67807 */ /* 0x000fe20000800000 */
[----:B------:R-:W-:Y:S01]  /*2980*/  IMAD.IADD R9, R233, 0x1, -R9 ;  /* 0x00000001e9097824 */ /* 0x000fe200078e0a09 */
[----:B------:R-:W-:Y:S01]  /*2990*/  LOP3.LUT P1, RZ, R2, 0x1, RZ, 0xc0, !PT ;  /* 0x0000000102ff7812 */ /* 0x000fe2000782c0ff */
[----:B------:R-:W-:Y:S02]  /*29a0*/  IMAD.IADD R12, R16, 0x1, -R12 ;  /* 0x00000001100c7824 */ /* 0x000fe400078e0a0c */
[----:B------:R-:W-:Y:S02]  /*29b0*/  IMAD.MOV.U32 R16, RZ, RZ, R26 ;  /* 0x000000ffff107224 */ /* 0x000fe400078e001a */
[----:B------:R-:W-:Y:S02]  /*29c0*/  IMAD.SHL.U32 R2, R2, 0x4, RZ ;  /* 0x0000000402027824 */ /* 0x000fe400078e00ff */
[----:B------:R-:W-:-:S04]  /*29d0*/  IMAD.WIDE.U32 R250, R250, c[0x0][0x240], R16 ;  /* 0x00009000fafa7a25 */ /* 0x000fc800078e0010 */
[----:B------:R-:W-:Y:S01]  /*29e0*/  IMAD.SHL.U32 R16, R4, 0x8, RZ ;  /* 0x0000000804107824 */ /* 0x000fe200078e00ff */
[----:B------:R-:W-:Y:S01]  /*29f0*/  SEL R4, RZ, 0x1, P5 ;  /* 0x00000001ff047807 */ /* 0x000fe20002800000 */
[C---:B------:R-:W-:Y:S01]  /*2a00*/  IMAD.SHL.U32 R231, R12.reuse, 0x8, RZ ;  /* 0x000000080ce77824 */ /* 0x040fe200078e00ff */
[C---:B------:R-:W-:Y:S01]  /*2a10*/  ISETP.LT.OR P5, PT, R13.reuse, 0x1, P0 ;  /* 0x000000010d00780c */ /* 0x040fe200007a1670 */
[----:B------:R-:W-:Y:S01]  /*2a20*/  IMAD.SHL.U32 R230, R12, 0x20, RZ ;  /* 0x000000200ce67824 */ /* 0x000fe200078e00ff */
[----:B------:R-:W-:Y:S01]  /*2a30*/  LOP3.LUT R16, R16, 0x18, RZ, 0xc0, !PT ;  /* 0x0000001810107812 */ /* 0x000fe200078ec0ff */
[----:B------:R-:W-:Y:S01]  /*2a40*/  IMAD.SHL.U32 R246, R246, 0x2, RZ ;  /* 0x00000002f6f67824 */ /* 0x000fe200078e00ff */
[----:B------:R-:W-:Y:S01]  /*2a50*/  ISETP.LT.OR P0, PT, R13, 0x21, P0 ;  /* 0x000000210d00780c */ /* 0x000fe20000701670 */
[----:B------:R-:W-:Y:S01]  /*2a60*/  IMAD.SHL.U32 R227, R9, 0x20, RZ ;  /* 0x0000002009e37824 */ /* 0x000fe200078e00ff */
[----:B------:R-:W-:Y:S01]  /*2a70*/  LOP3.LUT R248, R16, 0xe0, R248, 0xf8, !PT ;  /* 0x000000e010f87812 */ /* 0x000fe200078ef8f8 */
[----:B------:R-:W-:Y:S01]  /*2a80*/  IMAD.SHL.U32 R12, R12, 0x100, RZ ;  /* 0x000001000c0c7824 */ /* 0x000fe200078e00ff */
[----:B-1----:R-:W-:Y:S01]  /*2a90*/  LOP3.LUT R7, R247, 0x7ffffffc, RZ, 0xc0, !PT ;  /* 0x7ffffffcf7077812 */ /* 0x002fe200078ec0ff */
[----:B------:R-:W-:Y:S01]  /*2aa0*/  IMAD.IADD R249, R251, 0x1, R249 ;  /* 0x00000001fbf97824 */ /* 0x000fe200078e02f9 */
[----:B------:R-:W-:Y:S01]  /*2ab0*/  LOP3.LUT R248, R248, 0x18, R2, 0x78, !PT ;  /* 0x00000018f8f87812 */ /* 0x000fe200078e7802 */
[----:B------:R-:W-:Y:S01]  /*2ac0*/  IMAD.SHL.U32 R2, R3, 0x200, RZ ;  /* 0x0000020003027824 */ /* 0x000fe200078e00ff */
[----:B------:R-:W-:Y:S01]  /*2ad0*/  LOP3.LUT R231, R231, 0x8, RZ, 0xc0, !PT ;  /* 0x00000008e7e77812 */ /* 0x000fe200078ec0ff */
[----:B------:R2:W-:Y:S01]  /*2ae0*/  LDGSTS.E.BYPASS.LTC128B.128 [R234+0xe080], [R14.64], !P5 ;  /* 0x0e0800000eea7fae */ /* 0x0005e2000e901d50 */
[----:B------:R-:W-:Y:S01]  /*2af0*/  ISETP.LT.OR P5, PT, R13, 0x1, P6 ;  /* 0x000000010d00780c */ /* 0x000fe200037a1670 */
[----:B------:R-:W-:Y:S01]  /*2b00*/  IMAD.IADD R7, R5, 0x1, -R7 ;  /* 0x0000000105077824 */ /* 0x000fe200078e0a07 */
[----:B------:R-:W-:Y:S01]  /*2b10*/  ISETP.LT.OR P6, PT, R13, 0x21, P6 ;  /* 0x000000210d00780c */ /* 0x000fe200037c1670 */
[----:B------:R-:W-:Y:S01]  /*2b20*/  IMAD.SHL.U32 R5, R3, 0x10, RZ ;  /* 0x0000001003057824 */ /* 0x000fe200078e00ff */
[----:B------:R-:W-:Y:S01]  /*2b30*/  SHF.R.S32.HI R13, RZ, 0x1f, R9 ;  /* 0x0000001fff0d7819 */ /* 0x000fe20000011409 */
[----:B------:R-:W-:Y:S01]  /*2b40*/  IMAD R0, R0, 0x2, R2 ;  /* 0x0000000200007824 */ /* 0x000fe200078e0202 */
[----:B------:R-:W-:Y:S01]  /*2b50*/  LOP3.LUT R246, R246, 0x2, R4, 0xe2, !PT ;  /* 0x00000002f6f67812 */ /* 0x000fe200078ee204 */
[----:B------:R-:W-:Y:S01]  /*2b60*/  IMAD R252, R252, 0x4, R7 ;  /* 0x00000004fcfc7824 */ /* 0x000fe200078e0207 */
[----:B------:R-:W-:Y:S01]  /*2b70*/  LEA.HI R13, R13, R9, RZ, 0x3 ;  /* 0x000000090d0d7211 */ /* 0x000fe200078f18ff */
[----:B------:R-:W-:Y:S01]  /*2b80*/  IMAD.IADD R248, R0, 0x1, R248 ;  /* 0x0000000100f87824 */ /* 0x000fe200078e02f8 */
[----:B------:R-:W-:Y:S01]  /*2b90*/  LEA.HI.SX32 R247, R247, R5, 0x1e ;  /* 0x00000005f7f77211 */ /* 0x000fe200078ff2ff */
[----:B------:R-:W-:Y:S01]  /*2ba0*/  IMAD.SHL.U32 R252, R252, 0x2, RZ ;  /* 0x00000002fcfc7824 */ /* 0x000fe200078e00ff */
[----:B------:R-:W-:Y:S01]  /*2bb0*/  LOP3.LUT R5, R5, 0x10, RZ, 0xc0, !PT ;  /* 0x0000001005057812 */ /* 0x000fe200078ec0ff */
[----:B------:R2:W-:Y:S01]  /*2bc0*/  LDGSTS.E.BYPASS.LTC128B.128 [R234+0x10080], [R14.64+0x80], !P5 ;  /* 0x100800800eea7fae */ /* 0x0005e2000e901d50 */
[C---:B------:R-:W-:Y:S01]  /*2bd0*/  LOP3.LUT R0, R13.reuse, 0xfffffff8, RZ, 0xc0, !PT ;  /* 0xfffffff80d007812 */ /* 0x040fe200078ec0ff */
[----:B------:R-:W-:Y:S01]  /*2be0*/  IMAD.SHL.U32 R13, R13, 0x40, RZ ;  /* 0x000000400d0d7824 */ /* 0x000fe200078e00ff */
[----:B------:R-:W-:Y:S01]  /*2bf0*/  LOP3.LUT R5, R5, 0xe0, R8, 0xf8, !PT ;  /* 0x000000e005057812 */ /* 0x000fe200078ef808 */
[----:B------:R2:W-:Y:S01]  /*2c00*/  LDGSTS.E.BYPASS.LTC128B.128 [R234+0xf080], [R10.64], !P0 ;  /* 0x0f0800000aea7fae */ /* 0x0005e2000c101d50 */
[----:B------:R-:W-:Y:S01]  /*2c10*/  IADD3 R7, P0, R28, UR19, RZ ;  /* 0x000000131c077c10 */ /* 0x000fe2000ff1e0ff */
[C---:B------:R-:W-:Y:S01]  /*2c20*/  IMAD.IADD R0, R9.reuse, 0x1, -R0 ;  /* 0x0000000109007824 */ /* 0x040fe200078e0a00 */
[C---:B------:R-:W-:Y:S01]  /*2c30*/  LOP3.LUT P5, RZ, R9.reuse, 0x4, RZ, 0xc0, !PT ;  /* 0x0000000409ff7812 */ /* 0x040fe200078ac0ff */
[----:B------:R-:W-:Y:S01]  /*2c40*/  IMAD.SHL.U32 R9, R9, 0x4, RZ ;  /* 0x0000000409097824 */ /* 0x000fe200078e00ff */
[----:B------:R-:W-:Y:S01]  /*2c50*/  LOP3.LUT R227, R231, 0x1e0, R227, 0xf8, !PT ;  /* 0x000001e0e7e37812 */ /* 0x000fe200078ef8e3 */
[----:B------:R-:W-:Y:S01]  /*2c60*/  IMAD.SHL.U32 R248, R248, 0x2, RZ ;  /* 0x00000002f8f87824 */ /* 0x000fe200078e00ff */
[----:B------:R-:W-:Y:S01]  /*2c70*/  IADD3.X R4, R237, UR6, RZ, P0, !PT ;  /* 0x00000006ed047c10 */ /* 0x000fe200087fe4ff */
[----:B------:R2:W-:Y:S01]  /*2c80*/  LDGSTS.E.BYPASS.LTC128B.128 [R234+0x11080], [R10.64+0x80], !P6 ;  /* 0x110800800aea7fae */ /* 0x0005e2000f101d50 */
[----:B------:R-:W-:Y:S01]  /*2c90*/  LOP3.LUT R5, R5, 0x100, R12, 0xf8, !PT ;  /* 0x0000010005057812 */ /* 0x000fe200078ef80c */
[----:B------:R-:W-:Y:S01]  /*2ca0*/  IMAD.SHL.U32 R12, R0, 0x40, RZ ;  /* 0x00000040000c7824 */ /* 0x000fe200078e00ff */
[----:B------:R-:W-:Y:S01]  /*2cb0*/  LEA R8, P0, R7, c[0x0][0x280], 0x2 ;  /* 0x0000a00007087a11 */ /* 0x000fe200078010ff */
[----:B----4-:R-:W-:Y:S01]  /*2cc0*/  CS2R R28, SRZ ;  /* 0x00000000001c7805 */ /* 0x010fe2000001ff00 */
[----:B------:R-:W-:-:S02]  /*2cd0*/  LOP3.LUT R227, R227, 0x38, R9, 0x78, !PT ;  /* 0x00000038e3e37812 */ /* 0x000fc400078e7809 */
[----:B------:R-:W-:Y:S02]  /*2ce0*/  LEA.HI.X R9, R7, c[0x0][0x284], R4, 0x2, P0 ;  /* 0x0000a10007097a11 */ /* 0x000fe400000f1404 */
[----:B------:R-:W-:Y:S02]  /*2cf0*/  LOP3.LUT R4, R12, 0x1c0, RZ, 0xc0, !PT ;  /* 0x000001c00c047812 */ /* 0x000fe400078ec0ff */
[----:B------:R-:W-:Y:S02]  /*2d00*/  ISETP.GE.AND P0, PT, R233, 0x10, PT ;  /* 0x00000010e900780c */ /* 0x000fe40003f06270 */
[----:B------:R-:W-:Y:S02]  /*2d10*/  LOP3.LUT R230, R16, 0x20, R230, 0xf8, !PT ;  /* 0x0000002010e67812 */ /* 0x000fe400078ef8e6 */
[----:B------:R-:W-:Y:S02]  /*2d20*/  SHF.R.U32.HI R7, RZ, 0x3, R4 ;  /* 0x00000003ff077819 */ /* 0x000fe40000011604 */
[----:B------:R-:W-:-:S02]  /*2d30*/  LOP3.LUT R227, R227, R2, RZ, 0xfc, !PT ;  /* 0x00000002e3e37212 */ /* 0x000fc400078efcff */
[----:B------:R-:W-:Y:S02]  /*2d40*/  LOP3.LUT R2, R13, 0xfffffe00, RZ, 0xc0, !PT ;  /* 0xfffffe000d027812 */ /* 0x000fe400078ec0ff */
[C---:B------:R-:W-:Y:S02]  /*2d50*/  LOP3.LUT R230, R7.reuse, R230, R4, 0x1e, !PT ;  /* 0x000000e607e67212 */ /* 0x040fe400078e1e04 */
[----:B------:R-:W-:Y:S01]  /*2d60*/  LOP3.LUT R231, R7, R4, R231, 0x1e, !PT ;  /* 0x0000000407e77212 */ /* 0x000fe200078e1ee7 */
[----:B------:R-:W-:Y:S01]  /*2d70*/  IMAD R3, R3, 0x400, R2 ;  /* 0x0000040003037824 */ /* 0x000fe200078e0202 */
[----:B------:R-:W-:Y:S01]  /*2d80*/  LOP3.LUT R230, R230, R2, RZ, 0xfc, !PT ;  /* 0x00000002e6e67212 */ /* 0x000fe200078efcff */
[----:B------:R-:W-:Y:S01]  /*2d90*/  @!P0 IMAD.SHL.U32 R2, R233, 0x10, RZ ;  /* 0x00000010e9028824 */ /* 0x000fe200078e00ff */
[C---:B------:R-:W-:Y:S01]  /*2da0*/  IADD3 R4, R248.reuse, 0x12480, RZ ;  /* 0x00012480f8047810 */ /* 0x040fe20007ffe0ff */
[----:B------:R-:W-:Y:S01]  /*2db0*/  IMAD.IADD R231, R3, 0x1, R231 ;  /* 0x0000000103e77824 */ /* 0x000fe200078e02e7 */
[----:B------:R-:W-:-:S02]  /*2dc0*/  IADD3 R243, R248, 0x126c0, RZ ;  /* 0x000126c0f8f37810 */ /* 0x000fc40007ffe0ff */
[----:B------:R2:W-:Y:S01]  /*2dd0*/  @!P0 LDGSTS.E.BYPASS.LTC128B.128 [R2+0x12280], [R8.64] ;  /* 0x1228000008028fae */ /* 0x0005e2000b901d50 */
[----:B------:R-:W-:Y:S02]  /*2de0*/  @P1 IADD3 R243, R4, 0x1c0, RZ ;  /* 0x000001c004f31810 */ /* 0x000fe40007ffe0ff */
[C---:B------:R-:W-:Y:S01]  /*2df0*/  LOP3.LUT R228, R5.reuse, 0x8, R6, 0xf8, !PT ;  /* 0x0000000805e47812 */ /* 0x040fe200078ef806 */
[----:B------:R-:W0:Y:S01]  /*2e00*/  LDGDEPBAR ;  /* 0x00000000000079af */ /* 0x000e220000000000 */
[C---:B------:R-:W-:Y:S02]  /*2e10*/  LOP3.LUT P1, RZ, R0.reuse, 0x2, RZ, 0xc0, !PT ;  /* 0x0000000200ff7812 */ /* 0x040fe4000782c0ff */
[----:B------:R-:W-:Y:S01]  /*2e20*/  LOP3.LUT R5, R5, 0x1c0, RZ, 0xc0, !PT ;  /* 0x000001c005057812 */ /* 0x000fe200078ec0ff */
[----:B------:R-:W0:Y:S01]  /*2e30*/  LDGDEPBAR ;  /* 0x00000000000079af */ /* 0x000e220000000000 */
[----:B------:R-:W-:Y:S01]  /*2e40*/  LOP3.LUT P0, RZ, R0, 0x4, RZ, 0xc0, !PT ;  /* 0x0000000400ff7812 */ /* 0x000fe2000780c0ff */
        /* <DEDUP_REMOVED lines=10> */
[----:B------:R-:W-:-:S03]  /*2ef0*/  SEL R225, R225, 0xfffffff0, !P1 ;  /* 0xfffffff0e1e17807 */ /* 0x000fc60004800000 */
[----:B------:R-:W-:Y:S02]  /*2f00*/  IMAD R226, R226, 0x2, R227 ;  /* 0x00000002e2e27824 */ /* 0x000fe400078e02e3 */
[----:B------:R-:W-:Y:S02]  /*2f10*/  IMAD.IADD R223, R225, 0x1, R224 ;  /* 0x00000001e1df7824 */ /* 0x000fe400078e02e0 */
[----:B------:R-:W-:Y:S02]  /*2f20*/  IMAD.IADD R222, R231, 0x1, R225 ;  /* 0x00000001e7de7824 */ /* 0x000fe400078e02e1 */
[----:B--2---:R-:W-:Y:S02]  /*2f30*/  IMAD.IADD R220, R225, 0x1, R221 ;  /* 0x00000001e1dc7824 */ /* 0x004fe400078e02dd */
.L_x_972:
        /* <DEDUP_REMOVED lines=226> */
.L_x_970:
[-C--:B-1234-:R-:W-:Y:S01]  /*3d60*/  HMMA.16816.F32.BF16 R4, R20, R160.reuse, RZ ;  /* 0x000000a01404723c */ /* 0x09efe200000418ff */
[----:B------:R-:W0:Y:S01]  /*3d70*/  LDGDEPBAR ;  /* 0x00000000000079af */ /* 0x000e220000000000 */
[----:B------:R-:W-:Y:S02]  /*3d80*/  ULEA UR6, UR11, UR18, 0x6 ;  /* 0x000000120b067291 */ /* 0x000fe4000f8e303f */
[----:B------:R-:W-:Y:S02]  /*3d90*/  MOV R3, 0x40 ;  /* 0x0000004000037802 */ /* 0x000fe40000000f00 */
[----:B------:R-:W-:Y:S02]  /*3da0*/  UIADD3 UR6, -UR12, 0x1, UR6 ;  /* 0x000000010c067890 */ /* 0x000fe4000fffe106 */
        /* <DEDUP_REMOVED lines=438> */
.L_x_971:
[-C--:B-12-4-:R-:W-:Y:S01]  /*5910*/  HMMA.16816.F32.BF16 R4, R80, R16.reuse, RZ ;  /* 0x000000105004723c */ /* 0x096fe200000418ff */
[----:B------:R-:W-:Y:S01]  /*5920*/  LDSM.16.M88.4 R140, [R227+0x1000] ;  /* 0x00100000e38c783b */ /* 0x000fe20000000200 */
[----:B------:R-:W-:Y:S02]  /*5930*/  USHF.L.U32 UR11, UR11, 0xd, URZ ;  /* 0x0000000d0b0b7899 */ /* 0x000fe4000800063f */
[----:B------:R-:W-:Y:S02]  /*5940*/  UISETP.GE.AND UP0, UPT, UR19, UR10, UPT ;  /* 0x0000000a1300728c */ /* 0x000fe4000bf06270 */
[----:B------:R-:W1:Y:S01]  /*5950*/  LDSM.16.MT88.4 R144, [R2+0x1080] ;  /* 0x001080000290783b */ /* 0x000e620000004200 */
[----:B------:R-:W-:Y:S01]  /*5960*/  UIADD3 UR7, UR4, 0x1, URZ ;  /* 0x0000000104077890 */ /* 0x000fe2000fffe03f */
[C---:B------:R-:W-:Y:S01]  /*5970*/  HMMA.16816.F32.BF16 R8, R132.reuse, R16, RZ ;  /* 0x000000108408723c */ /* 0x040fe200000418ff */
[----:B------:R-:W-:Y:S01]  /*5980*/  IMAD.U32 R3, RZ, RZ, UR11 ;  /* 0x0000000bff037e24 */ /* 0x000fe2000f8e00ff */
[----:B------:R-:W-:Y:S01]  /*5990*/  UISETP.GE.AND UP2, UPT, UR4, 0x1, UPT ;  /* 0x000000010400788c */ /* 0x000fe2000bf46270 */
[----:B------:R-:W2:Y:S01]  /*59a0*/  LDSM.16.M88.4 R148, [R227+0x1800] ;  /* 0x00180000e394783b */ /* 0x000ea20000000200 */
[----:B------:R-:W-:Y:S02]  /*59b0*/  UIADD3 UR6, UR20, 0x1, URZ ;  /* 0x0000000114067890 */ /* 0x000fe4000fffe03f */
[----:B------:R-:W-:Y:S02]  /*59c0*/  UISETP.GE.AND UP1, UPT, UR20, 0x1, UPT ;  /* 0x000000011400788c */ /* 0x000fe4000bf26270 */
[-C--:B------:R-:W-:Y:S01]  /*59d0*/  HMMA.16816.F32.BF16 R12, R132, R18.reuse, RZ ;  /* 0x00000012840c723c */ /* 0x080fe200000418ff */
[----:B------:R-:W0:Y:S01]  /*59e0*/  LDGDEPBAR ;  /* 0x00000000000079af */ /* 0x000e220000000000 */
[----:B------:R-:W-:Y:S06]  /*59f0*/  USEL UR20, UR6, URZ, !UP1 ;  /* 0x0000003f06147287 */ /* 0x000fec000c800000 */
        /* <DEDUP_REMOVED lines=28> */
[----:B------:R-:W-:Y:S05]  /*5bc0*/  LDSM.16.M88.4 R132, [R227+0x2000] ;  /* 0x00200000e384783b */ /* 0x000fea0000000200 */
[----:B------:R-:W1:Y:S02]  /*5bd0*/  LDSM.16.MT88.4 R140, [R2+0x2080] ;  /* 0x00208000028c783b */ /* 0x000e640000004200 */
        /* <DEDUP_REMOVED lines=10> */
[----:B------:R-:W2:Y:S05]  /*5c80*/  LDSM.16.M88.4 R136, [R226+0x2000] ;  /* 0x00200000e288783b */ /* 0x000eaa0000000200 */
[----:B------:R3:W4:Y:S02]  /*5c90*/  LDSM.16.MT88.4 R208, [R2+0x5880] ;  /* 0x0058800002d0783b */ /* 0x0007240000004200 */
[-C--:B-1----:R-:W-:Y:S08]  /*5ca0*/  HMMA.16816.F32.BF16 R4, R132, R140.reuse, R4 ;  /* 0x0000008c8404723c */ /* 0x082ff00000041804 */
[C---:B------:R-:W-:Y:S08]  /*5cb0*/  HMMA.16816.F32.BF16 R8, R144.reuse, R140, R8 ;  /* 0x0000008c9008723c */ /* 0x040ff00000041808 */
[-C--:B------:R-:W-:Y:S04]  /*5cc0*/  HMMA.16816.F32.BF16 R12, R144, R142.reuse, R12 ;  /* 0x0000008e900c723c */ /* 0x080fe8000004180c */
[----:B---3--:R-:W-:Y:S01]  /*5cd0*/  IADD3 R2, P1, R250, UR11, RZ ;  /* 0x0000000bfa027c10 */ /* 0x008fe2000ff3e0ff */
[----:B------:R-:W-:Y:S03]  /*5ce0*/  UMOV UR11, UR19 ;  /* 0x00000013000b7c82 */ /* 0x000fe60008000000 */
        /* <DEDUP_REMOVED lines=18> */
[C---:B------:R-:W-:Y:S04]  /*5e10*/  HMMA.16816.F32.BF16 R16, R136.reuse, R154, R16 ;  /* 0x0000009a8810723c */ /* 0x040fe80000041810 */
[----:B------:R-:W-:Y:S04]  /*5e20*/  RED.E.ADD.F32.FTZ.RN.STRONG.GPU [R132.64+0x400], R5 ;  /* 0x000400058400798e */ /* 0x000fe8000c10e790 */
[-C--:B----4-:R-:W-:Y:S01]  /*5e30*/  HMMA.16816.F32.BF16 R20, R136, R208.reuse, R20 ;  /* 0x000000d08814723c */ /* 0x090fe20000041814 */
        /* <DEDUP_REMOVED lines=150> */
.L_x_969:
[----:B------:R-:W-:Y:S05]  /*67a0*/  @P1 EXIT ;  /* 0x000000000000194d */ /* 0x000fea0003800000 */
[----:B------:R-:W-:Y:S01]  /*67b0*/  ISETP.NE.U32.AND P2, PT, RZ, c[0x0][0x360], PT ;  /* 0x0000d800ff007a0c */ /* 0x000fe20003f45070 */
[----:B------:R-:W-:-:S03]  /*67c0*/  ULDC.64 UR4, c[0x0][0x338] ;  /* 0x0000ce0000047ab9 */ /* 0x000fc60000000a00 */
[----:B------:R-:W-:-:S13]  /*67d0*/  ISETP.NE.AND.EX P2, PT, RZ, c[0x0][0x364], PT, P2 ;  /* 0x0000d900ff007a0c */ /* 0x000fda0003f45320 */
[----:B------:R-:W-:-:S04]  /*67e0*/  @P2 IMAD.MOV.U32 R0, RZ, RZ, 0x4 ;  /* 0x00000004ff002424 */ /* 0x000fc800078e00ff */
[----:B------:R-:W-:-:S06]  /*67f0*/  @P2 IMAD.WIDE R2, R236, R0, c[0x0][0x360] ;  /* 0x0000d800ec022625 */ /* 0x000fcc00078e0200 */
[----:B------:R-:W2:Y:S01]  /*6800*/  @P2 LDG.E R2, [R2.64] ;  /* 0x0000001002022981 */ /* 0x000ea2000c1e1900 */
[----:B------:R-:W-:Y:S02]  /*6810*/  UISETP.NE.AND UP0, UPT, UR4, 0x1, UPT ;  /* 0x000000010400788c */ /* 0x000fe4000bf05270 */
[----:B------:R-:W-:Y:S02]  /*6820*/  UIMAD.WIDE.U32 UR6, UR13, UR5, URZ ;  /* 0x000000050d0672a5 */ /* 0x000fe4000f8e003f */
[----:B------:R-:W-:Y:S02]  /*6830*/  ULDC UR4, c[0x0][0x340] ;  /* 0x0000d00000047ab9 */ /* 0x000fe40000000800 */
[----:B------:R-:W-:-:S04]  /*6840*/  UIMAD UR14, UR14, 0x3000, URZ ;  /* 0x000030000e0e78a4 */ /* 0x000fc8000f8e023f */
[----:B------:R-:W-:Y:S02]  /*6850*/  USHF.R.S32.HI UR6, URZ, 0x1f, UR14 ;  /* 0x0000001f3f067899 */ /* 0x000fe4000801140e */
[----:B------:R-:W-:Y:S02]  /*6860*/  @UP0 UMOV UR5, UR7 ;  /* 0x0000000700050c82 */ /* 0x000fe40008000000 */
[----:B------:R-:W-:-:S03]  /*6870*/  @UP0 USHF.R.U32.HI UR13, URZ, UR4, UR5 ;  /* 0x000000043f0d0299 */ /* 0x000fc60008011605 */
[----:B------:R-:W-:Y:S02]  /*6880*/  ULDC.64 UR4, c[0x0][0x328] ;  /* 0x0000ca0000047ab9 */ /* 0x000fe40000000a00 */
[----:B------:R-:W-:Y:S01]  /*6890*/  USHF.R.S32.HI UR7, URZ, 0x1f, UR13 ;  /* 0x0000001f3f077899 */ /* 0x000fe2000801140d */
[----:B------:R-:W-:-:S03]  /*68a0*/  IMAD.U32 R6, RZ, RZ, UR13 ;  /* 0x0000000dff067e24 */ /* 0x000fc6000f8e00ff */
[----:B------:R-:W-:-:S04]  /*68b0*/  UIMAD UR4, UR7, UR4, URZ ;  /* 0x00000004070472a4 */ /* 0x000fc8000f8e023f */
[----:B------:R-:W-:-:S03]  /*68c0*/  UIMAD UR8, UR13, UR5, UR4 ;  /* 0x000000050d0872a4 */ /* 0x000fc6000f8e0204 */
[----:B------:R-:W-:Y:S02]  /*68d0*/  ULDC.64 UR4, c[0x0][0x300] ;  /* 0x0000c00000047ab9 */ /* 0x000fe40000000a00 */
[----:B------:R-:W-:-:S04]  /*68e0*/  UIMAD UR4, UR7, UR4, URZ ;  /* 0x00000004070472a4 */ /* 0x000fc8000f8e023f */
[----:B------:R-:W-:Y:S01]  /*68f0*/  UIMAD UR4, UR13, UR5, UR4 ;  /* 0x000000050d0472a4 */ /* 0x000fe2000f8e0204 */
[----:B------:R-:W-:Y:S01]  /*6900*/  BAR.SYNC.DEFER_BLOCKING 0x1, 0x100 ;  /* 0x0044000000007b1d */ /* 0x000fe20000010000 */
[----:B--2---:R-:W-:-:S04]  /*6910*/  @P2 IMAD R2, R236, 0x60, R2 ;  /* 0x00000060ec022824 */ /* 0x004fc800078e0202 */
[----:B------:R-:W-:-:S05]  /*6920*/  @P2 IMAD.HI R2, R2, 0x2aaaaaab, RZ ;  /* 0x2aaaaaab02022827 */ /* 0x000fca00078e02ff */
[----:B------:R-:W-:-:S04]  /*6930*/  @P2 SHF.R.U32.HI R0, RZ, 0x1f, R2 ;  /* 0x0000001fff002819 */ /* 0x000fc80000011602 */
[----:B------:R-:W-:Y:S02]  /*6940*/  @P2 LEA.HI.SX32 R2, R2, R0, 0x1c ;  /* 0x0000000002022211 */ /* 0x000fe400078fe2ff */
[----:B------:R-:W-:-:S03]  /*6950*/  SHF.R.S32.HI R0, RZ, 0x1f, R233 ;  /* 0x0000001fff007819 */ /* 0x000fc600000114e9 */
[----:B------:R-:W-:-:S05]  /*6960*/  @P2 IMAD R2, R2, 0x3000, RZ ;  /* 0x0000300002022824 */ /* 0x000fca00078e02ff */
[----:B------:R-:W-:Y:S02]  /*6970*/  @P2 SHF.R.S32.HI R3, RZ, 0x1f, R2 ;  /* 0x0000001fff032819 */ /* 0x000fe40000011402 */
[----:B------:R-:W-:-:S06]  /*6980*/  @!P2 CS2R R2, SRZ ;  /* 0x000000000002a805 */ /* 0x000fcc000001ff00 */
[----:B------:R-:W-:Y:S01]  /*6990*/  IADD3 R4, P1, P0, R2, UR14, R233 ;  /* 0x0000000e02047c10 */ /* 0x000fe2000f83e0e9 */
[----:B------:R-:W-:-:S03]  /*69a0*/  IMAD.U32 R2, RZ, RZ, UR13 ;  /* 0x0000000dff027e24 */ /* 0x000fc6000f8e00ff */
[----:B------:R-:W-:Y:S02]  /*69b0*/  IADD3.X R5, R3, UR6, R0, P1, P0 ;  /* 0x0000000603057c10 */ /* 0x000fe40008fe0400 */
[----:B------:R-:W-:Y:S02]  /*69c0*/  SHF.R.S32.HI R0, RZ, 0x1f, R236 ;  /* 0x0000001fff007819 */ /* 0x000fe400000114ec */
[----:B------:R-:W-:Y:S01]  /*69d0*/  SEL R236, R236, RZ, !P2 ;  /* 0x000000ffecec7207 */ /* 0x000fe20005000000 */
[----:B------:R-:W-:Y:S01]  /*69e0*/  IMAD.WIDE.U32 R6, R6, c[0x0][0x328], R4 ;  /* 0x0000ca0006067a25 */ /* 0x000fe200078e0004 */
[----:B------:R-:W-:-:S03]  /*69f0*/  SEL R0, R0, RZ, !P2 ;  /* 0x000000ff00007207 */ /* 0x000fc60005000000 */
[----:B------:R-:W-:Y:S01]  /*6a00*/  IMAD.WIDE.U32 R2, R2, c[0x0][0x300], R4 ;  /* 0x0000c00002027a25 */ /* 0x000fe200078e0004 */
[----:B------:R-:W-:-:S03]  /*6a10*/  IADD3 R7, R7, UR8, RZ ;  /* 0x0000000807077c10 */ /* 0x000fc6000fffe0ff */
[----:B------:R-:W-:Y:S01]  /*6a20*/  IMAD R4, R0, c[0x0][0x330], RZ ;  /* 0x0000cc0000047a24 */ /* 0x000fe200078e02ff */
[----:B------:R-:W-:Y:S01]  /*6a30*/  IADD3 R3, R3, UR4, RZ ;  /* 0x0000000403037c10 */ /* 0x000fe2000fffe0ff */
[----:B------:R-:W-:-:S04]  /*6a40*/  IMAD.WIDE.U32 R6, R236, c[0x0][0x330], R6 ;  /* 0x0000cc00ec067a25 */ /* 0x000fc800078e0006 */
[----:B------:R-:W-:Y:S01]  /*6a50*/  IMAD R4, R236, c[0x0][0x334], R4 ;  /* 0x0000cd00ec047a24 */ /* 0x000fe200078e0204 */
[----:B------:R-:W-:Y:S01]  /*6a60*/  LEA R10, P1, R6, c[0x0][0x310], 0x2 ;  /* 0x0000c400060a7a11 */ /* 0x000fe200078210ff */
[----:B------:R-:W-:Y:S02]  /*6a70*/  IMAD R0, R0, c[0x0][0x308], RZ ;  /* 0x0000c20000007a24 */ /* 0x000fe400078e02ff */
[----:B------:R-:W-:Y:S02]  /*6a80*/  IMAD.IADD R4, R7, 0x1, R4 ;  /* 0x0000000107047824 */ /* 0x000fe400078e0204 */
[C---:B------:R-:W-:Y:S02]  /*6a90*/  IMAD R0, R236.reuse, c[0x0][0x30c], R0 ;  /* 0x0000c300ec007a24 */ /* 0x040fe400078e0200 */
[----:B------:R-:W-:Y:S01]  /*6aa0*/  IMAD.WIDE.U32 R2, R236, c[0x0][0x308], R2 ;  /* 0x0000c200ec027a25 */ /* 0x000fe200078e0002 */
[----:B------:R-:W-:-:S03]  /*6ab0*/  LEA.HI.X R11, R6, c[0x0][0x314], R4, 0x2, P1 ;  /* 0x0000c500060b7a11 */ /* 0x000fc600008f1404 */
[----:B------:R-:W-:Y:S01]  /*6ac0*/  IMAD.IADD R0, R3, 0x1, R0 ;  /* 0x0000000103007824 */ /* 0x000fe200078e0200 */
[C---:B------:R-:W-:Y:S01]  /*6ad0*/  LEA R8, P0, R2.reuse, c[0x0][0x2e8], 0x2 ;  /* 0x0000ba0002087a11 */ /* 0x040fe200078010ff */
        /* <DEDUP_REMOVED lines=98> */
.L_x_973:
        /* <DEDUP_REMOVED lines=16> */
.L_x_2312:


//--------------------- .text._ZN7cutlass13device_kernelIN5flash32FlashAttnBwdPostprocessConvertdQIN4cute5tupleIJNS3_1CILi96EEENS5_ILi128EEEEEENS_10bfloat16_tEfNS_4arch4Sm80ELi256ENS3_8TiledMMAINS3_8MMA_AtomIJNS3_30SM80_16x8x16_F32BF16BF16F32_TNEEEENS3_6LayoutINS4_IJNS5_ILi2EEENS5_ILi4EEENS5_ILi1EEEEEENS4_IJSJ_SH_NS5_ILi0EEEEEEEENS4_IJNS5_ILi32EEENS5_ILi64EEENS5_ILi16EEEEEEEELb0EEEEEvNT_6ParamsE --------------------------
	.section	.text._ZN7cutlass13device_kernelIN5flash32FlashAttnBwdPostprocessConvertdQIN4cute5tupleIJNS3_1CILi96EEENS5_ILi128EEEEEENS_10bfloat16_tEfNS_4arch4Sm80ELi256ENS3_8TiledMMAINS3_8MMA_AtomIJNS3_30SM80_16x8x16_F32BF16BF16F32_TNEEEENS3_6LayoutINS4_IJNS5_ILi2EEENS5_ILi4EEENS5_ILi1EEEEEENS4_IJSJ_SH_NS5_ILi0EEEEEEEENS4_IJNS5_ILi32EEENS5_ILi64EEENS5_ILi16EEEEEEEELb0EEEEEvNT_6ParamsE,"ax",@progbits
	.sectioninfo	@"SHI_REGISTERS=69"
	.align	128
.text._ZN7cutlass13device_kernelIN5flash32FlashAttnBwdPostprocessConvertdQIN4cute5tupleIJNS3_1CILi96EEENS5_ILi128EEEEEENS_10bfloat16_tEfNS_4arch4Sm80ELi256ENS3_8TiledMMAINS3_8MMA_AtomIJNS3_30SM80_16x8x16_F32BF16BF16F32_TNEEEENS3_6LayoutINS4_IJNS5_ILi2EEENS5_ILi4EEENS5_ILi1EEEEEENS4_IJSJ_SH_NS5_ILi0EEEEEEEENS4_IJNS5_ILi32EEENS5_ILi64EEENS5_ILi16EEEEEEEELb0EEEEEvNT_6ParamsE:
        .type           _ZN7cutlass13device_kernelIN5flash32FlashAttnBwdPostprocessConvertdQIN4cute5tupleIJNS3_1CILi96EEENS5_ILi128EEEEEENS_10bfloat16_tEfNS_4arch4Sm80ELi256ENS3_8TiledMMAINS3_8MMA_AtomIJNS3_30SM80_16x8x16_F32BF16BF16F32_TNEEEENS3_6LayoutINS4_IJNS5_ILi2EEENS5_ILi4EEENS5_ILi1EEEEEENS4_IJSJ_SH_NS5_ILi0EEEEEEEENS4_IJNS5_ILi32EEENS5_ILi64EEENS5_ILi16EEEEEEEELb0EEEEEvNT_6ParamsE,@function
        .size           _ZN7cutlass13device_kernelIN5flash32FlashAttnBwdPostprocessConvertdQIN4cute5tupleIJNS3_1CILi96EEENS5_ILi128EEEEEENS_10bfloat16_tEfNS_4arch4Sm80ELi256ENS3_8TiledMMAINS3_8MMA_AtomIJNS3_30SM80_16x8x16_F32BF16BF16F32_TNEEEENS3_6LayoutINS4_IJNS5_ILi2EEENS5_ILi4EEENS5_ILi1EEEEEENS4_IJSJ_SH_NS5_ILi0EEEEEEEENS4_IJNS5_ILi32EEENS5_ILi64EEENS5_ILi16EEEEEEEELb0EEEEEvNT_6ParamsE,(.L_x_2313 - _ZN7cutlass13device_kernelIN5flash32FlashAttnBwdPostprocessConvertdQIN4cute5tupleIJNS3_1CILi96EEENS5_ILi128EEEEEENS_10bfloat16_tEfNS_4arch4Sm80ELi256ENS3_8TiledMMAINS3_8MMA_AtomIJNS3_30SM80_16x8x16_F32BF16BF16F32_TNEEEENS3_6LayoutINS4_IJNS5_ILi2EEENS5_ILi4EEENS5_ILi1EEEEEENS4_IJSJ_SH_NS5_ILi0EEEEEEEENS4_IJNS5_ILi32EEENS5_ILi64EEENS5_ILi16EEEEEEEELb0EEEEEvNT_6ParamsE)
        .other          _ZN7cutlass13device_kernelIN5flash32FlashAttnBwdPostprocessConvertdQIN4cute5tupleIJNS3_1CILi96EEENS5_ILi128EEEEEENS_10bfloat16_tEfNS_4arch4Sm80ELi256ENS3_8TiledMMAINS3_8MMA_AtomIJNS3_30SM80_16x8x16_F32BF16BF16F32_TNEEEENS3_6LayoutINS4_IJNS5_ILi2EEENS5_ILi4EEENS5_ILi1EEEEEENS4_IJSJ_SH_NS5_ILi0EEEEEEEENS4_IJNS5_ILi32EEENS5_ILi64EEENS5_ILi16EEEEEEEELb0EEEEEvNT_6ParamsE,@"STO_CUDA_ENTRY STV_DEFAULT"
_ZN7cutlass13device_kernelIN5flash32FlashAttnBwdPostprocessConvertdQIN4cute5tupleIJNS3_1CILi96EEENS5_ILi128EEEEEENS_10bfloat16_tEfNS_4arch4Sm80ELi256ENS3_8TiledMMAINS3_8MMA_AtomIJNS3_30SM80_16x8x16_F32BF16BF16F32_TNEEEENS3_6LayoutINS4_IJNS5_ILi2EEENS5_ILi4EEENS5_ILi1EEEEEENS4_IJSJ_SH_NS5_ILi0EEEEEEEENS4_IJNS5_ILi32EEENS5_ILi64EEENS5_ILi16EEEEEEEELb0EEEEEvNT_6ParamsE:
[----:B------:R-:W-:Y:S02]  /*0000*/  IMAD.MOV.U32 R1, RZ, RZ, c[0x0][0x28] ;  /* 0x00000a00ff017624 */ /* 0x000fe400078e00ff */
[----:B------:R-:W0:Y:S01]  /*0010*/  S2R R53, SR_CTAID.Z ;  /* 0x0000000000357919 */ /* 0x000e220000002700 */
[----:B------:R-:W-:Y:S01]  /*0020*/  ISETP.NE.U32.AND P1, PT, RZ, c[0x0][0x1c8], PT ;  /* 0x00007200ff007a0c */ /* 0x000fe20003f25070 */
[----:B------:R-:W-:Y:S01]  /*0030*/  IMAD.MOV.U32 R4, RZ, RZ, 0x4 ;  /* 0x00000004ff047424 */ /* 0x000fe200078e00ff */
[----:B------:R-:W-:Y:S01]  /*0040*/  ISETP.NE.U32.AND P0, PT, RZ, c[0x0][0x1c0], PT ;  /* 0x00007000ff007a0c */ /* 0x000fe20003f05070 */
[----:B------:R-:W-:Y:S01]  /*0050*/  ULDC.64 UR4, c[0x0][0x118] ;  /* 0x0000460000047ab9 */ /* 0x000fe20000000a00 */
[----:B------:R-:W-:Y:S02]  /*0060*/  ISETP.NE.AND.EX P1, PT, RZ, c[0x0][0x1cc], PT, P1 ;  /* 0x00007300ff007a0c */ /* 0x000fe40003f25310 */
[----:B------:R-:W-:Y:S01]  /*0070*/  ISETP.NE.AND.EX P0, PT, RZ, c[0x0][0x1c4], PT, P0 ;  /* 0x00007100ff007a0c */ /* 0x000fe20003f05300 */
[----:B------:R-:W-:Y:S02]  /*0080*/  IMAD.MOV.U32 R55, RZ, RZ, c[0x0][0x190] ;  /* 0x00006400ff377624 */ /* 0x000fe400078e00ff */
[----:B0-----:R-:W-:-:S08]  /*0090*/  IMAD.WIDE R2, R53, R4, c[0x0][0x1c0] ;  /* 0x0000700035027625 */ /* 0x001fd000078e0204 */
[----:B------:R-:W-:Y:S02]  /*00a0*/  @P1 IMAD.WIDE R4, R53, R4, c[0x0][0x1c8] ;  /* 0x0000720035041625 */ /* 0x000fe400078e0204 */
[----:B------:R0:W5:Y:S01]  /*00b0*/  @P0 LDG.E R54, [R2.64] ;  /* 0x0000000402360981 */ /* 0x000162000c1e1900 */
[----:B------:R-:W-:-:S03]  /*00c0*/  ISETP.NE.U32.AND P2, PT, RZ, c[0x0][0x1c0], PT ;  /* 0x00007000ff007a0c */ /* 0x000fc60003f45070 */
[----:B------:R0:W5:Y:S04]  /*00d0*/  @P1 LDG.E R55, [R4.64] ;  /* 0x0000000404371981 */ /* 0x000168000c1e1900 */
[----:B------:R-:W1:Y:S02]  /*00e0*/  S2R R52, SR_CTAID.X ;  /* 0x0000000000347919 */ /* 0x000e640000002500 */
[----:B-1----:R-:W-:Y:S01]  /*00f0*/  IMAD R0, R52, 0x60, RZ ;  /* 0x0000006034007824 */ /* 0x002fe200078e02ff */
[----:B------:R-:W-:Y:S05]  /*0100*/  @P1 BRA `(.L_x_974) ;  /* 0x0000004000001947 */ /* 0x000fea0003800000 */
[----:B0-----:R-:W-:Y:S05]  /*0110*/  @!P0 BRA `(.L_x_974) ;  /* 0x0000003000008947 */ /* 0x001fea0003800000 */
[----:B------:R-:W2:Y:S04]  /*0120*/  LDG.E R4, [R2.64] ;  /* 0x0000000402047981 */ /* 0x000ea8000c1e1900 */
[----:B-----5:R-:W2:Y:S02]  /*0130*/  LDG.E R55, [R2.64+0x4] ;  /* 0x0000040402377981 */ /* 0x020ea4000c1e1900 */
[----:B--2---:R-:W-:-:S02]  /*0140*/  IADD3 R55, -R4, R55, RZ ;  /* 0x0000003704377210 */ /* 0x004fc40007ffe1ff */
.L_x_974:
[----:B0-----:R-:W-:Y:S02]  /*0150*/  ISETP.NE.AND.EX P1, PT, RZ, c[0x0][0x1c4], PT, P2 ;  /* 0x00007100ff007a0c */ /* 0x001fe40003f25320 */
[----:B-----5:R-:W-:Y:S01]  /*0160*/  ISETP.GE.AND P2, PT, R0, R55, PT ;  /* 0x000000370000720c */ /* 0x020fe20003f46270 */
[----:B------:R-:W-:-:S12]  /*0170*/  @P0 IMAD R0, R53, 0x60, R54 ;  /* 0x0000006035000824 */ /* 0x000fd800078e0236 */
[----:B------:R-:W-:Y:S05]  /*0180*/  @P1 EXIT P2 ;  /* 0x000000000000194d */ /* 0x000fea0001000000 */
[----:B------:R-:W0:Y:S01]  /*0190*/  S2R R57, SR_TID.X ;  /* 0x0000000000397919 */ /* 0x000e220000002100 */
[----:B------:R-:W-:Y:S01]  /*01a0*/  @P0 IMAD.HI R0, R0, 0x2aaaaaab, RZ ;  /* 0x2aaaaaab00000827 */ /* 0x000fe200078e02ff */
[----:B------:R-:W-:Y:S02]  /*01b0*/  CS2R R4, SRZ ;  /* 0x0000000000047805 */ /* 0x000fe4000001ff00 */
[----:B------:R-:W1:Y:S01]  /*01c0*/  S2R R2, SR_CTAID.Y ;  /* 0x0000000000027919 */ /* 0x000e620000002600 */
[----:B------:R-:W-:Y:S01]  /*01d0*/  IMAD R7, R52, 0x3000, RZ ;  /* 0x0000300034077824 */ /* 0x000fe200078e02ff */
[----:B------:R-:W-:-:S04]  /*01e0*/  @P0 SHF.R.U32.HI R3, RZ, 0x1f, R0 ;  /* 0x0000001fff030819 */ /* 0x000fc80000011600 */
[----:B------:R-:W-:Y:S02]  /*01f0*/  @P0 LEA.HI.SX32 R3, R0, R3, 0x1c ;  /* 0x0000000300030211 */ /* 0x000fe400078fe2ff */
[----:B------:R-:W-:-:S03]  /*0200*/  SHF.R.S32.HI R9, RZ, 0x1f, R7 ;  /* 0x0000001fff097819 */ /* 0x000fc60000011407 */
[----:B------:R-:W-:-:S04]  /*0210*/  @P0 IMAD R3, R3, 0x3000, RZ ;  /* 0x0000300003030824 */ /* 0x000fc800078e02ff */
[--C-:B------:R-:W-:Y:S01]  /*0220*/  @P0 IMAD.MOV.U32 R4, RZ, RZ, R3.reuse ;  /* 0x000000ffff040224 */ /* 0x100fe200078e0003 */
[----:B------:R-:W-:Y:S02]  /*0230*/  @P0 SHF.R.S32.HI R5, RZ, 0x1f, R3 ;  /* 0x0000001fff050819 */ /* 0x000fe40000011403 */
[----:B------:R-:W-:Y:S01]  /*0240*/  SHF.R.S32.HI R3, RZ, 0x1f, R53 ;  /* 0x0000001fff037819 */ /* 0x000fe20000011435 */
[----:B0-----:R-:W-:Y:S01]  /*0250*/  IMAD.SHL.U32 R6, R57, 0x4, RZ ;  /* 0x0000000439067824 */ /* 0x001fe200078e00ff */
[----:B------:R-:W-:Y:S02]  /*0260*/  SEL R53, R53, RZ, !P1 ;  /* 0x000000ff35357207 */ /* 0x000fe40004800000 */
[----:B------:R-:W-:Y:S02]  /*0270*/  SEL R3, R3, RZ, !P1 ;  /* 0x000000ff03037207 */ /* 0x000fe40004800000 */
[----:B------:R-:W-:Y:S02]  /*0280*/  IADD3 R4, P2, P3, R4, R6, R7 ;  /* 0x0000000604047210 */ /* 0x000fe40007b5e007 */
[----:B-1----:R-:W-:-:S02]  /*0290*/  SHF.R.S32.HI R0, RZ, 0x1f, R2 ;  /* 0x0000001fff007819 */ /* 0x002fc40000011402 */
[----:B------:R-:W-:-:S03]  /*02a0*/  SHF.R.S32.HI R6, RZ, 0x1f, R6 ;  /* 0x0000001fff067819 */ /* 0x000fc60000011406 */
[----:B------:R-:W-:Y:S01]  /*02b0*/  IMAD R7, R0, c[0x0][0x178], RZ ;  /* 0x00005e0000077a24 */ /* 0x000fe200078e02ff */
[----:B------:R-:W-:Y:S01]  /*02c0*/  IADD3.X R5, R5, R6, R9, P2, P3 ;  /* 0x0000000605057210 */ /* 0x000fe200017e6409 */
[----:B------:R-:W-:Y:S02]  /*02d0*/  IMAD R6, R3, c[0x0][0x180], RZ ;  /* 0x0000600003067a24 */ /* 0x000fe400078e02ff */
[C---:B------:R-:W-:Y:S02]  /*02e0*/  IMAD R7, R2.reuse, c[0x0][0x17c], R7 ;  /* 0x00005f0002077a24 */ /* 0x040fe400078e0207 */
[----:B------:R-:W-:-:S04]  /*02f0*/  IMAD.WIDE.U32 R4, R2, c[0x0][0x178], R4 ;  /* 0x00005e0002047a25 */ /* 0x000fc800078e0004 */
[----:B------:R-:W-:Y:S02]  /*0300*/  IMAD.IADD R5, R5, 0x1, R7 ;  /* 0x0000000105057824 */ /* 0x000fe400078e0207 */
[C---:B------:R-:W-:Y:S02]  /*0310*/  IMAD R7, R53.reuse, c[0x0][0x184], R6 ;  /* 0x0000610035077a24 */ /* 0x040fe400078e0206 */
[----:B------:R-:W-:-:S05]  /*0320*/  IMAD.WIDE.U32 R4, R53, c[0x0][0x180], R4 ;  /* 0x0000600035047a25 */ /* 0x000fca00078e0004 */
[----:B------:R-:W-:Y:S02]  /*0330*/  IADD3 R5, R5, R7, RZ ;  /* 0x0000000705057210 */ /* 0x000fe40007ffe0ff */
[----:B------:R-:W-:-:S04]  /*0340*/  LEA R64, P1, R4, c[0x0][0x160], 0x2 ;  /* 0x0000580004407a11 */ /* 0x000fc800078210ff */
[----:B------:R-:W-:-:S05]  /*0350*/  LEA.HI.X R65, R4, c[0x0][0x164], R5, 0x2, P1 ;  /* 0x0000590004417a11 */ /* 0x000fca00008f1405 */
[----:B------:R-:W2:Y:S04]  /*0360*/  LDG.E.128 R4, [R64.64] ;  /* 0x0000000440047981 */ /* 0x000ea8000c1e1d00 */
[----:B------:R-:W3:Y:S04]  /*0370*/  LDG.E.128 R8, [R64.64+0x1000] ;  /* 0x0010000440087981 */ /* 0x000ee8000c1e1d00 */
[----:B------:R-:W4:Y:S04]  /*0380*/  LDG.E.128 R12, [R64.64+0x2000] ;  /* 0x00200004400c7981 */ /* 0x000f28000c1e1d00 */
[----:B------:R-:W5:Y:S04]  /*0390*/  LDG.E.128 R16, [R64.64+0x3000] ;  /* 0x0030000440107981 */ /* 0x000f68000c1e1d00 */
[----:B------:R-:W5:Y:S04]  /*03a0*/  LDG.E.128 R20, [R64.64+0x4000] ;  /* 0x0040000440147981 */ /* 0x000f68000c1e1d00 */
[----:B------:R-:W5:Y:S04]  /*03b0*/  LDG.E.128 R24, [R64.64+0x5000] ;  /* 0x0050000440187981 */ /* 0x000f68000c1e1d00 */
[----:B------:R-:W5:Y:S04]  /*03c0*/  LDG.E.128 R28, [R64.64+0x6000] ;  /* 0x00600004401c7981 */ /* 0x000f68000c1e1d00 */
[----:B------:R-:W5:Y:S04]  /*03d0*/  LDG.E.128 R32, [R64.64+0x7000] ;  /* 0x0070000440207981 */ /* 0x000f68000c1e1d00 */
[----:B------:R-:W5:Y:S04]  /*03e0*/  LDG.E.128 R36, [R64.64+0x8000] ;  /* 0x0080000440247981 */ /* 0x000f68000c1e1d00 */
[----:B------:R-:W5:Y:S04]  /*03f0*/  LDG.E.128 R40, [R64.64+0x9000] ;  /* 0x0090000440287981 */ /* 0x000f68000c1e1d00 */
[----:B------:R-:W5:Y:S04]  /*0400*/  LDG.E.128 R44, [R64.64+0xa000] ;  /* 0x00a00004402c7981 */ /* 0x000f68000c1e1d00 */
[----:B------:R-:W5:Y:S01]  /*0410*/  LDG.E.128 R48, [R64.64+0xb000] ;  /* 0x00b0000440307981 */ /* 0x000f62000c1e1d00 */
[----:B------:R-:W-:Y:S01]  /*0420*/  SHF.R.S32.HI R62, RZ, 0x1f, R57 ;  /* 0x0000001fff3e7819 */ /* 0x000fe20000011439 */
[----:B------:R-:W-:Y:S01]  /*0430*/  IMAD R55, R52, -0x60, R55 ;  /* 0xffffffa034377824 */ /* 0x000fe200078e0237 */
[----:B------:R-:W-:Y:S02]  /*0440*/  BSSY B0, `(.L_x_975) ;  /* 0x00000ff000007945 */ /* 0x000fe40003800000 */
[----:B------:R-:W-:-:S02]  /*0450*/  LEA.HI R58, R62, R57, RZ, 0x2 ;  /* 0x000000393e3a7211 */ /* 0x000fc400078f10ff */
[CC--:B------:R-:W-:Y:S02]  /*0460*/  LEA.HI R66, R62.reuse, R57.reuse, RZ, 0x5 ;  /* 0x000000393e427211 */ /* 0x0c0fe400078f28ff */
[--C-:B------:R-:W-:Y:S02]  /*0470*/  SHF.R.S32.HI R56, RZ, 0x2, R58.reuse ;  /* 0x00000002ff387819 */ /* 0x100fe4000001143a */
[----:B------:R-:W-:Y:S02]  /*0480*/  SHF.R.S32.HI R61, RZ, 0x1f, R58 ;  /* 0x0000001fff3d7819 */ /* 0x000fe4000001143a */
[----:B------:R-:W-:Y:S02]  /*0490*/  LEA.HI R60, R62, R57, RZ, 0x7 ;  /* 0x000000393e3c7211 */ /* 0x000fe400078f38ff */
[----:B------:R-:W-:Y:S02]  /*04a0*/  LEA.HI R61, R61, R56, RZ, 0x3 ;  /* 0x000000383d3d7211 */ /* 0x000fe400078f18ff */
[----:B------:R-:W-:-:S02]  /*04b0*/  SHF.R.S32.HI R59, RZ, 0x5, R66 ;  /* 0x00000005ff3b7819 */ /* 0x000fc40000011442 */
[----:B------:R-:W-:Y:S02]  /*04c0*/  LOP3.LUT R61, R61, 0xfffffff8, RZ, 0xc0, !PT ;  /* 0xfffffff83d3d7812 */ /* 0x000fe400078ec0ff */
[----:B------:R-:W-:Y:S02]  /*04d0*/  LOP3.LUT R58, R58, 0x7ffffffc, RZ, 0xc0, !PT ;  /* 0x7ffffffc3a3a7812 */ /* 0x000fe400078ec0ff */
[----:B------:R-:W-:Y:S01]  /*04e0*/  LEA.HI R66, R66, R59, RZ, 0x1 ;  /* 0x0000003b42427211 */ /* 0x000fe200078f08ff */
[----:B------:R-:W-:Y:S01]  /*04f0*/  IMAD.IADD R56, R56, 0x1, -R61 ;  /* 0x0000000138387824 */ /* 0x000fe200078e0a3d */
[CC--:B------:R-:W-:Y:S01]  /*0500*/  LEA.HI R61, R62.reuse, R57.reuse, RZ, 0x4 ;  /* 0x000000393e3d7211 */ /* 0x0c0fe200078f20ff */
[----:B------:R-:W-:Y:S01]  /*0510*/  IMAD.IADD R58, R57, 0x1, -R58 ;  /* 0x00000001393a7824 */ /* 0x000fe200078e0a3a */
[----:B------:R-:W-:Y:S02]  /*0520*/  LEA.HI R62, R62, R57, RZ, 0x6 ;  /* 0x000000393e3e7211 */ /* 0x000fe400078f30ff */
[----:B------:R-:W-:-:S02]  /*0530*/  SHF.R.S32.HI R63, RZ, 0x7, R60 ;  /* 0x00000007ff3f7819 */ /* 0x000fc4000001143c */
[----:B------:R-:W-:Y:S02]  /*0540*/  LOP3.LUT R66, R66, 0xfffffe, RZ, 0xc0, !PT ;  /* 0x00fffffe42427812 */ /* 0x000fe400078ec0ff */
[----:B------:R-:W-:Y:S01]  /*0550*/  IMNMX R55, R55, 0x60, PT ;  /* 0x0000006037377817 */ /* 0x000fe20003800200 */
[----:B------:R-:W-:Y:S02]  /*0560*/  IMAD R58, R63, 0x300, R58 ;  /* 0x000003003f3a7824 */ /* 0x000fe400078e023a */
[----:B------:R-:W-:-:S05]  /*0570*/  IMAD.IADD R59, R59, 0x1, -R66 ;  /* 0x000000013b3b7824 */ /* 0x000fca00078e0a42 */
[----:B------:R-:W-:Y:S01]  /*0580*/  LEA R58, R59, R58, 0x7 ;  /* 0x0000003a3b3a7211 */ /* 0x000fe200078e38ff */
[----:B--2---:R0:W-:Y:S04]  /*0590*/  STS.128 [R57.X16], R4 ;  /* 0x0000000439007388 */ /* 0x0041e8000000cc00 */
[----:B---3--:R-:W-:Y:S04]  /*05a0*/  STS.128 [R57.X16+0x1000], R8 ;  /* 0x0010000839007388 */ /* 0x008fe8000000cc00 */
[----:B----4-:R-:W-:Y:S04]  /*05b0*/  STS.128 [R57.X16+0x2000], R12 ;  /* 0x0020000c39007388 */ /* 0x010fe8000000cc00 */
[----:B-----5:R1:W-:Y:S04]  /*05c0*/  STS.128 [R57.X16+0x3000], R16 ;  /* 0x0030001039007388 */ /* 0x0203e8000000cc00 */
[----:B------:R-:W-:Y:S01]  /*05d0*/  STS.128 [R57.X16+0x4000], R20 ;  /* 0x0040001439007388 */ /* 0x000fe2000000cc00 */
[----:B0-----:R-:W-:-:S02]  /*05e0*/  SHF.R.S32.HI R6, RZ, 0x4, R61 ;  /* 0x00000004ff067819 */ /* 0x001fc4000001143d */
[----:B------:R-:W-:Y:S01]  /*05f0*/  SHF.R.S32.HI R5, RZ, 0x1f, R61 ;  /* 0x0000001fff057819 */ /* 0x000fe2000001143d */
[----:B------:R-:W-:Y:S01]  /*0600*/  STS.128 [R57.X16+0x5000], R24 ;  /* 0x0050001839007388 */ /* 0x000fe2000000cc00 */
[----:B------:R-:W-:Y:S02]  /*0610*/  SHF.R.S32.HI R7, RZ, 0x6, R62 ;  /* 0x00000006ff077819 */ /* 0x000fe4000001143e */
[----:B------:R-:W-:Y:S01]  /*0620*/  LEA.HI R5, R5, R6, RZ, 0x2 ;  /* 0x0000000605057211 */ /* 0x000fe200078f10ff */
[----:B------:R-:W-:Y:S01]  /*0630*/  STS.128 [R57.X16+0x6000], R28 ;  /* 0x0060001c39007388 */ /* 0x000fe2000000cc00 */
[----:B------:R-:W-:Y:S02]  /*0640*/  LOP3.LUT R4, R61, 0xfffffff0, RZ, 0xc0, !PT ;  /* 0xfffffff03d047812 */ /* 0x000fe400078ec0ff */
[----:B------:R-:W-:Y:S01]  /*0650*/  LOP3.LUT R5, R5, 0xffffffc, RZ, 0xc0, !PT ;  /* 0x0ffffffc05057812 */ /* 0x000fe200078ec0ff */
[----:B------:R-:W-:Y:S01]  /*0660*/  STS.128 [R57.X16+0x7000], R32 ;  /* 0x0070002039007388 */ /* 0x000fe2000000cc00 */
[----:B------:R-:W-:-:S02]  /*0670*/  LEA.HI R62, R62, R7, RZ, 0x1 ;  /* 0x000000073e3e7211 */ /* 0x000fc400078f08ff */
[----:B------:R-:W-:Y:S01]  /*0680*/  IADD3 R4, -R4, R57, RZ ;  /* 0x0000003904047210 */ /* 0x000fe20007ffe1ff */
[----:B------:R-:W-:Y:S01]  /*0690*/  STS.128 [R57.X16+0x8000], R36 ;  /* 0x0080002439007388 */ /* 0x000fe2000000cc00 */
[----:B-1----:R-:W-:Y:S01]  /*06a0*/  IMAD.IADD R16, R6, 0x1, -R5 ;  /* 0x0000000106107824 */ /* 0x002fe200078e0a05 */
[----:B------:R-:W-:Y:S02]  /*06b0*/  LOP3.LUT R62, R62, 0xfffffffe, RZ, 0xc0, !PT ;  /* 0xfffffffe3e3e7812 */ /* 0x000fe400078ec0ff */
[----:B------:R-:W-:Y:S01]  /*06c0*/  STS.128 [R57.X16+0x9000], R40 ;  /* 0x0090002839007388 */ /* 0x000fe2000000cc00 */
[----:B------:R-:W-:Y:S02]  /*06d0*/  LOP3.LUT R19, R60, 0xffffff80, RZ, 0xc0, !PT ;  /* 0xffffff803c137812 */ /* 0x000fe400078ec0ff */
[----:B------:R-:W-:Y:S01]  /*06e0*/  LEA.HI R8, R4, R4, RZ, 0x1 ;  /* 0x0000000404087211 */ /* 0x000fe200078f08ff */
[----:B------:R-:W-:Y:S01]  /*06f0*/  STS.128 [R57.X16+0xa000], R44 ;  /* 0x00a0002c39007388 */ /* 0x000fe2000000cc00 */
[----:B------:R-:W-:Y:S01]  /*0700*/  IMAD.IADD R62, R7, 0x1, -R62 ;  /* 0x00000001073e7824 */ /* 0x000fe200078e0a3e */
[----:B------:R-:W-:Y:S01]  /*0710*/  SHF.R.S32.HI R17, RZ, 0x1f, R56 ;  /* 0x0000001fff117819 */ /* 0x000fe20000011438 */
[----:B------:R-:W-:Y:S01]  /*0720*/  IMAD R19, R16, 0x10, R19 ;  /* 0x0000001010137824 */ /* 0x000fe200078e0213 */
[----:B------:R-:W-:Y:S01]  /*0730*/  STS.128 [R57.X16+0xb000], R48 ;  /* 0x00b0003039007388 */ /* 0x000fe2000000cc00 */
[----:B------:R-:W-:Y:S01]  /*0740*/  SHF.R.S32.HI R8, RZ, 0x1, R8 ;  /* 0x00000001ff087819 */ /* 0x000fe20000011408 */
[----:B------:R-:W-:Y:S01]  /*0750*/  IMAD.SHL.U32 R16, R62, 0x40, RZ ;  /* 0x000000403e107824 */ /* 0x000fe200078e00ff */
[----:B------:R-:W-:Y:S01]  /*0760*/  LEA.HI R17, R17, R56, RZ, 0x2 ;  /* 0x0000003811117211 */ /* 0x000fe200078f10ff */
[----:B------:R-:W-:Y:S01]  /*0770*/  BAR.SYNC.DEFER_BLOCKING 0x0 ;  /* 0x0000000000007b1d */ /* 0x000fe20000010000 */
[----:B------:R-:W-:-:S02]  /*0780*/  IMAD.SHL.U32 R4, R4, 0x8, RZ ;  /* 0x0000000804047824 */ /* 0x000fc400078e00ff */
[----:B------:R-:W-:Y:S01]  /*0790*/  IMAD R18, R8, 0x600, R19 ;  /* 0x0000060008127824 */ /* 0x000fe200078e0213 */
[C---:B------:R-:W-:Y:S01]  /*07a0*/  LOP3.LUT R7, R17.reuse, 0x7fffffc, RZ, 0xc0, !PT ;  /* 0x07fffffc11077812 */ /* 0x040fe200078ec0ff */
[----:B------:R-:W-:Y:S01]  /*07b0*/  IMAD.SHL.U32 R62, R62, 0x8, RZ ;  /* 0x000000083e3e7824 */ /* 0x000fe200078e00ff */
[----:B------:R-:W-:Y:S02]  /*07c0*/  LOP3.LUT R19, R16, 0x40, RZ, 0xc0, !PT ;  /* 0x0000004010137812 */ /* 0x000fe400078ec0ff */
[----:B------:R-:W-:Y:S01]  /*07d0*/  SHF.L.U32 R17, R17, 0x4, RZ ;  /* 0x0000000411117819 */ /* 0x000fe200000006ff */
[----:B------:R-:W-:Y:S01]  /*07e0*/  IMAD.IADD R7, R56, 0x1, -R7 ;  /* 0x0000000138077824 */ /* 0x000fe200078e0a07 */
[----:B------:R-:W-:Y:S02]  /*07f0*/  LOP3.LUT R8, R19, 0x8, R4, 0xf8, !PT ;  /* 0x0000000813087812 */ /* 0x000fe400078ef804 */
[----:B------:R-:W-:Y:S01]  /*0800*/  SHF.R.U32.HI R19, RZ, 0x3, R19 ;  /* 0x00000003ff137819 */ /* 0x000fe20000011613 */
[----:B------:R-:W-:Y:S01]  /*0810*/  IMAD R58, R7, 0x8, R58 ;  /* 0x00000008073a7824 */ /* 0x000fe200078e023a */
[----:B------:R-:W-:-:S02]  /*0820*/  LOP3.LUT R17, R17, 0x40, RZ, 0xc0, !PT ;  /* 0x0000004011117812 */ /* 0x000fc400078ec0ff */
[----:B------:R-:W-:Y:S02]  /*0830*/  LOP3.LUT R19, R8, R19, RZ, 0x3c, !PT ;  /* 0x0000001308137212 */ /* 0x000fe400078e3cff */
[----:B------:R-:W-:Y:S02]  /*0840*/  LOP3.LUT R62, R17, 0x8, R62, 0xf8, !PT ;  /* 0x00000008113e7812 */ /* 0x000fe400078ef83e */
[----:B------:R-:W-:Y:S01]  /*0850*/  SHF.R.U32.HI R17, RZ, 0x3, R17 ;  /* 0x00000003ff117819 */ /* 0x000fe20000011611 */
[----:B------:R-:W-:Y:S01]  /*0860*/  IMAD.IADD R7, R18, 0x1, R19 ;  /* 0x0000000112077824 */ /* 0x000fe200078e0213 */
[----:B------:R-:W-:Y:S01]  /*0870*/  ISETP.GE.AND P1, PT, R4, c[0x0][0x194], PT ;  /* 0x0000650004007a0c */ /* 0x000fe20003f26270 */
[----:B------:R-:W0:Y:S01]  /*0880*/  LDS R5, [R57.X4] ;  /* 0x0000000039057984 */ /* 0x000e220000004800 */
[----:B------:R-:W-:-:S03]  /*0890*/  LOP3.LUT R17, R62, R17, RZ, 0x3c, !PT ;  /* 0x000000113e117212 */ /* 0x000fc600078e3cff */
[----:B------:R-:W1:Y:S04]  /*08a0*/  LDS R9, [R57.X4+0x400] ;  /* 0x0004000039097984 */ /* 0x000e680000004800 */
[----:B------:R-:W2:Y:S04]  /*08b0*/  LDS R10, [R57.X4+0x800] ;  /* 0x00080000390a7984 */ /* 0x000ea80000004800 */
[----:B------:R-:W3:Y:S04]  /*08c0*/  LDS R11, [R57.X4+0xc00] ;  /* 0x000c0000390b7984 */ /* 0x000ee80000004800 */
[----:B------:R-:W4:Y:S04]  /*08d0*/  LDS R12, [R57.X4+0x1000] ;  /* 0x00100000390c7984 */ /* 0x000f280000004800 */
[----:B------:R-:W5:Y:S04]  /*08e0*/  LDS R13, [R57.X4+0x1400] ;  /* 0x00140000390d7984 */ /* 0x000f680000004800 */
[----:B------:R-:W5:Y:S04]  /*08f0*/  LDS R14, [R57.X4+0x1800] ;  /* 0x00180000390e7984 */ /* 0x000f680000004800 */
[----:B------:R-:W5:Y:S04]  /*0900*/  LDS R15, [R57.X4+0x1c00] ;  /* 0x001c0000390f7984 */ /* 0x000f680000004800 */
[----:B------:R-:W5:Y:S04]  /*0910*/  LDS R23, [R57.X4+0x2000] ;  /* 0x0020000039177984 */ /* 0x000f680000004800 */
[----:B------:R-:W5:Y:S04]  /*0920*/  LDS R24, [R57.X4+0x2400] ;  /* 0x0024000039187984 */ /* 0x000f680000004800 */
[----:B------:R-:W5:Y:S01]  /*0930*/  LDS R29, [R57.X4+0x3000] ;  /* 0x00300000391d7984 */ /* 0x000f620000004800 */
[----:B0-----:R-:W-:Y:S01]  /*0940*/  FMUL.FTZ R8, R5, c[0x0][0x1b8] ;  /* 0x00006e0005087a20 */ /* 0x001fe20000410000 */
[----:B------:R-:W-:-:S02]  /*0950*/  LEA R5, R58, R17, 0x1 ;  /* 0x000000113a057211 */ /* 0x000fc400078e08ff */
[----:B------:R-:W0:Y:S01]  /*0960*/  LDS R21, [R57.X4+0x3400] ;  /* 0x0034000039157984 */ /* 0x000e220000004800 */
[----:B-1----:R-:W-:-:S03]  /*0970*/  FMUL.FTZ R9, R9, c[0x0][0x1b8] ;  /* 0x00006e0009097a20 */ /* 0x002fc60000410000 */
[----:B------:R-:W1:Y:S01]  /*0980*/  LDS R20, [R57.X4+0x3c00] ;  /* 0x003c000039147984 */ /* 0x000e620000004800 */
[----:B--2---:R-:W-:Y:S01]  /*0990*/  FMUL.FTZ R10, R10, c[0x0][0x1b8] ;  /* 0x00006e000a0a7a20 */ /* 0x004fe20000410000 */
[----:B------:R-:W-:Y:S02]  /*09a0*/  F2FP.BF16.PACK_AB R8, R9, R8 ;  /* 0x000000080908723e */ /* 0x000fe400000010ff */
[----:B------:R-:W2:Y:S01]  /*09b0*/  LDS R25, [R57.X4+0x2800] ;  /* 0x0028000039197984 */ /* 0x000ea20000004800 */
[----:B---3--:R-:W-:-:S03]  /*09c0*/  FMUL.FTZ R11, R11, c[0x0][0x1b8] ;  /* 0x00006e000b0b7a20 */ /* 0x008fc60000410000 */
[----:B------:R-:W3:Y:S01]  /*09d0*/  LDS R28, [R57.X4+0x2c00] ;  /* 0x002c0000391c7984 */ /* 0x000ee20000004800 */
[----:B----4-:R-:W-:Y:S01]  /*09e0*/  FMUL.FTZ R12, R12, c[0x0][0x1b8] ;  /* 0x00006e000c0c7a20 */ /* 0x010fe20000410000 */
[----:B------:R-:W-:Y:S02]  /*09f0*/  F2FP.BF16.PACK_AB R9, R11, R10 ;  /* 0x0000000a0b09723e */ /* 0x000fe400000010ff */
[----:B------:R-:W4:Y:S01]  /*0a00*/  LDS R22, [R57.X4+0x3800] ;  /* 0x0038000039167984 */ /* 0x000f220000004800 */
[----:B-----5:R-:W-:-:S03]  /*0a10*/  FMUL.FTZ R13, R13, c[0x0][0x1b8] ;  /* 0x00006e000d0d7a20 */ /* 0x020fc60000410000 */
[----:B------:R-:W5:Y:S01]  /*0a20*/  LDS R41, [R57.X4+0x4000] ;  /* 0x0040000039297984 */ /* 0x000f620000004800 */
[----:B------:R-:W-:Y:S01]  /*0a30*/  FMUL.FTZ R14, R14, c[0x0][0x1b8] ;  /* 0x00006e000e0e7a20 */ /* 0x000fe20000410000 */
[----:B------:R-:W-:Y:S02]  /*0a40*/  F2FP.BF16.PACK_AB R10, R13, R12 ;  /* 0x0000000c0d0a723e */ /* 0x000fe400000010ff */
[----:B------:R-:W5:Y:S01]  /*0a50*/  LDS R42, [R57.X4+0x4400] ;  /* 0x00440000392a7984 */ /* 0x000f620000004800 */
[----:B------:R-:W-:-:S03]  /*0a60*/  FMUL.FTZ R15, R15, c[0x0][0x1b8] ;  /* 0x00006e000f0f7a20 */ /* 0x000fc60000410000 */
[----:B------:R-:W5:Y:S01]  /*0a70*/  LDS R43, [R57.X4+0x4800] ;  /* 0x00480000392b7984 */ /* 0x000f620000004800 */
[----:B------:R-:W-:Y:S01]  /*0a80*/  FMUL.FTZ R23, R23, c[0x0][0x1b8] ;  /* 0x00006e0017177a20 */ /* 0x000fe20000410000 */
[----:B------:R-:W-:Y:S02]  /*0a90*/  F2FP.BF16.PACK_AB R11, R15, R14 ;  /* 0x0000000e0f0b723e */ /* 0x000fe400000010ff */
[----:B------:R-:W5:Y:S01]  /*0aa0*/  LDS R12, [R57.X4+0x5000] ;  /* 0x00500000390c7984 */ /* 0x000f620000004800 */
[----:B------:R-:W-:-:S03]  /*0ab0*/  FMUL.FTZ R26, R24, c[0x0][0x1b8] ;  /* 0x00006e00181a7a20 */ /* 0x000fc60000410000 */
[----:B------:R-:W5:Y:S01]  /*0ac0*/  LDS R13, [R57.X4+0x5400] ;  /* 0x00540000390d7984 */ /* 0x000f620000004800 */
[----:B------:R-:W-:-:S03]  /*0ad0*/  FMUL.FTZ R29, R29, c[0x0][0x1b8] ;  /* 0x00006e001d1d7a20 */ /* 0x000fc60000410000 */
[----:B------:R-:W5:Y:S01]  /*0ae0*/  LDS R14, [R57.X4+0x5800] ;  /* 0x00580000390e7984 */ /* 0x000f620000004800 */
[----:B0-----:R-:W-:Y:S01]  /*0af0*/  FMUL.FTZ R30, R21, c[0x0][0x1b8] ;  /* 0x00006e00151e7a20 */ /* 0x001fe20000410000 */
[----:B------:R-:W-:Y:S02]  /*0b00*/  F2FP.BF16.PACK_AB R21, R26, R23 ;  /* 0x000000171a15723e */ /* 0x000fe400000010ff */
[----:B------:R-:W0:Y:S01]  /*0b10*/  LDS R15, [R57.X4+0x5c00] ;  /* 0x005c0000390f7984 */ /* 0x000e220000004800 */
[----:B-1----:R-:W-:Y:S01]  /*0b20*/  FMUL.FTZ R35, R20, c[0x0][0x1b8] ;  /* 0x00006e0014237a20 */ /* 0x002fe20000410000 */
[----:B------:R-:W-:Y:S02]  /*0b30*/  F2FP.BF16.PACK_AB R29, R30, R29 ;  /* 0x0000001d1e1d723e */ /* 0x000fe400000010ff */
[----:B------:R-:W1:Y:S01]  /*0b40*/  LDS R16, [R57.X4+0x6000] ;  /* 0x0060000039107984 */ /* 0x000e620000004800 */
[----:B--2---:R-:W-:-:S03]  /*0b50*/  FMUL.FTZ R27, R25, c[0x0][0x1b8] ;  /* 0x00006e00191b7a20 */ /* 0x004fc60000410000 */
[----:B------:R-:W2:Y:S01]  /*0b60*/  LDS R17, [R57.X4+0x6400] ;  /* 0x0064000039117984 */ /* 0x000ea20000004800 */
[----:B---3--:R-:W-:-:S03]  /*0b70*/  FMUL.FTZ R28, R28, c[0x0][0x1b8] ;  /* 0x00006e001c1c7a20 */ /* 0x008fc60000410000 */
[----:B------:R-:W3:Y:S01]  /*0b80*/  LDS R18, [R57.X4+0x6800] ;  /* 0x0068000039127984 */ /* 0x000ee20000004800 */
[----:B----4-:R-:W-:Y:S01]  /*0b90*/  FMUL.FTZ R38, R22, c[0x0][0x1b8] ;  /* 0x00006e0016267a20 */ /* 0x010fe20000410000 */
[----:B------:R-:W-:Y:S02]  /*0ba0*/  F2FP.BF16.PACK_AB R23, R28, R27 ;  /* 0x0000001b1c17723e */ /* 0x000fe400000010ff */
[----:B------:R-:W4:Y:S01]  /*0bb0*/  LDS R19, [R57.X4+0x6c00] ;  /* 0x006c000039137984 */ /* 0x000f220000004800 */
[----:B-----5:R-:W-:Y:S01]  /*0bc0*/  FMUL.FTZ R44, R41, c[0x0][0x1b8] ;  /* 0x00006e00292c7a20 */ /* 0x020fe20000410000 */
        /* <DEDUP_REMOVED lines=11> */
[----:B------:R-:W-:Y:S01]  /*0c80*/  FMUL.FTZ R14, R14, c[0x0][0x1b8] ;  /* 0x00006e000e0e7a20 */ /* 0x000fe20000410000 */
[----:B------:R-:W-:Y:S02]  /*0c90*/  F2FP.BF16.PACK_AB R12, R13, R12 ;  /* 0x0000000c0d0c723e */ /* 0x000fe400000010ff */
[----:B------:R-:W5:Y:S01]  /*0ca0*/  LDS R34, [R57.X4+0x9400] ;  /* 0x0094000039227984 */ /* 0x000f620000004800 */
[----:B0-----:R-:W-:-:S03]  /*0cb0*/  FMUL.FTZ R15, R15, c[0x0][0x1b8] ;  /* 0x00006e000f0f7a20 */ /* 0x001fc60000410000 */
[----:B------:R-:W0:Y:S01]  /*0cc0*/  LDS R47, [R57.X4+0x4c00] ;  /* 0x004c0000392f7984 */ /* 0x000e220000004800 */
[----:B-1----:R-:W-:Y:S01]  /*0cd0*/  FMUL.FTZ R16, R16, c[0x0][0x1b8] ;  /* 0x00006e0010107a20 */ /* 0x002fe20000410000 */
[----:B------:R-:W-:Y:S02]  /*0ce0*/  F2FP.BF16.PACK_AB R13, R15, R14 ;  /* 0x0000000e0f0d723e */ /* 0x000fe400000010ff */
[----:B------:R-:W1:Y:S01]  /*0cf0*/  LDS R24, [R57.X4+0x7000] ;  /* 0x0070000039187984 */ /* 0x000e620000004800 */
[----:B--2---:R-:W-:-:S03]  /*0d00*/  FMUL.FTZ R17, R17, c[0x0][0x1b8] ;  /* 0x00006e0011117a20 */ /* 0x004fc60000410000 */
[----:B------:R-:W2:Y:S01]  /*0d10*/  LDS R25, [R57.X4+0x7400] ;  /* 0x0074000039197984 */ /* 0x000ea20000004800 */
[----:B---3--:R-:W-:Y:S01]  /*0d20*/  FMUL.FTZ R18, R18, c[0x0][0x1b8] ;  /* 0x00006e0012127a20 */ /* 0x008fe20000410000 */
[----:B------:R-:W-:Y:S02]  /*0d30*/  F2FP.BF16.PACK_AB R14, R17, R16 ;  /* 0x00000010110e723e */ /* 0x000fe400000010ff */
[----:B------:R-:W3:Y:S01]  /*0d40*/  LDS R27, [R57.X4+0x7800] ;  /* 0x00780000391b7984 */ /* 0x000ee20000004800 */
[----:B----4-:R-:W-:-:S03]  /*0d50*/  FMUL.FTZ R19, R19, c[0x0][0x1b8] ;  /* 0x00006e0013137a20 */ /* 0x010fc60000410000 */
        /* <DEDUP_REMOVED lines=16> */
[----:B0-----:R-:W-:Y:S01]  /*0e60*/  FMUL.FTZ R47, R47, c[0x0][0x1b8] ;  /* 0x00006e002f2f7a20 */ /* 0x001fe20000410000 */
[----:B------:R-:W-:Y:S01]  /*0e70*/  F2FP.BF16.PACK_AB R19, R19, R22 ;  /* 0x000000161313723e */ /* 0x000fe200000010ff */
[----:B------:R-:W-:Y:S01]  /*0e80*/  IMAD.SHL.U32 R22, R5, 0x2, RZ ;  /* 0x0000000205167824 */ /* 0x000fe200078e00ff */
[----:B------:R-:W0:Y:S01]  /*0e90*/  LDS R36, [R57.X4+0xb000] ;  /* 0x00b0000039247984 */ /* 0x000e220000004800 */
[----:B-1----:R-:W-:Y:S01]  /*0ea0*/  FMUL.FTZ R24, R24, c[0x0][0x1b8] ;  /* 0x00006e0018187a20 */ /* 0x002fe20000410000 */
[----:B------:R-:W-:Y:S02]  /*0eb0*/  F2FP.BF16.PACK_AB R45, R47, R46 ;  /* 0x0000002e2f2d723e */ /* 0x000fe400000010ff */
[----:B------:R-:W1:Y:S01]  /*0ec0*/  LDS R42, [R57.X4+0xb400] ;  /* 0x00b40000392a7984 */ /* 0x000e620000004800 */
[----:B--2---:R-:W-:Y:S01]  /*0ed0*/  FMUL.FTZ R25, R25, c[0x0][0x1b8] ;  /* 0x00006e0019197a20 */ /* 0x004fe20000410000 */
[----:B------:R-:W-:-:S02]  /*0ee0*/  SHF.R.S32.HI R5, RZ, 0x1f, R4 ;  /* 0x0000001fff057819 */ /* 0x000fc40000011404 */
[----:B------:R-:W2:Y:S01]  /*0ef0*/  LDS R41, [R57.X4+0xb800] ;  /* 0x00b8000039297984 */ /* 0x000ea20000004800 */
[----:B---3--:R-:W-:Y:S01]  /*0f00*/  FMUL.FTZ R27, R27, c[0x0][0x1b8] ;  /* 0x00006e001b1b7a20 */ /* 0x008fe20000410000 */
[----:B------:R-:W-:Y:S02]  /*0f10*/  F2FP.BF16.PACK_AB R16, R25, R24 ;  /* 0x000000181910723e */ /* 0x000fe400000010ff */
[----:B------:R-:W3:Y:S01]  /*0f20*/  LDS R43, [R57.X4+0xbc00] ;  /* 0x00bc0000392b7984 */ /* 0x000ee20000004800 */
[----:B----4-:R-:W-:Y:S02]  /*0f30*/  FMUL.FTZ R32, R32, c[0x0][0x1b8] ;  /* 0x00006e0020207a20 */ /* 0x010fe40000410000 */
[----:B-----5:R-:W-:Y:S01]  /*0f40*/  FMUL.FTZ R28, R28, c[0x0][0x1b8] ;  /* 0x00006e001c1c7a20 */ /* 0x020fe20000410000 */
[----:B------:R-:W-:Y:S02]  /*0f50*/  STS [R22+0xc000], R8 ;  /* 0x00c0000816007388 */ /* 0x000fe40000000800 */
[----:B------:R-:W-:Y:S01]  /*0f60*/  F2FP.BF16.PACK_AB R27, R32, R27 ;  /* 0x0000001b201b723e */ /* 0x000fe200000010ff */
[----:B------:R-:W-:Y:S01]  /*0f70*/  FMUL.FTZ R31, R31, c[0x0][0x1b8] ;  /* 0x00006e001f1f7a20 */ /* 0x000fe20000410000 */
[----:B------:R-:W-:Y:S01]  /*0f80*/  STS [R22+0xc100], R9 ;  /* 0x00c1000916007388 */ /* 0x000fe20000000800 */
[----:B------:R-:W-:-:S03]  /*0f90*/  FMUL.FTZ R37, R37, c[0x0][0x1b8] ;  /* 0x00006e0025257a20 */ /* 0x000fc60000410000 */
[----:B------:R-:W-:Y:S01]  /*0fa0*/  F2FP.BF16.PACK_AB R28, R31, R28 ;  /* 0x0000001c1f1c723e */ /* 0x000fe200000010ff */
[----:B------:R-:W-:Y:S01]  /*0fb0*/  STS [R22+0xd800], R29 ;  /* 0x00d8001d16007388 */ /* 0x000fe20000000800 */
[----:B------:R-:W-:-:S03]  /*0fc0*/  FMUL.FTZ R40, R40, c[0x0][0x1b8] ;  /* 0x00006e0028287a20 */ /* 0x000fc60000410000 */
[----:B------:R-:W-:Y:S01]  /*0fd0*/  STS [R22+0xd900], R38 ;  /* 0x00d9002616007388 */ /* 0x000fe20000000800 */
[----:B------:R-:W-:Y:S01]  /*0fe0*/  FMUL.FTZ R35, R35, c[0x0][0x1b8] ;  /* 0x00006e0023237a20 */ /* 0x000fe20000410000 */
[----:B------:R-:W-:Y:S02]  /*0ff0*/  F2FP.BF16.PACK_AB R37, R40, R37 ;  /* 0x000000252825723e */ /* 0x000fe400000010ff */
[----:B------:R-:W-:Y:S01]  /*1000*/  STS [R22+0xc400], R10 ;  /* 0x00c4000a16007388 */ /* 0x000fe20000000800 */
[----:B------:R-:W-:-:S03]  /*1010*/  FMUL.FTZ R18, R39, c[0x0][0x1b8] ;  /* 0x00006e0027127a20 */ /* 0x000fc60000410000 */
[----:B------:R-:W-:Y:S01]  /*1020*/  STS [R22+0xc500], R11 ;  /* 0x00c5000b16007388 */ /* 0x000fe20000000800 */
[----:B0-----:R-:W-:Y:S01]  /*1030*/  FMUL.FTZ R36, R36, c[0x0][0x1b8] ;  /* 0x00006e0024247a20 */ /* 0x001fe20000410000 */
[----:B------:R-:W-:Y:S02]  /*1040*/  F2FP.BF16.PACK_AB R18, R18, R35 ;  /* 0x000000231212723e */ /* 0x000fe400000010ff */
[----:B------:R-:W-:Y:S01]  /*1050*/  STS [R22+0xdc00], R44 ;  /* 0x00dc002c16007388 */ /* 0x000fe20000000800 */
[----:B-1----:R-:W-:-:S03]  /*1060*/  FMUL.FTZ R17, R42, c[0x0][0x1b8] ;  /* 0x00006e002a117a20 */ /* 0x002fc60000410000 */
[----:B------:R-:W-:Y:S01]  /*1070*/  STS [R22+0xdd00], R45 ;  /* 0x00dd002d16007388 */ /* 0x000fe20000000800 */
[----:B--2---:R-:W-:Y:S01]  /*1080*/  FMUL.FTZ R41, R41, c[0x0][0x1b8] ;  /* 0x00006e0029297a20 */ /* 0x004fe20000410000 */
[----:B------:R-:W-:Y:S02]  /*1090*/  F2FP.BF16.PACK_AB R17, R17, R36 ;  /* 0x000000241111723e */ /* 0x000fe400000010ff */
[----:B------:R-:W-:Y:S01]  /*10a0*/  STS [R22+0xc800], R21 ;  /* 0x00c8001516007388 */ /* 0x000fe20000000800 */
[----:B---3--:R-:W-:-:S03]  /*10b0*/  FMUL.FTZ R20, R43, c[0x0][0x1b8] ;  /* 0x00006e002b147a20 */ /* 0x008fc60000410000 */
[----:B------:R-:W-:Y:S02]  /*10c0*/  STS [R22+0xc900], R23 ;  /* 0x00c9001716007388 */ /* 0x000fe40000000800 */
[----:B------:R-:W-:Y:S02]  /*10d0*/  F2FP.BF16.PACK_AB R20, R20, R41 ;  /* 0x000000291414723e */ /* 0x000fe400000010ff */
[----:B------:R0:W-:Y:S04]  /*10e0*/  STS [R22+0xe000], R12 ;  /* 0x00e0000c16007388 */ /* 0x0001e80000000800 */
[----:B------:R1:W-:Y:S04]  /*10f0*/  STS [R22+0xe100], R13 ;  /* 0x00e1000d16007388 */ /* 0x0003e80000000800 */
[----:B------:R-:W-:Y:S01]  /*1100*/  STS [R22+0xf000], R14 ;  /* 0x00f0000e16007388 */ /* 0x000fe20000000800 */
[----:B0-----:R-:W-:-:S03]  /*1110*/  IMAD.SHL.U32 R12, R7, 0x2, RZ ;  /* 0x00000002070c7824 */ /* 0x001fc600078e00ff */
[----:B------:R0:W-:Y:S01]  /*1120*/  STS [R22+0xf100], R15 ;  /* 0x00f1000f16007388 */ /* 0x0001e20000000800 */
[----:B-1----:R-:W-:-:S03]  /*1130*/  IADD3 R13, R6, 0x20, RZ ;  /* 0x00000020060d7810 */ /* 0x002fc60007ffe0ff */
[----:B------:R-:W-:Y:S01]  /*1140*/  STS [R22+0x10800], R19 ;  /* 0x0108001316007388 */ /* 0x000fe20000000800 */
[----:B------:R-:W-:-:S03]  /*1150*/  ISETP.GE.OR P3, PT, R13, R55, P1 ;  /* 0x000000370d00720c */ /* 0x000fc60000f66670 */
[----:B------:R-:W-:Y:S01]  /*1160*/  STS [R22+0x10900], R33 ;  /* 0x0109002116007388 */ /* 0x000fe20000000800 */
[----:B------:R-:W-:Y:S01]  /*1170*/  IADD3 R13, R6, 0x50, RZ ;  /* 0x00000050060d7810 */ /* 0x000fe20007ffe0ff */
[----:B0-----:R-:W-:Y:S01]  /*1180*/  IMAD R15, R0, c[0x0][0x1a8], RZ ;  /* 0x00006a00000f7a24 */ /* 0x001fe200078e02ff */
[----:B------:R-:W-:Y:S01]  /*1190*/  IADD3 R0, R6, 0x10, RZ ;  /* 0x0000001006007810 */ /* 0x000fe20007ffe0ff */
[----:B------:R0:W-:Y:S01]  /*11a0*/  STS [R22+0xf400], R16 ;  /* 0x00f4001016007388 */ /* 0x0001e20000000800 */
[-C--:B------:R-:W-:Y:S02]  /*11b0*/  ISETP.GE.OR P6, PT, R13, R55.reuse, P1 ;  /* 0x000000370d00720c */ /* 0x080fe40000fc6670 */
[----:B------:R-:W-:Y:S01]  /*11c0*/  ISETP.GE.OR P2, PT, R0, R55, P1 ;  /* 0x000000370000720c */ /* 0x000fe20000f46670 */
[----:B------:R-:W-:Y:S01]  /*11d0*/  STS [R22+0xf500], R27 ;  /* 0x00f5001b16007388 */ /* 0x000fe20000000800 */
[----:B------:R-:W-:-:S03]  /*11e0*/  IADD3 R0, R6, 0x30, RZ ;  /* 0x0000003006007810 */ /* 0x000fc60007ffe0ff */
[----:B------:R-:W-:Y:S01]  /*11f0*/  STS [R22+0x10c00], R37 ;  /* 0x010c002516007388 */ /* 0x000fe20000000800 */
[----:B------:R-:W-:Y:S01]  /*1200*/  ISETP.GE.OR P4, PT, R0, R55, P1 ;  /* 0x000000370000720c */ /* 0x000fe20000f86670 */
[----:B------:R-:W-:Y:S01]  /*1210*/  IMAD R0, R3, c[0x0][0x1b0], RZ ;  /* 0x00006c0003007a24 */ /* 0x000fe200078e02ff */
[----:B0-----:R-:W-:Y:S01]  /*1220*/  LEA R16, R7, 0xc000, 0x1 ;  /* 0x0000c00007107811 */ /* 0x001fe200078e08ff */
[----:B------:R-:W-:Y:S02]  /*1230*/  STS [R22+0x10d00], R18 ;  /* 0x010d001216007388 */ /* 0x000fe40000000800 */
[----:B------:R-:W-:Y:S02]  /*1240*/  IMAD R13, R53, c[0x0][0x1b4], R0 ;  /* 0x00006d00350d7a24 */ /* 0x000fe400078e0200 */
[----:B------:R-:W-:Y:S04]  /*1250*/  STS [R22+0xf800], R28 ;  /* 0x00f8001c16007388 */ /* 0x000fe80000000800 */
[----:B------:R-:W-:Y:S04]  /*1260*/  STS [R22+0xf900], R26 ;  /* 0x00f9001a16007388 */ /* 0x000fe80000000800 */
[----:B------:R0:W-:Y:S04]  /*1270*/  STS [R22+0x11000], R17 ;  /* 0x0110001116007388 */ /* 0x0001e80000000800 */
[----:B------:R1:W-:Y:S04]  /*1280*/  STS [R22+0x11100], R20 ;  /* 0x0111001416007388 */ /* 0x0003e80000000800 */
[----:B------:R-:W-:Y:S01]  /*1290*/  BAR.SYNC.DEFER_BLOCKING 0x0 ;  /* 0x0000000000007b1d */ /* 0x000fe20000010000 */
[----:B0-----:R-:W-:-:S02]  /*12a0*/  IMAD R17, R2, c[0x0][0x1ac], R15 ;  /* 0x00006b0002117a24 */ /* 0x001fc400078e020f */
[----:B------:R-:W-:Y:S01]  /*12b0*/  IMAD.WIDE.U32 R14, R2, c[0x0][0x1a8], R4 ;  /* 0x00006a00020e7a25 */ /* 0x000fe200078e0004 */
[----:B------:R-:W-:Y:S01]  /*12c0*/  IADD3 R2, R6, 0x40, RZ ;  /* 0x0000004006027810 */ /* 0x000fe20007ffe0ff */
[----:B------:R-:W-:Y:S02]  /*12d0*/  CS2R R4, SRZ ;  /* 0x0000000000047805 */ /* 0x000fe4000001ff00 */
[----:B------:R-:W-:Y:S01]  /*12e0*/  @P0 MOV R4, R54 ;  /* 0x0000003600040202 */ /* 0x000fe20000000f00 */
[----:B------:R-:W-:Y:S01]  /*12f0*/  IMAD.IADD R15, R15, 0x1, R17 ;  /* 0x000000010f0f7824 */ /* 0x000fe200078e0211 */
[-C--:B------:R-:W-:Y:S02]  /*1300*/  ISETP.GE.OR P5, PT, R2, R55.reuse, P1 ;  /* 0x000000370200720c */ /* 0x080fe40000fa6670 */
[----:B------:R-:W-:Y:S01]  /*1310*/  ISETP.GE.OR P1, PT, R6, R55, P1 ;  /* 0x000000370600720c */ /* 0x000fe20000f26670 */
[----:B------:R-:W-:Y:S01]  /*1320*/  IMAD.WIDE.U32 R2, R53, c[0x0][0x1b0], R14 ;  /* 0x00006c0035027a25 */ /* 0x000fe200078e000e */
[----:B------:R-:W-:-:S02]  /*1330*/  @P0 SHF.R.S32.HI R5, RZ, 0x1f, R54 ;  /* 0x0000001fff050819 */ /* 0x000fc40000011436 */
[----:B------:R-:W-:-:S04]  /*1340*/  IADD3 R4, P0, R6, R4, RZ ;  /* 0x0000000406047210 */ /* 0x000fc80007f1e0ff */
[----:B------:R-:W-:Y:S01]  /*1350*/  LEA.HI.X.SX32 R5, R6, R5, 0x1, P0 ;  /* 0x0000000506057211 */ /* 0x000fe200000f0eff */
[----:B------:R1:W0:Y:S04]  /*1360*/  LDS.128 R8, [R12+0xca00] ;  /* 0x00ca00000c087984 */ /* 0x0002280000000c00 */
[----:B------:R-:W-:-:S04]  /*1370*/  IMAD.WIDE R52, R52, 0x60, R4 ;  /* 0x0000006034347825 */ /* 0x000fc800078e0204 */
[----:B------:R-:W-:Y:S01]  /*1380*/  IMAD.IADD R5, R3, 0x1, R13 ;  /* 0x0000000103057824 */ /* 0x000fe200078e020d */
[----:B------:R-:W-:Y:S05]  /*1390*/  @P1 BRA `(.L_x_976) ;  /* 0x0000009000001947 */ /* 0x000fea0003800000 */
[----:B------:R-:W2:Y:S01]  /*13a0*/  LDS.128 R16, [R16] ;  /* 0x0000000010107984 */ /* 0x000ea20000000c00 */
[----:B------:R-:W-:Y:S02]  /*13b0*/  IMAD R13, R53, c[0x0][0x1a0], RZ ;  /* 0x00006800350d7a24 */ /* 0x000fe400078e02ff */
[----:B------:R-:W-:Y:S02]  /*13c0*/  IMAD.MOV.U32 R4, RZ, RZ, R2 ;  /* 0x000000ffff047224 */ /* 0x000fe400078e0002 */
[C---:B------:R-:W-:Y:S02]  /*13d0*/  IMAD R13, R52.reuse, c[0x0][0x1a4], R13 ;  /* 0x00006900340d7a24 */ /* 0x040fe400078e020d */
[----:B------:R-:W-:-:S04]  /*13e0*/  IMAD.WIDE.U32 R6, R52, c[0x0][0x1a0], R4 ;  /* 0x0000680034067a25 */ /* 0x000fc800078e0004 */
[----:B------:R-:W-:Y:S01]  /*13f0*/  IMAD.IADD R7, R7, 0x1, R13 ;  /* 0x0000000107077824 */ /* 0x000fe200078e020d */
[----:B------:R-:W-:-:S04]  /*1400*/  LEA R14, P0, R6, c[0x0][0x188], 0x1 ;  /* 0x00006200060e7a11 */ /* 0x000fc800078008ff */
[----:B------:R-:W-:-:S05]  /*1410*/  LEA.HI.X R15, R6, c[0x0][0x18c], R7, 0x1, P0 ;  /* 0x00006300060f7a11 */ /* 0x000fca00000f0c07 */
[----:B--2---:R2:W-:Y:S04]  /*1420*/  STG.E.128 [R14.64], R16 ;  /* 0x000000100e007986 */ /* 0x0045e8000c101d04 */
.L_x_976:
[----:B------:R-:W-:Y:S05]  /*1430*/  BSYNC B0 ;  /* 0x0000000000007941 */ /* 0x000fea0003800000 */
.L_x_975:
[----:B--2---:R2:W3:Y:S01]  /*1440*/  LDS.128 R16, [R12+0xc200] ;  /* 0x00c200000c107984 */ /* 0x0044e20000000c00 */
[----:B------:R-:W-:Y:S01]  /*1450*/  BSSY B0, `(.L_x_977) ;  /* 0x000000d000007945 */ /* 0x000fe20003800000 */
[----:B------:R-:W-:Y:S05]  /*1460*/  @P2 BRA `(.L_x_978) ;  /* 0x000000b000002947 */ /* 0x000fea0003800000 */
[----:B------:R-:W-:Y:S01]  /*1470*/  IADD3 R13, P0, R52, 0x10, RZ ;  /* 0x00000010340d7810 */ /* 0x000fe20007f1e0ff */
[----:B------:R-:W-:Y:S02]  /*1480*/  IMAD.MOV.U32 R6, RZ, RZ, R2 ;  /* 0x000000ffff067224 */ /* 0x000fe400078e0002 */
[----:B------:R-:W-:Y:S01]  /*1490*/  IMAD.MOV.U32 R7, RZ, RZ, R5 ;  /* 0x000000ffff077224 */ /* 0x000fe200078e0005 */
[----:B------:R-:W-:-:S03]  /*14a0*/  IADD3.X R0, RZ, R53, RZ, P0, !PT ;  /* 0x00000035ff007210 */ /* 0x000fc600007fe4ff */
[----:B------:R-:W-:-:S04]  /*14b0*/  IMAD.WIDE.U32 R6, R13, c[0x0][0x1a0], R6 ;  /* 0x000068000d067a25 */ /* 0x000fc800078e0006 */
[----:B------:R-:W-:Y:S01]  /*14c0*/  IMAD R0, R0, c[0x0][0x1a0], RZ ;  /* 0x0000680000007a24 */ /* 0x000fe200078e02ff */
[----:B------:R-:W-:-:S03]  /*14d0*/  LEA R14, P0, R6, c[0x0][0x188], 0x1 ;  /* 0x00006200060e7a11 */ /* 0x000fc600078008ff */
[----:B------:R-:W-:-:S04]  /*14e0*/  IMAD R13, R13, c[0x0][0x1a4], R0 ;  /* 0x000069000d0d7a24 */ /* 0x000fc800078e0200 */
[----:B------:R-:W-:-:S05]  /*14f0*/  IMAD.IADD R7, R7, 0x1, R13 ;  /* 0x0000000107077824 */ /* 0x000fca00078e020d */
[----:B------:R-:W-:-:S05]  /*1500*/  LEA.HI.X R15, R6, c[0x0][0x18c], R7, 0x1, P0 ;  /* 0x00006300060f7a11 */ /* 0x000fca00000f0c07 */
[----:B---3--:R3:W-:Y:S02]  /*1510*/  STG.E.128 [R14.64], R16 ;  /* 0x000000100e007986 */ /* 0x0087e4000c101d04 */
.L_x_978:
[----:B------:R-:W-:Y:S05]  /*1520*/  BSYNC B0 ;  /* 0x0000000000007941 */ /* 0x000fea0003800000 */
.L_x_977:
[----:B---3--:R3:W4:Y:S01]  /*1530*/  LDS.128 R16, [R12+0xc400] ;  /* 0x00c400000c107984 */ /* 0x0087220000000c00 */
        /* <DEDUP_REMOVED lines=12> */
[----:B----4-:R4:W-:Y:S02]  /*1600*/  STG.E.128 [R14.64], R16 ;  /* 0x000000100e007986 */ /* 0x0109e4000c101d04 */
.L_x_980:
[----:B------:R-:W-:Y:S05]  /*1610*/  BSYNC B0 ;  /* 0x0000000000007941 */ /* 0x000fea0003800000 */
.L_x_979:
[----:B----4-:R4:W1:Y:S01]  /*1620*/  LDS.128 R16, [R12+0xc600] ;  /* 0x00c600000c107984 */ /* 0x0108620000000c00 */
        /* <DEDUP_REMOVED lines=9> */
[----:B------:R-:W-:-:S05]  /*16c0*/  IMAD R13, R13, c[0x0][0x1a4], R0 ;  /* 0x000069000d0d7a24 */ /* 0x000fca00078e0200 */
[----:B------:R-:W-:-:S04]  /*16d0*/  IADD3 R7, R7, R13, RZ ;  /* 0x0000000d07077210 */ /* 0x000fc80007ffe0ff */
[----:B------:R-:W-:-:S05]  /*16e0*/  LEA.HI.X R15, R6, c[0x0][0x18c], R7, 0x1, P0 ;  /* 0x00006300060f7a11 */ /* 0x000fca00000f0c07 */
[----:B-1----:R1:W-:Y:S02]  /*16f0*/  STG.E.128 [R14.64], R16 ;  /* 0x000000100e007986 */ /* 0x0023e4000c101d04 */
.L_x_982:
[----:B------:R-:W-:Y:S05]  /*1700*/  BSYNC B0 ;  /* 0x0000000000007941 */ /* 0x000fea0003800000 */
.L_x_981:
[----:B-1234-:R-:W1:Y:S01]  /*1710*/  LDS.128 R12, [R12+0xc800] ;  /* 0x00c800000c0c7984 */ /* 0x01ee620000000c00 */
[----:B------:R-:W-:Y:S01]  /*1720*/  BSSY B0, `(.L_x_983) ;  /* 0x000000d000007945 */ /* 0x000fe20003800000 */
        /* <DEDUP_REMOVED lines=8> */
[----:B------:R-:W-:-:S04]  /*17b0*/  IMAD R17, R17, c[0x0][0x1a4], R0 ;  /* 0x0000690011117a24 */ /* 0x000fc800078e0200 */
[----:B------:R-:W-:-:S05]  /*17c0*/  IMAD.IADD R7, R7, 0x1, R17 ;  /* 0x0000000107077824 */ /* 0x000fca00078e0211 */
[----:B------:R-:W-:-:S05]  /*17d0*/  LEA.HI.X R17, R6, c[0x0][0x18c], R7, 0x1, P0 ;  /* 0x0000630006117a11 */ /* 0x000fca00000f0c07 */
[----:B-1----:R1:W-:Y:S02]  /*17e0*/  STG.E.128 [R16.64], R12 ;  /* 0x0000000c10007986 */ /* 0x0023e4000c101d04 */
.L_x_984:
[----:B------:R-:W-:Y:S05]  /*17f0*/  BSYNC B0 ;  /* 0x0000000000007941 */ /* 0x000fea0003800000 */
.L_x_983:
[----:B------:R-:W-:Y:S05]  /*1800*/  @P6 EXIT ;  /* 0x000000000000694d */ /* 0x000fea0003800000 */
[----:B------:R-:W-:Y:S02]  /*1810*/  IADD3 R7, P0, R52, 0x50, RZ ;  /* 0x0000005034077810 */ /* 0x000fe40007f1e0ff */
        /* <DEDUP_REMOVED lines=8> */
[----:B0-----:R-:W-:Y:S01]  /*18a0*/  STG.E.128 [R4.64], R8 ;  /* 0x0000000804007986 */ /* 0x001fe2000c101d04 */
[----:B------:R-:W-:Y:S05]  /*18b0*/  EXIT ;  /* 0x000000000000794d */ /* 0x000fea0003800000 */
.L_x_985:
        /* <DEDUP_REMOVED lines=12> */
.L_x_2313:


//--------------------- .text._ZN7cutlass13device_kernelIN5flash19enable_sm80_to_sm89INS1_16FlashAttnBwdSm80INS1_25CollectiveMainloopBwdSm80ILi2ELi1EN4cute5tupleIJNS5_1CILi64EEENS7_ILi96EEENS7_ILi128EEEEEENS_10bfloat16_tEfNS_4arch4Sm80ELb1ELb0ELb1ELb1ELb1ELb0ELb0ELb0ELi2ELi2ELi2ELi2ELb1EEENS1_24CollectiveEpilogueBwdGQAISB_fSE_Li256ELb1ELb1EEENS1_25SingleTileBwdLPTSchedulerILb1ELi96ELb1EEEEEEEEEvNT_6ParamsE --------------------------
	.section	.text._ZN7cutlass13device_kernelIN5flash19enable_sm80_to_sm89INS1_16FlashAttnBwdSm80INS1_25CollectiveMainloopBwdSm80ILi2ELi1EN4cute5tupleIJNS5_1CILi64EEENS7_ILi96EEENS7_ILi128EEEEEENS_10bfloat16_tEfNS_4arch4Sm80ELb1ELb0ELb1ELb1ELb1ELb0ELb0ELb0ELi2ELi2ELi2ELi2ELb1EEENS1_24CollectiveEpilogueBwdGQAISB_fSE_Li256ELb1ELb1EEENS1_25SingleTileBwdLPTSchedulerILb1ELi96ELb1EEEEEEEEEvNT_6ParamsE,"ax",@progbits
	.sectioninfo	@"SHI_REGISTERS=254"
	.align	128
.text._ZN7cutlass13device_kernelIN5flash19enable_sm80_to_sm89INS1_16FlashAttnBwdSm80INS1_25CollectiveMainloopBwdSm80ILi2ELi1EN4cute5tupleIJNS5_1CILi64EEENS7_ILi96EEENS7_ILi128EEEEEENS_10bfloat16_tEfNS_4arch4Sm80ELb1ELb0ELb1ELb1ELb1ELb0ELb0ELb0ELi2ELi2ELi2ELi2ELb1EEENS1_24CollectiveEpilogueBwdGQAISB_fSE_Li256ELb1ELb1EEENS1_25SingleTileBwdLPTSchedulerILb1ELi96ELb1EEEEEEEEEvNT_6ParamsE:
        .type           _ZN7cutlass13device_kernelIN5flash19enable_sm80_to_sm89INS1_16FlashAttnBwdSm80INS1_25CollectiveMainloopBwdSm80ILi2ELi1EN4cute5tupleIJNS5_1CILi64EEENS7_ILi96EEENS7_ILi128EEEEEENS_10bfloat16_tEfNS_4arch4Sm80ELb1ELb0ELb1ELb1ELb1ELb0ELb0ELb0ELi2ELi2ELi2ELi2ELb1EEENS1_24CollectiveEpilogueBwdGQAISB_fSE_Li256ELb1ELb1EEENS1_25SingleTileBwdLPTSchedulerILb1ELi96ELb1EEEEEEEEEvNT_6ParamsE,@function
        .size           _ZN7cutlass13device_kernelIN5flash19enable_sm80_to_sm89INS1_16FlashAttnBwdSm80INS1_25CollectiveMainloopBwdSm80ILi2ELi1EN4cute5tupleIJNS5_1CILi64EEENS7_ILi96EEENS7_ILi128EEEEEENS_10bfloat16_tEfNS_4arch4Sm80ELb1ELb0ELb1ELb1ELb1ELb0ELb0ELb0ELi2ELi2ELi2ELi2ELb1EEENS1_24CollectiveEpilogueBwdGQAISB_fSE_Li256ELb1ELb1EEENS1_25SingleTileBwdLPTSchedulerILb1ELi96ELb1EEEEEEEEEvNT_6ParamsE,(.L_x_2314 - _ZN7cutlass13device_kernelIN5flash19enable_sm80_to_sm89INS1_16FlashAttnBwdSm80INS1_25CollectiveMainloopBwdSm80ILi2ELi1EN4cute5tupleIJNS5_1CILi64EEENS7_ILi96EEENS7_ILi128EEEEEENS_10bfloat16_tEfNS_4arch4Sm80ELb1ELb0ELb1ELb1ELb1ELb0ELb0ELb0ELi2ELi2ELi2ELi2ELb1EEENS1_24CollectiveEpilogueBwdGQAISB_fSE_Li256ELb1ELb1EEENS1_25SingleTileBwdLPTSchedulerILb1ELi96ELb1EEEEEEEEEvNT_6ParamsE)
        .other          _ZN7cutlass13device_kernelIN5flash19enable_sm80_to_sm89INS1_16FlashAttnBwdSm80INS1_25CollectiveMainloopBwdSm80ILi2ELi1EN4cute5tupleIJNS5_1CILi64EEENS7_ILi96EEENS7_ILi128EEEEEENS_10bfloat16_tEfNS_4arch4Sm80ELb1ELb0ELb1ELb1ELb1ELb0ELb0ELb0ELi2ELi2ELi2ELi2ELb1EEENS1_24CollectiveEpilogueBwdGQAISB_fSE_Li256ELb1ELb1EEENS1_25SingleTileBwdLPTSchedulerILb1ELi96ELb1EEEEEEEEEvNT_6ParamsE,@"STO_CUDA_ENTRY STV_DEFAULT"
_ZN7cutlass13device_kernelIN5flash19enable_sm80_to_sm89INS1_16FlashAttnBwdSm80INS1_25CollectiveMainloopBwdSm80ILi2ELi1EN4cute5tupleIJNS5_1CILi64EEENS7_ILi96EEENS7_ILi128EEEEEENS_10bfloat16_tEfNS_4arch4Sm80ELb1ELb0ELb1ELb1ELb1ELb0ELb0ELb0ELi2ELi2ELi2ELi2ELb1EEENS1_24CollectiveEpilogueBwdGQAISB_fSE_Li256ELb1ELb1EEENS1_25SingleTileBwdLPTSchedulerILb1ELi96ELb1EEEEEEEEEvNT_6ParamsE:
        /* <DEDUP_REMOVED lines=30> */
.L_x_987:
[----:B------:R-:W-:Y:S02]  /*01e0*/  ULDC UR7, c[0x0][0x3b4] ;  /* 0x0000ed0000077ab9 */ /* 0x000fe40000000800 */
[----:B------:R-:W-:Y:S02]  /*01f0*/  UISETP.NE.AND UP0, UPT, UR7, 0x1, UPT ;  /* 0x000000010700788c */ /* 0x000fe4000bf05270 */
[----:B------:R-:W-:Y:S02]  /*0200*/  ULDC.64 UR4, c[0x0][0x3b8] ;  /* 0x0000ee0000047ab9 */ /* 0x000fe40000000a00 */
[----:B------:R-:W-:Y:S02]  /*0210*/  UIMAD.WIDE.U32 UR10, UR6, UR4, URZ ;  /* 0x00000004060a72a5 */ /* 0x000fe4000f8e003f */
[----:B------:R-:W-:-:S05]  /*0220*/  UMOV UR8, UR6 ;  /* 0x0000000600087c82 */ /* 0x000fca0008000000 */
[----:B------:R-:W-:-:S04]  /*0230*/  @UP0 USHF.R.U32.HI UR8, URZ, UR5, UR11 ;  /* 0x000000053f080299 */ /* 0x000fc8000801160b */
[----:B------:R-:W-:-:S04]  /*0240*/  UIMAD UR7, UR8, UR7, URZ ;  /* 0x00000007080772a4 */ /* 0x000fc8000f8e023f */
.L_x_988:
        /* <DEDUP_REMOVED lines=22> */
.L_x_989:
        /* <DEDUP_REMOVED lines=14> */
.L_x_991:
[----:B------:R-:W-:Y:S02]  /*0490*/  ULDC UR4, c[0x0][0x3dc] ;  /* 0x0000f70000047ab9 */ /* 0x000fe40000000800 */
.L_x_990:
        /* <DEDUP_REMOVED lines=9> */
.L_x_986:
        /* <DEDUP_REMOVED lines=21> */
.L_x_993:
[----:B------:R-:W-:Y:S02]  /*0680*/  ULDC UR7, c[0x0][0x3b4] ;  /* 0x0000ed0000077ab9 */ /* 0x000fe40000000800 */
[----:B------:R-:W-:Y:S02]  /*0690*/  UISETP.NE.AND UP0, UPT, UR7, 0x1, UPT ;  /* 0x000000010700788c */ /* 0x000fe4000bf05270 */
[----:B------:R-:W-:Y:S02]  /*06a0*/  ULDC.64 UR4, c[0x0][0x3b8] ;  /* 0x0000ee0000047ab9 */ /* 0x000fe40000000a00 */
[----:B------:R-:W-:Y:S02]  /*06b0*/  UIMAD.WIDE.U32 UR10, UR6, UR4, URZ ;  /* 0x00000004060a72a5 */ /* 0x000fe4000f8e003f */
[----:B------:R-:W-:-:S05]  /*06c0*/  UMOV UR8, UR6 ;  /* 0x0000000600087c82 */ /* 0x000fca0008000000 */
[----:B------:R-:W-:-:S04]  /*06d0*/  @UP0 USHF.R.U32.HI UR8, URZ, UR5, UR11 ;  /* 0x000000053f080299 */ /* 0x000fc8000801160b */
[----:B------:R-:W-:-:S04]  /*06e0*/  UIMAD UR7, UR8, UR7, URZ ;  /* 0x00000007080772a4 */ /* 0x000fc8000f8e023f */
.L_x_994:
        /* <DEDUP_REMOVED lines=22> */
.L_x_995:
        /* <DEDUP_REMOVED lines=14> */
.L_x_997:
[----:B------:R-:W-:Y:S02]  /*0930*/  ULDC UR4, c[0x0][0x3dc] ;  /* 0x0000f70000047ab9 */ /* 0x000fe40000000800 */
.L_x_996:
        /* <DEDUP_REMOVED lines=8> */
.L_x_992:
[----:B------:R-:W-:-:S13]  /*09c0*/  ISETP.LE.AND P0, PT, RZ, UR13, PT ;  /* 0x0000000dff007c0c */ /* 0x000fda000bf03270 */
[----:B------:R-:W-:Y:S05]  /*09d0*/  @!P0 EXIT ;  /* 0x000000000000894d */ /* 0x000fea0003800000 */
[----:B------:R-:W-:Y:S02]  /*09e0*/  ULDC.64 UR4, c[0x0][0x2c8] ;  /* 0x0000b20000047ab9 */ /* 0x000fe40000000a00 */
[----:B------:R-:W-:Y:S02]  /*09f0*/  UISETP.NE.U32.AND UP2, UPT, URZ, UR4, UPT ;  /* 0x000000043f00728c */ /* 0x000fe4000bf45070 */
[----:B------:R-:W-:Y:S02]  /*0a00*/  ULDC.64 UR6, c[0x0][0x2d0] ;  /* 0x0000b40000067ab9 */ /* 0x000fe40000000a00 */
[----:B------:R-:W-:Y:S02]  /*0a10*/  UISETP.NE.AND.EX UP2, UPT, URZ, UR5, UPT, UP2 ;  /* 0x000000053f00728c */ /* 0x000fe4000bf45320 */
[----:B------:R-:W-:Y:S02]  /*0a20*/  UISETP.NE.U32.AND UP1, UPT, URZ, UR6, UPT ;  /* 0x000000063f00728c */ /* 0x000fe4000bf25070 */
[----:B------:R-:W-:-:S02]  /*0a30*/  UMOV UR4, 0x4 ;  /* 0x0000000400047882 */ /* 0x000fc40000000000 */
[----:B------:R-:W-:Y:S01]  /*0a40*/  ULDC.64 UR8, c[0x0][0x2c8] ;  /* 0x0000b20000087ab9 */ /* 0x000fe20000000a00 */
[----:B------:R-:W-:Y:S01]  /*0a50*/  PLOP3.LUT P2, PT, PT, PT, UP2, 0x80, 0x0 ;  /* 0x000000000000781c */ /* 0x000fe20003f4f028 */
[----:B------:R-:W-:Y:S02]  /*0a60*/  UIMAD.WIDE UR8, UR13, UR4, UR8 ;  /* 0x000000040d0872a5 */ /* 0x000fe4000f8e0208 */
[----:B------:R-:W-:Y:S02]  /*0a70*/  UISETP.NE.AND.EX UP1, UPT, URZ, UR7, UPT, UP1 ;  /* 0x000000073f00728c */ /* 0x000fe4000bf25310 */
[----:B------:R-:W-:Y:S02]  /*0a80*/  ULDC.64 UR10, c[0x0][0x2d0] ;  /* 0x0000b400000a7ab9 */ /* 0x000fe40000000a00 */
[----:B------:R-:W-:Y:S01]  /*0a90*/  IMAD.U32 R8, RZ, RZ, UR8 ;  /* 0x00000008ff087e24 */ /* 0x000fe2000f8e00ff */
[----:B------:R-:W-:Y:S01]  /*0aa0*/  UIMAD.WIDE UR10, UR13, UR4, UR10 ;  /* 0x000000040d0a72a5 */ /* 0x000fe2000f8e020a */
[----:B------:R-:W-:Y:S01]  /*0ab0*/  IMAD.U32 R9, RZ, RZ, UR9 ;  /* 0x00000009ff097e24 */ /* 0x000fe2000f8e00ff */
[----:B------:R-:W-:Y:S01]  /*0ac0*/  PLOP3.LUT P1, PT, PT, PT, UP1, 0x80, 0x0 ;  /* 0x000000000000781c */ /* 0x000fe20003f2f018 */
[----:B------:R-:W-:-:S02]  /*0ad0*/  ULDC.64 UR6, c[0x0][0x2d8] ;  /* 0x0000b60000067ab9 */ /* 0x000fc40000000a00 */
[----:B------:R-:W-:Y:S01]  /*0ae0*/  UISETP.NE.U32.AND UP0, UPT, URZ, UR6, UPT ;  /* 0x000000063f00728c */ /* 0x000fe2000bf05070 */
[----:B------:R-:W2:Y:S01]  /*0af0*/  @P2 LDG.E R0, [R8.64] ;  /* 0x0000001208002981 */ /* 0x000ea2000c1e1900 */
[----:B------:R-:W-:Y:S01]  /*0b00*/  MOV R6, UR10 ;  /* 0x0000000a00067c02 */ /* 0x000fe20008000f00 */
[----:B------:R-:W-:Y:S01]  /*0b10*/  IMAD.U32 R7, RZ, RZ, UR11 ;  /* 0x0000000bff077e24 */ /* 0x000fe2000f8e00ff */
[----:B------:R-:W-:Y:S01]  /*0b20*/  UISETP.NE.AND.EX UP0, UPT, URZ, UR7, UPT, UP0 ;  /* 0x000000073f00728c */ /* 0x000fe2000bf05300 */
[----:B------:R-:W3:Y:S02]  /*0b30*/  @P2 LDG.E R3, [R8.64] ;  /* 0x0000001208032981 */ /* 0x000ee4000c1e1900 */
[----:B------:R-:W-:-:S03]  /*0b40*/  ULDC.64 UR6, c[0x0][0x2d8] ;  /* 0x0000b60000067ab9 */ /* 0x000fc60000000a00 */
[----:B------:R-:W4:Y:S01]  /*0b50*/  @P1 LDG.E R2, [R6.64] ;  /* 0x0000001206021981 */ /* 0x000f22000c1e1900 */
[----:B------:R-:W-:-:S04]  /*0b60*/  PLOP3.LUT P0, PT, PT, PT, UP0, 0x80, 0x0 ;  /* 0x000000000000781c */ /* 0x000fc80003f0f008 */
        /* <DEDUP_REMOVED lines=8> */
[----:B------:R-:W-:Y:S02]  /*0bf0*/  UMOV UR24, URZ ;  /* 0x0000003f00187c82 */ /* 0x000fe40008000000 */
[----:B------:R-:W-:-:S02]  /*0c00*/  UMOV UR25, URZ ;  /* 0x0000003f00197c82 */ /* 0x000fc40008000000 */
        /* <DEDUP_REMOVED lines=8> */
[----:B---3--:R-:W-:Y:S01]  /*0c90*/  @UP1 USHF.R.S32.HI UR5, URZ, 0x1f, UR8 ;  /* 0x0000001f3f051899 */ /* 0x008fe20008011408 */
[----:B-----5:R1:W2:Y:S01]  /*0ca0*/  @P0 R2UR UR12, R4 ;  /* 0x00000000040c03c2 */ /* 0x0202a200000e0000 */
[----:B------:R-:W-:Y:S02]  /*0cb0*/  @UP2 ULOP3.LUT UR6, UR10, 0xffffffc0, URZ, 0xc0, !UPT ;  /* 0xffffffc00a062892 */ /* 0x000fe4000f8ec03f */
[----:B------:R-:W-:Y:S02]  /*0cc0*/  @UP2 UMOV UR24, UR9 ;  /* 0x0000000900182c82 */ /* 0x000fe40008000000 */
[----:B------:R-:W-:-:S02]  /*0cd0*/  @UP2 UMOV UR25, UR7 ;  /* 0x0000000700192c82 */ /* 0x000fc40008000000 */
[----:B------:R-:W-:Y:S02]  /*0ce0*/  @UP1 UMOV UR22, UR8 ;  /* 0x0000000800161c82 */ /* 0x000fe40008000000 */
[----:B------:R-:W-:Y:S01]  /*0cf0*/  @UP1 UMOV UR23, UR5 ;  /* 0x0000000500171c82 */ /* 0x000fe20008000000 */
[----:B-12---:R-:W-:Y:S05]  /*0d00*/  @P0 BRA `(.L_x_998) ;  /* 0x0000006000000947 */ /* 0x006fea0003800000 */
[----:B------:R-:W-:Y:S05]  /*0d10*/  @!P2 BRA `(.L_x_998) ;  /* 0x000000500000a947 */ /* 0x000fea0003800000 */
[----:B------:R1:W2:Y:S04]  /*0d20*/  LDG.E R0, [R8.64] ;  /* 0x0000001208007981 */ /* 0x0002a8000c1e1900 */
[----:B-1----:R-:W3:Y:S01]  /*0d30*/  LDG.E R8, [R8.64+0x4] ;  /* 0x0000041208087981 */ /* 0x002ee2000c1e1900 */
[----:B--2---:R-:W1:Y:S08]  /*0d40*/  R2UR UR12, R0 ;  /* 0x00000000000c73c2 */ /* 0x004e7000000e0000 */
[----:B---3--:R-:W1:Y:S02]  /*0d50*/  R2UR UR5, R8 ;  /* 0x00000000080573c2 */ /* 0x008e6400000e0000 */
[----:B-1----:R-:W-:-:S06]  /*0d60*/  UIADD3 UR12, -UR12, UR5, URZ ;  /* 0x000000050c0c7290 */ /* 0x002fcc000fffe13f */
.L_x_998:
        /* <DEDUP_REMOVED lines=10> */
.L_x_999:
[----:B------:R-:W-:Y:S05]  /*0e10*/  @!P1 BRA `(.L_x_1000) ;  /* 0x0000005000009947 */ /* 0x000fea0003800000 */
[----:B------:R1:W2:Y:S04]  /*0e20*/  LDG.E R0, [R6.64] ;  /* 0x0000001206007981 */ /* 0x0002a8000c1e1900 */
[----:B-1----:R-:W3:Y:S01]  /*0e30*/  LDG.E R6, [R6.64+0x4] ;  /* 0x0000041206067981 */ /* 0x002ee2000c1e1900 */
[----:B--2---:R-:W1:Y:S08]  /*0e40*/  R2UR UR20, R0 ;  /* 0x00000000001473c2 */ /* 0x004e7000000e0000 */
[----:B---3--:R-:W1:Y:S02]  /*0e50*/  R2UR UR4, R6 ;  /* 0x00000000060473c2 */ /* 0x008e6400000e0000 */
[----:B-1----:R-:W-:-:S06]  /*0e60*/  UIADD3 UR20, -UR20, UR4, URZ ;  /* 0x0000000414147290 */ /* 0x002fcc000fffe13f */
.L_x_1000:
        /* <DEDUP_REMOVED lines=71> */
[----:B------:R-:W-:Y:S01]  /*12e0*/  ULDC UR4, c[0x0][0x250] ;  /* 0x0000940000047ab9 */ /* 0x000fe20000000800 */
[C---:B------:R-:W-:Y:S01]  /*12f0*/  IMAD.SHL.U32 R0, R233.reuse, 0x4, RZ ;  /* 0x00000004e9007824 */ /* 0x040fe200078e00ff */
[----:B------:R-:W-:Y:S01]  /*1300*/  UMOV UR21, UR15 ;  /* 0x0000000f00157c82 */ /* 0x000fe20008000000 */
[----:B------:R-:W-:Y:S01]  /*1310*/  LOP3.LUT R10, R228, 0xfffffff8, RZ, 0xc0, !PT ;  /* 0xfffffff8e40a7812 */ /* 0x000fe200078ec0ff */
[----:B------:R-:W-:Y:S01]  /*1320*/  USHF.L.U32 UR8, UR6, 0x7, URZ ;  /* 0x0000000706087899 */ /* 0x000fe2000800063f */
[----:B------:R-:W-:Y:S01]  /*1330*/  SHF.R.S32.HI R235, RZ, 0x3, R228 ;  /* 0x00000003ffeb7819 */ /* 0x000fe200000114e4 */
[----:B------:R-:W-:Y:S01]  /*1340*/  USHF.R.S32.HI UR16, URZ, 0x1f, UR13 ;  /* 0x0000001f3f107899 */ /* 0x000fe2000801140d */
[----:B------:R-:W-:Y:S01]  /*1350*/  IMAD.U32 R5, RZ, RZ, UR14 ;  /* 0x0000000eff057e24 */ /* 0x000fe2000f8e00ff */
[----:B------:R-:W-:Y:S01]  /*1360*/  @UP0 UMOV UR5, UR9 ;  /* 0x0000000900050c82 */ /* 0x000fe20008000000 */
[C---:B------:R-:W-:Y:S01]  /*1370*/  IMAD.IADD R10, R233.reuse, 0x1, -R10 ;  /* 0x00000001e90a7824 */ /* 0x040fe200078e0a0a */
[----:B------:R-:W-:Y:S01]  /*1380*/  @UP0 USHF.R.U32.HI UR21, URZ, UR4, UR5 ;  /* 0x000000043f150299 */ /* 0x000fe20008011605 */
[----:B------:R-:W-:Y:S01]  /*1390*/  IMAD.U32 R2, RZ, RZ, UR8 ;  /* 0x00000008ff027e24 */ /* 0x000fe2000f8e00ff */
[----:B------:R-:W-:Y:S01]  /*13a0*/  IADD3 R24, P0, R233, UR8, RZ ;  /* 0x00000008e9187c10 */ /* 0x000fe2000ff1e0ff */
[----:B------:R-:W-:Y:S01]  /*13b0*/  ULDC.64 UR4, c[0x0][0x1e0] ;  /* 0x0000780000047ab9 */ /* 0x000fe20000000a00 */
[----:B------:R-:W-:Y:S01]  /*13c0*/  IMAD.SHL.U32 R12, R10, 0x8, RZ ;  /* 0x000000080a0c7824 */ /* 0x000fe200078e00ff */
[----:B------:R-:W-:Y:S01]  /*13d0*/  USHF.R.S32.HI UR17, URZ, 0x1f, UR21 ;  /* 0x0000001f3f117899 */ /* 0x000fe20008011415 */
[----:B------:R-:W-:Y:S01]  /*13e0*/  IMAD.U32 R9, RZ, RZ, UR21 ;  /* 0x00000015ff097e24 */ /* 0x000fe2000f8e00ff */
[----:B------:R-:W-:Y:S01]  /*13f0*/  LEA.HI.X.SX32 R25, R2, R3, 0x1, P0 ;  /* 0x0000000302197211 */ /* 0x000fe200000f0eff */
[----:B------:R-:W-:Y:S01]  /*1400*/  USEL UR9, UR13, URZ, !UP1 ;  /* 0x0000003f0d097287 */ /* 0x000fe2000c800000 */
[--C-:B------:R-:W-:Y:S01]  /*1410*/  SHF.R.S32.HI R13, RZ, 0x1f, R12.reuse ;  /* 0x0000001fff0d7819 */ /* 0x100fe2000001140c */
[----:B------:R-:W-:Y:S01]  /*1420*/  UIMAD UR4, UR17, UR4, URZ ;  /* 0x00000004110472a4 */ /* 0x000fe2000f8e023f */
[----:B------:R-:W-:Y:S01]  /*1430*/  IADD3 R6, P0, R0, UR6, RZ ;  /* 0x0000000600067c10 */ /* 0x000fe2000ff1e0ff */
[----:B------:R-:W-:Y:S01]  /*1440*/  USEL UR8, UR16, URZ, !UP1 ;  /* 0x0000003f10087287 */ /* 0x000fe2000c800000 */
[----:B------:R-:W-:Y:S01]  /*1450*/  IMAD.U32 R18, RZ, RZ, UR15 ;  /* 0x0000000fff127e24 */ /* 0x000fe2000f8e00ff */
[----:B------:R-:W-:Y:S01]  /*1460*/  UIMAD UR7, UR21, UR5, UR4 ;  /* 0x00000005150772a4 */ /* 0x000fe2000f8e0204 */
[----:B------:R-:W-:Y:S01]  /*1470*/  IMAD.WIDE.U32 R2, R9, c[0x0][0x1e0], R12 ;  /* 0x0000780009027a25 */ /* 0x000fe200078e000c */
[----:B------:R-:W-:Y:S01]  /*1480*/  USHF.R.S32.HI UR4, URZ, 0x1f, UR6 ;  /* 0x0000001f3f047899 */ /* 0x000fe20008011406 */
[----:B------:R-:W-:Y:S01]  /*1490*/  ISETP.GE.AND P5, PT, R12, c[0x0][0x1cc], PT ;  /* 0x000073000c007a0c */ /* 0x000fe20003fa6270 */
[----:B------:R-:W-:Y:S01]  /*14a0*/  USEL UR16, UR16, URZ, !UP2 ;  /* 0x0000003f10107287 */ /* 0x000fe2000d000000 */
[----:B------:R-:W-:Y:S01]  /*14b0*/  IMAD.U32 R22, RZ, RZ, UR15 ;  /* 0x0000000fff167e24 */ /* 0x000fe2000f8e00ff */
[----:B------:R-:W-:Y:S01]  /*14c0*/  IADD3 R27, R3, UR7, RZ ;  /* 0x00000007031b7c10 */ /* 0x000fe2000fffe0ff */
[----:B------:R-:W-:Y:S01]  /*14d0*/  IMAD.MOV.U32 R26, RZ, RZ, R2 ;  /* 0x000000ffff1a7224 */ /* 0x000fe200078e0002 */
[----:B------:R-:W-:Y:S01]  /*14e0*/  LEA.HI.X.SX32 R7, R0, UR4, 0x1, P0 ;  /* 0x0000000400077c11 */ /* 0x000fe200080f0eff */
[----:B------:R-:W-:Y:S01]  /*14f0*/  ULDC.64 UR4, c[0x0][0x1e8] ;  /* 0x00007a0000047ab9 */ /* 0x000fe20000000a00 */
[C---:B------:R-:W-:Y:S01]  /*1500*/  IADD3 R0, -R235.reuse, UR20, RZ ;  /* 0x00000014eb007c10 */ /* 0x040fe2000fffe1ff */
[----:B------:R-:W-:Y:S01]  /*1510*/  UIMAD UR4, UR8, UR4, URZ ;  /* 0x00000004080472a4 */ /* 0x000fe2000f8e023f */
[----:B------:R-:W-:Y:S01]  /*1520*/  SHF.R.S32.HI R3, RZ, 0x1f, R235 ;  /* 0x0000001fff037819 */ /* 0x000fe200000114eb */
[----:B------:R-:W-:Y:S01]  /*1530*/  IMAD.U32 R14, RZ, RZ, UR14 ;  /* 0x0000000eff0e7e24 */ /* 0x000fe2000f8e00ff */
[----:B------:R-:W-:Y:S01]  /*1540*/  IADD3 R16, P0, R235, UR22, RZ ;  /* 0x00000016eb107c10 */ /* 0x000fe2000ff1e0ff */
[----:B------:R-:W-:Y:S01]  /*1550*/  IMAD R5, R5, -0x60, R0 ;  /* 0xffffffa005057824 */ /* 0x000fe200078e0200 */
[----:B------:R-:W-:Y:S01]  /*1560*/  UIMAD UR5, UR9, UR5, UR4 ;  /* 0x00000005090572a4 */ /* 0x000fe2000f8e0204 */
[----:B------:R-:W-:Y:S01]  /*1570*/  IMAD.U32 R0, RZ, RZ, UR9 ;  /* 0x00000009ff007e24 */ /* 0x000fe2000f8e00ff */
[----:B------:R-:W-:Y:S01]  /*1580*/  IADD3.X R17, R3, UR23, RZ, P0, !PT ;  /* 0x0000001703117c10 */ /* 0x000fe200087fe4ff */
[--C-:B------:R-:W-:Y:S01]  /*1590*/  IMAD.WIDE.U32 R18, R18, c[0x0][0x270], R6.reuse ;  /* 0x00009c0012127a25 */ /* 0x100fe200078e0006 */
[C---:B------:R-:W-:Y:S01]  /*15a0*/  ISETP.LT.OR P2, PT, R5.reuse, 0x1, P5 ;  /* 0x000000010500780c */ /* 0x040fe20002f41670 */
[----:B------:R-:W-:Y:S01]  /*15b0*/  UMOV UR22, 0x6 ;  /* 0x0000000600167882 */ /* 0x000fe20000000000 */
[----:B------:R-:W-:Y:S01]  /*15c0*/  IADD3 R2, R12, 0x40, RZ ;  /* 0x000000400c027810 */ /* 0x000fe20007ffe0ff */
[----:B------:R-:W-:Y:S01]  /*15d0*/  IMAD.WIDE.U32 R22, R22, c[0x0][0x288], R6 ;  /* 0x0000a20016167a25 */ /* 0x000fe200078e0006 */
[----:B------:R-:W-:Y:S01]  /*15e0*/  LEA.HI R7, R4, R233, RZ, 0x6 ;  /* 0x000000e904077211 */ /* 0x000fe200078f30ff */
[----:B------:R-:W-:Y:S01]  /*15f0*/  CS2R R130, SRZ ;  /* 0x0000000000827805 */ /* 0x000fe2000001ff00 */
[----:B------:R-:W-:Y:S01]  /*1600*/  ISETP.GE.AND P3, PT, R2, c[0x0][0x1cc], PT ;  /* 0x0000730002007a0c */ /* 0x000fe20003f66270 */
[----:B------:R-:W-:Y:S01]  /*1610*/  IMAD.WIDE.U32 R26, R0, c[0x0][0x1e8], R26 ;  /* 0x00007a00001a7a25 */ /* 0x000fe200078e001a */
[----:B------:R-:W-:Y:S01]  /*1620*/  SHF.R.S32.HI R7, RZ, 0x6, R7 ;  /* 0x00000006ff077819 */ /* 0x000fe20000011407 */
[----:B------:R-:W-:Y:S01]  /*1630*/  CS2R R128, SRZ ;  /* 0x0000000000807805 */ /* 0x000fe2000001ff00 */
[----:B------:R-:W-:Y:S01]  /*1640*/  ISETP.LT.OR P1, PT, R5, 0x1, P3 ;  /* 0x000000010500780c */ /* 0x000fe20001f21670 */
[----:B------:R-:W-:Y:S01]  /*1650*/  IMAD.SHL.U32 R234, R235, 0x40, RZ ;  /* 0x00000040ebea7824 */ /* 0x000fe200078e00ff */
[----:B------:R-:W-:Y:S01]  /*1660*/  IADD3 R27, R27, UR5, RZ ;  /* 0x000000051b1b7c10 */ /* 0x000fe2000fffe0ff */
[----:B------:R-:W-:Y:S01]  /*1670*/  IMAD.WIDE R14, R14, 0x60, R16 ;  /* 0x000000600e0e7825 */ /* 0x000fe200078e0210 */
[----:B------:R-:W-:Y:S01]  /*1680*/  ULDC.64 UR4, c[0x0][0x1d8] ;  /* 0x0000760000047ab9 */ /* 0x000fe20000000a00 */
[----:B------:R-:W-:Y:S01]  /*1690*/  ISETP.GE.AND P6, PT, R12, c[0x0][0x19c], PT ;  /* 0x000067000c007a0c */ /* 0x000fe20003fc6270 */
[----:B------:R-:W-:Y:S01]  /*16a0*/  USHF.L.U32 UR7, UR4, 0x6, URZ ;  /* 0x0000000604077899 */ /* 0x000fe2000800063f */
[----:B------:R-:W-:Y:S01]  /*16b0*/  LOP3.LUT R234, R234, 0x1c0, RZ, 0xc0, !PT ;  /* 0x000001c0eaea7812 */ /* 0x000fe200078ec0ff */
[----:B------:R-:W-:Y:S01]  /*16c0*/  IMAD R6, R15, c[0x0][0x1d8], RZ ;  /* 0x000076000f067a24 */ /* 0x000fe200078e02ff */
[----:B------:R-:W-:Y:S01]  /*16d0*/  USHF.L.U64.HI UR6, UR4, UR22, UR5 ;  /* 0x0000001604067299 */ /* 0x000fe20008010205 */
[----:B------:R-:W-:Y:S01]  /*16e0*/  IMAD.SHL.U32 R229, R7, 0x200, RZ ;  /* 0x0000020007e57824 */ /* 0x000fe200078e00ff */
[----:B------:R-:W-:Y:S01]  /*16f0*/  LOP3.LUT R8, R234, 0x38, R12, 0xf8, !PT ;  /* 0x00000038ea087812 */ /* 0x000fe200078ef80c */
[C---:B------:R-:W-:Y:S01]  /*1700*/  IMAD R6, R14.reuse, c[0x0][0x1dc], R6 ;  /* 0x000077000e067a24 */ /* 0x040fe200078e0206 */
[----:B------:R-:W-:Y:S01]  /*1710*/  SHF.R.U32.HI R234, RZ, 0x3, R234 ;  /* 0x00000003ffea7819 */ /* 0x000fe200000116ea */
[----:B------:R-:W-:Y:S01]  /*1720*/  IMAD.WIDE.U32 R26, R14, c[0x0][0x1d8], R26 ;  /* 0x000076000e1a7a25 */ /* 0x000fe200078e001a */
[----:B------:R-:W-:Y:S01]  /*1730*/  ULDC.64 UR4, c[0x0][0x1b0] ;  /* 0x00006c0000047ab9 */ /* 0x000fe20000000a00 */
[----:B------:R-:W-:Y:S01]  /*1740*/  ISETP.GE.AND P4, PT, R12, c[0x0][0x16c], PT ;  /* 0x00005b000c007a0c */ /* 0x000fe20003f86270 */
[----:B------:R-:W-:Y:S01]  /*1750*/  UIMAD UR17, UR17, UR4, URZ ;  /* 0x00000004111172a4 */ /* 0x000fe2000f8e023f */
[----:B------:R-:W-:Y:S01]  /*1760*/  IMAD.IADD R6, R27, 0x1, R6 ;  /* 0x000000011b067824 */ /* 0x000fe200078e0206 */
[----:B------:R-:W-:Y:S01]  /*1770*/  LOP3.LUT R234, R229, R8, R234, 0xf6, !PT ;  /* 0x00000008e5ea7212 */ /* 0x000fe200078ef6ea */
[----:B------:R-:W-:Y:S01]  /*1780*/  IMAD.U32 R20, RZ, RZ, UR15 ;  /* 0x0000000fff147e24 */ /* 0x000fe2000f8e00ff */
[----:B------:R-:W-:Y:S01]  /*1790*/  LEA R16, P0, R26, c[0x0][0x1c0], 0x1 ;  /* 0x000070001a107a11 */ /* 0x000fe200078008ff */
[----:B------:R-:W-:Y:S01]  /*17a0*/  IMAD.U32 R8, RZ, RZ, UR7 ;  /* 0x00000007ff087e24 */ /* 0x000fe2000f8e00ff */
[----:B------:R-:W-:Y:S01]  /*17b0*/  UIMAD UR17, UR21, UR5, UR17 ;  /* 0x00000005151172a4 */ /* 0x000fe2000f8e0211 */
[----:B------:R-:W-:Y:S01]  /*17c0*/  IMAD.SHL.U32 R234, R234, 0x2, RZ ;  /* 0x00000002eaea7824 */ /* 0x000fe200078e00ff */
[----:B------:R-:W-:Y:S01]  /*17d0*/  LEA.HI.X R17, R26, c[0x0][0x1c4], R6, 0x1, P0 ;  /* 0x000071001a117a11 */ /* 0x000fe200000f0c06 */
[----:B------:R-:W-:Y:S01]  /*17e0*/  IMAD.WIDE.U32 R20, R20, c[0x0][0x238], R24 ;  /* 0x00008e0014147a25 */ /* 0x000fe200078e0018 */
[----:B------:R-:W-:Y:S01]  /*17f0*/  IADD3 R6, P0, R235, UR24, RZ ;  /* 0x00000018eb067c10 */ /* 0x000fe2000ff1e0ff */
[----:B------:R-:W-:Y:S01]  /*1800*/  ULDC.64 UR4, c[0x0][0x1b8] ;  /* 0x00006e0000047ab9 */ /* 0x000fe20000000a00 */
[----:B------:R-:W-:Y:S01]  /*1810*/  CS2R R126, SRZ ;  /* 0x00000000007e7805 */ /* 0x000fe2000001ff00 */
[----:B------:R-:W-:Y:S01]  /*1820*/  @!PT LDS RZ, [RZ] ;  /* 0x00000000fffff984 */ /* 0x000fe20000000800 */
[----:B------:R-:W-:Y:S01]  /*1830*/  @!PT LDS RZ, [RZ] ;  /* 0x00000000fffff984 */ /* 0x000fe20000000800 */
[----:B------:R-:W-:Y:S01]  /*1840*/  @!PT LDS RZ, [RZ] ;  /* 0x00000000fffff984 */ /* 0x000fe20000000800 */
[----:B------:R1:W-:Y:S01]  /*1850*/  LDGSTS.E.BYPASS.LTC128B.128 [R234+0x6080], [R16.64], !P2 ;  /* 0x0608000010ea7fae */ /* 0x0003e2000d101d52 */
[----:B------:R-:W-:Y:S01]  /*1860*/  IADD3.X R3, R3, UR25, RZ, P0, !PT ;  /* 0x0000001903037c10 */ /* 0x000fe200087fe4ff */
[----:B------:R-:W-:Y:S01]  /*1870*/  IMAD.SHL.U32 R11, R10, 0x40, RZ ;  /* 0x000000400a0b7824 */ /* 0x000fe200078e00ff */
[----:B------:R-:W-:Y:S01]  /*1880*/  IADD3 R24, P2, P0, R8, 0x80, R16 ;  /* 0x0000008008187810 */ /* 0x000fe2000785e010 */
[----:B------:R1:W-:Y:S01]  /*1890*/  LDGSTS.E.BYPASS.LTC128B.128 [R234+0x9080], [R16.64+0x80], !P1 ;  /* 0x0908008010ea7fae */ /* 0x0003e2000c901d52 */
[----:B------:R-:W-:Y:S01]  /*18a0*/  IMAD.WIDE.U32 R26, R9, c[0x0][0x1b0], R12 ;  /* 0x00006c00091a7a25 */ /* 0x000fe200078e000c */
[----:B------:R-:W-:Y:S01]  /*18b0*/  UIMAD UR4, UR8, UR4, URZ ;  /* 0x00000004080472a4 */ /* 0x000fe2000f8e023f */
[----:B------:R-:W-:Y:S01]  /*18c0*/  IADD3.X R25, RZ, UR6, R17, P2, P0 ;  /* 0x00000006ff197c10 */ /* 0x000fe200097e0411 */
[----:B------:R-:W-:Y:S01]  /*18d0*/  USHF.R.S32.HI UR21, URZ, 0x1f, UR15 ;  /* 0x0000001f3f157899 */ /* 0x000fe2000801140f */
[----:B------:R-:W-:Y:S01]  /*18e0*/  ISETP.LT.OR P2, PT, R5, 0x21, P5 ;  /* 0x000000210500780c */ /* 0x000fe20002f41670 */
[----:B------:R-:W-:Y:S01]  /*18f0*/  UIMAD UR5, UR9, UR5, UR4 ;  /* 0x00000005090572a4 */ /* 0x000fe2000f8e0204 */
[----:B------:R-:W-:Y:S01]  /*1900*/  LOP3.LUT R11, R11, 0x1c0, RZ, 0xc0, !PT ;  /* 0x000001c00b0b7812 */ /* 0x000fe200078ec0ff */
[----:B------:R-:W-:Y:S01]  /*1910*/  ULDC.64 UR24, c[0x0][0x1a8] ;  /* 0x00006a0000187ab9 */ /* 0x000fe20000000a00 */
[----:B------:R-:W-:Y:S01]  /*1920*/  IADD3 R27, R27, UR17, RZ ;  /* 0x000000111b1b7c10 */ /* 0x000fe2000fffe0ff */
[----:B------:R-:W-:Y:S01]  /*1930*/  USHF.L.U64.HI UR23, UR24, UR22, UR25 ;  /* 0x0000001618177299 */ /* 0x000fe20008010219 */
[----:B------:R-:W-:Y:S01]  /*1940*/  LOP3.LUT R8, R11, 0x8, R228, 0xf8, !PT ;  /* 0x000000080b087812 */ /* 0x000fe200078ef8e4 */
[----:B------:R-:W-:Y:S01]  /*1950*/  USEL UR17, UR13, URZ, !UP2 ;  /* 0x0000003f0d117287 */ /* 0x000fe2000d000000 */
[----:B------:R-:W-:Y:S01]  /*1960*/  SHF.R.U32.HI R11, RZ, 0x3, R11 ;  /* 0x00000003ff0b7819 */ /* 0x000fe2000001160b */
[----:B------:R-:W-:Y:S01]  /*1970*/  IMAD.WIDE.U32 R26, R0, c[0x0][0x1b8], R26 ;  /* 0x00006e00001a7a25 */ /* 0x000fe200078e001a */
[----:B------:R-:W-:Y:S01]  /*1980*/  ISETP.LT.OR P5, PT, R5, 0x41, P5 ;  /* 0x000000410500780c */ /* 0x000fe20002fa1670 */
[----:B------:R-:W-:Y:S01]  /*1990*/  USHF.L.U32 UR24, UR24, 0x6, URZ ;  /* 0x0000000618187899 */ /* 0x000fe2000800063f */
[----:B------:R-:W-:Y:S01]  /*19a0*/  LOP3.LUT R229, R229, R8, R11, 0xf6, !PT ;  /* 0x00000008e5e57212 */ /* 0x000fe200078ef60b */
[C---:B------:R-:W-:Y:S01]  /*19b0*/  IMAD R0, R3.reuse, c[0x0][0x178], RZ ;  /* 0x00005e0003007a24 */ /* 0x040fe200078e02ff */
[----:B------:R-:W-:Y:S01]  /*19c0*/  ISETP.GE.AND P1, PT, R12, c[0x0][0x1fc], PT ;  /* 0x00007f000c007a0c */ /* 0x000fe20003f26270 */
[----:B------:R-:W-:Y:S01]  /*19d0*/  IMAD R3, R3, c[0x0][0x208], RZ ;  /* 0x0000820003037a24 */ /* 0x000fe200078e02ff */
[----:B------:R-:W-:Y:S01]  /*19e0*/  IADD3 R27, R27, UR5, RZ ;  /* 0x000000051b1b7c10 */ /* 0x000fe2000fffe0ff */
[C---:B------:R-:W-:Y:S01]  /*19f0*/  IMAD.WIDE.U32 R8, R6.reuse, c[0x0][0x178], R12 ;  /* 0x00005e0006087a25 */ /* 0x040fe200078e000c */
[----:B------:R-:W-:Y:S01]  /*1a00*/  ULDC.64 UR4, c[0x0][0x180] ;  /* 0x0000600000047ab9 */ /* 0x000fe20000000a00 */
[----:B------:R-:W-:Y:S01]  /*1a10*/  CS2R R124, SRZ ;  /* 0x00000000007c7805 */ /* 0x000fe2000001ff00 */
[----:B------:R-:W-:Y:S01]  /*1a20*/  UIMAD UR4, UR21, UR4, URZ ;  /* 0x00000004150472a4 */ /* 0x000fe2000f8e023f */
[----:B------:R-:W-:Y:S01]  /*1a30*/  IMAD R0, R6, c[0x0][0x17c], R0 ;  /* 0x00005f0006007a24 */ /* 0x000fe200078e0200 */
[----:B-1----:R-:W-:Y:S01]  /*1a40*/  IADD3 R16, P0, R16, UR7, RZ ;  /* 0x0000000710107c10 */ /* 0x002fe2000ff1e0ff */
[----:B------:R-:W-:Y:S01]  /*1a50*/  IMAD R3, R6, c[0x0][0x20c], R3 ;  /* 0x0000830006037a24 */ /* 0x000fe200078e0203 */
[----:B------:R-:W-:Y:S01]  /*1a60*/  UIMAD UR25, UR15, UR5, UR4 ;  /* 0x000000050f1972a4 */ /* 0x000fe2000f8e0204 */
[----:B------:R-:W-:Y:S01]  /*1a70*/  IMAD.WIDE.U32 R26, R14, c[0x0][0x1a8], R26 ;  /* 0x00006a000e1a7a25 */ /* 0x000fe200078e001a */
[----:B------:R-:W-:Y:S01]  /*1a80*/  IADD3.X R17, R17, UR6, RZ, P0, !PT ;  /* 0x0000000611117c10 */ /* 0x000fe200087fe4ff */
[----:B------:R-:W-:Y:S01]  /*1a90*/  ULDC.64 UR4, c[0x0][0x218] ;  /* 0x0000860000047ab9 */ /* 0x000fe20000000a00 */
[----:B------:R-:W-:Y:S01]  /*1aa0*/  ISETP.GE.AND P0, PT, R12, c[0x0][0x1fc], PT ;  /* 0x00007f000c007a0c */ /* 0x000fe20003f06270 */
[----:B------:R-:W-:Y:S01]  /*1ab0*/  IMAD.WIDE.U32 R12, R6, c[0x0][0x208], R12 ;  /* 0x00008200060c7a25 */ /* 0x000fe200078e000c */
[----:B------:R-:W-:Y:S01]  /*1ac0*/  UIMAD UR26, UR16, UR4, URZ ;  /* 0x00000004101a72a4 */ /* 0x000fe2000f8e023f */
[----:B------:R1:W-:Y:S01]  /*1ad0*/  LDGSTS.E.BYPASS.LTC128B.128 [R234+0x7080], [R16.64], !P2 ;  /* 0x0708000010ea7fae */ /* 0x0003e2000d101d52 */
[----:B------:R-:W-:Y:S01]  /*1ae0*/  ISETP.LT.OR P2, PT, R5, 0x21, P3 ;  /* 0x000000210500780c */ /* 0x000fe20001f41670 */
[----:B------:R-:W-:Y:S01]  /*1af0*/  IMAD R6, R15, c[0x0][0x1a8], RZ ;  /* 0x00006a000f067a24 */ /* 0x000fe200078e02ff */
[----:B------:R-:W-:Y:S01]  /*1b00*/  ISETP.LT.OR P3, PT, R5, 0x41, P3 ;  /* 0x000000410500780c */ /* 0x000fe20001f61670 */
[----:B------:R-:W-:Y:S01]  /*1b10*/  IMAD.IADD R9, R9, 0x1, R0 ;  /* 0x0000000109097824 */ /* 0x000fe200078e0200 */
[----:B------:R-:W-:Y:S01]  /*1b20*/  ULDC.64 UR8, c[0x0][0x208] ;  /* 0x0000820000087ab9 */ /* 0x000fe20000000a00 */
[----:B------:R-:W-:Y:S01]  /*1b30*/  IMAD R6, R14, c[0x0][0x1ac], R6 ;  /* 0x00006b000e067a24 */ /* 0x000fe200078e0206 */
[----:B------:R-:W-:Y:S01]  /*1b40*/  UIMAD UR26, UR17, UR5, UR26 ;  /* 0x00000005111a72a4 */ /* 0x000fe2000f8e021a */
[----:B------:R-:W-:Y:S01]  /*1b50*/  IMAD.IADD R13, R13, 0x1, R3 ;  /* 0x000000010d0d7824 */ /* 0x000fe200078e0203 */
[----:B------:R-:W-:Y:S01]  /*1b60*/  USHF.L.U64.HI UR27, UR8, UR22, UR9 ;  /* 0x00000016081b7299 */ /* 0x000fe20008010209 */
[----:B------:R-:W-:Y:S01]  /*1b70*/  IMAD.IADD R6, R27, 0x1, R6 ;  /* 0x000000011b067824 */ /* 0x000fe200078e0206 */
[----:B------:R-:W-:Y:S01]  /*1b80*/  USHF.L.U32 UR22, UR8, 0x6, URZ ;  /* 0x0000000608167899 */ /* 0x000fe2000800063f */
[----:B------:R-:W-:Y:S01]  /*1b90*/  IMAD.U32 R0, RZ, RZ, UR15 ;  /* 0x0000000fff007e24 */ /* 0x000fe2000f8e00ff */
[----:B------:R-:W-:Y:S01]  /*1ba0*/  USHF.R.S32.HI UR9, URZ, 0x1f, UR11 ;  /* 0x0000001f3f097899 */ /* 0x000fe2000801140b */
[----:B------:R2:W-:Y:S01]  /*1bb0*/  LDGSTS.E.BYPASS.LTC128B.128 [R234+0xa080], [R24.64], !P2 ;  /* 0x0a08000018ea7fae */ /* 0x0005e2000d101d52 */
[----:B------:R-:W-:Y:S01]  /*1bc0*/  IMAD.U32 R248, RZ, RZ, UR17 ;  /* 0x00000011fff87e24 */ /* 0x000fe2000f8e00ff */
        /* <DEDUP_REMOVED lines=9> */
[----:B------:R-:W-:Y:S01]  /*1c60*/  IMAD.U32 R0, RZ, RZ, UR22 ;  /* 0x00000016ff007e24 */ /* 0x000fe2000f8e00ff */
[----:B------:R-:W-:Y:S01]  /*1c70*/  CS2R R110, SRZ ;  /* 0x00000000006e7805 */ /* 0x000fe2000001ff00 */
[----:B-1----:R-:W-:Y:S01]  /*1c80*/  IADD3 R16, P2, R16, UR7, RZ ;  /* 0x0000000710107c10 */ /* 0x002fe2000ff5e0ff */
[----:B------:R-:W-:Y:S01]  /*1c90*/  IMAD.MOV.U32 R206, RZ, RZ, 0x20 ;  /* 0x00000020ffce7424 */ /* 0x000fe200078e00ff */
[----:B------:R-:W-:Y:S01]  /*1ca0*/  CS2R R108, SRZ ;  /* 0x00000000006c7805 */ /* 0x000fe2000001ff00 */
[----:B------:R-:W-:Y:S01]  /*1cb0*/  IMAD.MOV.U32 R217, RZ, RZ, 0x40 ;  /* 0x00000040ffd97424 */ /* 0x000fe200078e00ff */
[----:B------:R-:W-:Y:S01]  /*1cc0*/  IADD3.X R17, R17, UR6, RZ, P2, !PT ;  /* 0x0000000611117c10 */ /* 0x000fe200097fe4ff */
[----:B------:R-:W-:Y:S01]  /*1cd0*/  ULDC.64 UR6, c[0x0][0x210] ;  /* 0x0000840000067ab9 */ /* 0x000fe20000000a00 */
[----:B------:R-:W-:Y:S01]  /*1ce0*/  LEA R14, P2, R26, c[0x0][0x190], 0x1 ;  /* 0x000064001a0e7a11 */ /* 0x000fe200078408ff */
[----:B------:R-:W-:Y:S01]  /*1cf0*/  UIMAD UR6, UR21, UR6, URZ ;  /* 0x00000006150672a4 */ /* 0x000fe2000f8e023f */
[----:B------:R-:W-:Y:S01]  /*1d00*/  IMAD.SHL.U32 R229, R229, 0x2, RZ ;  /* 0x00000002e5e57824 */ /* 0x000fe200078e00ff */
[----:B------:R1:W-:Y:S01]  /*1d10*/  LDGSTS.E.BYPASS.LTC128B.128 [R234+0x8080], [R16.64], !P5 ;  /* 0x0808000010ea7fae */ /* 0x0003e2000e901d52 */
[----:B------:R-:W-:Y:S01]  /*1d20*/  ISETP.GE.AND P5, PT, R2, c[0x0][0x19c], PT ;  /* 0x0000670002007a0c */ /* 0x000fe20003fa6270 */
[----:B------:R-:W-:Y:S01]  /*1d30*/  UIMAD UR4, UR15, UR7, UR6 ;  /* 0x000000070f0472a4 */ /* 0x000fe2000f8e0206 */
[----:B------:R-:W-:Y:S01]  /*1d40*/  LEA.HI.X R15, R26, c[0x0][0x194], R6, 0x1, P2 ;  /* 0x000065001a0f7a11 */ /* 0x000fe200010f0c06 */
[----:B------:R1:W-:Y:S01]  /*1d50*/  LDGSTS.E.BYPASS.LTC128B.128 [R234+0xb080], [R16.64+0x80], !P3 ;  /* 0x0b08008010ea7fae */ /* 0x0003e2000d901d52 */
[C---:B------:R-:W-:Y:S01]  /*1d60*/  ISETP.LT.OR P3, PT, R5.reuse, 0x1, P6 ;  /* 0x000000010500780c */ /* 0x040fe20003761670 */
[----:B------:R-:W-:Y:S01]  /*1d70*/  ULDC.64 UR6, c[0x0][0x188] ;  /* 0x0000620000067ab9 */ /* 0x000fe20000000a00 */
[----:B------:R-:W-:Y:S01]  /*1d80*/  ISETP.LT.OR P2, PT, R5, 0x1, P5 ;  /* 0x000000010500780c */ /* 0x000fe20002f41670 */
[----:B------:R-:W0:Y:S01]  /*1d90*/  LDGDEPBAR ;  /* 0x00000000000079af */ /* 0x000e220000000000 */
[----:B------:R-:W-:Y:S01]  /*1da0*/  IADD3 R237, R13, UR4, RZ ;  /* 0x000000040ded7c10 */ /* 0x000fe2000fffe0ff */
[----:B------:R-:W-:Y:S01]  /*1db0*/  ULDC.64 UR4, c[0x0][0x178] ;  /* 0x00005e0000047ab9 */ /* 0x000fe20000000a00 */
[----:B------:R-:W-:Y:S01]  /*1dc0*/  IMAD.MOV.U32 R224, RZ, RZ, 0x20 ;  /* 0x00000020ffe07424 */ /* 0x000fe200078e00ff */
[----:B------:R-:W-:Y:S01]  /*1dd0*/  UIMAD.WIDE.U32 UR28, UR11, UR4, URZ ;  /* 0x000000040b1c72a5 */ /* 0x000fe2000f8e003f */
[----:B------:R-:W-:Y:S01]  /*1de0*/  IMAD.MOV.U32 R226, RZ, RZ, 0x10 ;  /* 0x00000010ffe27424 */ /* 0x000fe200078e00ff */
[----:B------:R-:W-:Y:S01]  /*1df0*/  UIMAD UR6, UR16, UR6, URZ ;  /* 0x00000006100672a4 */ /* 0x000fe2000f8e023f */
[----:B------:R-:W-:Y:S01]  /*1e00*/  IMAD.WIDE.U32 R236, R248, c[0x0][0x218], R236 ;  /* 0x00008600f8ec7a25 */ /* 0x000fe200078e00ec */
[----:B------:R-:W-:Y:S01]  /*1e10*/  CS2R R106, SRZ ;  /* 0x00000000006a7805 */ /* 0x000fe2000001ff00 */
[----:B------:R-:W-:Y:S01]  /*1e20*/  CS2R R104, SRZ ;  /* 0x0000000000687805 */ /* 0x000fe2000001ff00 */
[----:B------:R3:W-:Y:S01]  /*1e30*/  LDGSTS.E.BYPASS.LTC128B.128 [R234+0x80], [R14.64], !P3 ;  /* 0x000800000eea7fae */ /* 0x0007e2000d901d52 */
[----:B------:R-:W-:Y:S01]  /*1e40*/  ISETP.LT.OR P3, PT, R5, 0x21, P6 ;  /* 0x000000210500780c */ /* 0x000fe20003761670 */
[----:B------:R-:W-:Y:S01]  /*1e50*/  IMAD.MOV.U32 R242, RZ, RZ, R236 ;  /* 0x000000fffff27224 */ /* 0x000fe200078e00ec */
[----:B------:R-:W-:Y:S01]  /*1e60*/  IADD3 R243, R237, UR26, RZ ;  /* 0x0000001aedf37c10 */ /* 0x000fe2000fffe0ff */
[----:B------:R3:W-:Y:S01]  /*1e70*/  LDGSTS.E.BYPASS.LTC128B.128 [R234+0x3080], [R14.64+0x80], !P2 ;  /* 0x030800800eea7fae */ /* 0x0007e2000d101d52 */
[----:B------:R-:W-:Y:S01]  /*1e80*/  UIMAD UR26, UR27, UR11, URZ ;  /* 0x0000000b1b1a72a4 */ /* 0x000fe2000f8e023f */
[----:B------:R-:W-:Y:S01]  /*1e90*/  ISETP.LT.OR P6, PT, R5, 0x41, P6 ;  /* 0x000000410500780c */ /* 0x000fe200037c1670 */
[----:B------:R-:W-:Y:S01]  /*1ea0*/  UIMAD UR6, UR17, UR7, UR6 ;  /* 0x00000007110672a4 */ /* 0x000fe2000f8e0206 */
[----:B--2---:R-:W-:Y:S01]  /*1eb0*/  IMAD.WIDE.U32 R24, R0, UR11, R242 ;  /* 0x0000000b00187c25 */ /* 0x004fe2000f8e00f2 */
[----:B------:R-:W-:Y:S01]  /*1ec0*/  UIMAD UR26, UR9, UR22, UR26 ;  /* 0x00000016091a72a4 */ /* 0x000fe2000f8e021a */
[----:B------:R-:W-:Y:S01]  /*1ed0*/  CS2R R102, SRZ ;  /* 0x0000000000667805 */ /* 0x000fe2000001ff00 */
[----:B------:R-:W-:Y:S01]  /*1ee0*/  UIMAD UR9, UR9, UR4, URZ ;  /* 0x00000004090972a4 */ /* 0x000fe2000f8e023f */
[----:B------:R-:W-:Y:S01]  /*1ef0*/  IMAD.MOV.U32 R225, RZ, RZ, 0x10 ;  /* 0x00000010ffe17424 */ /* 0x000fe200078e00ff */
[----:B------:R-:W-:Y:S01]  /*1f00*/  ULDC UR22, c[0x0][0x20c] ;  /* 0x0000830000167ab9 */ /* 0x000fe20000000800 */
[----:B-1----:R-:W-:Y:S01]  /*1f10*/  IMAD.U32 R16, RZ, RZ, UR15 ;  /* 0x0000000fff107e24 */ /* 0x002fe2000f8e00ff */
[----:B------:R-:W-:Y:S01]  /*1f20*/  IADD3 R0, R25, UR26, RZ ;  /* 0x0000001a19007c10 */ /* 0x000fe2000fffe0ff */
[----:B------:R-:W-:Y:S01]  /*1f30*/  UIMAD UR9, UR11, UR5, UR9 ;  /* 0x000000050b0972a4 */ /* 0x000fe2000f8e0209 */
[----:B------:R-:W-:Y:S01]  /*1f40*/  CS2R R100, SRZ ;  /* 0x0000000000647805 */ /* 0x000fe2000001ff00 */
[----:B------:R-:W-:Y:S01]  /*1f50*/  IMAD.WIDE.U32 R16, R16, c[0x0][0x180], R8 ;  /* 0x0000600010107a25 */ /* 0x000fe200078e0008 */
[----:B------:R-:W-:Y:S01]  /*1f60*/  IADD3 R8, P2, R14, UR24, RZ ;  /* 0x000000180e087c10 */ /* 0x000fe2000ff5e0ff */
[----:B------:R-:W-:Y:S01]  /*1f70*/  UIADD3 UR9, UR29, UR9, URZ ;  /* 0x000000091d097290 */ /* 0x000fe2000fffe03f */
[----:B------:R-:W-:Y:S01]  /*1f80*/  CS2R R98, SRZ ;  /* 0x0000000000627805 */ /* 0x000fe2000001ff00 */
[----:B------:R-:W-:Y:S01]  /*1f90*/  CS2R R96, SRZ ;  /* 0x0000000000607805 */ /* 0x000fe2000001ff00 */
[----:B------:R-:W-:Y:S01]  /*1fa0*/  IADD3.X R9, R15, UR23, RZ, P2, !PT ;  /* 0x000000170f097c10 */ /* 0x000fe200097fe4ff */
[----:B------:R-:W-:Y:S01]  /*1fb0*/  CS2R R94, SRZ ;  /* 0x00000000005e7805 */ /* 0x000fe2000001ff00 */
[----:B------:R-:W-:Y:S01]  /*1fc0*/  IADD3 R17, R17, UR25, RZ ;  /* 0x0000001911117c10 */ /* 0x000fe2000fffe0ff */
[----:B------:R-:W-:Y:S01]  /*1fd0*/  CS2R R92, SRZ ;  /* 0x00000000005c7805 */ /* 0x000fe2000001ff00 */
[----:B------:R-:W-:Y:S01]  /*1fe0*/  CS2R R90, SRZ ;  /* 0x00000000005a7805 */ /* 0x000fe2000001ff00 */
[----:B------:R1:W-:Y:S01]  /*1ff0*/  LDGSTS.E.BYPASS.LTC128B.128 [R234+0x1080], [R8.64], !P3 ;  /* 0x0108000008ea7fae */ /* 0x0003e2000d901d52 */
[----:B------:R-:W-:Y:S01]  /*2000*/  CS2R R88, SRZ ;  /* 0x0000000000587805 */ /* 0x000fe2000001ff00 */
[----:B------:R-:W-:Y:S01]  /*2010*/  IMAD.WIDE.U32 R238, R248, c[0x0][0x188], R16 ;  /* 0x00006200f8ee7a25 */ /* 0x000fe200078e0010 */
[----:B---3--:R-:W-:Y:S01]  /*2020*/  IADD3 R14, P3, P2, R3, 0x80, R14 ;  /* 0x00000080030e7810 */ /* 0x008fe20007a7e00e */
[----:B------:R-:W-:Y:S01]  /*2030*/  CS2R R86, SRZ ;  /* 0x0000000000567805 */ /* 0x000fe2000001ff00 */
[----:B------:R-:W-:Y:S01]  /*2040*/  CS2R R84, SRZ ;  /* 0x0000000000547805 */ /* 0x000fe2000001ff00 */
[----:B------:R-:W-:Y:S01]  /*2050*/  CS2R R74, SRZ ;  /* 0x00000000004a7805 */ /* 0x000fe2000001ff00 */
[----:B------:R-:W-:Y:S01]  /*2060*/  IADD3.X R15, RZ, UR23, R15, P3, P2 ;  /* 0x00000017ff0f7c10 */ /* 0x000fe20009fe440f */
[----:B------:R-:W-:Y:S01]  /*2070*/  CS2R R72, SRZ ;  /* 0x0000000000487805 */ /* 0x000fe2000001ff00 */
[C---:B------:R-:W-:Y:S01]  /*2080*/  ISETP.LT.OR P3, PT, R5.reuse, 0x21, P5 ;  /* 0x000000210500780c */ /* 0x040fe20002f61670 */
[----:B------:R-:W-:Y:S01]  /*2090*/  CS2R R70, SRZ ;  /* 0x0000000000467805 */ /* 0x000fe2000001ff00 */
[C---:B------:R-:W-:Y:S01]  /*20a0*/  LEA R12, P2, R24.reuse, c[0x0][0x1f0], 0x1 ;  /* 0x00007c00180c7a11 */ /* 0x040fe200078408ff */
[----:B------:R-:W-:Y:S01]  /*20b0*/  CS2R R68, SRZ ;  /* 0x0000000000447805 */ /* 0x000fe2000001ff00 */
[----:B------:R-:W-:Y:S01]  /*20c0*/  ISETP.LT.OR P5, PT, R5, 0x41, P5 ;  /* 0x000000410500780c */ /* 0x000fe20002fa1670 */
[----:B------:R-:W-:Y:S01]  /*20d0*/  CS2R R66, SRZ ;  /* 0x0000000000427805 */ /* 0x000fe2000001ff00 */
[----:B------:R-:W-:Y:S01]  /*20e0*/  LEA.HI.X R13, R24, c[0x0][0x1f4], R0, 0x1, P2 ;  /* 0x00007d00180d7a11 */ /* 0x000fe200010f0c00 */
[----:B------:R-:W-:Y:S01]  /*20f0*/  IMAD.U32 R0, RZ, RZ, UR9 ;  /* 0x00000009ff007e24 */ /* 0x000fe2000f8e00ff */
[----:B------:R-:W-:Y:S01]  /*2100*/  IADD3 R232, R239, UR6, RZ ;  /* 0x00000006efe87c10 */ /* 0x000fe2000fffe0ff */
[----:B------:R-:W-:Y:S01]  /*2110*/  ULDC.64 UR6, c[0x0][0x270] ;  /* 0x00009c0000067ab9 */ /* 0x000fe20000000a00 */
[----:B------:R-:W-:Y:S01]  /*2120*/  SEL R5, RZ, 0x1, P4 ;  /* 0x00000001ff057807 */ /* 0x000fe20002000000 */
[----:B------:R-:W-:Y:S01]  /*2130*/  UIMAD UR6, UR21, UR6, URZ ;  /* 0x00000006150672a4 */ /* 0x000fe2000f8e023f */
[----:B------:R-:W-:Y:S01]  /*2140*/  CS2R R64, SRZ ;  /* 0x0000000000407805 */ /* 0x000fe2000001ff00 */
[----:B------:R2:W-:Y:S01]  /*2150*/  LDGSTS.E.BYPASS.LTC128B.128 [R234+0x4080], [R14.64], !P3 ;  /* 0x040800000eea7fae */ /* 0x0005e2000d901d52 */
        /* <DEDUP_REMOVED lines=10> */
[----:B------:R-:W-:Y:S01]  /*2200*/  CS2R R58, SRZ ;  /* 0x00000000003a7805 */ /* 0x000fe2000001ff00 */
[----:B------:R-:W-:Y:S01]  /*2210*/  IMAD.IADD R5, R6, 0x1, R5 ;  /* 0x0000000106057824 */ /* 0x000fe200078e0205 */
[----:B------:R-:W-:Y:S01]  /*2220*/  UIMAD UR8, UR15, UR7, UR6 ;  /* 0x000000070f0872a4 */ /* 0x000fe2000f8e0206 */
[----:B------:R1:W-:Y:S01]  /*2230*/  LDGSTS.E.BYPASS.LTC128B.128 [R234+0x2080], [R8.64], !P6 ;  /* 0x0208000008ea7fae */ /* 0x0003e2000f101d52 */
[----:B------:R-:W-:Y:S01]  /*2240*/  CS2R R56, SRZ ;  /* 0x0000000000387805 */ /* 0x000fe2000001ff00 */
[----:B------:R-:W-:Y:S01]  /*2250*/  ULDC.64 UR6, c[0x0][0x288] ;  /* 0x0000a20000067ab9 */ /* 0x000fe20000000a00 */
[C---:B------:R-:W-:Y:S01]  /*2260*/  LOP3.LUT P6, RZ, R5.reuse, 0x2, RZ, 0xc0, !PT ;  /* 0x0000000205ff7812 */ /* 0x040fe200078cc0ff */
[----:B------:R1:W-:Y:S01]  /*2270*/  LDGSTS.E.BYPASS.LTC128B.128 [R234+0x5080], [R8.64+0x80], !P5 ;  /* 0x0508008008ea7fae */ /* 0x0003e2000e901d52 */
[----:B------:R-:W-:Y:S01]  /*2280*/  LOP3.LUT P5, RZ, R5, 0x1, RZ, 0xc0, !PT ;  /* 0x0000000105ff7812 */ /* 0x000fe200078ac0ff */
[----:B------:R-:W-:Y:S01]  /*2290*/  UIMAD UR6, UR21, UR6, URZ ;  /* 0x00000006150672a4 */ /* 0x000fe2000f8e023f */
[----:B------:R-:W-:Y:S01]  /*22a0*/  IADD3 R19, R19, UR8, RZ ;  /* 0x0000000813137c10 */ /* 0x000fe2000fffe0ff */
[----:B------:R-:W0:Y:S01]  /*22b0*/  LDGDEPBAR ;  /* 0x00000000000079af */ /* 0x000e220000000000 */
[----:B------:R-:W-:Y:S01]  /*22c0*/  ULDC.64 UR8, c[0x0][0x278] ;  /* 0x00009e0000087ab9 */ /* 0x000fe20000000a00 */
[----:B------:R-:W-:Y:S01]  /*22d0*/  CS2R R54, SRZ ;  /* 0x0000000000367805 */ /* 0x000fe2000001ff00 */
[----:B------:R-:W-:Y:S01]  /*22e0*/  UIMAD UR25, UR16, UR8, URZ ;  /* 0x00000008101972a4 */ /* 0x000fe2000f8e023f */
[----:B------:R-:W-:Y:S01]  /*22f0*/  IMAD.WIDE.U32 R28, R248, c[0x0][0x278], R18 ;  /* 0x00009e00f81c7a25 */ /* 0x000fe200078e0012 */
[----:B------:R-:W-:Y:S01]  /*2300*/  UIMAD UR8, UR15, UR7, UR6 ;  /* 0x000000070f0872a4 */ /* 0x000fe2000f8e0206 */
[----:B------:R-:W-:Y:S01]  /*2310*/  SHF.R.S32.HI R18, RZ, 0x1f, R7 ;  /* 0x0000001fff127819 */ /* 0x000fe20000011407 */
[----:B------:R-:W-:Y:S01]  /*2320*/  UIMAD UR9, UR17, UR9, UR25 ;  /* 0x00000009110972a4 */ /* 0x000fe2000f8e0219 */
[----:B--2---:R-:W-:Y:S01]  /*2330*/  IMAD.U32 R14, RZ, RZ, UR28 ;  /* 0x0000001cff0e7e24 */ /* 0x004fe2000f8e00ff */
[----:B------:R-:W-:Y:S01]  /*2340*/  ULDC.64 UR6, c[0x0][0x238] ;  /* 0x00008e0000067ab9 */ /* 0x000fe20000000a00 */
[----:B------:R-:W-:Y:S01]  /*2350*/  IMAD.U32 R15, RZ, RZ, UR29 ;  /* 0x0000001dff0f7e24 */ /* 0x000fe2000f8e00ff */
[----:B------:R-:W-:Y:S01]  /*2360*/  UIMAD UR6, UR21, UR6, URZ ;  /* 0x00000006150672a4 */ /* 0x000fe2000f8e023f */
[----:B------:R-:W-:Y:S01]  /*2370*/  LEA.HI R18, R18, R7, RZ, 0x2 ;  /* 0x0000000712127211 */ /* 0x000fe200078f10ff */
[----:B------:R-:W-:Y:S01]  /*2380*/  USHF.R.S32.HI UR21, URZ, 0x1f, UR24 ;  /* 0x0000001f3f157899 */ /* 0x000fe20008011418 */
[C---:B------:R-:W-:Y:S01]  /*2390*/  LEA R3, P2, R14.reuse, R238, 0x6 ;  /* 0x000000ee0e037211 */ /* 0x040fe200078430ff */
[----:B------:R-:W-:Y:S01]  /*23a0*/  UIMAD UR7, UR15, UR7, UR6 ;  /* 0x000000070f0772a4 */ /* 0x000fe2000f8e0206 */
[----:B------:R-:W-:Y:S01]  /*23b0*/  IADD3 R241, R29, UR9, RZ ;  /* 0x000000091df17c10 */ /* 0x000fe2000fffe0ff */
[----:B------:R2:W-:Y:S01]  /*23c0*/  STL.64 [R1+0x8], R28 ;  /* 0x0000081c01007387 */ /* 0x0005e20000100a00 */
[----:B------:R-:W-:Y:S01]  /*23d0*/  LEA.HI.X R0, R14, R232, R0, 0x6, P2 ;  /* 0x000000e80e007211 */ /* 0x000fe200010f3400 */
[----:B------:R-:W-:Y:S01]  /*23e0*/  CS2R R52, SRZ ;  /* 0x0000000000347805 */ /* 0x000fe2000001ff00 */
[C---:B------:R-:W-:Y:S01]  /*23f0*/  LEA R16, P2, R3.reuse, c[0x0][0x160], 0x1 ;  /* 0x0000580003107a11 */ /* 0x040fe200078408ff */
[----:B------:R-:W-:Y:S01]  /*2400*/  CS2R R50, SRZ ;  /* 0x0000000000327805 */ /* 0x000fe2000001ff00 */
[----:B------:R-:W-:Y:S01]  /*2410*/  LEA.HI R14, R4, R233, RZ, 0x5 ;  /* 0x000000e9040e7211 */ /* 0x000fe200078f28ff */
[----:B------:R-:W-:Y:S01]  /*2420*/  CS2R R48, SRZ ;  /* 0x0000000000307805 */ /* 0x000fe2000001ff00 */
[----:B------:R-:W-:Y:S01]  /*2430*/  LEA.HI.X R17, R3, c[0x0][0x164], R0, 0x1, P2 ;  /* 0x0000590003117a11 */ /* 0x000fe200010f0c00 */
[----:B------:R-:W-:Y:S01]  /*2440*/  IMAD.U32 R3, RZ, RZ, UR4 ;  /* 0x00000004ff037e24 */ /* 0x000fe2000f8e00ff */
[----:B------:R-:W-:-:S04]  /*2450*/  DEPBAR.LE SB0, 0x1 ;  /* 0x000080400000791a */ /* 0x000fc80000000000 */
[----:B------:R-:W-:Y:S01]  /*2460*/  IMAD.U32 R0, RZ, RZ, UR5 ;  /* 0x00000005ff007e24 */ /* 0x000fe2000f8e00ff */
[C---:B------:R-:W-:Y:S01]  /*2470*/  LEA R24, P2, R3.reuse, R16, 0x6 ;  /* 0x0000001003187211 */ /* 0x040fe200078430ff */
[----:B------:R-:W-:Y:S01]  /*2480*/  BAR.SYNC.DEFER_BLOCKING 0x0 ;  /* 0x0000000000007b1d */ /* 0x000fe20000010000 */
[----:B------:R-:W-:Y:S01]  /*2490*/  SHF.R.S32.HI R5, RZ, 0x5, R14 ;  /* 0x00000005ff057819 */ /* 0x000fe2000001140e */
[----:B------:R-:W-:Y:S01]  /*24a0*/  CS2R R46, SRZ ;  /* 0x00000000002e7805 */ /* 0x000fe2000001ff00 */
[----:B------:R-:W-:Y:S01]  /*24b0*/  LEA.HI.X R25, R3, R17, R0, 0x6, P2 ;  /* 0x0000001103197211 */ /* 0x000fe200010f3400 */
[----:B------:R-:W-:Y:S01]  /*24c0*/  IMAD.U32 R3, RZ, RZ, UR24 ;  /* 0x00000018ff037e24 */ /* 0x000fe2000f8e00ff */
[----:B------:R-:W-:Y:S01]  /*24d0*/  LOP3.LUT P2, RZ, R10, 0x2, RZ, 0xc0, !PT ;  /* 0x000000020aff7812 */ /* 0x000fe2000784c0ff */
[----:B------:R-:W-:Y:S01]  /*24e0*/  CS2R R44, SRZ ;  /* 0x00000000002c7805 */ /* 0x000fe2000001ff00 */
[----:B------:R-:W-:Y:S01]  /*24f0*/  LEA.HI R0, R4, R233, RZ, 0x2 ;  /* 0x000000e904007211 */ /* 0x000fe200078f10ff */
[----:B------:R-:W-:Y:S01]  /*2500*/  CS2R R42, SRZ ;  /* 0x00000000002a7805 */ /* 0x000fe2000001ff00 */
[----:B------:R-:W-:Y:S01]  /*2510*/  SEL R206, R206, 0xffffffe0, !P2 ;  /* 0xffffffe0cece7807 */ /* 0x000fe20005000000 */
[----:B------:R-:W-:Y:S01]  /*2520*/  CS2R R40, SRZ ;  /* 0x0000000000287805 */ /* 0x000fe2000001ff00 */
[C---:B------:R-:W-:Y:S01]  /*2530*/  LOP3.LUT P2, RZ, R10.reuse, 0x4, RZ, 0xc0, !PT ;  /* 0x000000040aff7812 */ /* 0x040fe2000784c0ff */
[----:B------:R-:W-:Y:S01]  /*2540*/  IMAD.SHL.U32 R10, R10, 0x20, RZ ;  /* 0x000000200a0a7824 */ /* 0x000fe200078e00ff */
[----:B------:R-:W-:Y:S01]  /*2550*/  IADD3 R6, -R235, UR12, -R3 ;  /* 0x0000000ceb067c10 */ /* 0x000fe2000fffe903 */
[----:B------:R-:W-:Y:S01]  /*2560*/  IMAD.IADD R219, R229, 0x1, R206 ;  /* 0x00000001e5db7824 */ /* 0x000fe200078e02ce */
[----:B------:R-:W-:Y:S01]  /*2570*/  SEL R217, R217, 0xffffffc0, !P2 ;  /* 0xffffffc0d9d97807 */ /* 0x000fe20005000000 */
[----:B------:R-:W-:Y:S01]  /*2580*/  CS2R R38, SRZ ;  /* 0x0000000000267805 */ /* 0x000fe2000001ff00 */
[----:B------:R-:W-:Y:S01]  /*2590*/  ISETP.LT.OR P2, PT, R6, 0x1, !P5 ;  /* 0x000000010600780c */ /* 0x000fe20006f41670 */
[----:B------:R-:W-:Y:S01]  /*25a0*/  CS2R R36, SRZ ;  /* 0x0000000000247805 */ /* 0x000fe2000001ff00 */
[--C-:B------:R-:W-:Y:S01]  /*25b0*/  SHF.R.S32.HI R11, RZ, 0x2, R0.reuse ;  /* 0x00000002ff0b7819 */ /* 0x100fe20000011400 */
[----:B------:R-:W-:Y:S01]  /*25c0*/  IMAD.IADD R218, R229, 0x1, R217 ;  /* 0x00000001e5da7824 */ /* 0x000fe200078e02d9 */
[----:B-1----:R-:W-:Y:S01]  /*25d0*/  SHF.R.S32.HI R9, RZ, 0x1f, R0 ;  /* 0x0000001fff097819 */ /* 0x002fe20000011400 */
[----:B------:R-:W-:Y:S01]  /*25e0*/  CS2R R34, SRZ ;  /* 0x0000000000227805 */ /* 0x000fe2000001ff00 */
[----:B------:R-:W-:Y:S01]  /*25f0*/  LEA.HI R8, R14, R5, RZ, 0x1 ;  /* 0x000000050e087211 */ /* 0x000fe200078f08ff */
[----:B------:R-:W-:Y:S01]  /*2600*/  IMAD.IADD R206, R206, 0x1, R218 ;  /* 0x00000001cece7824 */ /* 0x000fe200078e02da */
[----:B------:R1:W3:Y:S01]  /*2610*/  LDSM.16.M88.2 R160, [R229+0x6080] ;  /* 0x00608000e5a0783b */ /* 0x0002e20000000100 */
[----:B------:R-:W-:Y:S01]  /*2620*/  ISETP.LT.OR P5, PT, R6, 0x21, !P5 ;  /* 0x000000210600780c */ /* 0x000fe20006fa1670 */
[----:B------:R-:W-:Y:S01]  /*2630*/  CS2R R32, SRZ ;  /* 0x0000000000207805 */ /* 0x000fe2000001ff00 */
[----:B------:R-:W-:Y:S01]  /*2640*/  LEA.HI R9, R9, R11, RZ, 0x3 ;  /* 0x0000000b09097211 */ /* 0x000fe200078f18ff */
[----:B------:R1:W4:Y:S01]  /*2650*/  LDSM.16.M88.2 R178, [R206+0x6080] ;  /* 0x00608000ceb2783b */ /* 0x0003220000000100 */
[----:B------:R-:W-:Y:S01]  /*2660*/  LOP3.LUT R8, R8, 0xfffffffe, RZ, 0xc0, !PT ;  /* 0xfffffffe08087812 */ /* 0x000fe200078ec0ff */
[----:B------:R-:W-:Y:S01]  /*2670*/  CS2R R30, SRZ ;  /* 0x00000000001e7805 */ /* 0x000fe2000001ff00 */
[----:B------:R-:W-:Y:S01]  /*2680*/  LOP3.LUT R9, R9, 0xfffffff8, RZ, 0xc0, !PT ;  /* 0xfffffff809097812 */ /* 0x000fe200078ec0ff */
[----:B------:R1:W1:Y:S01]  /*2690*/  LDSM.16.M88.2 R180, [R206+0x7080] ;  /* 0x00708000ceb4783b */ /* 0x0002620000000100 */
[----:B------:R-:W-:Y:S01]  /*26a0*/  LEA.HI R4, R4, R233, RZ, 0x4 ;  /* 0x000000e904047211 */ /* 0x000fe200078f20ff */
[----:B------:R-:W-:Y:S01]  /*26b0*/  IMAD.IADD R5, R5, 0x1, -R8 ;  /* 0x0000000105057824 */ /* 0x000fe200078e0a08 */
[----:B------:R-:W-:Y:S01]  /*26c0*/  IADD3 R3, -R3, UR12, -R235 ;  /* 0x0000000c03037c10 */ /* 0x000fe2000fffe9eb */
[----:B------:R1:W1:Y:S01]  /*26d0*/  LDSM.16.M88.2 R182, [R206+0x8080] ;  /* 0x00808000ceb6783b */ /* 0x0002620000000100 */
[----:B------:R-:W-:Y:S01]  /*26e0*/  IMAD.U32 R8, RZ, RZ, UR23 ;  /* 0x00000017ff087e24 */ /* 0x000fe2000f8e00ff */
[----:B------:R-:W-:Y:S01]  /*26f0*/  SHF.R.S32.HI R15, RZ, 0x4, R4 ;  /* 0x00000004ff0f7819 */ /* 0x000fe20000011404 */
[----:B------:R-:W-:Y:S01]  /*2700*/  IMAD.IADD R11, R11, 0x1, -R9 ;  /* 0x000000010b0b7824 */ /* 0x000fe200078e0a09 */
[----:B------:R1:W1:Y:S01]  /*2710*/  LDSM.16.M88.2 R202, [R206+0x9080] ;  /* 0x00908000ceca783b */ /* 0x0002620000000100 */
[----:B------:R-:W-:Y:S01]  /*2720*/  IMAD.U32 R9, RZ, RZ, UR23 ;  /* 0x00000017ff097e24 */ /* 0x000fe2000f8e00ff */
[----:B------:R-:W-:Y:S01]  /*2730*/  LOP3.LUT R251, R18, 0x1ffffffc, RZ, 0xc0, !PT ;  /* 0x1ffffffc12fb7812 */ /* 0x000fe200078ec0ff */
[----:B------:R-:W-:Y:S01]  /*2740*/  IMAD.SHL.U32 R246, R11, 0x20, RZ ;  /* 0x000000200bf67824 */ /* 0x000fe200078e00ff */
[----:B------:R1:W1:Y:S01]  /*2750*/  LDSM.16.M88.2 R204, [R206+0xa080] ;  /* 0x00a08000cecc783b */ /* 0x0002620000000100 */
[----:B------:R-:W-:Y:S01]  /*2760*/  LOP3.LUT R14, R14, 0xffffffe0, RZ, 0xc0, !PT ;  /* 0xffffffe00e0e7812 */ /* 0x000fe200078ec0ff */
[----:B------:R-:W-:Y:S01]  /*2770*/  IMAD.IADD R217, R217, 0x1, R219 ;  /* 0x00000001d9d97824 */ /* 0x000fe200078e02db */
[----:B------:R-:W-:Y:S01]  /*2780*/  LOP3.LUT R0, R0, 0x3ffffffc, RZ, 0xc0, !PT ;  /* 0x3ffffffc00007812 */ /* 0x000fe200078ec0ff */
[----:B------:R-:W1:Y:S01]  /*2790*/  LDSM.16.M88.2 R206, [R206+0xb080] ;  /* 0x00b08000cece783b */ /* 0x000e620000000100 */
[----:B------:R-:W-:Y:S01]  /*27a0*/  IMAD.IADD R251, R7, 0x1, -R251 ;  /* 0x0000000107fb7824 */ /* 0x000fe200078e0afb */
[----:B------:R-:W-:Y:S01]  /*27b0*/  IADD3 R21, R21, UR7, RZ ;  /* 0x0000000715157c10 */ /* 0x000fe2000fffe0ff */
[----:B------:R-:W-:Y:S01]  /*27c0*/  IMAD.SHL.U32 R7, R7, 0x8, RZ ;  /* 0x0000000807077824 */ /* 0x000fe200078e00ff */
[----:B------:R1:W1:Y:S01]  /*27d0*/  LDSM.16.M88.2 R162, [R229+0x7080] ;  /* 0x00708000e5a2783b */ /* 0x0002620000000100 */
[C---:B------:R-:W-:Y:S01]  /*27e0*/  IMAD.IADD R14, R233.reuse, 0x1, -R14 ;  /* 0x00000001e90e7824 */ /* 0x040fe200078e0a0e */
[----:B------:R-:W-:Y:S01]  /*27f0*/  ULDC.64 UR6, c[0x0][0x290] ;  /* 0x0000a40000067ab9 */ /* 0x000fe20000000a00 */
[----:B------:R-:W-:Y:S01]  /*2800*/  IMAD.IADD R0, R233, 0x1, -R0 ;  /* 0x00000001e9007824 */ /* 0x000fe200078e0a00 */
[----:B------:R1:W1:Y:S01]  /*2810*/  LDSM.16.M88.2 R164, [R229+0x8080] ;  /* 0x00808000e5a4783b */ /* 0x0002620000000100 */
[----:B------:R-:W-:Y:S01]  /*2820*/  LOP3.LUT R7, R7, 0x18, RZ, 0xc0, !PT ;  /* 0x0000001807077812 */ /* 0x000fe200078ec0ff */
[----:B------:R-:W-:Y:S01]  /*2830*/  UIMAD UR6, UR16, UR6, URZ ;  /* 0x00000006100672a4 */ /* 0x000fe2000f8e023f */
[----:B------:R-:W-:Y:S01]  /*2840*/  SHF.R.S32.HI R245, RZ, 0x1f, R14 ;  /* 0x0000001ffff57819 */ /* 0x000fe2000001140e */
[----:B------:R1:W1:Y:S01]  /*2850*/  LDSM.16.M88.2 R166, [R219+0x6080] ;  /* 0x00608000dba6783b */ /* 0x0002620000000100 */
[----:B------:R-:W-:Y:S01]  /*2860*/  LOP3.LUT R246, R7, 0xe0, R246, 0xf8, !PT ;  /* 0x000000e007f67812 */ /* 0x000fe200078ef8f6 */
[----:B------:R-:W-:Y:S01]  /*2870*/  UIMAD UR6, UR17, UR7, UR6 ;  /* 0x00000007110672a4 */ /* 0x000fe2000f8e0206 */
[----:B------:R-:W-:Y:S01]  /*2880*/  LEA.HI R245, R245, R14, RZ, 0x2 ;  /* 0x0000000ef5f57211 */ /* 0x000fe200078f10ff */
[----:B------:R1:W1:Y:S01]  /*2890*/  LDSM.16.M88.2 R168, [R219+0x7080] ;  /* 0x00708000dba8783b */ /* 0x0002620000000100 */
[----:B------:R-:W-:Y:S01]  /*28a0*/  IADD3 R23, R23, UR8, RZ ;  /* 0x0000000817177c10 */ /* 0x000fe2000fffe0ff */
[----:B------:R-:W-:-:S02]  /*28b0*/  USHF.L.U64.HI UR5, UR4, 0x5, UR5 ;  /* 0x0000000504057899 */ /* 0x000fc40008010205 */
[----:B------:R1:W1:Y:S01]  /*28c0*/  LDSM.16.M88.2 R170, [R219+0x8080] ;  /* 0x00808000dbaa783b */ /* 0x0002620000000100 */
[----:B------:R-:W-:Y:S01]  /*28d0*/  USHF.L.U32 UR8, UR4, 0x5, URZ ;  /* 0x0000000504087899 */ /* 0x000fe2000800063f */
[C---:B------:R-:W-:Y:S01]  /*28e0*/  IMAD.WIDE.U32 R26, R248.reuse, c[0x0][0x290], R22 ;  /* 0x0000a400f81a7a25 */ /* 0x040fe200078e0016 */
[----:B------:R-:W-:Y:S01]  /*28f0*/  UIMAD UR20, UR14, -0x60, UR20 ;  /* 0xffffffa00e1478a4 */ /* 0x000fe2000f8e0214 */
[----:B------:R1:W1:Y:S01]  /*2900*/  LDSM.16.M88.2 R184, [R229+0x9080] ;  /* 0x00908000e5b8783b */ /* 0x0002620000000100 */
[----:B------:R-:W-:Y:S01]  /*2910*/  UMOV UR4, URZ ;  /* 0x0000003f00047c82 */ /* 0x000fe20008000000 */
[----:B------:R-:W-:Y:S01]  /*2920*/  IMAD.WIDE.U32 R248, R248, c[0x0][0x240], R20 ;  /* 0x00009000f8f87a25 */ /* 0x000fe200078e0014 */
[----:B------:R-:W-:Y:S01]  /*2930*/  IADD3 R240, R27, UR6, RZ ;  /* 0x000000061bf07c10 */ /* 0x000fe2000fffe0ff */
[----:B------:R1:W1:Y:S01]  /*2940*/  LDSM.16.M88.2 R186, [R229+0xa080] ;  /* 0x00a08000e5ba783b */ /* 0x0002620000000100 */
[----:B------:R-:W-:Y:S02]  /*2950*/  ULDC.64 UR6, c[0x0][0x240] ;  /* 0x0000900000067ab9 */ /* 0x000fe40000000a00 */
[----:B------:R-:W-:Y:S01]  /*2960*/  UIMAD UR6, UR16, UR6, URZ ;  /* 0x00000006100672a4 */ /* 0x000fe2000f8e023f */
[----:B------:R1:W1:Y:S01]  /*2970*/  LDSM.16.M88.2 R188, [R229+0xb080] ;  /* 0x00b08000e5bc783b */ /* 0x0002620000000100 */
[----:B------:R-:W-:-:S02]  /*2980*/  UMOV UR9, 0x1 ;  /* 0x0000000100097882 */ /* 0x000fc40000000000 */
[----:B------:R-:W-:Y:S01]  /*2990*/  UIMAD UR6, UR17, UR7, UR6 ;  /* 0x00000007110672a4 */ /* 0x000fe2000f8e0206 */
[----:B------:R1:W1:Y:S04]  /*29a0*/  LDSM.16.M88.2 R190, [R219+0x9080] ;  /* 0x00908000dbbe783b */ /* 0x0002680000000100 */
[----:B------:R1:W1:Y:S01]  /*29b0*/  LDSM.16.M88.2 R192, [R219+0xa080] ;  /* 0x00a08000dbc0783b */ /* 0x0002620000000100 */
[----:B------:R-:W-:-:S03]  /*29c0*/  IADD3 R250, R249, UR6, RZ ;  /* 0x00000006f9fa7c10 */ /* 0x000fc6000fffe0ff */
        /* <DEDUP_REMOVED lines=22> */
[----:B------:R-:W-:Y:S02]  /*2b30*/  ISETP.GE.AND P6, PT, R2, c[0x0][0x1fc], PT ;  /* 0x00007f0002007a0c */ /* 0x000fe40003fc6270 */
[----:B-----5:R-:W-:Y:S02]  /*2b40*/  LEA.HI R16, R4, R15, RZ, 0x1 ;  /* 0x0000000f04107211 */ /* 0x020fe400078f08ff */
[----:B------:R-:W-:Y:S02]  /*2b50*/  @!P2 IADD3 R17, P5, R28, UR24, RZ ;  /* 0x000000181c11ac10 */ /* 0x000fe4000ffbe0ff */
[----:B------:R-:W-:Y:S01]  /*2b60*/  LOP3.LUT R6, R16, 0xfffffffe, RZ, 0xc0, !PT ;  /* 0xfffffffe10067812 */ /* 0x000fe200078ec0ff */
[----:B--2---:R-:W-:Y:S01]  /*2b70*/  CS2R R28, SRZ ;  /* 0x00000000001c7805 */ /* 0x004fe2000001ff00 */
[----:B------:R-:W-:-:S03]  /*2b80*/  LOP3.LUT R4, R4, 0xfffffff0, RZ, 0xc0, !PT ;  /* 0xfffffff004047812 */ /* 0x000fc600078ec0ff */
[----:B------:R-:W-:Y:S01]  /*2b90*/  IMAD.IADD R6, R15, 0x1, -R6 ;  /* 0x000000010f067824 */ /* 0x000fe200078e0a06 */
[----:B------:R-:W-:Y:S01]  /*2ba0*/  @!P2 IADD3.X R15, R241, UR21, RZ, P5, !PT ;  /* 0x00000015f10fac10 */ /* 0x000fe2000affe4ff */
[----:B------:R-:W-:Y:S01]  /*2bb0*/  IMAD.IADD R4, R233, 0x1, -R4 ;  /* 0x00000001e9047824 */ /* 0x000fe200078e0a04 */
[C---:B------:R-:W-:Y:S01]  /*2bc0*/  @!P2 LEA R16, P5, R17.reuse, c[0x0][0x258], 0x2 ;  /* 0x000096001110aa11 */ /* 0x040fe200078a10ff */
[C---:B------:R-:W-:Y:S02]  /*2bd0*/  IMAD.SHL.U32 R230, R6.reuse, 0x20, RZ ;  /* 0x0000002006e67824 */ /* 0x040fe400078e00ff */
[----:B------:R-:W-:Y:S01]  /*2be0*/  IMAD.SHL.U32 R231, R6, 0x8, RZ ;  /* 0x0000000806e77824 */ /* 0x000fe200078e00ff */
[----:B------:R-:W-:Y:S01]  /*2bf0*/  @!P2 LEA.HI.X R17, R17, c[0x0][0x25c], R15, 0x2, P5 ;  /* 0x000097001111aa11 */ /* 0x000fe200028f140f */
[----:B------:R-:W-:Y:S01]  /*2c00*/  IMAD.SHL.U32 R227, R4, 0x20, RZ ;  /* 0x0000002004e37824 */ /* 0x000fe200078e00ff */
[----:B------:R-:W-:Y:S01]  /*2c10*/  ISETP.GE.AND P5, PT, R2, c[0x0][0x1fc], PT ;  /* 0x00007f0002007a0c */ /* 0x000fe20003fa6270 */
[----:B------:R-:W-:Y:S01]  /*2c20*/  IMAD.SHL.U32 R6, R6, 0x100, RZ ;  /* 0x0000010006067824 */ /* 0x000fe200078e00ff */
[----:B------:R-:W-:-:S02]  /*2c30*/  SEL R2, RZ, 0x1, P1 ;  /* 0x00000001ff027807 */ /* 0x000fc40000800000 */
[C---:B------:R-:W-:Y:S02]  /*2c40*/  ISETP.LT.OR P1, PT, R3.reuse, 0x1, P0 ;  /* 0x000000010300780c */ /* 0x040fe40000721670 */
[----:B------:R-:W-:Y:S02]  /*2c50*/  SEL R244, RZ, 0xffffffff, P5 ;  /* 0xfffffffffff47807 */ /* 0x000fe40002800000 */
[C---:B------:R-:W-:Y:S02]  /*2c60*/  ISETP.LT.OR P5, PT, R3.reuse, 0x1, P6 ;  /* 0x000000010300780c */ /* 0x040fe400037a1670 */
[C---:B------:R-:W-:Y:S01]  /*2c70*/  ISETP.LT.OR P0, PT, R3.reuse, 0x21, P0 ;  /* 0x000000210300780c */ /* 0x040fe20000701670 */
[----:B------:R-:W-:Y:S01]  /*2c80*/  IMAD.SHL.U32 R244, R244, 0x2, RZ ;  /* 0x00000002f4f47824 */ /* 0x000fe200078e00ff */
[----:B------:R-:W-:Y:S01]  /*2c90*/  ISETP.LT.OR P6, PT, R3, 0x21, P6 ;  /* 0x000000210300780c */ /* 0x000fe200037c1670 */
[----:B------:R-:W-:Y:S01]  /*2ca0*/  @!P2 IMAD.SHL.U32 R3, R233, 0x10, RZ ;  /* 0x00000010e903a824 */ /* 0x000fe200078e00ff */
[----:B------:R-:W-:-:S02]  /*2cb0*/  LOP3.LUT R230, R7, 0x20, R230, 0xf8, !PT ;  /* 0x0000002007e67812 */ /* 0x000fc400078ef8e6 */
[----:B------:R-:W-:Y:S02]  /*2cc0*/  LOP3.LUT R244, R244, 0x2, R2, 0xe2, !PT ;  /* 0x00000002f4f47812 */ /* 0x000fe400078ee202 */
[----:B------:R2:W-:Y:S01]  /*2cd0*/  @!P2 LDGSTS.E.BYPASS.LTC128B.128 [R3+0x12080], [R16.64] ;  /* 0x120800001003afae */ /* 0x0005e2000b901d52 */
[----:B------:R-:W-:Y:S02]  /*2ce0*/  SHF.R.S32.HI R2, RZ, 0x1f, R4 ;  /* 0x0000001fff027819 */ /* 0x000fe40000011404 */
[----:B------:R-:W-:Y:S01]  /*2cf0*/  LOP3.LUT R7, R245, 0x7ffffffc, RZ, 0xc0, !PT ;  /* 0x7ffffffcf5077812 */ /* 0x000fe200078ec0ff */
[----:B------:R-:W0:Y:S01]  /*2d00*/  LDGDEPBAR ;  /* 0x00000000000079af */ /* 0x000e220000000000 */
[----:B------:R-:W-:Y:S02]  /*2d10*/  LEA.HI R2, R2, R4, RZ, 0x3 ;  /* 0x0000000402027211 */ /* 0x000fe400078f18ff */
[----:B------:R-:W-:Y:S01]  /*2d20*/  LOP3.LUT R231, R231, 0x8, RZ, 0xc0, !PT ;  /* 0x00000008e7e77812 */ /* 0x000fe200078ec0ff */
[----:B------:R1:W-:Y:S01]  /*2d30*/  LDGSTS.E.BYPASS.LTC128B.128 [R234+0xe080], [R12.64], !P1 ;  /* 0x0e0800000cea7fae */ /* 0x0003e2000c901d52 */
[C---:B------:R-:W-:Y:S01]  /*2d40*/  LOP3.LUT P1, RZ, R11.reuse, 0x1, RZ, 0xc0, !PT ;  /* 0x000000010bff7812 */ /* 0x040fe2000782c0ff */
[----:B------:R-:W-:Y:S01]  /*2d50*/  IMAD.SHL.U32 R11, R11, 0x4, RZ ;  /* 0x000000040b0b7824 */ /* 0x000fe200078e00ff */
[----:B------:R-:W-:Y:S01]  /*2d60*/  LOP3.LUT R227, R231, 0x1e0, R227, 0xf8, !PT ;  /* 0x000001e0e7e37812 */ /* 0x000fe200078ef8e3 */
[----:B------:R1:W-:Y:S01]  /*2d70*/  LDGSTS.E.BYPASS.LTC128B.128 [R234+0x10080], [R12.64+0x80], !P5 ;  /* 0x100800800cea7fae */ /* 0x0003e2000e901d52 */
[----:B------:R-:W-:Y:S01]  /*2d80*/  LOP3.LUT P5, RZ, R4, 0x4, RZ, 0xc0, !PT ;  /* 0x0000000404ff7812 */ /* 0x000fe200078ac0ff */
[----:B------:R-:W-:Y:S01]  /*2d90*/  IMAD.IADD R7, R14, 0x1, -R7 ;  /* 0x000000010e077824 */ /* 0x000fe200078e0a07 */
[----:B------:R-:W-:Y:S01]  /*2da0*/  LOP3.LUT R246, R246, 0x18, R11, 0x78, !PT ;  /* 0x00000018f6f67812 */ /* 0x000fe200078e780b */
[----:B------:R-:W-:Y:S01]  /*2db0*/  IMAD.SHL.U32 R11, R5, 0x200, RZ ;  /* 0x00000200050b7824 */ /* 0x000fe200078e00ff */
[----:B------:R1:W-:Y:S01]  /*2dc0*/  LDGSTS.E.BYPASS.LTC128B.128 [R234+0xf080], [R8.64], !P0 ;  /* 0x0f08000008ea7fae */ /* 0x0003e2000c101d52 */
[----:B------:R-:W-:Y:S01]  /*2dd0*/  IMAD R251, R251, 0x4, R7 ;  /* 0x00000004fbfb7824 */ /* 0x000fe200078e0207 */
[----:B------:R-:W-:Y:S01]  /*2de0*/  SEL R226, R226, 0xfffffff0, !P5 ;  /* 0xfffffff0e2e27807 */ /* 0x000fe20006800000 */
[----:B------:R-:W-:Y:S01]  /*2df0*/  IMAD R0, R0, 0x2, R11 ;  /* 0x0000000200007824 */ /* 0x000fe200078e020b */
[----:B------:R1:W-:Y:S01]  /*2e00*/  LDGSTS.E.BYPASS.LTC128B.128 [R234+0x11080], [R8.64+0x80], !P6 ;  /* 0x1108008008ea7fae */ /* 0x0003e2000f101d52 */
[----:B------:R-:W-:-:S02]  /*2e10*/  IMAD.SHL.U32 R251, R251, 0x2, RZ ;  /* 0x00000002fbfb7824 */ /* 0x000fc400078e00ff */
[----:B------:R-:W-:Y:S01]  /*2e20*/  IMAD.IADD R246, R0, 0x1, R246 ;  /* 0x0000000100f67824 */ /* 0x000fe200078e02f6 */
[C---:B------:R-:W-:Y:S01]  /*2e30*/  LOP3.LUT R0, R2.reuse, 0xfffffff8, RZ, 0xc0, !PT ;  /* 0xfffffff802007812 */ /* 0x040fe200078ec0ff */
[----:B------:R-:W-:Y:S02]  /*2e40*/  IMAD.SHL.U32 R2, R2, 0x40, RZ ;  /* 0x0000004002027824 */ /* 0x000fe400078e00ff */
[----:B--2---:R-:W-:Y:S02]  /*2e50*/  IMAD.SHL.U32 R3, R5, 0x10, RZ ;  /* 0x0000001005037824 */ /* 0x004fe400078e00ff */
[----:B------:R-:W-:Y:S01]  /*2e60*/  IMAD.IADD R0, R4, 0x1, -R0 ;  /* 0x0000000104007824 */ /* 0x000fe200078e0a00 */
[----:B------:R-:W-:Y:S01]  /*2e70*/  LOP3.LUT R2, R2, 0xfffffe00, RZ, 0xc0, !PT ;  /* 0xfffffe0002027812 */ /* 0x000fe200078ec0ff */
[----:B------:R-:W-:Y:S01]  /*2e80*/  IMAD.SHL.U32 R4, R4, 0x4, RZ ;  /* 0x0000000404047824 */ /* 0x000fe200078e00ff */
[----:B------:R-:W-:Y:S01]  /*2e90*/  LEA.HI.SX32 R245, R245, R3, 0x1e ;  /* 0x00000003f5f57211 */ /* 0x000fe200078ff2ff */
[----:B------:R-:W-:Y:S01]  /*2ea0*/  IMAD.SHL.U32 R246, R246, 0x2, RZ ;  /* 0x00000002f6f67824 */ /* 0x000fe200078e00ff */
[----:B------:R-:W-:-:S02]  /*2eb0*/  LOP3.LUT R3, R3, 0x10, RZ, 0xc0, !PT ;  /* 0x0000001003037812 */ /* 0x000fc400078ec0ff */
[----:B------:R-:W-:Y:S01]  /*2ec0*/  LOP3.LUT R227, R227, 0x38, R4, 0x78, !PT ;  /* 0x00000038e3e37812 */ /* 0x000fe200078e7804 */
[----:B------:R-:W-:Y:S01]  /*2ed0*/  IMAD.SHL.U32 R4, R0, 0x40, RZ ;  /* 0x0000004000047824 */ /* 0x000fe200078e00ff */
[----:B------:R-:W-:Y:S02]  /*2ee0*/  LOP3.LUT R3, R3, 0xe0, R10, 0xf8, !PT ;  /* 0x000000e003037812 */ /* 0x000fe400078ef80a */
[----:B------:R-:W-:Y:S02]  /*2ef0*/  IADD3 R10, P0, R26, UR24, RZ ;  /* 0x000000181a0a7c10 */ /* 0x000fe4000ff1e0ff */
[----:B------:R-:W-:Y:S02]  /*2f00*/  LOP3.LUT R3, R3, 0x100, R6, 0xf8, !PT ;  /* 0x0000010003037812 */ /* 0x000fe400078ef806 */
[----:B------:R-:W-:Y:S02]  /*2f10*/  IADD3.X R7, R240, UR21, RZ, P0, !PT ;  /* 0x00000015f0077c10 */ /* 0x000fe400087fe4ff */
[----:B------:R-:W-:-:S02]  /*2f20*/  LEA R6, P0, R10, c[0x0][0x280], 0x2 ;  /* 0x0000a0000a067a11 */ /* 0x000fc400078010ff */
[----:B------:R-:W-:Y:S02]  /*2f30*/  LOP3.LUT R4, R4, 0x1c0, RZ, 0xc0, !PT ;  /* 0x000001c004047812 */ /* 0x000fe400078ec0ff */
[----:B------:R-:W-:Y:S02]  /*2f40*/  LEA.HI.X R7, R10, c[0x0][0x284], R7, 0x2, P0 ;  /* 0x0000a1000a077a11 */ /* 0x000fe400000f1407 */
[----:B------:R-:W-:Y:S02]  /*2f50*/  ISETP.GE.AND P0, PT, R233, 0x10, PT ;  /* 0x00000010e900780c */ /* 0x000fe40003f06270 */
[--C-:B------:R-:W-:Y:S02]  /*2f60*/  SHF.R.U32.HI R10, RZ, 0x3, R4.reuse ;  /* 0x00000003ff0a7819 */ /* 0x100fe40000011604 */
[----:B------:R-:W-:Y:S02]  /*2f70*/  LOP3.LUT R227, R227, R11, RZ, 0xfc, !PT ;  /* 0x0000000be3e37212 */ /* 0x000fe400078efcff */
[----:B------:R-:W-:-:S02]  /*2f80*/  LOP3.LUT R230, R10, R230, R4, 0x1e, !PT ;  /* 0x000000e60ae67212 */ /* 0x000fc400078e1e04 */
[C---:B------:R-:W-:Y:S02]  /*2f90*/  LOP3.LUT R228, R3.reuse, 0x8, R228, 0xf8, !PT ;  /* 0x0000000803e47812 */ /* 0x040fe400078ef8e4 */
[----:B------:R-:W-:Y:S01]  /*2fa0*/  LOP3.LUT R11, R3, 0x1c0, RZ, 0xc0, !PT ;  /* 0x000001c0030b7812 */ /* 0x000fe200078ec0ff */
[----:B------:R-:W-:Y:S01]  /*2fb0*/  IMAD R3, R5, 0x400, R2 ;  /* 0x0000040005037824 */ /* 0x000fe200078e0202 */
[----:B------:R-:W-:Y:S01]  /*2fc0*/  LOP3.LUT R230, R230, R2, RZ, 0xfc, !PT ;  /* 0x00000002e6e67212 */ /* 0x000fe200078efcff */
[----:B------:R-:W-:Y:S01]  /*2fd0*/  @!P0 IMAD.SHL.U32 R2, R233, 0x10, RZ ;  /* 0x00000010e9028824 */ /* 0x000fe200078e00ff */
[----:B------:R-:W-:Y:S02]  /*2fe0*/  LOP3.LUT R231, R10, R4, R231, 0x1e, !PT ;  /* 0x000000040ae77212 */ /* 0x000fe400078e1ee7 */
[C---:B------:R-:W-:Y:S02]  /*2ff0*/  IADD3 R247, R246.reuse, 0x126c0, RZ ;  /* 0x000126c0f6f77810 */ /* 0x040fe40007ffe0ff */
[----:B------:R2:W-:Y:S01]  /*3000*/  @!P0 LDGSTS.E.BYPASS.LTC128B.128 [R2+0x12280], [R6.64] ;  /* 0x1228000006028fae */ /* 0x0005e2000b901d52 */
[----:B------:R-:W-:Y:S01]  /*3010*/  IMAD.IADD R231, R3, 0x1, R231 ;  /* 0x0000000103e77824 */ /* 0x000fe200078e02e7 */
[----:B------:R-:W-:-:S02]  /*3020*/  IADD3 R3, R246, 0x12480, RZ ;  /* 0x00012480f6037810 */ /* 0x000fc40007ffe0ff */
[----:B------:R-:W0:Y:S01]  /*3030*/  LDGDEPBAR ;  /* 0x00000000000079af */ /* 0x000e220000000000 */
[C---:B------:R-:W-:Y:S02]  /*3040*/  LOP3.LUT P0, RZ, R0.reuse, 0x4, RZ, 0xc0, !PT ;  /* 0x0000000400ff7812 */ /* 0x040fe4000780c0ff */
[----:B------:R-:W-:Y:S01]  /*3050*/  @P1 IADD3 R247, R3, 0x1c0, RZ ;  /* 0x000001c003f71810 */ /* 0x000fe20007ffe0ff */
[----:B------:R-:W0:Y:S01]  /*3060*/  LDGDEPBAR ;  /* 0x00000000000079af */ /* 0x000e220000000000 */
[----:B------:R-:W-:Y:S01]  /*3070*/  LOP3.LUT P1, RZ, R0, 0x2, RZ, 0xc0, !PT ;  /* 0x0000000200ff7812 */ /* 0x000fe2000782c0ff */
[----:B------:R-:W-:Y:S01]  /*3080*/  IMAD.SHL.U32 R0, R231, 0x2, RZ ;  /* 0x00000002e7007824 */ /* 0x000fe200078e00ff */
[----:B------:R-:W-:Y:S02]  /*3090*/  SHF.R.U32.HI R5, RZ, 0x3, R11 ;  /* 0x00000003ff057819 */ /* 0x000fe4000001160b */
[C---:B------:R-:W-:Y:S02]  /*30a0*/  SEL R216, R224.reuse, 0xffffffe0, !P1 ;  /* 0xffffffe0e0d87807 */ /* 0x040fe40004800000 */
[----:B------:R-:W-:-:S02]  /*30b0*/  SEL R224, R224, 0xffffffe0, !P0 ;  /* 0xffffffe0e0e07807 */ /* 0x000fc40004000000 */
[----:B------:R-:W-:Y:S01]  /*30c0*/  LOP3.LUT R228, R5, R228, RZ, 0x3c, !PT ;  /* 0x000000e405e47212 */ /* 0x000fe200078e3cff */
[----:B------:R-:W-:Y:S01]  /*30d0*/  IMAD.IADD R216, R0, 0x1, R216 ;  /* 0x0000000100d87824 */ /* 0x000fe200078e02d8 */
[----:B------:R-:W-:Y:S01]  /*30e0*/  LEA R227, R227, 0x15480, 0x1 ;  /* 0x00015480e3e37811 */ /* 0x000fe200078e08ff */
[--C-:B------:R-:W-:Y:S01]  /*30f0*/  IMAD.IADD R221, R231, 0x1, R224.reuse ;  /* 0x00000001e7dd7824 */ /* 0x100fe200078e02e0 */
[----:B------:R-:W-:Y:S01]  /*3100*/  SEL R225, R225, 0xfffffff0, !P1 ;  /* 0xfffffff0e1e17807 */ /* 0x000fe20004800000 */
[----:B------:R-:W-:Y:S02]  /*3110*/  IMAD.SHL.U32 R228, R228, 0x2, RZ ;  /* 0x00000002e4e47824 */ /* 0x000fe400078e00ff */
[----:B------:R-:W-:Y:S02]  /*3120*/  IMAD R226, R226, 0x2, R227 ;  /* 0x00000002e2e27824 */ /* 0x000fe400078e02e3 */
[----:B------:R-:W-:Y:S02]  /*3130*/  IMAD.IADD R223, R225, 0x1, R224 ;  /* 0x00000001e1df7824 */ /* 0x000fe400078e02e0 */
[----:B------:R-:W-:-:S02]  /*3140*/  IMAD.IADD R222, R231, 0x1, R225 ;  /* 0x00000001e7de7824 */ /* 0x000fc400078e02e1 */
[----:B-1234-:R-:W-:Y:S02]  /*3150*/  IMAD.IADD R220, R225, 0x1, R221 ;  /* 0x00000001e1dc7824 */ /* 0x01efe400078e02dd */
.L_x_1004:
        /* <DEDUP_REMOVED lines=227> */
.L_x_1002:
        /* <DEDUP_REMOVED lines=444> */
.L_x_1003:
        /* <DEDUP_REMOVED lines=232> */
.L_x_1001:
        /* <DEDUP_REMOVED lines=12> */
[----:B------:R-:W-:Y:S01]  /*6a90*/  UISETP.NE.AND UP0, UPT, UR10, 0x1, UPT ;  /* 0x000000010a00788c */ /* 0x000fe2000bf05270 */
[----:B------:R-:W-:Y:S01]  /*6aa0*/  ISETP.NE.AND P2, PT, R233, RZ, PT ;  /* 0x000000ffe900720c */ /* 0x000fe20003f45270 */
[----:B------:R-:W-:Y:S01]  /*6ab0*/  ULDC UR5, c[0x0][0x358] ;  /* 0x0000d60000057ab9 */ /* 0x000fe20000000800 */
[----:B------:R-:W-:Y:S01]  /*6ac0*/  BSSY B0, `(.L_x_1005) ;  /* 0x000002a000007945 */ /* 0x000fe20003800000 */
[----:B------:R-:W-:Y:S02]  /*6ad0*/  UIMAD.WIDE.U32 UR20, UR15, UR11, URZ ;  /* 0x0000000b0f1472a5 */ /* 0x000fe4000f8e003f */
[----:B------:R-:W-:Y:S02]  /*6ae0*/  UIMAD UR5, UR14, UR5, URZ ;  /* 0x000000050e0572a4 */ /* 0x000fe4000f8e023f */
[----:B------:R-:W-:Y:S02]  /*6af0*/  ULDC UR9, c[0x0][0x2f4] ;  /* 0x0000bd0000097ab9 */ /* 0x000fe40000000800 */
[----:B------:R-:W-:-:S02]  /*6b00*/  ULDC UR4, c[0x0][0x340] ;  /* 0x0000d00000047ab9 */ /* 0x000fc40000000800 */
[----:B------:R-:W-:Y:S02]  /*6b10*/  UMOV UR7, UR15 ;  /* 0x0000000f00077c82 */ /* 0x000fe40008000000 */
[----:B------:R-:W-:Y:S02]  /*6b20*/  UIMAD UR8, UR13, UR9, URZ ;  /* 0x000000090d0872a4 */ /* 0x000fe4000f8e023f */
[----:B------:R-:W-:Y:S02]  /*6b30*/  UIMAD UR9, UR5, UR9, URZ ;  /* 0x00000009050972a4 */ /* 0x000fe4000f8e023f */
[----:B------:R-:W-:Y:S02]  /*6b40*/  @UP0 USHF.R.U32.HI UR7, URZ, UR4, UR21 ;  /* 0x000000043f070299 */ /* 0x000fe40008011615 */
[----:B------:R-:W-:Y:S02]  /*6b50*/  USHF.R.S32.HI UR4, URZ, 0x1f, UR8 ;  /* 0x0000001f3f047899 */ /* 0x000fe40008011408 */
[----:B------:R-:W-:-:S02]  /*6b60*/  USHF.R.S32.HI UR11, URZ, 0x1f, UR9 ;  /* 0x0000001f3f0b7899 */ /* 0x000fc40008011409 */
[----:B------:R-:W-:Y:S02]  /*6b70*/  UIADD3 UR5, -UR7, URZ, URZ ;  /* 0x0000003f07057290 */ /* 0x000fe4000fffe13f */
[----:B------:R-:W-:Y:S02]  /*6b80*/  USHF.R.S32.HI UR6, URZ, 0x1f, UR7 ;  /* 0x0000001f3f067899 */ /* 0x000fe40008011407 */
[----:B------:R-:W-:Y:S02]  /*6b90*/  UIADD3 UR9, UP1, UP0, UR9, UR8, UR7 ;  /* 0x0000000809097290 */ /* 0x000fe4000f83e007 */
[----:B------:R-:W-:Y:S02]  /*6ba0*/  UIMAD UR10, UR5, UR10, UR15 ;  /* 0x0000000a050a72a4 */ /* 0x000fe4000f8e020f */
[----:B------:R-:W-:Y:S02]  /*6bb0*/  UIADD3.X UR11, UR11, UR4, UR6, UP1, UP0 ;  /* 0x000000040b0b7290 */ /* 0x000fe40008fe0406 */
[----:B------:R-:W-:-:S02]  /*6bc0*/  USHF.L.U32 UR8, UR9, 0x2, URZ ;  /* 0x0000000209087899 */ /* 0x000fc4000800063f */
[----:B------:R-:W-:Y:S02]  /*6bd0*/  ULDC.64 UR4, c[0x0][0x350] ;  /* 0x0000d40000047ab9 */ /* 0x000fe40000000a00 */
[----:B------:R-:W-:Y:S02]  /*6be0*/  USHF.L.U64.HI UR9, UR9, 0x2, UR11 ;  /* 0x0000000209097899 */ /* 0x000fe4000801020b */
[----:B------:R-:W-:Y:S02]  /*6bf0*/  UIADD3 UR4, UP0, UR8, UR4, URZ ;  /* 0x0000000408047290 */ /* 0x000fe4000ff1e03f */
[----:B------:R-:W-:Y:S02]  /*6c00*/  USHF.R.S32.HI UR11, URZ, 0x1f, UR13 ;  /* 0x0000001f3f0b7899 */ /* 0x000fe4000801140d */
[----:B------:R-:W-:Y:S02]  /*6c10*/  UIADD3.X UR5, UR9, UR5, URZ, UP0, !UPT ;  /* 0x0000000509057290 */ /* 0x000fe400087fe43f */
[----:B------:R-:W-:Y:S01]  /*6c20*/  USEL UR11, UR11, URZ, !UP2 ;  /* 0x0000003f0b0b7287 */ /* 0x000fe2000d000000 */
[----:B------:R-:W-:-:S03]  /*6c30*/  MOV R4, UR4 ;  /* 0x0000000400047c02 */ /* 0x000fc60008000f00 */
[----:B------:R-:W-:Y:S01]  /*6c40*/  IMAD.U32 R5, RZ, RZ, UR5 ;  /* 0x00000005ff057e24 */ /* 0x000fe2000f8e00ff */
[----:B------:R-:W-:Y:S06]  /*6c50*/  BAR.SYNC.DEFER_BLOCKING 0x1, 0x100 ;  /* 0x0044000000007b1d */ /* 0x000fec0000010000 */
[----:B--2---:R-:W1:Y:S02]  /*6c60*/  @P0 R2UR UR16, R0 ;  /* 0x00000000001003c2 */ /* 0x004e6400000e0000 */
[----:B-1----:R-:W-:Y:S02]  /*6c70*/  @UP2 UIMAD UR16, UR13, 0x60, UR16 ;  /* 0x000000600d1028a4 */ /* 0x002fe4000f8e0210 */
[----:B------:R-:W-:-:S02]  /*6c80*/  USEL UR13, UR13, URZ, !UP2 ;  /* 0x0000003f0d0d7287 */ /* 0x000fc4000d000000 */
[----:B------:R-:W-:-:S04]  /*6c90*/  UIMAD.WIDE UR16, UR16, 0x2aaaaaab, URZ ;  /* 0x2aaaaaab101078a5 */ /* 0x000fc8000f8e023f */
[----:B------:R-:W-:-:S04]  /*6ca0*/  @UP2 USHF.R.U32.HI UR16, URZ, 0x1f, UR17 ;  /* 0x0000001f3f102899 */ /* 0x000fc80008011611 */
[----:B------:R-:W-:-:S04]  /*6cb0*/  @UP2 ULEA.HI.SX32 UR16, UR17, UR16, 0x1c ;  /* 0x0000001011102291 */ /* 0x000fc8000f8fe23f */
[----:B------:R-:W-:-:S04]  /*6cc0*/  @UP2 UIMAD UR16, UR16, 0x3000, URZ ;  /* 0x00003000101028a4 */ /* 0x000fc8000f8e023f */
[----:B------:R-:W-:-:S03]  /*6cd0*/  @UP2 USHF.R.S32.HI UR17, URZ, 0x1f, UR16 ;  /* 0x0000001f3f112899 */ /* 0x000fc60008011410 */
[----:B------:R-:W-:-:S04]  /*6ce0*/  @!UP2 UMOV UR16, URZ ;  /* 0x0000003f0010ac82 */ /* 0x000fc80008000000 */
[----:B------:R-:W-:Y:S01]  /*6cf0*/  @!UP2 UMOV UR17, URZ ;  /* 0x0000003f0011ac82 */ /* 0x000fe20008000000 */
[----:B------:R-:W-:Y:S05]  /*6d00*/  @P2 BRA `(.L_x_1006) ;  /* 0x0000005000002947 */ /* 0x000fea0003800000 */
.L_x_1007:
[----:B------:R-:W2:Y:S01]  /*6d10*/  LDG.E.STRONG.GPU R0, [R4.64] ;  /* 0x0000001204007981 */ /* 0x000ea2000c1ef900 */
[----:B------:R-:W-:Y:S01]  /*6d20*/  YIELD ;  /* 0x0000000000007946 */ /* 0x000fe20003800000 */
[----:B--2---:R-:W-:Y:S01]  /*6d30*/  ISETP.NE.AND P0, PT, R0, UR10, PT ;  /* 0x0000000a00007c0c */ /* 0x004fe2000bf05270 */
[----:B------:R-:W-:-:S12]  /*6d40*/  CCTL.IVALL ;  /* 0x00000000ff00798f */ /* 0x000fd80002000000 */
[----:B------:R-:W-:Y:S05]  /*6d50*/  @P0 BRA `(.L_x_1007) ;  /* 0xffffffb000000947 */ /* 0x000fea000383ffff */
.L_x_1006:
[----:B------:R-:W-:Y:S05]  /*6d60*/  BSYNC B0 ;  /* 0x0000000000007941 */ /* 0x000fea0003800000 */
.L_x_1005:
[----:B------:R-:W-:Y:S01]  /*6d70*/  MOV R2, 0xffffffff ;  /* 0xffffffff00027802 */ /* 0x000fe20000000f00 */
[----:B------:R-:W-:Y:S05]  /*6d80*/  BRA.CONV ~URZ, `(.L_x_1008) ;  /* 0x000000237f007947 */ /* 0x000fea000b800000 */
[----:B------:R-:W-:Y:S02]  /*6d90*/  MOV R0, 0x6db0 ;  /* 0x00006db000007802 */ /* 0x000fe40000000f00 */
[----:B------:R-:W-:Y:S05]  /*6da0*/  CALL.REL.NOINC `($__internal_5_$__cuda_sm70_warpsync) ;  /* 0x00000b3000007944 */ /* 0x000fea0003c00000 */
.L_x_1008:
        /* <DEDUP_REMOVED lines=11> */
[----:B------:R-:W-:Y:S01]  /*6e60*/  UIMAD UR12, UR7, UR5, UR4 ;  /* 0x00000005070c72a4 */ /* 0x000fe2000f8e0204 */
[----:B------:R-:W-:Y:S02]  /*6e70*/  IMAD.U32 R3, RZ, RZ, UR13 ;  /* 0x0000000dff037e24 */ /* 0x000fe4000f8e00ff */
[----:B------:R-:W-:Y:S01]  /*6e80*/  IMAD.WIDE.U32 R8, R0, c[0x0][0x328], R6 ;  /* 0x0000ca0000087a25 */ /* 0x000fe200078e0006 */
[----:B------:R-:W-:-:S02]  /*6e90*/  ULDC.64 UR4, c[0x0][0x330] ;  /* 0x0000cc0000047ab9 */ /* 0x000fc40000000a00 */
[----:B------:R-:W-:Y:S02]  /*6ea0*/  UIMAD UR4, UR11, UR4, URZ ;  /* 0x000000040b0472a4 */ /* 0x000fe4000f8e023f */
        /* <DEDUP_REMOVED lines=56> */
[----:B-1----:R-:W-:Y:S05]  /*7230*/  CALL.REL.NOINC `($__internal_5_$__cuda_sm70_warpsync) ;  /* 0x000006a000007944 */ /* 0x002fea0003c00000 */
.L_x_1009:
        /* <DEDUP_REMOVED lines=12> */
.L_x_1011:
[----:B------:R-:W-:Y:S05]  /*7300*/  BSYNC B0 ;  /* 0x0000000000007941 */ /* 0x000fea0003800000 */
.L_x_1010:
[----:B------:R-:W-:Y:S01]  /*7310*/  ULDC.64 UR4, c[0x0][0x348] ;  /* 0x0000d20000047ab9 */ /* 0x000fe20000000a00 */
[----:B------:R-:W-:Y:S01]  /*7320*/  BSSY B0, `(.L_x_1012) ;  /* 0x000000b000007945 */ /* 0x000fe20003800000 */
[----:B------:R-:W-:-:S04]  /*7330*/  UIADD3 UR4, UP0, UR8, UR4, URZ ;  /* 0x0000000408047290 */ /* 0x000fc8000ff1e03f */
[----:B------:R-:W-:Y:S02]  /*7340*/  UIADD3.X UR5, UR9, UR5, URZ, UP0, !UPT ;  /* 0x0000000509057290 */ /* 0x000fe400087fe43f */
[----:B--2---:R-:W-:-:S04]  /*7350*/  MOV R4, UR4 ;  /* 0x0000000400047c02 */ /* 0x004fc80008000f00 */
[----:B------:R-:W-:Y:S01]  /*7360*/  MOV R5, UR5 ;  /* 0x0000000500057c02 */ /* 0x000fe20008000f00 */
[----:B------:R-:W-:Y:S05]  /*7370*/  @P2 BRA `(.L_x_1013) ;  /* 0x0000005000002947 */ /* 0x000fea0003800000 */
.L_x_1014:
[----:B------:R-:W2:Y:S01]  /*7380*/  LDG.E.STRONG.GPU R0, [R4.64] ;  /* 0x0000001204007981 */ /* 0x000ea2000c1ef900 */
[----:B------:R-:W-:Y:S01]  /*7390*/  YIELD ;  /* 0x0000000000007946 */ /* 0x000fe20003800000 */
[----:B--2---:R-:W-:Y:S01]  /*73a0*/  ISETP.NE.AND P0, PT, R0, UR10, PT ;  /* 0x0000000a00007c0c */ /* 0x004fe2000bf05270 */
[----:B------:R-:W-:-:S12]  /*73b0*/  CCTL.IVALL ;  /* 0x00000000ff00798f */ /* 0x000fd80002000000 */
[----:B------:R-:W-:Y:S05]  /*73c0*/  @P0 BRA `(.L_x_1014) ;  /* 0xffffffb000000947 */ /* 0x000fea000383ffff */
.L_x_1013:
[----:B------:R-:W-:Y:S05]  /*73d0*/  BSYNC B0 ;  /* 0x0000000000007941 */ /* 0x000fea0003800000 */
.L_x_1012:
[----:B------:R-:W-:Y:S05]  /*73e0*/  BRA.CONV ~URZ, `(.L_x_1015) ;  /* 0x000000237f007947 */ /* 0x000fea000b800000 */
[----:B------:R-:W-:Y:S02]  /*73f0*/  MOV R0, 0x7410 ;  /* 0x0000741000007802 */ /* 0x000fe40000000f00 */
[----:B-1----:R-:W-:Y:S05]  /*7400*/  CALL.REL.NOINC `($__internal_5_$__cuda_sm70_warpsync) ;  /* 0x000004d000007944 */ /* 0x002fea0003c00000 */
.L_x_1015:
        /* <DEDUP_REMOVED lines=64> */
[----:B-12---:R-:W-:Y:S05]  /*7810*/  CALL.REL.NOINC `($__internal_5_$__cuda_sm70_warpsync) ;  /* 0x000000c000007944 */ /* 0x006fea0003c00000 */
.L_x_1016:
        /* <DEDUP_REMOVED lines=12> */
        .weak           $__internal_5_$__cuda_sm70_warpsync
        .type           $__internal_5_$__cuda_sm70_warpsync,@function
        .size           $__internal_5_$__cuda_sm70_warpsync,(.L_x_2314 - $__internal_5_$__cuda_sm70_warpsync)
$__internal_5_$__cuda_sm70_warpsync:
[----:B------:R-:W-:Y:S01]  /*78e0*/  MOV R8, R0 ;  /* 0x0000000000087202 */ /* 0x000fe20000000f00 */
[----:B------:R-:W-:Y:S04]  /*78f0*/  WARPSYNC R2 ;  /* 0x0000000200007348 */ /* 0x000fe80003800000 */
[----:B------:R-:W-:-:S04]  /*7900*/  MOV R9, 0x0 ;  /* 0x0000000000097802 */ /* 0x000fc80000000f00 */
[----:B------:R-:W-:Y:S05]  /*7910*/  RET.REL.NODEC R8 `(_ZN7cutlass13device_kernelIN5flash19enable_sm80_to_sm89INS1_16FlashAttnBwdSm80INS1_25CollectiveMainloopBwdSm80ILi2ELi1EN4cute5tupleIJNS5_1CILi64EEENS7_ILi96EEENS7_ILi128EEEEEENS_10bfloat16_tEfNS_4arch4Sm80ELb1ELb0ELb1ELb1ELb1ELb0ELb0ELb0ELi2ELi2ELi2ELi2ELb1EEENS1_24CollectiveEpilogueBwdGQAISB_fSE_Li256ELb1ELb1EEENS1_25SingleTileBwdLPTSchedulerILb1ELi96ELb1EEEEEEEEEvNT_6ParamsE) ;  /* 0xffff86e008007950 */ /* 0x000fea0003c3ffff */
.L_x_1017:
        /* <DEDUP_REMOVED lines=14> */
.L_x_2314:


//--------------------- .text._ZN7cutlass13device_kernelIN5flash19enable_sm80_to_sm89INS1_16FlashAttnBwdSm80INS1_25CollectiveMainloopBwdSm80ILi2ELi2EN4cute5tupleIJNS5_1CILi64EEENS7_ILi128EEES9_EEENS_10bfloat16_tEfNS_4arch4Sm80ELb0ELb0ELb1ELb0ELb0ELb0ELb0ELb0ELi2ELi2ELi2ELi2ELb0EEENS1_21CollectiveEpilogueBwdISA_SB_SD_Li256ELb0ELb0ELi4EEENS1_19SingleTileSchedulerILb0ELb0ELb0ELi128EEEEEEEEEvNT_6ParamsE --------------------------
	.section	.text._ZN7cutlass13device_kernelIN5flash19enable_sm80_to_sm89INS1_16FlashAttnBwdSm80INS1_25CollectiveMainloopBwdSm80ILi2ELi2EN4cute5tupleIJNS5_1CILi64EEENS7_ILi128EEES9_EEENS_10bfloat16_tEfNS_4arch4Sm80ELb0ELb0ELb1ELb0ELb0ELb0ELb0ELb0ELi2ELi2ELi2ELi2ELb0EEENS1_21CollectiveEpilogueBwdISA_SB_SD_Li256ELb0ELb0ELi4EEENS1_19SingleTileSchedulerILb0ELb0ELb0ELi128EEEEEEEEEvNT_6ParamsE,"ax",@progbits
	.sectioninfo	@"SHI_REGISTERS=255"
	.align	128
.text._ZN7cutlass13device_kernelIN5flash19enable_sm80_to_sm89INS1_16FlashAttnBwdSm80INS1_25CollectiveMainloopBwdSm80ILi2ELi2EN4cute5tupleIJNS5_1CILi64EEENS7_ILi128EEES9_EEENS_10bfloat16_tEfNS_4arch4Sm80ELb0ELb0ELb1ELb0ELb0ELb0ELb0ELb0ELi2ELi2ELi2ELi2ELb0EEENS1_21CollectiveEpilogueBwdISA_SB_SD_Li256ELb0ELb0ELi4EEENS1_19SingleTileSchedulerILb0ELb0ELb0ELi128EEEEEEEEEvNT_6ParamsE:
        .type           _ZN7cutlass13device_kernelIN5flash19enable_sm80_to_sm89INS1_16FlashAttnBwdSm80INS1_25CollectiveMainloopBwdSm80ILi2ELi2EN4cute5tupleIJNS5_1CILi64EEENS7_ILi128EEES9_EEENS_10bfloat16_tEfNS_4arch4Sm80ELb0ELb0ELb1ELb0ELb0ELb0ELb0ELb0ELi2ELi2ELi2ELi2ELb0EEENS1_21CollectiveEpilogueBwdISA_SB_SD_Li256ELb0ELb0ELi4EEENS1_19SingleTileSchedulerILb0ELb0ELb0ELi128EEEEEEEEEvNT_6ParamsE,@function
        .size           _ZN7cutlass13device_kernelIN5flash19enable_sm80_to_sm89INS1_16FlashAttnBwdSm80INS1_25CollectiveMainloopBwdSm80ILi2ELi2EN4cute5tupleIJNS5_1CILi64EEENS7_ILi128EEES9_EEENS_10bfloat16_tEfNS_4arch4Sm80ELb0ELb0ELb1ELb0ELb0ELb0ELb0ELb0ELi2ELi2ELi2ELi2ELb0EEENS1_21CollectiveEpilogueBwdISA_SB_SD_Li256ELb0ELb0ELi4EEENS1_19SingleTileSchedulerILb0ELb0ELb0ELi128EEEEEEEEEvNT_6ParamsE,(.L_x_2316 - _ZN7cutlass13device_kernelIN5flash19enable_sm80_to_sm89INS1_16FlashAttnBwdSm80INS1_25CollectiveMainloopBwdSm80ILi2ELi2EN4cute5tupleIJNS5_1CILi64EEENS7_ILi128EEES9_EEENS_10bfloat16_tEfNS_4arch4Sm80ELb0ELb0ELb1ELb0ELb0ELb0ELb0ELb0ELi2ELi2ELi2ELi2ELb0EEENS1_21CollectiveEpilogueBwdISA_SB_SD_Li256ELb0ELb0ELi4EEENS1_19SingleTileSchedulerILb0ELb0ELb0ELi128EEEEEEEEEvNT_6ParamsE)
        .other          _ZN7cutlass13device_kernelIN5flash19enable_sm80_to_sm89INS1_16FlashAttnBwdSm80INS1_25CollectiveMainloopBwdSm80ILi2ELi2EN4cute5tupleIJNS5_1CILi64EEENS7_ILi128EEES9_EEENS_10bfloat16_tEfNS_4arch4Sm80ELb0ELb0ELb1ELb0ELb0ELb0ELb0ELb0ELi2ELi2ELi2ELi2ELb0EEENS1_21CollectiveEpilogueBwdISA_SB_SD_Li256ELb0ELb0ELi4EEENS1_19SingleTileSchedulerILb0ELb0ELb0ELi128EEEEEEEEEvNT_6ParamsE,@"STO_CUDA_ENTRY STV_DEFAULT"
_ZN7cutlass13device_kernelIN5flash19enable_sm80_to_sm89INS1_16FlashAttnBwdSm80INS1_25CollectiveMainloopBwdSm80ILi2ELi2EN4cute5tupleIJNS5_1CILi64EEENS7_ILi128EEES9_EEENS_10bfloat16_tEfNS_4arch4Sm80ELb0ELb0ELb1ELb0ELb0ELb0ELb0ELb0ELi2ELi2ELi2ELi2ELb0EEENS1_21CollectiveEpilogueBwdISA_SB_SD_Li256ELb0ELb0ELi4EEENS1_19SingleTileSchedulerILb0ELb0ELb0ELi128EEEEEEEEEvNT_6ParamsE:
[----:B------:R-:W-:-:S03]  /*0000*/  MOV R1, c[0x0][0x28] ;  /* 0x00000a0000017a02 */ /* 0x000fc60000000f00 */
[----:B------:R-:W1:Y:S01]  /*0010*/  S2UR UR18, SR_CTAID.Z ;  /* 0x00000000001279c3 */ /* 0x000e620000002700 */
[----:B------:R-:W-:Y:S02]  /*0020*/  IADD3 R1, R1, -0x10, RZ ;  /* 0xfffffff001017810 */ /* 0x000fe40007ffe0ff */
[----:B-1----:R-:W-:-:S13]  /*0030*/  ISETP.LE.AND P0, PT, RZ, UR18, PT ;  /* 0x00000012ff007c0c */ /* 0x002fda000bf03270 */
[----:B------:R-:W-:Y:S05]  /*0040*/  @!P0 EXIT ;  /* 0x000000000000894d */ /* 0x000fea0003800000 */
[----:B------:R-:W1:Y:S01]  /*0050*/  S2UR UR10, SR_CTAID.Y ;  /* 0x00000000000a79c3 */ /* 0x000e620000002600 */
[----:B------:R-:W2:Y:S01]  /*0060*/  S2R R228, SR_TID.X ;  /* 0x0000000000e47919 */ /* 0x000ea20000002100 */
[----:B------:R-:W-:Y:S01]  /*0070*/  USHF.R.S32.HI UR8, URZ, 0x1f, UR18 ;  /* 0x0000001f3f087899 */ /* 0x000fe20008011412 */
[----:B------:R-:W-:Y:S01]  /*0080*/  IMAD.U32 R26, RZ, RZ, UR18 ;  /* 0x00000012ff1a7e24 */ /* 0x000fe2000f8e00ff */
[----:B------:R-:W-:Y:S01]  /*0090*/  ULDC.64 UR4, c[0x0][0x278] ;  /* 0x00009e0000047ab9 */ /* 0x000fe20000000a00 */
[----:B------:R-:W3:Y:S01]  /*00a0*/  S2R R32, SR_CTAID.X ;  /* 0x0000000000207919 */ /* 0x000ee20000002500 */
[----:B------:R-:W-:Y:S01]  /*00b0*/  UIMAD UR9, UR8, UR4, URZ ;  /* 0x00000004080972a4 */ /* 0x000fe2000f8e023f */
[----:B------:R-:W-:Y:S01]  /*00c0*/  IMAD.MOV.U32 R4, RZ, RZ, -0x80 ;  /* 0xffffff80ff047424 */ /* 0x000fe200078e00ff */
[----:B------:R-:W-:Y:S01]  /*00d0*/  UIMAD.WIDE.U32 UR16, UR18, UR4, URZ ;  /* 0x00000004121072a5 */ /* 0x000fe2000f8e003f */
[----:B------:R-:W-:Y:S01]  /*00e0*/  IMAD.U32 R28, RZ, RZ, UR18 ;  /* 0x00000012ff1c7e24 */ /* 0x000fe2000f8e00ff */
[----:B------:R-:W-:Y:S01]  /*00f0*/  UIMAD UR9, UR18, UR5, UR9 ;  /* 0x00000005120972a4 */ /* 0x000fe2000f8e0209 */
[----:B------:R-:W-:Y:S01]  /*0100*/  IMAD.U32 R24, RZ, RZ, UR18 ;  /* 0x00000012ff187e24 */ /* 0x000fe2000f8e00ff */
[----:B------:R-:W-:Y:S01]  /*0110*/  ULDC.64 UR6, c[0x0][0x270] ;  /* 0x00009c0000067ab9 */ /* 0x000fe20000000a00 */
[----:B------:R-:W-:Y:S01]  /*0120*/  LOP3.LUT R227, R227, 0xffffffef, RZ, 0xc0, !PT ;  /* 0xffffffefe3e37812 */ /* 0x000fe200078ec0ff */
[----:B------:R-:W-:-:S02]  /*0130*/  ULDC.64 UR4, c[0x0][0x288] ;  /* 0x0000a20000047ab9 */ /* 0x000fc40000000a00 */
[----:B------:R-:W-:Y:S02]  /*0140*/  ULDC.64 UR12, c[0x0][0x290] ;  /* 0x0000a400000c7ab9 */ /* 0x000fe40000000a00 */
[----:B------:R-:W-:Y:S02]  /*0150*/  UIMAD UR14, UR8, UR12, URZ ;  /* 0x0000000c080e72a4 */ /* 0x000fe4000f8e023f */
[----:B------:R-:W-:Y:S02]  /*0160*/  UIMAD.WIDE.U32 UR20, UR18, UR12, URZ ;  /* 0x0000000c121472a5 */ /* 0x000fe4000f8e003f */
[----:B------:R-:W-:Y:S02]  /*0170*/  UIMAD UR14, UR18, UR13, UR14 ;  /* 0x0000000d120e72a4 */ /* 0x000fe4000f8e020e */
[----:B-1----:R-:W-:Y:S01]  /*0180*/  USHF.R.S32.HI UR24, URZ, 0x1f, UR10 ;  /* 0x0000001f3f187899 */ /* 0x002fe2000801140a */
[----:B--2---:R-:W-:Y:S01]  /*0190*/  IMAD.SHL.U32 R242, R228, 0x4, RZ ;  /* 0x00000004e4f27824 */ /* 0x004fe200078e00ff */
[----:B------:R-:W-:Y:S01]  /*01a0*/  UIADD3 UR13, UR17, UR9, URZ ;  /* 0x00000009110d7290 */ /* 0x000fe2000fffe03f */
[----:B------:R-:W-:Y:S01]  /*01b0*/  IMAD.U32 R8, RZ, RZ, UR10 ;  /* 0x0000000aff087e24 */ /* 0x000fe2000f8e00ff */
[----:B------:R-:W-:Y:S01]  /*01c0*/  UIMAD UR4, UR24, UR4, URZ ;  /* 0x00000004180472a4 */ /* 0x000fe2000f8e023f */
[----:B------:R-:W-:Y:S01]  /*01d0*/  SHF.R.S32.HI R2, RZ, 0x1f, R228 ;  /* 0x0000001fff027819 */ /* 0x000fe200000114e4 */
[----:B------:R-:W-:Y:S01]  /*01e0*/  UIMAD UR6, UR24, UR6, URZ ;  /* 0x00000006180672a4 */ /* 0x000fe2000f8e023f */
[--C-:B------:R-:W-:Y:S01]  /*01f0*/  SHF.R.S32.HI R243, RZ, 0x1f, R242.reuse ;  /* 0x0000001ffff37819 */ /* 0x100fe200000114f2 */
[----:B------:R-:W-:Y:S01]  /*0200*/  UMOV UR11, UR10 ;  /* 0x0000000a000b7c82 */ /* 0x000fe20008000000 */
[----:B------:R-:W-:Y:S01]  /*0210*/  IMAD.U32 R6, RZ, RZ, UR10 ;  /* 0x0000000aff067e24 */ /* 0x000fe2000f8e00ff */
[----:B------:R-:W-:Y:S01]  /*0220*/  UIMAD UR7, UR10, UR7, UR6 ;  /* 0x000000070a0772a4 */ /* 0x000fe2000f8e0206 */
[----:B------:R-:W-:Y:S01]  /*0230*/  IMAD.U32 R30, RZ, RZ, UR10 ;  /* 0x0000000aff1e7e24 */ /* 0x000fe2000f8e00ff */
[----:B------:R-:W-:Y:S01]  /*0240*/  UIMAD UR6, UR10, UR5, UR4 ;  /* 0x000000050a0672a4 */ /* 0x000fe2000f8e0204 */
[----:B------:R-:W-:Y:S01]  /*0250*/  IMAD.WIDE.U32 R8, R8, c[0x0][0x270], R242 ;  /* 0x00009c0008087a25 */ /* 0x000fe200078e00f2 */
[----:B------:R-:W-:-:S02]  /*0260*/  UIADD3 UR14, UR21, UR14, URZ ;  /* 0x0000000e150e7290 */ /* 0x000fc4000fffe03f */
[----:B------:R-:W-:Y:S01]  /*0270*/  ULDC.64 UR4, c[0x0][0x248] ;  /* 0x0000920000047ab9 */ /* 0x000fe20000000a00 */
[----:B------:R-:W-:Y:S01]  /*0280*/  IMAD.U32 R3, RZ, RZ, UR7 ;  /* 0x00000007ff037e24 */ /* 0x000fe2000f8e00ff */
[----:B------:R-:W-:Y:S01]  /*0290*/  UISETP.NE.AND UP0, UPT, UR4, 0x1, UPT ;  /* 0x000000010400788c */ /* 0x000fe2000bf05270 */
[----:B------:R-:W-:Y:S01]  /*02a0*/  IADD3 R5, P1, R8, UR16, RZ ;  /* 0x0000001008057c10 */ /* 0x000fe2000ff3e0ff */
[----:B------:R-:W-:Y:S01]  /*02b0*/  IMAD.U32 R13, RZ, RZ, UR6 ;  /* 0x00000006ff0d7e24 */ /* 0x000fe2000f8e00ff */
[----:B------:R-:W-:Y:S01]  /*02c0*/  UIMAD.WIDE.U32 UR6, UR10, UR5, URZ ;  /* 0x000000050a0672a5 */ /* 0x000fe2000f8e003f */
[----:B------:R-:W-:Y:S01]  /*02d0*/  IMAD.WIDE.U32 R6, R6, c[0x0][0x288], R242 ;  /* 0x0000a20006067a25 */ /* 0x000fe200078e00f2 */
[----:B------:R-:W-:Y:S01]  /*02e0*/  IADD3.X R3, R9, UR13, R3, P1, !PT ;  /* 0x0000000d09037c10 */ /* 0x000fe20008ffe403 */
[----:B------:R-:W-:Y:S01]  /*02f0*/  ULDC UR4, c[0x0][0x250] ;  /* 0x0000940000047ab9 */ /* 0x000fe20000000800 */
[----:B------:R-:W-:Y:S01]  /*0300*/  LEA.HI R9, R2, R228, RZ, 0x3 ;  /* 0x000000e402097211 */ /* 0x000fe200078f18ff */
[----:B---3--:R-:W-:Y:S01]  /*0310*/  IMAD R4, R32, R4, c[0x0][0x198] ;  /* 0x0000660020047624 */ /* 0x008fe200078e0204 */
[----:B------:R-:W-:Y:S01]  /*0320*/  IADD3 R16, P0, R6, UR20, RZ ;  /* 0x0000001406107c10 */ /* 0x000fe2000ff1e0ff */
[----:B------:R-:W-:Y:S01]  /*0330*/  UMOV UR15, 0x6 ;  /* 0x00000006000f7882 */ /* 0x000fe20000000000 */
[----:B------:R-:W-:Y:S01]  /*0340*/  SHF.R.S32.HI R234, RZ, 0x3, R9 ;  /* 0x00000003ffea7819 */ /* 0x000fe20000011409 */
[----:B------:R-:W-:Y:S01]  /*0350*/  @UP0 USHF.R.U32.HI UR11, URZ, UR4, UR7 ;  /* 0x000000043f0b0299 */ /* 0x000fe20008011607 */
[----:B------:R-:W-:Y:S01]  /*0360*/  LOP3.LUT R9, R9, 0xfffffff8, RZ, 0xc0, !PT ;  /* 0xfffffff809097812 */ /* 0x000fe200078ec0ff */
[----:B------:R-:W-:Y:S01]  /*0370*/  ULDC.64 UR22, c[0x0][0x118] ;  /* 0x0000460000167ab9 */ /* 0x000fe20000000a00 */
[----:B------:R-:W-:Y:S01]  /*0380*/  SHF.R.S32.HI R235, RZ, 0x1f, R234 ;  /* 0x0000001fffeb7819 */ /* 0x000fe200000114ea */
[----:B------:R-:W-:Y:S01]  /*0390*/  USHF.R.S32.HI UR9, URZ, 0x1f, UR11 ;  /* 0x0000001f3f097899 */ /* 0x000fe2000801140b */
[----:B------:R-:W-:Y:S01]  /*03a0*/  IADD3.X R13, R7, UR14, R13, P0, !PT ;  /* 0x0000000e070d7c10 */ /* 0x000fe200087fe40d */
[----:B------:R-:W-:Y:S01]  /*03b0*/  ULDC.64 UR4, c[0x0][0x1e0] ;  /* 0x0000780000047ab9 */ /* 0x000fe20000000a00 */
[----:B------:R-:W-:Y:S01]  /*03c0*/  IMAD.IADD R9, R228, 0x1, -R9 ;  /* 0x00000001e4097824 */ /* 0x000fe200078e0a09 */
[----:B------:R-:W-:Y:S01]  /*03d0*/  UIMAD UR4, UR9, UR4, URZ ;  /* 0x00000004090472a4 */ /* 0x000fe2000f8e023f */
[----:B------:R-:W-:Y:S01]  /*03e0*/  IMAD.U32 R0, RZ, RZ, UR11 ;  /* 0x0000000bff007e24 */ /* 0x000fe2000f8e00ff */
[----:B------:R-:W-:Y:S01]  /*03f0*/  ULDC.64 UR6, c[0x0][0x1e8] ;  /* 0x00007a0000067ab9 */ /* 0x000fe20000000a00 */
[----:B------:R-:W-:Y:S01]  /*0400*/  IMAD.SHL.U32 R18, R9, 0x8, RZ ;  /* 0x0000000809127824 */ /* 0x000fe200078e00ff */
[----:B------:R-:W-:Y:S01]  /*0410*/  UIMAD UR12, UR11, UR5, UR4 ;  /* 0x000000050b0c72a4 */ /* 0x000fe2000f8e0204 */
[C---:B------:R-:W-:Y:S01]  /*0420*/  IMAD R6, R235.reuse, c[0x0][0x208], RZ ;  /* 0x00008200eb067a24 */ /* 0x040fe200078e02ff */
[----:B------:R-:W-:Y:S01]  /*0430*/  UIMAD UR6, UR8, UR6, URZ ;  /* 0x00000006080672a4 */ /* 0x000fe2000f8e023f */
[----:B------:R-:W-:Y:S01]  /*0440*/  IMAD R7, R235, c[0x0][0x178], RZ ;  /* 0x00005e00eb077a24 */ /* 0x000fe200078e02ff */
[----:B------:R-:W-:Y:S01]  /*0450*/  ULDC.64 UR4, c[0x0][0x1b0] ;  /* 0x00006c0000047ab9 */ /* 0x000fe20000000a00 */
[----:B------:R-:W-:Y:S01]  /*0460*/  SHF.R.S32.HI R19, RZ, 0x1f, R18 ;  /* 0x0000001fff137819 */ /* 0x000fe20000011412 */
[----:B------:R-:W-:Y:S01]  /*0470*/  UIMAD UR4, UR9, UR4, URZ ;  /* 0x00000004090472a4 */ /* 0x000fe2000f8e023f */
[C---:B------:R-:W-:Y:S01]  /*0480*/  IMAD R6, R234.reuse, c[0x0][0x20c], R6 ;  /* 0x00008300ea067a24 */ /* 0x040fe200078e0206 */
[----:B------:R-:W-:Y:S01]  /*0490*/  UIMAD UR9, UR18, UR7, UR6 ;  /* 0x00000007120972a4 */ /* 0x000fe2000f8e0206 */
[----:B------:R-:W-:Y:S01]  /*04a0*/  IMAD R7, R234, c[0x0][0x17c], R7 ;  /* 0x00005f00ea077a24 */ /* 0x000fe200078e0207 */
[----:B------:R-:W-:Y:S01]  /*04b0*/  UIMAD UR4, UR11, UR5, UR4 ;  /* 0x000000050b0472a4 */ /* 0x000fe2000f8e0204 */
[--C-:B------:R-:W-:Y:S01]  /*04c0*/  IMAD.WIDE.U32 R20, R0, c[0x0][0x1b0], R18.reuse ;  /* 0x00006c0000147a25 */ /* 0x100fe200078e0012 */
[----:B------:R-:W-:Y:S01]  /*04d0*/  ULDC.64 UR6, c[0x0][0x180] ;  /* 0x0000600000067ab9 */ /* 0x000fe20000000a00 */
[----:B------:R-:W-:Y:S01]  /*04e0*/  LEA.HI R8, R2, R228, RZ, 0x6 ;  /* 0x000000e402087211 */ /* 0x000fe200078f30ff */
[----:B------:R-:W-:Y:S01]  /*04f0*/  UIMAD UR6, UR24, UR6, URZ ;  /* 0x00000006180672a4 */ /* 0x000fe2000f8e023f */
[----:B------:R-:W-:Y:S01]  /*0500*/  IMAD.WIDE.U32 R10, R234, c[0x0][0x208], R18 ;  /* 0x00008200ea0a7a25 */ /* 0x000fe200078e0012 */
[----:B------:R-:W-:Y:S01]  /*0510*/  IADD3 R21, R21, UR4, RZ ;  /* 0x0000000415157c10 */ /* 0x000fe2000fffe0ff */
[----:B------:R-:W-:Y:S01]  /*0520*/  ULDC.64 UR4, c[0x0][0x210] ;  /* 0x0000840000047ab9 */ /* 0x000fe20000000a00 */
[----:B------:R-:W-:Y:S01]  /*0530*/  SHF.R.S32.HI R8, RZ, 0x6, R8 ;  /* 0x00000006ff087819 */ /* 0x000fe20000011408 */
[--C-:B------:R-:W-:Y:S01]  /*0540*/  IMAD.WIDE.U32 R22, R0, c[0x0][0x1e0], R18.reuse ;  /* 0x0000780000167a25 */ /* 0x100fe200078e0012 */
[----:B------:R-:W-:Y:S01]  /*0550*/  UIMAD UR4, UR24, UR4, URZ ;  /* 0x00000004180472a4 */ /* 0x000fe2000f8e023f */
[----:B------:R-:W-:Y:S01]  /*0560*/  ISETP.GE.AND P6, PT, R18, c[0x0][0x1cc], PT ;  /* 0x0000730012007a0c */ /* 0x000fe20003fc6270 */
[----:B------:R-:W-:Y:S01]  /*0570*/  UIMAD UR7, UR10, UR7, UR6 ;  /* 0x000000070a0772a4 */ /* 0x000fe2000f8e0206 */
[----:B------:R-:W-:Y:S01]  /*0580*/  IMAD.WIDE.U32 R14, R234, c[0x0][0x178], R18 ;  /* 0x00005e00ea0e7a25 */ /* 0x000fe200078e0012 */
[----:B------:R-:W-:-:S03]  /*0590*/  UIMAD UR6, UR10, UR5, UR4 ;  /* 0x000000050a0672a4 */ /* 0x000fc6000f8e0204 */
[----:B------:R-:W-:Y:S01]  /*05a0*/  IMAD.IADD R11, R11, 0x1, R6 ;  /* 0x000000010b0b7824 */ /* 0x000fe200078e0206 */
[----:B------:R-:W-:Y:S01]  /*05b0*/  ULDC.64 UR4, c[0x0][0x1b8] ;  /* 0x00006e0000047ab9 */ /* 0x000fe20000000a00 */
[----:B------:R-:W-:Y:S01]  /*05c0*/  IMAD.MOV.U32 R6, RZ, RZ, R22 ;  /* 0x000000ffff067224 */ /* 0x000fe200078e0016 */
[----:B------:R-:W-:Y:S01]  /*05d0*/  UIMAD UR4, UR8, UR4, URZ ;  /* 0x00000004080472a4 */ /* 0x000fe2000f8e023f */
[----:B------:R-:W-:Y:S01]  /*05e0*/  IMAD.IADD R15, R15, 0x1, R7 ;  /* 0x000000010f0f7824 */ /* 0x000fe200078e0207 */
[----:B------:R-:W-:Y:S01]  /*05f0*/  IADD3 R7, R23, UR12, RZ ;  /* 0x0000000c17077c10 */ /* 0x000fe2000fffe0ff */
[----:B------:R-:W-:Y:S01]  /*0600*/  IMAD.U32 R22, RZ, RZ, UR10 ;  /* 0x0000000aff167e24 */ /* 0x000fe2000f8e00ff */
[----:B------:R-:W-:Y:S01]  /*0610*/  UIMAD UR4, UR18, UR5, UR4 ;  /* 0x00000005120472a4 */ /* 0x000fe2000f8e0204 */
[----:B------:R-:W-:-:S04]  /*0620*/  IMAD.WIDE.U32 R30, R30, c[0x0][0x180], R14 ;  /* 0x000060001e1e7a25 */ /* 0x000fc800078e000e */
[----:B------:R-:W-:Y:S01]  /*0630*/  IMAD.WIDE.U32 R22, R22, c[0x0][0x210], R10 ;  /* 0x0000840016167a25 */ /* 0x000fe200078e000a */
[----:B------:R-:W-:Y:S02]  /*0640*/  IADD3 R31, R31, UR7, RZ ;  /* 0x000000071f1f7c10 */ /* 0x000fe4000fffe0ff */
[----:B------:R-:W-:Y:S01]  /*0650*/  IADD3 R11, R18, 0x40, RZ ;  /* 0x00000040120b7810 */ /* 0x000fe20007ffe0ff */
[----:B------:R-:W-:Y:S01]  /*0660*/  IMAD.U32 R0, RZ, RZ, UR18 ;  /* 0x00000012ff007e24 */ /* 0x000fe2000f8e00ff */
[----:B------:R-:W-:Y:S01]  /*0670*/  IADD3 R23, R23, UR6, RZ ;  /* 0x0000000617177c10 */ /* 0x000fe2000fffe0ff */
[----:B------:R-:W-:Y:S01]  /*0680*/  IMAD.SHL.U32 R10, R234, 0x40, RZ ;  /* 0x00000040ea0a7824 */ /* 0x000fe200078e00ff */
[----:B------:R-:W-:Y:S01]  /*0690*/  ULDC.64 UR6, c[0x0][0x188] ;  /* 0x0000620000067ab9 */ /* 0x000fe20000000a00 */
[----:B------:R-:W-:Y:S01]  /*06a0*/  IMAD.WIDE.U32 R20, R0, c[0x0][0x1b8], R20 ;  /* 0x00006e0000147a25 */ /* 0x000fe200078e0014 */
[----:B------:R-:W-:Y:S01]  /*06b0*/  UIMAD UR6, UR8, UR6, URZ ;  /* 0x00000006080672a4 */ /* 0x000fe2000f8e023f */
[----:B------:R-:W-:-:S02]  /*06c0*/  ISETP.GE.AND P4, PT, R11, c[0x0][0x1cc], PT ;  /* 0x000073000b007a0c */ /* 0x000fc40003f86270 */
[----:B------:R-:W-:Y:S01]  /*06d0*/  IMAD.WIDE.U32 R26, R26, c[0x0][0x1e8], R6 ;  /* 0x00007a001a1a7a25 */ /* 0x000fe200078e0006 */
[----:B------:R-:W-:Y:S01]  /*06e0*/  LOP3.LUT R10, R10, 0x1c0, RZ, 0xc0, !PT ;  /* 0x000001c00a0a7812 */ /* 0x000fe200078ec0ff */
[----:B------:R-:W-:Y:S01]  /*06f0*/  UIMAD UR6, UR18, UR7, UR6 ;  /* 0x00000007120672a4 */ /* 0x000fe2000f8e0206 */
[----:B------:R-:W-:Y:S01]  /*0700*/  IADD3 R21, R21, UR4, RZ ;  /* 0x0000000415157c10 */ /* 0x000fe2000fffe0ff */
[----:B------:R-:W-:Y:S01]  /*0710*/  IMAD.WIDE R32, R32, 0x80, R234 ;  /* 0x0000008020207825 */ /* 0x000fe200078e02ea */
[----:B------:R-:W-:Y:S01]  /*0720*/  ULDC.64 UR4, c[0x0][0x218] ;  /* 0x0000860000047ab9 */ /* 0x000fe20000000a00 */
[----:B------:R-:W-:Y:S01]  /*0730*/  LOP3.LUT R0, R10, 0x38, R18, 0xf8, !PT ;  /* 0x000000380a007812 */ /* 0x000fe200078ef812 */
[----:B------:R-:W-:Y:S01]  /*0740*/  UIMAD UR4, UR8, UR4, URZ ;  /* 0x00000004080472a4 */ /* 0x000fe2000f8e023f */
[----:B------:R-:W-:Y:S01]  /*0750*/  IMAD.SHL.U32 R7, R8, 0x200, RZ ;  /* 0x0000020008077824 */ /* 0x000fe200078e00ff */
[----:B------:R-:W-:Y:S01]  /*0760*/  IADD3 R27, R27, UR9, RZ ;  /* 0x000000091b1b7c10 */ /* 0x000fe2000fffe0ff */
[----:B------:R-:W-:Y:S01]  /*0770*/  IMAD R14, R33, c[0x0][0x1d8], RZ ;  /* 0x00007600210e7a24 */ /* 0x000fe200078e02ff */
[----:B------:R-:W-:Y:S01]  /*0780*/  SHF.R.U32.HI R10, RZ, 0x3, R10 ;  /* 0x00000003ff0a7819 */ /* 0x000fe2000001160a */
[----:B------:R-:W-:Y:S01]  /*0790*/  IMAD.WIDE.U32 R28, R28, c[0x0][0x188], R30 ;  /* 0x000062001c1c7a25 */ /* 0x000fe200078e001e */
[----:B------:R-:W-:-:S02]  /*07a0*/  UIMAD UR4, UR18, UR5, UR4 ;  /* 0x00000005120472a4 */ /* 0x000fc4000f8e0204 */
[----:B------:R-:W-:Y:S01]  /*07b0*/  LOP3.LUT R10, R7, R0, R10, 0xf6, !PT ;  /* 0x00000000070a7212 */ /* 0x000fe200078ef60a */
[----:B------:R-:W-:Y:S01]  /*07c0*/  IMAD.IADD R12, R4, 0x1, -R234 ;  /* 0x00000001040c7824 */ /* 0x000fe200078e0aea */
[----:B------:R-:W-:Y:S01]  /*07d0*/  IADD3 R0, R29, UR6, RZ ;  /* 0x000000061d007c10 */ /* 0x000fe2000fffe0ff */
[----:B------:R-:W-:Y:S01]  /*07e0*/  IMAD R14, R32, c[0x0][0x1dc], R14 ;  /* 0x00007700200e7a24 */ /* 0x000fe200078e020e */
[----:B------:R-:W-:Y:S01]  /*07f0*/  LEA R232, P1, R28, c[0x0][0x160], 0x1 ;  /* 0x000058001ce87a11 */ /* 0x000fe200078208ff */
[----:B------:R-:W-:Y:S01]  /*0800*/  IMAD.WIDE.U32 R26, R32, c[0x0][0x1d8], R26 ;  /* 0x00007600201a7a25 */ /* 0x000fe200078e001a */
[----:B------:R-:W-:Y:S02]  /*0810*/  ISETP.LT.OR P3, PT, R12, 0x1, P6 ;  /* 0x000000010c00780c */ /* 0x000fe40003761670 */
[----:B------:R-:W-:Y:S01]  /*0820*/  LEA.HI.X R233, R28, c[0x0][0x164], R0, 0x1, P1 ;  /* 0x000059001ce97a11 */ /* 0x000fe200008f0c00 */
[----:B------:R-:W-:Y:S01]  /*0830*/  IMAD.WIDE.U32 R24, R24, c[0x0][0x218], R22 ;  /* 0x0000860018187a25 */ /* 0x000fe200078e0016 */
[----:B------:R-:W-:-:S02]  /*0840*/  LEA R22, P0, R26, c[0x0][0x1c0], 0x1 ;  /* 0x000070001a167a11 */ /* 0x000fc400078008ff */
[----:B------:R-:W-:Y:S01]  /*0850*/  ISETP.LT.OR P2, PT, R12, 0x1, P4 ;  /* 0x000000010c00780c */ /* 0x000fe20002741670 */
[----:B------:R-:W-:Y:S01]  /*0860*/  IMAD.IADD R14, R27, 0x1, R14 ;  /* 0x000000011b0e7824 */ /* 0x000fe200078e020e */
[----:B------:R-:W-:Y:S01]  /*0870*/  IADD3 R0, R25, UR4, RZ ;  /* 0x0000000419007c10 */ /* 0x000fe2000fffe0ff */
[----:B------:R-:W-:Y:S01]  /*0880*/  ULDC.64 UR4, c[0x0][0x1d8] ;  /* 0x0000760000047ab9 */ /* 0x000fe20000000a00 */
[----:B------:R-:W-:Y:S01]  /*0890*/  IMAD.SHL.U32 R10, R10, 0x2, RZ ;  /* 0x000000020a0a7824 */ /* 0x000fe200078e00ff */
[----:B------:R-:W-:Y:S01]  /*08a0*/  USHF.L.U32 UR7, UR4, 0x6, URZ ;  /* 0x0000000604077899 */ /* 0x000fe2000800063f */
[----:B------:R-:W-:Y:S01]  /*08b0*/  LEA.HI.X R23, R26, c[0x0][0x1c4], R14, 0x1, P0 ;  /* 0x000071001a177a11 */ /* 0x000fe200000f0c0e */
[----:B------:R-:W-:Y:S01]  /*08c0*/  USHF.L.U64.HI UR6, UR4, UR15, UR5 ;  /* 0x0000000f04067299 */ /* 0x000fe20008010205 */
[----:B------:R-:W-:Y:S01]  /*08d0*/  LEA R230, P0, R24, c[0x0][0x1f0], 0x1 ;  /* 0x00007c0018e67a11 */ /* 0x000fe200078008ff */
[----:B------:R-:W-:Y:S01]  /*08e0*/  IMAD R6, R33, c[0x0][0x1a8], RZ ;  /* 0x00006a0021067a24 */ /* 0x000fe200078e02ff */
[----:B------:R-:W-:Y:S01]  /*08f0*/  ISETP.LT.OR P5, PT, R12, 0x21, P6 ;  /* 0x000000210c00780c */ /* 0x000fe200037a1670 */
[----:B------:R1:W-:Y:S01]  /*0900*/  LDGSTS.E.BYPASS.LTC128B.128 [R10+0x8080], [R22.64], !P3 ;  /* 0x08080000160a7fae */ /* 0x0003e2000d901d56 */
[----:B------:R-:W-:Y:S01]  /*0910*/  LEA.HI.X R231, R24, c[0x0][0x1f4], R0, 0x1, P0 ;  /* 0x00007d0018e77a11 */ /* 0x000fe200000f0c00 */
[----:B------:R-:W-:Y:S01]  /*0920*/  IMAD.U32 R0, RZ, RZ, UR7 ;  /* 0x00000007ff007e24 */ /* 0x000fe2000f8e00ff */
[----:B------:R-:W-:Y:S01]  /*0930*/  IADD3 R24, P0, R22, UR7, RZ ;  /* 0x0000000716187c10 */ /* 0x000fe2000ff1e0ff */
[----:B------:R1:W-:Y:S01]  /*0940*/  LDGSTS.E.BYPASS.LTC128B.128 [R10+0xc080], [R22.64+0x80], !P2 ;  /* 0x0c080080160a7fae */ /* 0x0003e2000d101d56 */
[----:B------:R-:W-:Y:S01]  /*0950*/  ISETP.LT.OR P3, PT, R12, 0x21, P4 ;  /* 0x000000210c00780c */ /* 0x000fe20002761670 */
[C---:B------:R-:W-:Y:S01]  /*0960*/  IMAD R6, R32.reuse, c[0x0][0x1ac], R6 ;  /* 0x00006b0020067a24 */ /* 0x040fe200078e0206 */
[----:B------:R-:W-:Y:S01]  /*0970*/  IADD3.X R25, R23, UR6, RZ, P0, !PT ;  /* 0x0000000617197c10 */ /* 0x000fe200087fe4ff */
[----:B------:R-:W-:Y:S01]  /*0980*/  IMAD.WIDE.U32 R20, R32, c[0x0][0x1a8], R20 ;  /* 0x00006a0020147a25 */ /* 0x000fe200078e0014 */
[----:B------:R-:W-:Y:S01]  /*0990*/  UIADD3 UR4, UP0, UR7, 0x80, URZ ;  /* 0x0000008007047890 */ /* 0x000fe2000ff1e03f */
[----:B------:R-:W-:-:S02]  /*09a0*/  IADD3 R240, R10, 0x10080, RZ ;  /* 0x000100800af07810 */ /* 0x000fc40007ffe0ff */
[----:B------:R2:W-:Y:S01]  /*09b0*/  LDGSTS.E.BYPASS.LTC128B.128 [R10+0x9080], [R24.64], !P5 ;  /* 0x09080000180a7fae */ /* 0x0005e2000e901d56 */
[----:B------:R-:W-:Y:S01]  /*09c0*/  IMAD.IADD R6, R21, 0x1, R6 ;  /* 0x0000000115067824 */ /* 0x000fe200078e0206 */
[----:B------:R-:W-:Y:S01]  /*09d0*/  LEA R14, P2, R20, c[0x0][0x190], 0x1 ;  /* 0x00006400140e7a11 */ /* 0x000fe200078408ff */
[----:B------:R-:W-:Y:S01]  /*09e0*/  UIADD3.X UR8, URZ, UR6, URZ, UP0, !UPT ;  /* 0x000000063f087290 */ /* 0x000fe200087fe43f */
[----:B------:R-:W-:Y:S02]  /*09f0*/  ISETP.LT.OR P5, PT, R12, 0x41, P4 ;  /* 0x000000410c00780c */ /* 0x000fe400027a1670 */
[----:B------:R-:W-:Y:S02]  /*0a00*/  LEA.HI.X R15, R20, c[0x0][0x194], R6, 0x1, P2 ;  /* 0x00006500140f7a11 */ /* 0x000fe400010f0c06 */
[----:B------:R-:W-:Y:S02]  /*0a10*/  ISETP.LT.OR P2, PT, R12, 0x61, P4 ;  /* 0x000000610c00780c */ /* 0x000fe40002741670 */
[----:B------:R-:W-:-:S02]  /*0a20*/  IADD3 R239, R10, 0x18080, RZ ;  /* 0x000180800aef7810 */ /* 0x000fc40007ffe0ff */
[----:B-1----:R-:W-:-:S04]  /*0a30*/  IADD3 R22, P1, P0, R0, 0x80, R22 ;  /* 0x0000008000167810 */ /* 0x002fc8000783e016 */
[----:B------:R-:W-:Y:S02]  /*0a40*/  IADD3.X R23, RZ, UR6, R23, P1, P0 ;  /* 0x00000006ff177c10 */ /* 0x000fe40008fe0417 */
[----:B------:R-:W-:Y:S02]  /*0a50*/  ISETP.LT.OR P0, PT, R12, 0x41, P6 ;  /* 0x000000410c00780c */ /* 0x000fe40003701670 */
[----:B------:R-:W-:Y:S01]  /*0a60*/  IADD3 R20, P1, R24, UR7, RZ ;  /* 0x0000000718147c10 */ /* 0x000fe2000ff3e0ff */
[----:B------:R1:W-:Y:S01]  /*0a70*/  LDGSTS.E.BYPASS.LTC128B.128 [R10+0xd080], [R22.64], !P3 ;  /* 0x0d080000160a7fae */ /* 0x0003e2000d901d56 */
[----:B------:R-:W-:Y:S02]  /*0a80*/  P2R R0, PR, RZ, 0x1 ;  /* 0x00000001ff007803 */ /* 0x000fe40000000000 */
[----:B------:R-:W-:Y:S02]  /*0a90*/  ISETP.LT.OR P3, PT, R12, 0x61, P6 ;  /* 0x000000610c00780c */ /* 0x000fe40003761670 */
[----:B------:R-:W-:-:S02]  /*0aa0*/  ISETP.NE.AND P6, PT, R0, RZ, PT ;  /* 0x000000ff0000720c */ /* 0x000fc40003fc5270 */
[----:B------:R-:W-:-:S11]  /*0ab0*/  IADD3.X R21, R25, UR6, RZ, P1, !PT ;  /* 0x0000000619157c10 */ /* 0x000fd60008ffe4ff */
[----:B------:R3:W-:Y:S01]  /*0ac0*/  LDGSTS.E.BYPASS.LTC128B.128 [R10+0xa080], [R20.64], !P6 ;  /* 0x0a080000140a7fae */ /* 0x0007e2000f101d56 */
[----:B-1----:R-:W-:Y:S02]  /*0ad0*/  IADD3 R22, P0, R24, UR4, RZ ;  /* 0x0000000418167c10 */ /* 0x002fe4000ff1e0ff */
[----:B--2---:R-:W-:Y:S02]  /*0ae0*/  IADD3 R24, P1, R20, UR7, RZ ;  /* 0x0000000714187c10 */ /* 0x004fe4000ff3e0ff */
[----:B------:R-:W-:Y:S02]  /*0af0*/  IADD3.X R23, R25, UR8, RZ, P0, !PT ;  /* 0x0000000819177c10 */ /* 0x000fe400087fe4ff */
[----:B------:R-:W-:-:S03]  /*0b00*/  IADD3.X R25, R21, UR6, RZ, P1, !PT ;  /* 0x0000000615197c10 */ /* 0x000fc60008ffe4ff */
[----:B------:R1:W-:Y:S04]  /*0b10*/  LDGSTS.E.BYPASS.LTC128B.128 [R10+0xe080], [R22.64], !P5 ;  /* 0x0e080000160a7fae */ /* 0x0003e8000e901d56 */
[----:B------:R2:W-:Y:S01]  /*0b20*/  LDGSTS.E.BYPASS.LTC128B.128 [R10+0xb080], [R24.64], !P3 ;  /* 0x0b080000180a7fae */ /* 0x0005e2000d901d56 */
[----:B------:R-:W-:Y:S02]  /*0b30*/  ISETP.GE.AND P3, PT, R18, c[0x0][0x19c], PT ;  /* 0x0000670012007a0c */ /* 0x000fe40003f66270 */
[----:B---3--:R-:W-:Y:S01]  /*0b40*/  IADD3 R20, P0, R20, UR4, RZ ;  /* 0x0000000414147c10 */ /* 0x008fe2000ff1e0ff */
[----:B------:R-:W-:Y:S01]  /*0b50*/  ULDC.64 UR4, c[0x0][0x1a8] ;  /* 0x00006a0000047ab9 */ /* 0x000fe20000000a00 */
[C---:B------:R-:W-:Y:S01]  /*0b60*/  ISETP.LT.OR P6, PT, R12.reuse, 0x1, P3 ;  /* 0x000000010c00780c */ /* 0x040fe20001fc1670 */
[----:B------:R-:W-:Y:S01]  /*0b70*/  USHF.L.U32 UR6, UR4, 0x6, URZ ;  /* 0x0000000604067899 */ /* 0x000fe2000800063f */
[----:B------:R-:W-:Y:S01]  /*0b80*/  IADD3.X R21, R21, UR8, RZ, P0, !PT ;  /* 0x0000000815157c10 */ /* 0x000fe200087fe4ff */
[----:B------:R-:W-:Y:S01]  /*0b90*/  USHF.L.U64.HI UR5, UR4, UR15, UR5 ;  /* 0x0000000f04057299 */ /* 0x000fe20008010205 */
[----:B------:R-:W-:Y:S01]  /*0ba0*/  ISETP.LT.OR P4, PT, R12, 0x21, P3 ;  /* 0x000000210c00780c */ /* 0x000fe20001f81670 */
[----:B------:R-:W-:-:S02]  /*0bb0*/  UIADD3 UR4, UP0, UR6, 0x80, URZ ;  /* 0x0000008006047890 */ /* 0x000fc4000ff1e03f */
[----:B------:R-:W-:Y:S01]  /*0bc0*/  IMAD.U32 R0, RZ, RZ, UR6 ;  /* 0x00000006ff007e24 */ /* 0x000fe2000f8e00ff */
[----:B------:R3:W-:Y:S01]  /*0bd0*/  LDGSTS.E.BYPASS.LTC128B.128 [R10+0xf080], [R20.64], !P2 ;  /* 0x0f080000140a7fae */ /* 0x0007e2000d101d56 */
[----:B------:R-:W-:Y:S01]  /*0be0*/  ISETP.GE.AND P2, PT, R11, c[0x0][0x19c], PT ;  /* 0x000067000b007a0c */ /* 0x000fe20003f46270 */
[----:B------:R-:W-:-:S03]  /*0bf0*/  UIADD3.X UR7, URZ, UR5, URZ, UP0, !UPT ;  /* 0x000000053f077290 */ /* 0x000fc600087fe43f */
[C---:B------:R-:W-:Y:S01]  /*0c00*/  ISETP.LT.OR P5, PT, R12.reuse, 0x1, P2 ;  /* 0x000000010c00780c */ /* 0x040fe200017a1670 */
[----:B------:R4:W-:Y:S01]  /*0c10*/  LDGSTS.E.BYPASS.LTC128B.128 [R10+0x80], [R14.64], !P6 ;  /* 0x000800000e0a7fae */ /* 0x0009e2000f101d56 */
[----:B------:R-:W-:Y:S02]  /*0c20*/  ISETP.LT.OR P6, PT, R12, 0x61, P3 ;  /* 0x000000610c00780c */ /* 0x000fe40001fc1670 */
[----:B-1----:R-:W-:-:S04]  /*0c30*/  IADD3 R22, P1, P0, R0, 0x80, R14 ;  /* 0x0000008000167810 */ /* 0x002fc8000783e00e */
[----:B------:R-:W-:Y:S02]  /*0c40*/  IADD3.X R23, RZ, UR5, R15, P1, P0 ;  /* 0x00000005ff177c10 */ /* 0x000fe40008fe040f */
[----:B------:R-:W-:-:S03]  /*0c50*/  ISETP.LT.OR P1, PT, R12, 0x21, P2 ;  /* 0x000000210c00780c */ /* 0x000fc60001721670 */
[----:B------:R4:W-:Y:S01]  /*0c60*/  LDGSTS.E.BYPASS.LTC128B.128 [R10+0x4080], [R14.64+0x80], !P5 ;  /* 0x040800800e0a7fae */ /* 0x0009e2000e901d56 */
[----:B------:R-:W-:Y:S02]  /*0c70*/  ISETP.LT.OR P5, PT, R12, 0x61, P2 ;  /* 0x000000610c00780c */ /* 0x000fe400017a1670 */
[----:B---3--:R-:W-:-:S04]  /*0c80*/  IADD3 R20, P0, R14, UR6, RZ ;  /* 0x000000060e147c10 */ /* 0x008fc8000ff1e0ff */
[----:B------:R-:W-:-:S05]  /*0c90*/  IADD3.X R21, R15, UR5, RZ, P0, !PT ;  /* 0x000000050f157c10 */ /* 0x000fca00087fe4ff */
[----:B------:R1:W-:Y:S01]  /*0ca0*/  LDGSTS.E.BYPASS.LTC128B.128 [R10+0x1080], [R20.64], !P4 ;  /* 0x01080000140a7fae */ /* 0x0003e2000e101d56 */
[----:B------:R-:W-:Y:S02]  /*0cb0*/  ISETP.LT.OR P4, PT, R12, 0x41, P3 ;  /* 0x000000410c00780c */ /* 0x000fe40001f81670 */
[----:B------:R-:W-:Y:S01]  /*0cc0*/  ISETP.GE.AND P3, PT, R11, c[0x0][0x16c], PT ;  /* 0x00005b000b007a0c */ /* 0x000fe20003f66270 */
[----:B------:R3:W-:Y:S01]  /*0cd0*/  LDGSTS.E.BYPASS.LTC128B.128 [R10+0x5080], [R22.64], !P1 ;  /* 0x05080000160a7fae */ /* 0x0007e2000c901d56 */
[----:B------:R-:W-:Y:S02]  /*0ce0*/  ISETP.GE.AND P1, PT, R18, c[0x0][0x16c], PT ;  /* 0x00005b0012007a0c */ /* 0x000fe40003f26270 */
[----:B------:R-:W-:Y:S02]  /*0cf0*/  SEL R6, RZ, 0x2, P3 ;  /* 0x00000002ff067807 */ /* 0x000fe40001800000 */
[----:B----4-:R-:W-:-:S04]  /*0d00*/  IADD3 R14, P0, R20, UR6, RZ ;  /* 0x00000006140e7c10 */ /* 0x010fc8000ff1e0ff */
[----:B------:R-:W-:-:S05]  /*0d10*/  IADD3.X R15, R21, UR5, RZ, P0, !PT ;  /* 0x00000005150f7c10 */ /* 0x000fca00087fe4ff */
[----:B------:R-:W-:Y:S01]  /*0d20*/  @P1 LOP3.LUT R227, R227, 0x10, RZ, 0xfc, !PT ;  /* 0x00000010e3e31812 */ /* 0x000fe200078efcff */
[----:B------:R4:W-:Y:S01]  /*0d30*/  LDGSTS.E.BYPASS.LTC128B.128 [R10+0x2080], [R14.64], !P4 ;  /* 0x020800000e0a7fae */ /* 0x0009e2000e101d56 */
[----:B------:R-:W-:Y:S02]  /*0d40*/  ISETP.LT.OR P1, PT, R12, 0x41, P2 ;  /* 0x000000410c00780c */ /* 0x000fe40001721670 */
[C---:B------:R-:W-:Y:S02]  /*0d50*/  LOP3.LUT P2, RZ, R227.reuse, 0x10, RZ, 0xc0, !PT ;  /* 0x00000010e3ff7812 */ /* 0x040fe4000784c0ff */
[----:B------:R-:W-:Y:S02]  /*0d60*/  LOP3.LUT R227, R227, 0xfffffff7, RZ, 0xc0, !PT ;  /* 0xfffffff7e3e37812 */ /* 0x000fe400078ec0ff */
[----:B------:R-:W-:Y:S02]  /*0d70*/  SEL R0, RZ, 0x1, P2 ;  /* 0x00000001ff007807 */ /* 0x000fe40001000000 */
[----:B------:R-:W-:-:S02]  /*0d80*/  @P3 LOP3.LUT R227, R227, 0x8, RZ, 0xfc, !PT ;  /* 0x00000008e3e33812 */ /* 0x000fc400078efcff */
[----:B---3--:R-:W-:Y:S01]  /*0d90*/  IADD3 R22, P0, R20, UR4, RZ ;  /* 0x0000000414167c10 */ /* 0x008fe2000ff1e0ff */
[----:B------:R-:W-:Y:S01]  /*0da0*/  IMAD.IADD R0, R6, 0x1, R0 ;  /* 0x0000000106007824 */ /* 0x000fe200078e0200 */
[----:B------:R-:W-:Y:S02]  /*0db0*/  LOP3.LUT R227, R227, 0xfffffffb, RZ, 0xc0, !PT ;  /* 0xfffffffbe3e37812 */ /* 0x000fe400078ec0ff */
[----:B------:R-:W-:Y:S02]  /*0dc0*/  IADD3.X R23, R21, UR7, RZ, P0, !PT ;  /* 0x0000000715177c10 */ /* 0x000fe400087fe4ff */
[----:B-1----:R-:W-:Y:S01]  /*0dd0*/  IADD3 R20, P0, R14, UR6, RZ ;  /* 0x000000060e147c10 */ /* 0x002fe2000ff1e0ff */
[----:B------:R-:W-:Y:S01]  /*0de0*/  UMOV UR6, 0x5 ;  /* 0x0000000500067882 */ /* 0x000fe20000000000 */
[----:B------:R-:W-:Y:S01]  /*0df0*/  LOP3.LUT P3, RZ, R0, 0x2, RZ, 0xc0, !PT ;  /* 0x0000000200ff7812 */ /* 0x000fe2000786c0ff */
[----:B------:R1:W-:Y:S01]  /*0e00*/  LDGSTS.E.BYPASS.LTC128B.128 [R10+0x6080], [R22.64], !P1 ;  /* 0x06080000160a7fae */ /* 0x0003e2000c901d56 */
[----:B------:R-:W-:-:S02]  /*0e10*/  IADD3.X R21, R15, UR5, RZ, P0, !PT ;  /* 0x000000050f157c10 */ /* 0x000fc400087fe4ff */
[----:B------:R-:W-:Y:S02]  /*0e20*/  LOP3.LUT P0, RZ, R0, 0x1, RZ, 0xc0, !PT ;  /* 0x0000000100ff7812 */ /* 0x000fe4000780c0ff */
[----:B------:R-:W-:Y:S01]  /*0e30*/  IADD3 R0, -R234, c[0x0][0x168], RZ ;  /* 0x00005a00ea007a10 */ /* 0x000fe20007ffe1ff */
[----:B------:R3:W-:Y:S01]  /*0e40*/  LDGSTS.E.BYPASS.LTC128B.128 [R10+0x3080], [R20.64], !P6 ;  /* 0x03080000140a7fae */ /* 0x0007e2000f101d56 */
[----:B----4-:R-:W-:Y:S01]  /*0e50*/  IADD3 R14, P1, R14, UR4, RZ ;  /* 0x000000040e0e7c10 */ /* 0x010fe2000ff3e0ff */
[----:B------:R-:W-:Y:S01]  /*0e60*/  ULDC.64 UR4, c[0x0][0x178] ;  /* 0x00005e0000047ab9 */ /* 0x000fe20000000a00 */
[C---:B------:R-:W-:Y:S01]  /*0e70*/  ISETP.LT.OR P2, PT, R0.reuse, 0x1, !P0 ;  /* 0x000000010000780c */ /* 0x040fe20004741670 */
[----:B------:R-:W-:Y:S01]  /*0e80*/  USHF.L.U32 UR16, UR4, 0x6, URZ ;  /* 0x0000000604107899 */ /* 0x000fe2000800063f */
[----:B------:R-:W-:Y:S01]  /*0e90*/  IADD3.X R15, R15, UR7, RZ, P1, !PT ;  /* 0x000000070f0f7c10 */ /* 0x000fe20008ffe4ff */
[----:B------:R-:W-:Y:S01]  /*0ea0*/  USHF.L.U64.HI UR15, UR4, UR15, UR5 ;  /* 0x0000000f040f7299 */ /* 0x000fe20008010205 */
[----:B------:R-:W-:-:S02]  /*0eb0*/  ISETP.LT.OR P4, PT, R0, 0x1, !P3 ;  /* 0x000000010000780c */ /* 0x000fc40005f81670 */
[----:B------:R-:W-:Y:S01]  /*0ec0*/  ISETP.GE.AND P6, PT, R11, c[0x0][0x1fc], PT ;  /* 0x00007f000b007a0c */ /* 0x000fe20003fc6270 */
[----:B------:R4:W-:Y:S01]  /*0ed0*/  LDGSTS.E.BYPASS.LTC128B.128 [R10+0x7080], [R14.64], !P5 ;  /* 0x070800000e0a7fae */ /* 0x0009e2000e901d56 */
[----:B------:R-:W-:Y:S01]  /*0ee0*/  ISETP.GE.AND P5, PT, R18, c[0x0][0x1fc], PT ;  /* 0x00007f0012007a0c */ /* 0x000fe20003fa6270 */
[----:B------:R-:W-:Y:S01]  /*0ef0*/  IMAD.U32 R6, RZ, RZ, UR16 ;  /* 0x00000010ff067e24 */ /* 0x000fe2000f8e00ff */
[----:B------:R-:W-:Y:S01]  /*0f00*/  SEL R12, RZ, 0x2, P6 ;  /* 0x00000002ff0c7807 */ /* 0x000fe20003000000 */
[----:B------:R-:W0:Y:S01]  /*0f10*/  LDGDEPBAR ;  /* 0x00000000000079af */ /* 0x000e220000000000 */
[----:B------:R-:W-:Y:S01]  /*0f20*/  ISETP.LT.OR P3, PT, R0, 0x21, !P3 ;  /* 0x000000210000780c */ /* 0x000fe20005f61670 */
[----:B------:R-:W-:Y:S02]  /*0f30*/  ULDC.64 UR4, c[0x0][0x208] ;  /* 0x0000820000047ab9 */ /* 0x000fe40000000a00 */
[----:B------:R2:W-:Y:S01]  /*0f40*/  LDGSTS.E.BYPASS.LTC128B.128 [R10+0x10080], [R232.64], !P2 ;  /* 0x10080000e80a7fae */ /* 0x0005e2000d101d56 */
[----:B------:R-:W-:-:S02]  /*0f50*/  USHF.L.U32 UR7, UR4, 0x5, URZ ;  /* 0x0000000504077899 */ /* 0x000fc4000800063f */
[----:B------:R-:W-:Y:S01]  /*0f60*/  USHF.L.U64.HI UR5, UR4, UR6, UR5 ;  /* 0x0000000604057299 */ /* 0x000fe20008010205 */
[----:B------:R2:W-:Y:S01]  /*0f70*/  LDGSTS.E.BYPASS.LTC128B.128 [R10+0x12080], [R232.64+0x80], !P4 ;  /* 0x12080080e80a7fae */ /* 0x0005e2000e101d56 */
[----:B------:R-:W-:Y:S01]  /*0f80*/  ISETP.LT.OR P4, PT, R0, 0x21, !P0 ;  /* 0x000000210000780c */ /* 0x000fe20004781670 */
[----:B------:R-:W-:Y:S01]  /*0f90*/  USHF.L.U32 UR4, UR7, 0x1, URZ ;  /* 0x0000000107047899 */ /* 0x000fe2000800063f */
[----:B------:R-:W-:Y:S01]  /*0fa0*/  @P5 LOP3.LUT R227, R227, 0x4, RZ, 0xfc, !PT ;  /* 0x00000004e3e35812 */ /* 0x000fe200078efcff */
[----:B------:R-:W-:Y:S01]  /*0fb0*/  USHF.L.U64.HI UR5, UR7, 0x1, UR5 ;  /* 0x0000000107057899 */ /* 0x000fe20008010205 */
[----:B---3--:R-:W-:Y:S02]  /*0fc0*/  IADD3 R20, P0, R232, UR16, RZ ;  /* 0x00000010e8147c10 */ /* 0x008fe4000ff1e0ff */
[----:B------:R-:W-:Y:S01]  /*0fd0*/  LOP3.LUT R227, R227, 0xfffffffd, RZ, 0xc0, !PT ;  /* 0xfffffffde3e37812 */ /* 0x000fe200078ec0ff */
[----:B------:R-:W-:Y:S01]  /*0fe0*/  ULDC UR7, c[0x0][0x168] ;  /* 0x00005a0000077ab9 */ /* 0x000fe20000000800 */
[----:B------:R-:W-:Y:S01]  /*0ff0*/  IADD3.X R21, R233, UR15, RZ, P0, !PT ;  /* 0x0000000fe9157c10 */ /* 0x000fe200087fe4ff */
[----:B------:R-:W-:Y:S01]  /*1000*/  UISETP.GE.AND UP0, UPT, UR7, 0x41, UPT ;  /* 0x000000410700788c */ /* 0x000fe2000bf06270 */
[----:B------:R-:W-:-:S02]  /*1010*/  @P6 LOP3.LUT R227, R227, 0x2, RZ, 0xfc, !PT ;  /* 0x00000002e3e36812 */ /* 0x000fc400078efcff */
[----:B------:R-:W-:Y:S01]  /*1020*/  ISETP.GT.AND P6, PT, R228, 0xf, PT ;  /* 0x0000000fe400780c */ /* 0x000fe20003fc4270 */
[----:B------:R3:W-:Y:S01]  /*1030*/  LDGSTS.E.BYPASS.LTC128B.128 [R10+0x11080], [R20.64], !P4 ;  /* 0x11080000140a7fae */ /* 0x0007e2000e101d56 */
[----:B----4-:R-:W-:Y:S02]  /*1040*/  IADD3 R14, P2, P1, R6, 0x80, R232 ;  /* 0x00000080060e7810 */ /* 0x010fe4000795e0e8 */
[----:B------:R-:W-:Y:S02]  /*1050*/  SEL R6, RZ, 0x1, P5 ;  /* 0x00000001ff067807 */ /* 0x000fe40002800000 */
[----:B------:R-:W-:-:S03]  /*1060*/  IADD3.X R15, RZ, UR15, R233, P2, P1 ;  /* 0x0000000fff0f7c10 */ /* 0x000fc600097e24e9 */
[----:B------:R-:W-:Y:S02]  /*1070*/  IMAD.IADD R6, R12, 0x1, R6 ;  /* 0x000000010c067824 */ /* 0x000fe400078e0206 */
[----:B------:R4:W-:Y:S03]  /*1080*/  LDGSTS.E.BYPASS.LTC128B.128 [R10+0x13080], [R14.64], !P3 ;  /* 0x130800000e0a7fae */ /* 0x0009e6000d901d56 */
[----:B------:R-:W-:Y:S02]  /*1090*/  LOP3.LUT P1, RZ, R6, 0x1, RZ, 0xc0, !PT ;  /* 0x0000000106ff7812 */ /* 0x000fe4000782c0ff */
[----:B---3--:R-:W-:-:S04]  /*10a0*/  LEA R20, P0, R5, c[0x0][0x258], 0x2 ;  /* 0x0000960005147a11 */ /* 0x008fc800078010ff */
[----:B------:R-:W-:Y:S01]  /*10b0*/  LEA.HI.X R21, R5, c[0x0][0x25c], R3, 0x2, P0 ;  /* 0x0000970005157a11 */ /* 0x000fe200000f1403 */
[----:B------:R-:W-:Y:S01]  /*10c0*/  @!P6 IMAD.SHL.U32 R3, R228, 0x10, RZ ;  /* 0x00000010e403e824 */ /* 0x000fe200078e00ff */
[----:B------:R-:W-:Y:S02]  /*10d0*/  ISETP.LT.OR P0, PT, R0, 0x1, !P1 ;  /* 0x000000010000780c */ /* 0x000fe40004f01670 */
[----:B------:R-:W-:Y:S02]  /*10e0*/  LEA.HI R5, R2, R228, RZ, 0x4 ;  /* 0x000000e402057211 */ /* 0x000fe400078f20ff */
[----:B------:R3:W-:Y:S02]  /*10f0*/  @!P6 LDGSTS.E.BYPASS.LTC128B.128 [R3+0x20080], [R20.64] ;  /* 0x200800001403efae */ /* 0x0007e4000b901d56 */
[----:B------:R-:W-:Y:S02]  /*1100*/  LOP3.LUT R17, R5, 0xfffffff0, RZ, 0xc0, !PT ;  /* 0xfffffff005117812 */ /* 0x000fe400078ec0ff */
[----:B------:R-:W0:Y:S01]  /*1110*/  LDGDEPBAR ;  /* 0x00000000000079af */ /* 0x000e220000000000 */
[----:B-1----:R-:W-:-:S02]  /*1120*/  SHF.R.S32.HI R22, RZ, 0x4, R5 ;  /* 0x00000004ff167819 */ /* 0x002fc40000011405 */
[----:B------:R-:W-:Y:S02]  /*1130*/  IMAD.IADD R17, R228, 0x1, -R17 ;  /* 0x00000001e4117824 */ /* 0x000fe400078e0a11 */
[----:B------:R2:W-:Y:S01]  /*1140*/  LDGSTS.E.BYPASS.LTC128B.128 [R10+0x18080], [R230.64], !P0 ;  /* 0x18080000e60a7fae */ /* 0x0005e2000c101d56 */
[----:B----4-:R-:W-:Y:S02]  /*1150*/  IADD3 R14, P0, R230, UR4, RZ ;  /* 0x00000004e60e7c10 */ /* 0x010fe4000ff1e0ff */
[----:B------:R-:W-:Y:S02]  /*1160*/  LEA.HI R5, R5, R22, RZ, 0x1 ;  /* 0x0000001605057211 */ /* 0x000fe400078f08ff */
[----:B------:R-:W-:Y:S02]  /*1170*/  IADD3.X R15, R231, UR5, RZ, P0, !PT ;  /* 0x00000005e70f7c10 */ /* 0x000fe400087fe4ff */
[----:B------:R-:W-:Y:S02]  /*1180*/  LOP3.LUT P0, RZ, R6, 0x2, RZ, 0xc0, !PT ;  /* 0x0000000206ff7812 */ /* 0x000fe4000780c0ff */
[----:B------:R-:W-:-:S02]  /*1190*/  LEA.HI R6, R2, R228, RZ, 0x5 ;  /* 0x000000e402067211 */ /* 0x000fc400078f28ff */
[----:B------:R-:W-:Y:S02]  /*11a0*/  ISETP.LT.OR P2, PT, R0, 0x1, !P0 ;  /* 0x000000010000780c */ /* 0x000fe40004741670 */
[----:B------:R-:W-:Y:S02]  /*11b0*/  LEA.HI R2, R2, R228, RZ, 0x2 ;  /* 0x000000e402027211 */ /* 0x000fe400078f10ff */
[----:B------:R-:W-:Y:S02]  /*11c0*/  LOP3.LUT R5, R5, 0xfffffffe, RZ, 0xc0, !PT ;  /* 0xfffffffe05057812 */ /* 0x000fe400078ec0ff */
[--C-:B------:R-:W-:Y:S02]  /*11d0*/  SHF.R.S32.HI R12, RZ, 0x1f, R2.reuse ;  /* 0x0000001fff0c7819 */ /* 0x100fe40000011402 */
[----:B---3--:R-:W-:Y:S01]  /*11e0*/  SHF.R.S32.HI R21, RZ, 0x2, R2 ;  /* 0x00000002ff157819 */ /* 0x008fe20000011402 */
[----:B------:R-:W-:Y:S01]  /*11f0*/  IMAD.IADD R5, R22, 0x1, -R5 ;  /* 0x0000000116057824 */ /* 0x000fe200078e0a05 */
[----:B------:R-:W-:Y:S01]  /*1200*/  SHF.R.S32.HI R20, RZ, 0x5, R6 ;  /* 0x00000005ff147819 */ /* 0x000fe20000011406 */
[----:B------:R-:W-:Y:S01]  /*1210*/  IMAD.SHL.U32 R22, R8, 0x8, RZ ;  /* 0x0000000808167824 */ /* 0x000fe200078e00ff */
[----:B------:R-:W-:Y:S01]  /*1220*/  LEA.HI R12, R12, R21, RZ, 0x3 ;  /* 0x000000150c0c7211 */ /* 0x000fe200078f18ff */
[----:B------:R2:W-:Y:S01]  /*1230*/  LDGSTS.E.BYPASS.LTC128B.128 [R10+0x1a080], [R230.64+0x80], !P2 ;  /* 0x1a080080e60a7fae */ /* 0x0005e2000d101d56 */
[C---:B------:R-:W-:Y:S01]  /*1240*/  ISETP.LT.OR P2, PT, R0.reuse, 0x21, !P1 ;  /* 0x000000210000780c */ /* 0x040fe20004f41670 */
[C---:B------:R-:W-:Y:S01]  /*1250*/  IMAD.SHL.U32 R218, R5.reuse, 0x8, RZ ;  /* 0x0000000805da7824 */ /* 0x040fe200078e00ff */
[----:B------:R-:W-:Y:S01]  /*1260*/  ISETP.LT.OR P1, PT, R0, 0x21, !P0 ;  /* 0x000000210000780c */ /* 0x000fe20004721670 */
[----:B------:R-:W-:Y:S01]  /*1270*/  IMAD.SHL.U32 R217, R5, 0x20, RZ ;  /* 0x0000002005d97824 */ /* 0x000fe200078e00ff */
[----:B------:R-:W-:-:S02]  /*1280*/  SHF.R.S32.HI R0, RZ, 0x1f, R17 ;  /* 0x0000001fff007819 */ /* 0x000fc40000011411 */
[----:B------:R-:W-:Y:S02]  /*1290*/  LEA.HI R3, R6, R20, RZ, 0x1 ;  /* 0x0000001406037211 */ /* 0x000fe400078f08ff */
[----:B------:R-:W-:Y:S02]  /*12a0*/  LEA.HI R0, R0, R17, RZ, 0x3 ;  /* 0x0000001100007211 */ /* 0x000fe400078f18ff */
[----:B------:R-:W-:Y:S02]  /*12b0*/  LOP3.LUT R12, R12, 0xfffffff8, RZ, 0xc0, !PT ;  /* 0xfffffff80c0c7812 */ /* 0x000fe400078ec0ff */
[----:B------:R-:W-:Y:S01]  /*12c0*/  LOP3.LUT R3, R3, 0xfffffffe, RZ, 0xc0, !PT ;  /* 0xfffffffe03037812 */ /* 0x000fe200078ec0ff */
[----:B------:R2:W-:Y:S01]  /*12d0*/  LDGSTS.E.BYPASS.LTC128B.128 [R10+0x19080], [R14.64], !P2 ;  /* 0x190800000e0a7fae */ /* 0x0005e2000d101d56 */
[----:B------:R-:W-:Y:S01]  /*12e0*/  LOP3.LUT R226, R0, 0xfffffff8, RZ, 0xc0, !PT ;  /* 0xfffffff800e27812 */ /* 0x000fe200078ec0ff */
[----:B------:R-:W-:Y:S01]  /*12f0*/  IMAD.IADD R12, R21, 0x1, -R12 ;  /* 0x00000001150c7824 */ /* 0x000fe200078e0a0c */
[----:B------:R-:W-:Y:S01]  /*1300*/  LOP3.LUT R2, R2, 0x7ffffffc, RZ, 0xc0, !PT ;  /* 0x7ffffffc02027812 */ /* 0x000fe200078ec0ff */
[----:B------:R-:W-:Y:S01]  /*1310*/  IMAD.IADD R3, R20, 0x1, -R3 ;  /* 0x0000000114037824 */ /* 0x000fe200078e0a03 */
[----:B------:R-:W-:Y:S01]  /*1320*/  LEA R20, P0, R16, c[0x0][0x280], 0x2 ;  /* 0x0000a00010147a11 */ /* 0x000fe200078010ff */
[----:B------:R-:W-:Y:S01]  /*1330*/  IMAD.IADD R226, R17, 0x1, -R226 ;  /* 0x0000000111e27824 */ /* 0x000fe200078e0ae2 */
[----:B------:R-:W-:Y:S01]  /*1340*/  LOP3.LUT R22, R22, 0x18, RZ, 0xc0, !PT ;  /* 0x0000001816167812 */ /* 0x000fe200078ec0ff */
[----:B------:R-:W-:Y:S01]  /*1350*/  IMAD.SHL.U32 R23, R12, 0x40, RZ ;  /* 0x000000400c177824 */ /* 0x000fe200078e00ff */
[----:B------:R-:W-:Y:S01]  /*1360*/  LEA.HI.X R21, R16, c[0x0][0x284], R13, 0x2, P0 ;  /* 0x0000a10010157a11 */ /* 0x000fe200000f140d */
[----:B------:R-:W-:Y:S01]  /*1370*/  IMAD.SHL.U32 R17, R226, 0x40, RZ ;  /* 0x00000040e2117824 */ /* 0x000fe200078e00ff */
[----:B------:R-:W-:Y:S01]  /*1380*/  PLOP3.LUT P0, PT, PT, PT, UP0, 0x80, 0x0 ;  /* 0x000000000000781c */ /* 0x000fe20003f0f008 */
[----:B------:R-:W-:Y:S01]  /*1390*/  @!P6 IMAD.SHL.U32 R13, R228, 0x10, RZ ;  /* 0x00000010e40de824 */ /* 0x000fe200078e00ff */
[----:B------:R-:W-:Y:S01]  /*13a0*/  LOP3.LUT R23, R23, 0x1c0, RZ, 0xc0, !PT ;  /* 0x000001c017177812 */ /* 0x000fe200078ec0ff */
[----:B------:R2:W-:Y:S01]  /*13b0*/  LDGSTS.E.BYPASS.LTC128B.128 [R10+0x1b080], [R14.64+0x80], !P1 ;  /* 0x1b0800800e0a7fae */ /* 0x0005e2000c901d56 */
[----:B------:R-:W-:-:S02]  /*13c0*/  LOP3.LUT R17, R17, 0x1c0, RZ, 0xc0, !PT ;  /* 0x000001c011117812 */ /* 0x000fc400078ec0ff */
[----:B------:R-:W-:Y:S01]  /*13d0*/  SHF.R.S32.HI R0, RZ, 0x3, R0 ;  /* 0x00000003ff007819 */ /* 0x000fe20000011400 */
[----:B------:R1:W-:Y:S01]  /*13e0*/  @!P6 LDGSTS.E.BYPASS.LTC128B.128 [R13+0x20280], [R20.64] ;  /* 0x20280000140defae */ /* 0x0003e2000b901d56 */
[----:B------:R-:W-:Y:S02]  /*13f0*/  SHF.R.U32.HI R225, RZ, 0x3, R23 ;  /* 0x00000003ffe17819 */ /* 0x000fe40000011617 */
[----:B------:R-:W-:Y:S01]  /*1400*/  LOP3.LUT R217, R22, 0x20, R217, 0xf8, !PT ;  /* 0x0000002016d97812 */ /* 0x000fe200078ef8d9 */
[----:B------:R-:W-:Y:S01]  /*1410*/  IMAD.SHL.U32 R0, R0, 0x200, RZ ;  /* 0x0000020000007824 */ /* 0x000fe200078e00ff */
[----:B------:R-:W-:Y:S01]  /*1420*/  LOP3.LUT R218, R17, 0x8, R218, 0xf8, !PT ;  /* 0x0000000811da7812 */ /* 0x000fe200078ef8da */
[----:B------:R-:W0:Y:S01]  /*1430*/  LDGDEPBAR ;  /* 0x00000000000079af */ /* 0x000e220000000000 */
[----:B------:R-:W-:Y:S02]  /*1440*/  SHF.R.U32.HI R16, RZ, 0x3, R17 ;  /* 0x00000003ff107819 */ /* 0x000fe40000011611 */
[----:B------:R-:W-:Y:S01]  /*1450*/  LOP3.LUT R225, R225, R23, R22, 0x1e, !PT ;  /* 0x00000017e1e17212 */ /* 0x000fe200078e1e16 */
[----:B------:R-:W0:Y:S01]  /*1460*/  LDGDEPBAR ;  /* 0x00000000000079af */ /* 0x000e220000000000 */
[----:B------:R-:W-:-:S02]  /*1470*/  LOP3.LUT R218, R218, R16, RZ, 0x3c, !PT ;  /* 0x00000010dada7212 */ /* 0x000fc400078e3cff */
[----:B------:R-:W-:Y:S02]  /*1480*/  LOP3.LUT R217, R16, R217, R17, 0x1e, !PT ;  /* 0x000000d910d97212 */ /* 0x000fe400078e1e11 */
[----:B------:R-:W-:Y:S02]  /*1490*/  LOP3.LUT R12, R12, 0x4, RZ, 0xc0, !PT ;  /* 0x000000040c0c7812 */ /* 0x000fe400078ec0ff */
[----:B------:R-:W-:Y:S01]  /*14a0*/  LOP3.LUT R217, R217, R0, RZ, 0xfc, !PT ;  /* 0x00000000d9d97212 */ /* 0x000fe200078efcff */
[----:B-1----:R-:W-:Y:S02]  /*14b0*/  IMAD.IADD R13, R228, 0x1, -R2 ;  /* 0x00000001e40d7824 */ /* 0x002fe400078e0a02 */
[----:B------:R-:W-:-:S04]  /*14c0*/  IMAD.SHL.U32 R2, R3, 0x400, RZ ;  /* 0x0000040003027824 */ /* 0x000fc800078e00ff */
[--C-:B------:R-:W-:Y:S01]  /*14d0*/  IMAD R13, R13, 0x2, R2.reuse ;  /* 0x000000020d0d7824 */ /* 0x100fe200078e0202 */
[----:B------:R-:W-:-:S03]  /*14e0*/  IADD3 R218, R218, R0, R2 ;  /* 0x00000000dada7210 */ /* 0x000fc60007ffe002 */
[----:B------:R-:W-:Y:S01]  /*14f0*/  IMAD.IADD R225, R13, 0x1, R225 ;  /* 0x000000010de17824 */ /* 0x000fe200078e02e1 */
[----:B------:R-:W-:Y:S05]  /*1500*/  @!P0 BRA `(.L_x_1018) ;  /* 0x0000015000008947 */ /* 0x000fea0003800000 */
[----:B--2---:R-:W-:Y:S01]  /*1510*/  IADD3 R14, P0, R14, UR4, RZ ;  /* 0x000000040e0e7c10 */ /* 0x004fe2000ff1e0ff */
[----:B------:R-:W-:Y:S01]  /*1520*/  BSSY B0, `(.L_x_1018) ;  /* 0x0000013000007945 */ /* 0x000fe20003800000 */
[----:B------:R-:W-:Y:S02]  /*1530*/  IADD3 R0, -R234, -0x40, RZ ;  /* 0xffffffc0ea007810 */ /* 0x000fe40007ffe1ff */
[----:B------:R-:W-:Y:S02]  /*1540*/  IADD3.X R15, R15, UR5, RZ, P0, !PT ;  /* 0x000000050f0f7c10 */ /* 0x000fe400087fe4ff */
[----:B------:R-:W-:Y:S02]  /*1550*/  IADD3 R16, P0, R14, UR4, RZ ;  /* 0x000000040e107c10 */ /* 0x000fe4000ff1e0ff */
[----:B------:R-:W-:Y:S02]  /*1560*/  ISETP.GE.AND P1, PT, R18, c[0x0][0x1fc], PT ;  /* 0x00007f0012007a0c */ /* 0x000fe40003f26270 */
[----:B------:R-:W-:-:S02]  /*1570*/  IADD3 R0, R0, c[0x0][0x168], RZ ;  /* 0x00005a0000007a10 */ /* 0x000fc40007ffe0ff */
[----:B------:R-:W-:Y:S02]  /*1580*/  IADD3.X R17, R15, UR5, RZ, P0, !PT ;  /* 0x000000050f117c10 */ /* 0x000fe400087fe4ff */
[C---:B------:R-:W-:Y:S02]  /*1590*/  ISETP.LT.OR P0, PT, R0.reuse, 0x1, P1 ;  /* 0x000000010000780c */ /* 0x040fe40000f01670 */
[----:B------:R-:W-:-:S11]  /*15a0*/  ISETP.LT.OR P1, PT, R0, 0x21, P1 ;  /* 0x000000210000780c */ /* 0x000fd60000f21670 */
[----:B------:R1:W-:Y:S01]  /*15b0*/  LDGSTS.E.BYPASS.LTC128B.128 [R10+0x1c080], [R14.64], !P0 ;  /* 0x1c0800000e0a7fae */ /* 0x0003e2000c101d56 */
[----:B------:R-:W-:-:S04]  /*15c0*/  ISETP.GE.AND P0, PT, R11, c[0x0][0x1fc], PT ;  /* 0x00007f000b007a0c */ /* 0x000fc80003f06270 */
[C---:B------:R-:W-:Y:S02]  /*15d0*/  ISETP.LT.OR P2, PT, R0.reuse, 0x1, P0 ;  /* 0x000000010000780c */ /* 0x040fe40000741670 */
[----:B------:R-:W-:-:S11]  /*15e0*/  ISETP.LT.OR P0, PT, R0, 0x21, P0 ;  /* 0x000000210000780c */ /* 0x000fd60000701670 */
[----:B------:R1:W-:Y:S04]  /*15f0*/  LDGSTS.E.BYPASS.LTC128B.128 [R10+0x1e080], [R14.64+0x80], !P2 ;  /* 0x1e0800800e0a7fae */ /* 0x0003e8000d101d56 */
[----:B------:R1:W-:Y:S04]  /*1600*/  LDGSTS.E.BYPASS.LTC128B.128 [R10+0x1d080], [R16.64], !P1 ;  /* 0x1d080000100a7fae */ /* 0x0003e8000c901d56 */
[----:B------:R1:W-:Y:S01]  /*1610*/  LDGSTS.E.BYPASS.LTC128B.128 [R10+0x1f080], [R16.64+0x80], !P0 ;  /* 0x1f080080100a7fae */ /* 0x0003e2000c101d56 */
[----:B------:R-:W-:Y:S05]  /*1620*/  @P6 BRA `(.L_x_1019) ;  /* 0x0000002000006947 */ /* 0x000fea0003800000 */
[----:B------:R-:W-:-:S05]  /*1630*/  SHF.L.U32 R0, R228, 0x4, RZ ;  /* 0x00000004e4007819 */ /* 0x000fca00000006ff */
[----:B------:R2:W-:Y:S02]  /*1640*/  LDGSTS.E.BYPASS.LTC128B.128 [R0+0x20380], [R20.64+0x100] ;  /* 0x2038010014007fae */ /* 0x0005e4000b901d56 */
.L_x_1019:
[----:B------:R-:W-:Y:S05]  /*1650*/  BSYNC B0 ;  /* 0x0000000000007941 */ /* 0x000fea0003800000 */
.L_x_1018:
[----:B--2---:R-:W-:Y:S01]  /*1660*/  ISETP.LT.AND P0, PT, RZ, c[0x0][0x168], PT ;  /* 0x00005a00ff007a0c */ /* 0x004fe20003f01270 */
[----:B------:R-:W0:-:S12]  /*1670*/  LDGDEPBAR ;  /* 0x00000000000079af */ /* 0x000e180000000000 */
[----:B------:R-:W-:Y:S05]  /*1680*/  @P0 BRA `(.L_x_1020) ;  /* 0x0000041000000947 */ /* 0x000fea0003800000 */
        /* <DEDUP_REMOVED lines=64> */
[----:B------:R-:W-:Y:S05]  /*1a90*/  BRA `(.L_x_1021) ;  /* 0x00004b1000007947 */ /* 0x000fea0003800000 */
.L_x_1020:
[----:B------:R-:W-:Y:S01]  /*1aa0*/  ISETP.NE.AND P0, PT, R12, RZ, PT ;  /* 0x000000ff0c00720c */ /* 0x000fe20003f05270 */
[----:B------:R-:W-:Y:S01]  /*1ab0*/  IMAD.SHL.U32 R237, R225, 0x2, RZ ;  /* 0x00000002e1ed7824 */ /* 0x000fe200078e00ff */
[----:B------:R-:W-:Y:S01]  /*1ac0*/  LOP3.LUT P1, RZ, R9, 0x2, RZ, 0xc0, !PT ;  /* 0x0000000209ff7812 */ /* 0x000fe2000782c0ff */
[----:B------:R-:W-:Y:S01]  /*1ad0*/  IMAD.SHL.U32 R11, R234, 0x8, RZ ;  /* 0x00000008ea0b7824 */ /* 0x000fe200078e00ff */
[----:B------:R-:W-:Y:S01]  /*1ae0*/  LOP3.LUT R2, R6, 0xffffffe0, RZ, 0xc0, !PT ;  /* 0xffffffe006027812 */ /* 0x000fe200078ec0ff */
[----:B------:R-:W-:Y:S01]  /*1af0*/  IMAD.SHL.U32 R236, R3, 0x10, RZ ;  /* 0x0000001003ec7824 */ /* 0x000fe200078e00ff */
[----:B------:R-:W-:Y:S01]  /*1b00*/  IADD3 R0, R237, 0x20480, RZ ;  /* 0x00020480ed007810 */ /* 0x000fe20007ffe0ff */
[----:B------:R-:W-:Y:S01]  /*1b10*/  IMAD R7, R5, 0x800, R7 ;  /* 0x0000080005077824 */ /* 0x000fe200078e0207 */
[----:B------:R-:W-:Y:S01]  /*1b20*/  IADD3 R237, R237, 0x204c0, RZ ;  /* 0x000204c0eded7810 */ /* 0x000fe20007ffe0ff */
[----:B------:R-:W-:Y:S01]  /*1b30*/  IMAD.IADD R2, R228, 0x1, -R2 ;  /* 0x00000001e4027824 */ /* 0x000fe200078e0a02 */
[----:B------:R-:W-:Y:S01]  /*1b40*/  LOP3.LUT R11, R11, 0x8, RZ, 0xc0, !PT ;  /* 0x000000080b0b7812 */ /* 0x000fe200078ec0ff */
[----:B------:R-:W2:Y:S01]  /*1b50*/  S2UR UR10, SR_CTAID.Y ;  /* 0x00000000000a79c3 */ /* 0x000ea20000002600 */
[----:B------:R-:W-:Y:S01]  /*1b60*/  IMAD.MOV.U32 R208, RZ, RZ, 0x20 ;  /* 0x00000020ffd07424 */ /* 0x000fe200078e00ff */
[----:B------:R-:W-:Y:S01]  /*1b70*/  @P0 IADD3 R237, R0, -0x40, RZ ;  /* 0xffffffc000ed0810 */ /* 0x000fe20007ffe0ff */
[----:B------:R-:W-:Y:S01]  /*1b80*/  IMAD.MOV.U32 R213, RZ, RZ, 0x20 ;  /* 0x00000020ffd57424 */ /* 0x000fe200078e00ff */
[C---:B------:R-:W-:Y:S01]  /*1b90*/  LOP3.LUT P0, RZ, R9.reuse, 0x4, RZ, 0xc0, !PT ;  /* 0x0000000409ff7812 */ /* 0x040fe2000780c0ff */
[----:B------:R-:W-:Y:S01]  /*1ba0*/  IMAD.SHL.U32 R9, R9, 0x40, RZ ;  /* 0x0000004009097824 */ /* 0x000fe200078e00ff */
[----:B------:R-:W-:Y:S01]  /*1bb0*/  SHF.R.S32.HI R3, RZ, 0x1f, R2 ;  /* 0x0000001fff037819 */ /* 0x000fe20000011402 */
[----:B------:R-:W-:Y:S01]  /*1bc0*/  IMAD.MOV.U32 R214, RZ, RZ, 0x10 ;  /* 0x00000010ffd67424 */ /* 0x000fe200078e00ff */
[----:B------:R-:W-:Y:S01]  /*1bd0*/  SHF.R.S32.HI R0, RZ, 0x1f, R8 ;  /* 0x0000001fff007819 */ /* 0x000fe20000011408 */
[----:B------:R-:W-:Y:S01]  /*1be0*/  UIADD3 UR7, UR7, 0x3f, URZ ;  /* 0x0000003f07077890 */ /* 0x000fe2000fffe03f */
[----:B------:R-:W-:Y:S01]  /*1bf0*/  LOP3.LUT R9, R9, 0x1c0, RZ, 0xc0, !PT ;  /* 0x000001c009097812 */ /* 0x000fe200078ec0ff */
[----:B------:R-:W-:Y:S01]  /*1c00*/  IMAD.MOV.U32 R209, RZ, RZ, 0x40 ;  /* 0x00000040ffd17424 */ /* 0x000fe200078e00ff */
[----:B------:R-:W-:Y:S01]  /*1c10*/  LEA.HI R0, R0, R8, RZ, 0x2 ;  /* 0x0000000800007211 */ /* 0x000fe200078f10ff */
[----:B------:R-:W-:Y:S01]  /*1c20*/  USHF.R.S32.HI UR6, URZ, 0x1f, UR7 ;  /* 0x0000001f3f067899 */ /* 0x000fe20008011407 */
[--C-:B-1----:R-:W-:Y:S01]  /*1c30*/  SHF.R.U32.HI R10, RZ, 0x3, R9.reuse ;  /* 0x00000003ff0a7819 */ /* 0x102fe20000011609 */
[----:B------:R-:W-:Y:S01]  /*1c40*/  CS2R R162, SRZ ;  /* 0x0000000000a27805 */ /* 0x000fe2000001ff00 */
[----:B------:R-:W-:Y:S01]  /*1c50*/  LOP3.LUT R6, R9, 0x10, R236, 0xf8, !PT ;  /* 0x0000001009067812 */ /* 0x000fe200078ef8ec */
[----:B------:R-:W-:Y:S01]  /*1c60*/  ULEA.HI UR6, UR6, UR7, URZ, 0x6 ;  /* 0x0000000706067291 */ /* 0x000fe2000f8f303f */
[C---:B------:R-:W-:Y:S01]  /*1c70*/  LOP3.LUT R9, R10.reuse, R11, R9, 0x1e, !PT ;  /* 0x0000000b0a097212 */ /* 0x040fe200078e1e09 */
[----:B------:R-:W-:Y:S01]  /*1c80*/  CS2R R160, SRZ ;  /* 0x0000000000a07805 */ /* 0x000fe2000001ff00 */
[----:B------:R-:W-:Y:S01]  /*1c90*/  LOP3.LUT R6, R10, R6, R11, 0x1e, !PT ;  /* 0x000000060a067212 */ /* 0x000fe200078e1e0b */
[----:B------:R-:W-:Y:S01]  /*1ca0*/  CS2R R158, SRZ ;  /* 0x00000000009e7805 */ /* 0x000fe2000001ff00 */
[----:B------:R-:W-:Y:S01]  /*1cb0*/  LEA.HI R10, R3, R2, RZ, 0x2 ;  /* 0x00000002030a7211 */ /* 0x000fe200078f10ff */
[----:B------:R-:W-:Y:S01]  /*1cc0*/  IMAD.IADD R3, R7, 0x1, R9 ;  /* 0x0000000107037824 */ /* 0x000fe200078e0209 */
[----:B------:R-:W-:Y:S01]  /*1cd0*/  LOP3.LUT R0, R0, 0xfffffffc, RZ, 0xc0, !PT ;  /* 0xfffffffc00007812 */ /* 0x000fe200078ec0ff */
[----:B------:R-:W-:Y:S01]  /*1ce0*/  CS2R R156, SRZ ;  /* 0x00000000009c7805 */ /* 0x000fe2000001ff00 */
[----:B------:R-:W-:Y:S01]  /*1cf0*/  LOP3.LUT R7, R10, 0xfffffffc, RZ, 0xc0, !PT ;  /* 0xfffffffc0a077812 */ /* 0x000fe200078ec0ff */
[----:B------:R-:W-:Y:S01]  /*1d00*/  IMAD.SHL.U32 R216, R3, 0x2, RZ ;  /* 0x0000000203d87824 */ /* 0x000fe200078e00ff */
[----:B------:R-:W-:Y:S01]  /*1d10*/  SEL R208, R208, 0xffffffe0, !P1 ;  /* 0xffffffe0d0d07807 */ /* 0x000fe20004800000 */
[----:B------:R-:W-:Y:S01]  /*1d20*/  IMAD.IADD R8, R8, 0x1, -R0 ;  /* 0x0000000108087824 */ /* 0x000fe200078e0a00 */
[----:B------:R-:W-:Y:S01]  /*1d30*/  LOP3.LUT P1, RZ, R226, 0x2, RZ, 0xc0, !PT ;  /* 0x00000002e2ff7812 */ /* 0x000fe2000782c0ff */
[----:B------:R-:W-:Y:S01]  /*1d40*/  IMAD.IADD R7, R2, 0x1, -R7 ;  /* 0x0000000102077824 */ /* 0x000fe200078e0a07 */
[----:B------:R-:W-:Y:S01]  /*1d50*/  LEA.HI.SX32 R236, R10, R236, 0x1e ;  /* 0x000000ec0aec7211 */ /* 0x000fe200078ff2ff */
[----:B------:R-:W-:Y:S01]  /*1d60*/  IMAD.MOV.U32 R2, RZ, RZ, 0x40 ;  /* 0x00000040ff027424 */ /* 0x000fe200078e00ff */
[----:B------:R-:W-:Y:S01]  /*1d70*/  SEL R214, R214, 0xfffffff0, !P1 ;  /* 0xfffffff0d6d67807 */ /* 0x000fe20004800000 */
[----:B------:R-:W-:Y:S01]  /*1d80*/  IMAD R0, R5, 0x200, R6 ;  /* 0x0000020005007824 */ /* 0x000fe200078e0206 */
[----:B------:R-:W-:Y:S01]  /*1d90*/  CS2R R154, SRZ ;  /* 0x00000000009a7805 */ /* 0x000fe2000001ff00 */
[----:B------:R-:W-:Y:S01]  /*1da0*/  IMAD R8, R8, -0x8, R4 ;  /* 0xfffffff808087824 */ /* 0x000fe200078e0204 */
[----:B------:R-:W-:Y:S01]  /*1db0*/  SEL R2, R2, 0xffffffc0, !P0 ;  /* 0xffffffc002027807 */ /* 0x000fe20004000000 */
[C---:B------:R-:W-:Y:S01]  /*1dc0*/  IMAD R208, R3.reuse, 0x2, R208 ;  /* 0x0000000203d07824 */ /* 0x040fe200078e02d0 */
[----:B------:R-:W-:Y:S01]  /*1dd0*/  LOP3.LUT P0, RZ, R226, 0x4, RZ, 0xc0, !PT ;  /* 0x00000004e2ff7812 */ /* 0x000fe2000780c0ff */
[C---:B------:R-:W-:Y:S01]  /*1de0*/  IMAD.SHL.U32 R215, R0.reuse, 0x2, RZ ;  /* 0x0000000200d77824 */ /* 0x040fe200078e00ff */
[----:B------:R-:W-:Y:S01]  /*1df0*/  CS2R R152, SRZ ;  /* 0x0000000000987805 */ /* 0x000fe2000001ff00 */
[--C-:B------:R-:W-:Y:S01]  /*1e00*/  IMAD R3, R3, 0x2, R2.reuse ;  /* 0x0000000203037824 */ /* 0x100fe200078e0202 */
[----:B------:R-:W-:Y:S01]  /*1e10*/  SEL R213, R213, 0xffffffe0, !P0 ;  /* 0xffffffe0d5d57807 */ /* 0x000fe20004000000 */
[----:B------:R-:W-:Y:S01]  /*1e20*/  IMAD R0, R0, 0x2, R2 ;  /* 0x0000000200007824 */ /* 0x000fe200078e0202 */
[----:B------:R-:W-:Y:S01]  /*1e30*/  CS2R R150, SRZ ;  /* 0x0000000000967805 */ /* 0x000fe2000001ff00 */
[----:B------:R-:W-:Y:S01]  /*1e40*/  IMAD R238, R7, -0x2, R8 ;  /* 0xfffffffe07ee7824 */ /* 0x000fe200078e0208 */
[----:B------:R-:W-:Y:S01]  /*1e50*/  CS2R R148, SRZ ;  /* 0x0000000000947805 */ /* 0x000fe2000001ff00 */
[----:B------:R-:W-:Y:S01]  /*1e60*/  IMAD.IADD R212, R218, 0x1, R213 ;  /* 0x00000001dad47824 */ /* 0x000fe200078e02d5 */
        /* <DEDUP_REMOVED lines=56> */
[----:B------:R-:W-:Y:S01]  /*21f0*/  IMAD.IADD R2, R2, 0x1, R208 ;  /* 0x0000000102027824 */ /* 0x000fe200078e02d0 */
[----:B------:R-:W-:Y:S01]  /*2200*/  SHF.R.S32.HI R229, RZ, 0x1f, R228 ;  /* 0x0000001fffe57819 */ /* 0x000fe200000114e4 */
[----:B------:R-:W-:Y:S01]  /*2210*/  IMAD.IADD R210, R218, 0x1, R214 ;  /* 0x00000001dad27824 */ /* 0x000fe200078e02d6 */
[----:B------:R-:W-:Y:S01]  /*2220*/  SEL R209, R209, 0xffffffc0, !P0 ;  /* 0xffffffc0d1d17807 */ /* 0x000fe20004000000 */
[----:B------:R-:W-:Y:S01]  /*2230*/  IMAD.IADD R211, R214, 0x1, R212 ;  /* 0x00000001d6d37824 */ /* 0x000fe200078e02d4 */
[----:B------:R-:W-:-:S02]  /*2240*/  ULDC UR9, c[0x0][0x278] ;  /* 0x00009e0000097ab9 */ /* 0x000fc40000000800 */
[----:B------:R-:W-:Y:S02]  /*2250*/  ULDC UR8, c[0x0][0x290] ;  /* 0x0000a40000087ab9 */ /* 0x000fe40000000800 */
[----:B------:R-:W-:Y:S02]  /*2260*/  UMOV UR4, URZ ;  /* 0x0000003f00047c82 */ /* 0x000fe40008000000 */
[----:B------:R-:W-:Y:S02]  /*2270*/  UMOV UR21, 0x1 ;  /* 0x0000000100157882 */ /* 0x000fe40000000000 */
[----:B------:R-:W-:Y:S02]  /*2280*/  UMOV UR12, URZ ;  /* 0x0000003f000c7c82 */ /* 0x000fe40008000000 */
[----:B------:R-:W-:Y:S02]  /*2290*/  UMOV UR20, URZ ;  /* 0x0000003f00147c82 */ /* 0x000fe40008000000 */
[----:B------:R-:W-:-:S02]  /*22a0*/  USHF.R.S32.HI UR5, URZ, 0x1f, UR18 ;  /* 0x0000001f3f057899 */ /* 0x000fc40008011412 */
[----:B------:R-:W-:Y:S02]  /*22b0*/  UIMAD UR9, UR18, UR9, URZ ;  /* 0x00000009120972a4 */ /* 0x000fe4000f8e023f */
[----:B------:R-:W-:Y:S02]  /*22c0*/  UIMAD UR8, UR18, UR8, URZ ;  /* 0x00000008120872a4 */ /* 0x000fe4000f8e023f */
[----:B------:R-:W-:Y:S02]  /*22d0*/  USHF.R.S32.HI UR17, URZ, 0x6, UR6 ;  /* 0x000000063f117899 */ /* 0x000fe40008011406 */
[----:B--2---:R-:W-:Y:S02]  /*22e0*/  ULDC UR11, c[0x0][0x168] ;  /* 0x00005a00000b7ab9 */ /* 0x004fe40000000800 */
.L_x_1024:
        /* <DEDUP_REMOVED lines=13> */
[----:B------:R-:W-:Y:S02]  /*23c0*/  MOV R219, UR4 ;  /* 0x0000000400db7c02 */ /* 0x000fe40008000f00 */
[----:B------:R-:W-:Y:S02]  /*23d0*/  IADD3 R184, R218, R184, RZ ;  /* 0x000000b8dab87210 */ /* 0x000fe40007ffe0ff */
[----:B------:R-:W-:Y:S01]  /*23e0*/  LEA R219, R219, R212, 0xd ;  /* 0x000000d4dbdb7211 */ /* 0x000fe200078e68ff */
[----:B------:R-:W-:Y:S01]  /*23f0*/  LDSM.16.M88.4 R16, [R216+0x80] ;  /* 0x00008000d810783b */ /* 0x000fe20000000200 */
[----:B------:R-:W-:Y:S02]  /*2400*/  SHF.L.U32 R204, R184, 0x1, RZ ;  /* 0x00000001b8cc7819 */ /* 0x000fe400000006ff */
[----:B------:R-:W-:Y:S02]  /*2410*/  SHF.L.U32 R219, R219, 0x1, RZ ;  /* 0x00000001dbdb7819 */ /* 0x000fe400000006ff */
[----:B------:R-:W-:Y:S02]  /*2420*/  IADD3 R205, R218, R192, R213 ;  /* 0x000000c0dacd7210 */ /* 0x000fe40007ffe0d5 */
[----:B------:R-:W-:Y:S01]  /*2430*/  MOV R221, UR4 ;  /* 0x0000000400dd7c02 */ /* 0x000fe20008000f00 */
[----:B------:R-:W1:Y:S01]  /*2440*/  LDSM.16.M88.4 R32, [R207+0x10080] ;  /* 0x01008000cf20783b */ /* 0x000e620000000200 */
[----:B------:R-:W-:Y:S02]  /*2450*/  SHF.L.U32 R205, R205, 0x1, RZ ;  /* 0x00000001cdcd7819 */ /* 0x000fe400000006ff */
[----:B------:R-:W-:Y:S02]  /*2460*/  LEA R221, R221, R210, 0xd ;  /* 0x000000d2dddd7211 */ /* 0x000fe400078e68ff */
[----:B------:R-:W-:Y:S02]  /*2470*/  PLOP3.LUT P0, PT, PT, PT, UP0, 0x80, 0x0 ;  /* 0x000000000000781c */ /* 0x000fe40003f0f008 */
[----:B------:R-:W-:Y:S01]  /*2480*/  SHF.L.U32 R221, R221, 0x1, RZ ;  /* 0x00000001dddd7819 */ /* 0x000fe200000006ff */
[----:B------:R-:W2:Y:S08]  /*2490*/  LDSM.16.M88.4 R28, [R207+0x11080] ;  /* 0x01108000cf1c783b */ /* 0x000eb00000000200 */
[----:B------:R-:W3:Y:S08]  /*24a0*/  LDSM.16.M88.4 R164, [R216+0x2080] ;  /* 0x00208000d8a4783b */ /* 0x000ef00000000200 */
[----:B------:R-:W-:Y:S08]  /*24b0*/  LDSM.16.M88.4 R172, [R208+0x80] ;  /* 0x00008000d0ac783b */ /* 0x000ff00000000200 */
[----:B------:R-:W4:Y:S01]  /*24c0*/  LDSM.16.M88.4 R168, [R206+0x10080] ;  /* 0x01008000cea8783b */ /* 0x000f220000000200 */
[-C--:B-1----:R-:W-:Y:S07]  /*24d0*/  HMMA.16816.F32.BF16 R4, R32, R16.reuse, RZ ;  /* 0x000000102004723c */ /* 0x082fee00000418ff */
[----:B------:R-:W1:Y:S01]  /*24e0*/  LDSM.16.M88.4 R176, [R206+0x11080] ;  /* 0x01108000ceb0783b */ /* 0x000e620000000200 */
[C---:B--2---:R-:W-:Y:S07]  /*24f0*/  HMMA.16816.F32.BF16 R8, R28.reuse, R16, RZ ;  /* 0x000000101c08723c */ /* 0x044fee00000418ff */
[----:B------:R-:W2:Y:S01]  /*2500*/  LDSM.16.M88.4 R180, [R208+0x2080] ;  /* 0x00208000d0b4783b */ /* 0x000ea20000000200 */
[-C--:B------:R-:W-:Y:S07]  /*2510*/  HMMA.16816.F32.BF16 R12, R28, R18.reuse, RZ ;  /* 0x000000121c0c723c */ /* 0x080fee00000418ff */
[----:B------:R-:W-:Y:S01]  /*2520*/  LDSM.16.M88.4 R188, [R3+0x80] ;  /* 0x0000800003bc783b */ /* 0x000fe20000000200 */
[C---:B------:R-:W-:Y:S07]  /*2530*/  HMMA.16816.F32.BF16 R16, R32.reuse, R18, RZ ;  /* 0x000000122010723c */ /* 0x040fee00000418ff */
[----:B------:R-:W5:Y:S01]  /*2540*/  LDSM.16.M88.4 R184, [R204+0x10080] ;  /* 0x01008000ccb8783b */ /* 0x000f620000000200 */
[-C--:B---3--:R-:W-:Y:S07]  /*2550*/  HMMA.16816.F32.BF16 R20, R32, R164.reuse, RZ ;  /* 0x000000a42014723c */ /* 0x088fee00000418ff */
[----:B------:R-:W-:Y:S01]  /*2560*/  LDSM.16.M88.4 R192, [R2+0x2080] ;  /* 0x0020800002c0783b */ /* 0x000fe20000000200 */
[C---:B------:R-:W-:Y:S07]  /*2570*/  HMMA.16816.F32.BF16 R24, R28.reuse, R164, RZ ;  /* 0x000000a41c18723c */ /* 0x040fee00000418ff */
[----:B------:R-:W-:Y:S01]  /*2580*/  LDSM.16.M88.4 R196, [R216+0x4080] ;  /* 0x00408000d8c4783b */ /* 0x000fe20000000200 */
[-C--:B------:R-:W-:Y:S07]  /*2590*/  HMMA.16816.F32.BF16 R28, R28, R166.reuse, RZ ;  /* 0x000000a61c1c723c */ /* 0x080fee00000418ff */
[----:B------:R-:W-:Y:S01]  /*25a0*/  LDSM.16.M88.4 R200, [R208+0x4080] ;  /* 0x00408000d0c8783b */ /* 0x000fe20000000200 */
[----:B------:R-:W-:Y:S07]  /*25b0*/  HMMA.16816.F32.BF16 R32, R32, R166, RZ ;  /* 0x000000a62020723c */ /* 0x000fee00000418ff */
[----:B------:R-:W3:Y:S01]  /*25c0*/  LDSM.16.M88.4 R164, [R219+0x11080] ;  /* 0x01108000dba4783b */ /* 0x000ee20000000200 */
[-C--:B----4-:R-:W-:Y:S08]  /*25d0*/  HMMA.16816.F32.BF16 R4, R168, R172.reuse, R4 ;  /* 0x000000aca804723c */ /* 0x090ff00000041804 */
[C---:B-1----:R-:W-:Y:S08]  /*25e0*/  HMMA.16816.F32.BF16 R8, R176.reuse, R172, R8 ;  /* 0x000000acb008723c */ /* 0x042ff00000041808 */
[-C--:B------:R-:W-:Y:S08]  /*25f0*/  HMMA.16816.F32.BF16 R12, R176, R174.reuse, R12 ;  /* 0x000000aeb00c723c */ /* 0x080ff0000004180c */
[C---:B------:R-:W-:Y:S01]  /*2600*/  HMMA.16816.F32.BF16 R16, R168.reuse, R174, R16 ;  /* 0x000000aea810723c */ /* 0x040fe20000041810 */
[----:B------:R-:W-:Y:S07]  /*2610*/  LDSM.16.M88.4 R172, [R205+0x10080] ;  /* 0x01008000cdac783b */ /* 0x000fee0000000200 */
[-C--:B--2---:R-:W-:Y:S08]  /*2620*/  HMMA.16816.F32.BF16 R20, R168, R180.reuse, R20 ;  /* 0x000000b4a814723c */ /* 0x084ff00000041814 */
[C---:B------:R-:W-:Y:S07]  /*2630*/  HMMA.16816.F32.BF16 R24, R176.reuse, R180, R24 ;  /* 0x000000b4b018723c */ /* 0x040fee0000041818 */
[----:B------:R-:W-:Y:S01]  /*2640*/  MOV R180, UR4 ;  /* 0x0000000400b47c02 */ /* 0x000fe20008000f00 */
[-C--:B------:R-:W-:Y:S01]  /*2650*/  HMMA.16816.F32.BF16 R28, R176, R182.reuse, R28 ;  /* 0x000000b6b01c723c */ /* 0x080fe2000004181c */
[----:B------:R-:W-:Y:S03]  /*2660*/  LDSM.16.M88.4 R176, [R2+0x80] ;  /* 0x0000800002b0783b */ /* 0x000fe60000000200 */
[----:B------:R-:W-:Y:S04]  /*2670*/  LEA R180, R180, R211, 0xd ;  /* 0x000000d3b4b47211 */ /* 0x000fe800078e68ff */
[----:B------:R-:W-:Y:S01]  /*2680*/  HMMA.16816.F32.BF16 R32, R168, R182, R32 ;  /* 0x000000b6a820723c */ /* 0x000fe20000041820 */
[----:B------:R-:W1:Y:S03]  /*2690*/  LDSM.16.M88.4 R168, [R3+0x2080] ;  /* 0x0020800003a8783b */ /* 0x000e660000000200 */
[----:B------:R-:W-:Y:S04]  /*26a0*/  SHF.L.U32 R220, R180, 0x1, RZ ;  /* 0x00000001b4dc7819 */ /* 0x000fe800000006ff */
[-C--:B-----5:R-:W-:Y:S01]  /*26b0*/  HMMA.16816.F32.BF16 R4, R184, R188.reuse, R4 ;  /* 0x000000bcb804723c */ /* 0x0a0fe20000041804 */
[----:B------:R-:W2:Y:S07]  /*26c0*/  LDSM.16.M88.4 R180, [R220+0x11080] ;  /* 0x01108000dcb4783b */ /* 0x000eae0000000200 */
[C---:B---3--:R-:W-:Y:S08]  /*26d0*/  HMMA.16816.F32.BF16 R8, R164.reuse, R188, R8 ;  /* 0x000000bca408723c */ /* 0x048ff00000041808 */
[-C--:B------:R-:W-:Y:S08]  /*26e0*/  HMMA.16816.F32.BF16 R12, R164, R190.reuse, R12 ;  /* 0x000000bea40c723c */ /* 0x080ff0000004180c */
[C---:B------:R-:W-:Y:S01]  /*26f0*/  HMMA.16816.F32.BF16 R16, R184.reuse, R190, R16 ;  /* 0x000000beb810723c */ /* 0x040fe20000041810 */
[----:B------:R-:W3:Y:S07]  /*2700*/  LDSM.16.M88.4 R188, [R207+0x12080] ;  /* 0x01208000cfbc783b */ /* 0x000eee0000000200 */
[-C--:B-1----:R-:W-:Y:S08]  /*2710*/  HMMA.16816.F32.BF16 R20, R184, R168.reuse, R20 ;  /* 0x000000a8b814723c */ /* 0x082ff00000041814 */
[C---:B------:R-:W-:Y:S08]  /*2720*/  HMMA.16816.F32.BF16 R24, R164.reuse, R168, R24 ;  /* 0x000000a8a418723c */ /* 0x040ff00000041818 */
[-C--:B------:R-:W-:Y:S01]  /*2730*/  HMMA.16816.F32.BF16 R28, R164, R170.reuse, R28 ;  /* 0x000000aaa41c723c */ /* 0x080fe2000004181c */
[----:B------:R-:W1:Y:S07]  /*2740*/  LDSM.16.M88.4 R164, [R207+0x13080] ;  /* 0x01308000cfa4783b */ /* 0x000e6e0000000200 */
[----:B------:R-:W-:Y:S01]  /*2750*/  HMMA.16816.F32.BF16 R32, R184, R170, R32 ;  /* 0x000000aab820723c */ /* 0x000fe20000041820 */
[----:B------:R-:W4:Y:S07]  /*2760*/  LDSM.16.M88.4 R168, [R216+0x6080] ;  /* 0x00608000d8a8783b */ /* 0x000f2e0000000200 */
[-C--:B------:R-:W-:Y:S01]  /*2770*/  HMMA.16816.F32.BF16 R4, R172, R176.reuse, R4 ;  /* 0x000000b0ac04723c */ /* 0x080fe20000041804 */
[----:B------:R-:W5:Y:S07]  /*2780*/  LDSM.16.M88.4 R184, [R221+0x12080] ;  /* 0x01208000ddb8783b */ /* 0x000f6e0000000200 */
[C---:B--2---:R-:W-:Y:S08]  /*2790*/  HMMA.16816.F32.BF16 R8, R180.reuse, R176, R8 ;  /* 0x000000b0b408723c */ /* 0x044ff00000041808 */
[-C--:B------:R-:W-:Y:S08]  /*27a0*/  HMMA.16816.F32.BF16 R12, R180, R178.reuse, R12 ;  /* 0x000000b2b40c723c */ /* 0x080ff0000004180c */
[C---:B------:R-:W-:Y:S01]  /*27b0*/  HMMA.16816.F32.BF16 R16, R172.reuse, R178, R16 ;  /* 0x000000b2ac10723c */ /* 0x040fe20000041810 */
[----:B------:R-:W-:Y:S07]  /*27c0*/  LDSM.16.M88.4 R176, [R208+0x6080] ;  /* 0x00608000d0b0783b */ /* 0x000fee0000000200 */
[-C--:B------:R-:W-:Y:S08]  /*27d0*/  HMMA.16816.F32.BF16 R20, R172, R192.reuse, R20 ;  /* 0x000000c0ac14723c */ /* 0x080ff00000041814 */
[C---:B------:R-:W-:Y:S08]  /*27e0*/  HMMA.16816.F32.BF16 R24, R180.reuse, R192, R24 ;  /* 0x000000c0b418723c */ /* 0x040ff00000041818 */
[-C--:B------:R-:W-:Y:S01]  /*27f0*/  HMMA.16816.F32.BF16 R28, R180, R194.reuse, R28 ;  /* 0x000000c2b41c723c */ /* 0x080fe2000004181c */
[----:B------:R-:W-:Y:S07]  /*2800*/  LDSM.16.M88.4 R180, [R219+0x12080] ;  /* 0x01208000dbb4783b */ /* 0x000fee0000000200 */
[----:B------:R-:W-:Y:S01]  /*2810*/  HMMA.16816.F32.BF16 R32, R172, R194, R32 ;  /* 0x000000c2ac20723c */ /* 0x000fe20000041820 */
[----:B------:R-:W2:Y:S07]  /*2820*/  LDSM.16.M88.4 R172, [R221+0x13080] ;  /* 0x01308000ddac783b */ /* 0x000eae0000000200 */
[-C--:B---3--:R-:W-:Y:S01]  /*2830*/  HMMA.16816.F32.BF16 R4, R188, R196.reuse, R4 ;  /* 0x000000c4bc04723c */ /* 0x088fe20000041804 */
[----:B------:R-:W3:Y:S07]  /*2840*/  LDSM.16.M88.4 R192, [R3+0x4080] ;  /* 0x0040800003c0783b */ /* 0x000eee0000000200 */
[C---:B-1----:R-:W-:Y:S08]  /*2850*/  HMMA.16816.F32.BF16 R8, R164.reuse, R196, R8 ;  /* 0x000000c4a408723c */ /* 0x042ff00000041808 */
[-C--:B------:R-:W-:Y:S08]  /*2860*/  HMMA.16816.F32.BF16 R12, R164, R198.reuse, R12 ;  /* 0x000000c6a40c723c */ /* 0x080ff0000004180c */
[C---:B------:R-:W-:Y:S01]  /*2870*/  HMMA.16816.F32.BF16 R16, R188.reuse, R198, R16 ;  /* 0x000000c6bc10723c */ /* 0x040fe20000041810 */
[----:B------:R-:W-:Y:S07]  /*2880*/  LDSM.16.M88.4 R196, [R2+0x4080] ;  /* 0x0040800002c4783b */ /* 0x000fee0000000200 */
[-C--:B----4-:R-:W-:Y:S08]  /*2890*/  HMMA.16816.F32.BF16 R20, R188, R168.reuse, R20 ;  /* 0x000000a8bc14723c */ /* 0x090ff00000041814 */
[C---:B------:R-:W-:Y:S08]  /*28a0*/  HMMA.16816.F32.BF16 R24, R164.reuse, R168, R24 ;  /* 0x000000a8a418723c */ /* 0x040ff00000041818 */
[-C--:B------:R-:W-:Y:S01]  /*28b0*/  HMMA.16816.F32.BF16 R28, R164, R170.reuse, R28 ;  /* 0x000000aaa41c723c */ /* 0x080fe2000004181c */
[----:B------:R-:W1:Y:S07]  /*28c0*/  LDSM.16.M88.4 R164, [R219+0x13080] ;  /* 0x01308000dba4783b */ /* 0x000e6e0000000200 */
[----:B------:R-:W-:Y:S01]  /*28d0*/  HMMA.16816.F32.BF16 R32, R188, R170, R32 ;  /* 0x000000aabc20723c */ /* 0x000fe20000041820 */
[----:B------:R-:W4:Y:S07]  /*28e0*/  LDSM.16.M88.4 R168, [R3+0x6080] ;  /* 0x0060800003a8783b */ /* 0x000f2e0000000200 */
[-C--:B-----5:R-:W-:Y:S01]  /*28f0*/  HMMA.16816.F32.BF16 R4, R184, R200.reuse, R4 ;  /* 0x000000c8b804723c */ /* 0x0a0fe20000041804 */
[----:B------:R-:W5:Y:S07]  /*2900*/  LDSM.16.M88.4 R188, [R220+0x12080] ;  /* 0x01208000dcbc783b */ /* 0x000f6e0000000200 */
[C---:B--2---:R-:W-:Y:S08]  /*2910*/  HMMA.16816.F32.BF16 R8, R172.reuse, R200, R8 ;  /* 0x000000c8ac08723c */ /* 0x044ff00000041808 */
[-C--:B------:R-:W-:Y:S08]  /*2920*/  HMMA.16816.F32.BF16 R12, R172, R202.reuse, R12 ;  /* 0x000000caac0c723c */ /* 0x080ff0000004180c */
[C---:B------:R-:W-:Y:S08]  /*2930*/  HMMA.16816.F32.BF16 R16, R184.reuse, R202, R16 ;  /* 0x000000cab810723c */ /* 0x040ff00000041810 */
[-C--:B------:R-:W-:Y:S08]  /*2940*/  HMMA.16816.F32.BF16 R20, R184, R176.reuse, R20 ;  /* 0x000000b0b814723c */ /* 0x080ff00000041814 */
[C---:B------:R-:W-:Y:S08]  /*2950*/  HMMA.16816.F32.BF16 R24, R172.reuse, R176, R24 ;  /* 0x000000b0ac18723c */ /* 0x040ff00000041818 */
[-C--:B------:R-:W-:Y:S01]  /*2960*/  HMMA.16816.F32.BF16 R28, R172, R178.reuse, R28 ;  /* 0x000000b2ac1c723c */ /* 0x080fe2000004181c */
[----:B------:R-:W2:Y:S07]  /*2970*/  LDSM.16.M88.4 R172, [R220+0x13080] ;  /* 0x01308000dcac783b */ /* 0x000eae0000000200 */
[----:B------:R-:W-:Y:S08]  /*2980*/  HMMA.16816.F32.BF16 R32, R184, R178, R32 ;  /* 0x000000b2b820723c */ /* 0x000ff00000041820 */
[-C--:B---3--:R-:W-:Y:S08]  /*2990*/  HMMA.16816.F32.BF16 R4, R180, R192.reuse, R4 ;  /* 0x000000c0b404723c */ /* 0x088ff00000041804 */
[C---:B-1----:R-:W-:Y:S08]  /*29a0*/  HMMA.16816.F32.BF16 R8, R164.reuse, R192, R8 ;  /* 0x000000c0a408723c */ /* 0x042ff00000041808 */
[-C--:B------:R-:W-:Y:S08]  /*29b0*/  HMMA.16816.F32.BF16 R12, R164, R194.reuse, R12 ;  /* 0x000000c2a40c723c */ /* 0x080ff0000004180c */
[C---:B------:R-:W-:Y:S08]  /*29c0*/  HMMA.16816.F32.BF16 R16, R180.reuse, R194, R16 ;  /* 0x000000c2b410723c */ /* 0x040ff00000041810 */
[-C--:B----4-:R-:W-:Y:S08]  /*29d0*/  HMMA.16816.F32.BF16 R20, R180, R168.reuse, R20 ;  /* 0x000000a8b414723c */ /* 0x090ff00000041814 */
[C---:B------:R-:W-:Y:S08]  /*29e0*/  HMMA.16816.F32.BF16 R24, R164.reuse, R168, R24 ;  /* 0x000000a8a418723c */ /* 0x040ff00000041818 */
[-C--:B------:R-:W-:Y:S08]  /*29f0*/  HMMA.16816.F32.BF16 R28, R164, R170.reuse, R28 ;  /* 0x000000aaa41c723c */ /* 0x080ff0000004181c */
[----:B------:R-:W-:Y:S08]  /*2a00*/  HMMA.16816.F32.BF16 R32, R180, R170, R32 ;  /* 0x000000aab420723c */ /* 0x000ff00000041820 */
[-C--:B-----5:R-:W-:Y:S08]  /*2a10*/  HMMA.16816.F32.BF16 R4, R188, R196.reuse, R4 ;  /* 0x000000c4bc04723c */ /* 0x0a0ff00000041804 */
[C---:B--2---:R-:W-:Y:S08]  /*2a20*/  HMMA.16816.F32.BF16 R8, R172.reuse, R196, R8 ;  /* 0x000000c4ac08723c */ /* 0x044ff00000041808 */
[-C--:B------:R-:W-:Y:S08]  /*2a30*/  HMMA.16816.F32.BF16 R12, R172, R198.reuse, R12 ;  /* 0x000000c6ac0c723c */ /* 0x080ff0000004180c */
[----:B------:R-:W-:Y:S01]  /*2a40*/  FMUL.FTZ R4, R4, c[0x0][0x2b4] ;  /* 0x0000ad0004047a20 */ /* 0x000fe20000410000 */
[C---:B------:R-:W-:Y:S03]  /*2a50*/  HMMA.16816.F32.BF16 R16, R188.reuse, R198, R16 ;  /* 0x000000c6bc10723c */ /* 0x040fe60000041810 */
[----:B------:R-:W-:Y:S01]  /*2a60*/  MUFU.TANH R192, R4 ;  /* 0x0000000400c07308 */ /* 0x000fe20000002400 */
[----:B------:R-:W-:Y:S02]  /*2a70*/  FMUL.FTZ R5, R5, c[0x0][0x2b4] ;  /* 0x0000ad0005057a20 */ /* 0x000fe40000410000 */
[----:B------:R-:W-:Y:S02]  /*2a80*/  FMUL.FTZ R6, R6, c[0x0][0x2b4] ;  /* 0x0000ad0006067a20 */ /* 0x000fe40000410000 */
[----:B------:R-:W-:Y:S04]  /*2a90*/  FMUL.FTZ R7, R7, c[0x0][0x2b4] ;  /* 0x0000ad0007077a20 */ /* 0x000fe80000410000 */
[----:B------:R-:W-:Y:S01]  /*2aa0*/  FMUL.FTZ R8, R8, c[0x0][0x2b4] ;  /* 0x0000ad0008087a20 */ /* 0x000fe20000410000 */
[----:B------:R-:W-:Y:S01]  /*2ab0*/  MUFU.TANH R193, R5 ;  /* 0x0000000500c17308 */ /* 0x000fe20000002400 */
[----:B------:R-:W-:Y:S02]  /*2ac0*/  FMUL.FTZ R9, R9, c[0x0][0x2b4] ;  /* 0x0000ad0009097a20 */ /* 0x000fe40000410000 */
[----:B------:R-:W-:Y:S02]  /*2ad0*/  FMUL.FTZ R10, R10, c[0x0][0x2b4] ;  /* 0x0000ad000a0a7a20 */ /* 0x000fe40000410000 */
[----:B------:R-:W-:Y:S02]  /*2ae0*/  FMUL.FTZ R11, R11, c[0x0][0x2b4] ;  /* 0x0000ad000b0b7a20 */ /* 0x000fe40000410000 */
[----:B------:R-:W-:Y:S02]  /*2af0*/  FMUL.FTZ R12, R12, c[0x0][0x2b4] ;  /* 0x0000ad000c0c7a20 */ /* 0x000fe40000410000 */
[----:B------:R-:W-:Y:S01]  /*2b00*/  FMUL.FTZ R13, R13, c[0x0][0x2b4] ;  /* 0x0000ad000d0d7a20 */ /* 0x000fe20000410000 */
[----:B------:R-:W-:Y:S01]  /*2b10*/  MUFU.TANH R194, R6 ;  /* 0x0000000600c27308 */ /* 0x000fe20000002400 */
[----:B------:R-:W-:Y:S02]  /*2b20*/  FMUL.FTZ R16, R16, c[0x0][0x2b4] ;  /* 0x0000ad0010107a20 */ /* 0x000fe40000410000 */
[----:B------:R-:W-:Y:S02]  /*2b30*/  FMUL.FTZ R17, R17, c[0x0][0x2b4] ;  /* 0x0000ad0011117a20 */ /* 0x000fe40000410000 */
[----:B------:R-:W-:Y:S02]  /*2b40*/  FMUL.FTZ R18, R18, c[0x0][0x2b4] ;  /* 0x0000ad0012127a20 */ /* 0x000fe40000410000 */
[----:B------:R-:W-:Y:S02]  /*2b50*/  FMUL.FTZ R19, R19, c[0x0][0x2b4] ;  /* 0x0000ad0013137a20 */ /* 0x000fe40000410000 */
[----:B------:R-:W-:Y:S01]  /*2b60*/  FMUL.FTZ R14, R14, c[0x0][0x2b4] ;  /* 0x0000ad000e0e7a20 */ /* 0x000fe20000410000 */
[----:B------:R1:W-:Y:S01]  /*2b70*/  MUFU.TANH R195, R7 ;  /* 0x0000000700c37308 */ /* 0x0003e20000002400 */
[----:B------:R-:W-:Y:S09]  /*2b80*/  FMUL.FTZ R15, R15, c[0x0][0x2b4] ;  /* 0x0000ad000f0f7a20 */ /* 0x000ff20000410000 */
[----:B------:R-:W-:Y:S10]  /*2b90*/  MUFU.TANH R196, R8 ;  /* 0x0000000800c47308 */ /* 0x000ff40000002400 */
[----:B------:R-:W-:Y:S01]  /*2ba0*/  MUFU.TANH R219, R16 ;  /* 0x0000001000db7308 */ /* 0x000fe20000002400 */
[----:B-1----:R-:W1:Y:S09]  /*2bb0*/  LDSM.16.M88.4 R4, [R2+0x6080] ;  /* 0x006080000204783b */ /* 0x002e720000000200 */
[----:B------:R-:W-:Y:S10]  /*2bc0*/  MUFU.TANH R197, R9 ;  /* 0x0000000900c57308 */ /* 0x000ff40000002400 */
[----:B------:R-:W-:Y:S10]  /*2bd0*/  MUFU.TANH R220, R17 ;  /* 0x0000001100dc7308 */ /* 0x000ff40000002400 */
[----:B------:R-:W-:Y:S10]  /*2be0*/  MUFU.TANH R200, R10 ;  /* 0x0000000a00c87308 */ /* 0x000ff40000002400 */
[----:B------:R-:W-:Y:S01]  /*2bf0*/  MUFU.TANH R221, R18 ;  /* 0x0000001200dd7308 */ /* 0x000fe20000002400 */
[-C--:B-1----:R-:W-:Y:S09]  /*2c00*/  HMMA.16816.F32.BF16 R20, R188, R4.reuse, R20 ;  /* 0x00000004bc14723c */ /* 0x082ff20000041814 */
[----:B------:R-:W-:Y:S01]  /*2c10*/  MUFU.TANH R201, R11 ;  /* 0x0000000b00c97308 */ /* 0x000fe20000002400 */
[C---:B------:R-:W-:Y:S07]  /*2c20*/  HMMA.16816.F32.BF16 R24, R172.reuse, R4, R24 ;  /* 0x00000004ac18723c */ /* 0x040fee0000041818 */
[----:B------:R-:W-:Y:S02]  /*2c30*/  MOV R4, UR4 ;  /* 0x0000000400047c02 */ /* 0x000fe40008000f00 */
[----:B------:R1:W-:Y:S01]  /*2c40*/  MUFU.TANH R222, R19 ;  /* 0x0000001300de7308 */ /* 0x0003e20000002400 */
[-C--:B------:R-:W-:Y:S03]  /*2c50*/  HMMA.16816.F32.BF16 R28, R172, R6.reuse, R28 ;  /* 0x00000006ac1c723c */ /* 0x080fe6000004181c */
[----:B------:R-:W-:Y:S01]  /*2c60*/  LEA R4, R4, R236, 0x6 ;  /* 0x000000ec04047211 */ /* 0x000fe200078e30ff */
[----:B------:R-:W-:Y:S04]  /*2c70*/  FMUL.FTZ R20, R20, c[0x0][0x2b4] ;  /* 0x0000ad0014147a20 */ /* 0x000fe80000410000 */
[----:B------:R-:W-:Y:S01]  /*2c80*/  HMMA.16816.F32.BF16 R32, R188, R6, R32 ;  /* 0x00000006bc20723c */ /* 0x000fe20000041820 */
[----:B------:R-:W-:Y:S03]  /*2c90*/  MUFU.TANH R202, R12 ;  /* 0x0000000c00ca7308 */ /* 0x000fe60000002400 */
[----:B------:R-:W-:Y:S02]  /*2ca0*/  FMUL.FTZ R21, R21, c[0x0][0x2b4] ;  /* 0x0000ad0015157a20 */ /* 0x000fe40000410000 */
[----:B------:R-:W-:Y:S01]  /*2cb0*/  FMUL.FTZ R22, R22, c[0x0][0x2b4] ;  /* 0x0000ad0016167a20 */ /* 0x000fe20000410000 */
[----:B------:R-:W-:Y:S01]  /*2cc0*/  SHF.L.U32 R189, R4, 0x2, RZ ;  /* 0x0000000204bd7819 */ /* 0x000fe200000006ff */
[----:B------:R-:W-:Y:S03]  /*2cd0*/  FMUL.FTZ R23, R23, c[0x0][0x2b4] ;  /* 0x0000ad0017177a20 */ /* 0x000fe60000410000 */
[----:B------:R-:W-:Y:S01]  /*2ce0*/  MUFU.TANH R198, R13 ;  /* 0x0000000d00c67308 */ /* 0x000fe20000002400 */
[----:B------:R-:W2:Y:S01]  /*2cf0*/  LDS R4, [R189+0x20080] ;  /* 0x02008000bd047984 */ /* 0x000ea20000000800 */
[----:B------:R-:W-:Y:S02]  /*2d00*/  FMUL.FTZ R24, R24, c[0x0][0x2b4] ;  /* 0x0000ad0018187a20 */ /* 0x000fe40000410000 */
[----:B------:R-:W-:Y:S01]  /*2d10*/  FMUL.FTZ R25, R25, c[0x0][0x2b4] ;  /* 0x0000ad0019197a20 */ /* 0x000fe20000410000 */
[----:B------:R-:W3:Y:S01]  /*2d20*/  LDS R252, [R189+0x200a0] ;  /* 0x0200a000bdfc7984 */ /* 0x000ee20000000800 */
[----:B------:R-:W-:Y:S02]  /*2d30*/  FMUL.FTZ R28, R28, c[0x0][0x2b4] ;  /* 0x0000ad001c1c7a20 */ /* 0x000fe40000410000 */
[----:B------:R-:W-:Y:S01]  /*2d40*/  FMUL.FTZ R29, R29, c[0x0][0x2b4] ;  /* 0x0000ad001d1d7a20 */ /* 0x000fe20000410000 */
[----:B------:R-:W4:Y:S01]  /*2d50*/  LDS R251, [R189+0x20100] ;  /* 0x02010000bdfb7984 */ /* 0x000f220000000800 */
[----:B------:R-:W-:Y:S01]  /*2d60*/  MUFU.TANH R249, R28 ;  /* 0x0000001c00f97308 */ /* 0x000fe20000002400 */
[----:B------:R-:W-:Y:S02]  /*2d70*/  FMUL.FTZ R30, R30, c[0x0][0x2b4] ;  /* 0x0000ad001e1e7a20 */ /* 0x000fe40000410000 */
[----:B------:R-:W1:Y:S01]  /*2d80*/  LDS R191, [R189+0x20120] ;  /* 0x02012000bdbf7984 */ /* 0x000e620000000800 */
[----:B------:R-:W-:Y:S04]  /*2d90*/  DEPBAR.LE SB0, 0x1 ;  /* 0x000080400000791a */ /* 0x000fe80000000000 */
[----:B------:R-:W-:Y:S02]  /*2da0*/  FMUL.FTZ R31, R31, c[0x0][0x2b4] ;  /* 0x0000ad001f1f7a20 */ /* 0x000fe40000410000 */
[----:B------:R-:W-:Y:S01]  /*2db0*/  MUFU.TANH R199, R14 ;  /* 0x0000000e00c77308 */ /* 0x000fe20000002400 */
[----:B------:R-:W-:Y:S01]  /*2dc0*/  BAR.SYNC.DEFER_BLOCKING 0x0 ;  /* 0x0000000000007b1d */ /* 0x000fe20000010000 */
[----:B------:R-:W-:Y:S02]  /*2dd0*/  FMUL.FTZ R33, R33, c[0x0][0x2b4] ;  /* 0x0000ad0021217a20 */ /* 0x000fe40000410000 */
[----:B------:R-:W-:Y:S02]  /*2de0*/  FMUL.FTZ R35, R35, c[0x0][0x2b4] ;  /* 0x0000ad0023237a20 */ /* 0x000fe40000410000 */
[----:B------:R-:W-:Y:S02]  /*2df0*/  FMUL.FTZ R32, R32, c[0x0][0x2b4] ;  /* 0x0000ad0020207a20 */ /* 0x000fe40000410000 */
[----:B------:R-:W-:Y:S02]  /*2e00*/  FMUL.FTZ R26, R26, c[0x0][0x2b4] ;  /* 0x0000ad001a1a7a20 */ /* 0x000fe40000410000 */
[----:B------:R-:W-:Y:S01]  /*2e10*/  MUFU.TANH R250, R29 ;  /* 0x0000001d00fa7308 */ /* 0x000fe20000002400 */
[----:B------:R-:W-:Y:S02]  /*2e20*/  FMUL.FTZ R27, R27, c[0x0][0x2b4] ;  /* 0x0000ad001b1b7a20 */ /* 0x000fe40000410000 */
[----:B------:R-:W-:Y:S07]  /*2e30*/  FMUL.FTZ R34, R34, c[0x0][0x2b4] ;  /* 0x0000ad0022227a20 */ /* 0x000fee0000410000 */
[----:B------:R-:W-:Y:S01]  /*2e40*/  MUFU.TANH R203, R15 ;  /* 0x0000000f00cb7308 */ /* 0x000fe20000002400 */
[----:B--2---:R2:W-:Y:S04]  /*2e50*/  STL [R1+0x8], R4 ;  /* 0x0000080401007387 */ /* 0x0045e80000100800 */
[----:B------:R-:W3:Y:S05]  /*2e60*/  LDSM.16.M88.4 R164, [R207+0x18080] ;  /* 0x01808000cfa4783b */ /* 0x000eea0000000200 */
[----:B------:R-:W-:Y:S03]  /*2e70*/  MUFU.TANH R188, R30 ;  /* 0x0000001e00bc7308 */ /* 0x000fe60000002400 */
[----:B-1----:R-:W1:Y:S07]  /*2e80*/  LDSM.16.M88.4 R16, [R216+0x8080] ;  /* 0x00808000d810783b */ /* 0x002e6e0000000200 */
[----:B------:R-:W-:Y:S01]  /*2e90*/  MUFU.TANH R223, R20 ;  /* 0x0000001400df7308 */ /* 0x000fe20000002400 */
[----:B------:R-:W1:Y:S08]  /*2ea0*/  LDSM.16.M88.4 R168, [R216+0xa080] ;  /* 0x00a08000d8a8783b */ /* 0x000e700000000200 */
[----:B------:R-:W1:Y:S01]  /*2eb0*/  LDSM.16.M88.4 R172, [R206+0x18080] ;  /* 0x01808000ceac783b */ /* 0x000e620000000200 */
[----:B------:R5:W-:Y:S07]  /*2ec0*/  MUFU.TANH R190, R31 ;  /* 0x0000001f00be7308 */ /* 0x000bee0000002400 */
[----:B------:R-:W1:Y:S03]  /*2ed0*/  LDSM.16.M88.4 R180, [R206+0x19080] ;  /* 0x01908000ceb4783b */ /* 0x000e660000000200 */
[----:B--2---:R-:W2:Y:S05]  /*2ee0*/  MUFU.TANH R4, R33 ;  /* 0x0000002100047308 */ /* 0x004eaa0000002400 */
[----:B------:R-:W1:Y:S05]  /*2ef0*/  LDSM.16.M88.4 R176, [R208+0x8080] ;  /* 0x00808000d0b0783b */ /* 0x000e6a0000000200 */
[----:B------:R-:W-:Y:S03]  /*2f00*/  MUFU.TANH R224, R21 ;  /* 0x0000001500e07308 */ /* 0x000fe60000002400 */
[----:B------:R-:W1:Y:S07]  /*2f10*/  LDSM.16.M88.4 R184, [R208+0xa080] ;  /* 0x00a08000d0b8783b */ /* 0x000e6e0000000200 */
[----:B------:R-:W-:Y:S01]  /*2f20*/  MUFU.TANH R241, R22 ;  /* 0x0000001600f17308 */ /* 0x000fe20000002400 */
[----:B-----5:R-:W1:Y:S08]  /*2f30*/  LDSM.16.M88.4 R28, [R207+0x19080] ;  /* 0x01908000cf1c783b */ /* 0x020e700000000200 */
[----:B--2---:R2:W-:Y:S01]  /*2f40*/  STL [R1], R4 ;  /* 0x0000000401007387 */ /* 0x0045e20000100800 */
[----:B------:R-:W-:Y:S10]  /*2f50*/  MUFU.TANH R244, R23 ;  /* 0x0000001700f47308 */ /* 0x000ff40000002400 */
[----:B------:R-:W-:Y:S10]  /*2f60*/  MUFU.TANH R245, R24 ;  /* 0x0000001800f57308 */ /* 0x000ff40000002400 */
[----:B------:R-:W-:Y:S10]  /*2f70*/  MUFU.TANH R246, R25 ;  /* 0x0000001900f67308 */ /* 0x000ff40000002400 */
[----:B--2---:R-:W2:Y:S10]  /*2f80*/  MUFU.TANH R4, R35 ;  /* 0x0000002300047308 */ /* 0x004eb40000002400 */
[----:B------:R1:W1:Y:S10]  /*2f90*/  MUFU.TANH R247, R26 ;  /* 0x0000001a00f77308 */ /* 0x0002740000002400 */
[----:B------:R1:W1:Y:S01]  /*2fa0*/  MUFU.TANH R248, R27 ;  /* 0x0000001b00f87308 */ /* 0x0002620000002400 */
[----:B--2---:R2:W-:Y:S09]  /*2fb0*/  STL [R1+0x4], R4 ;  /* 0x0000040401007387 */ /* 0x0045f20000100800 */
[----:B------:R-:W1:Y:S10]  /*2fc0*/  MUFU.TANH R32, R32 ;  /* 0x0000002000207308 */ /* 0x000e740000002400 */
[----:B------:R2:W1:Y:S01]  /*2fd0*/  MUFU.TANH R33, R34 ;  /* 0x0000002200217308 */ /* 0x0004620000002400 */
[----:B------:R-:W-:-:S05]  /*2fe0*/  @P0 BRA `(.L_x_1022) ;  /* 0x0000031000000947 */ /* 0x000fca0003800000 */
[C---:B---34-:R-:W-:Y:S01]  /*2ff0*/  LOP3.LUT P4, RZ, R227.reuse, 0x10, RZ, 0xc0, !PT ;  /* 0x00000010e3ff7812 */ /* 0x058fe2000788c0ff */
[----:B--2---:R-:W2:Y:S01]  /*3000*/  @!P6 S2R R4, SR_CTAID.Y ;  /* 0x000000000004e919 */ /* 0x004ea20000002600 */
        /* <DEDUP_REMOVED lines=14> */
[----:B------:R-:W-:Y:S01]  /*30f0*/  LEA.HI.X R11, R6, R233, R5, 0x7, P1 ;  /* 0x000000e9060b7211 */ /* 0x000fe200008f3c05 */
[----:B------:R-:W-:Y:S01]  /*3100*/  @!P6 IMAD R7, R7, c[0x0][0x270], RZ ;  /* 0x00009c000707ea24 */ /* 0x000fe200078e02ff */
[----:B------:R-:W-:Y:S01]  /*3110*/  @!P6 IADD3 R8, P0, R8, UR9, RZ ;  /* 0x000000090808ec10 */ /* 0x000fe2000ff1e0ff */
[----:B------:R-:W-:Y:S02]  /*3120*/  IMAD.U32 R6, RZ, RZ, UR21 ;  /* 0x00000015ff067e24 */ /* 0x000fe4000f8e00ff */
[----:B------:R-:W-:Y:S02]  /*3130*/  @!P6 IMAD R7, R4, c[0x0][0x274], R7 ;  /* 0x00009d000407ea24 */ /* 0x000fe400078e0207 */
[----:B------:R-:W-:Y:S02]  /*3140*/  IMAD.U32 R4, RZ, RZ, UR16 ;  /* 0x00000010ff047e24 */ /* 0x000fe4000f8e00ff */
[----:B------:R-:W-:Y:S01]  /*3150*/  IMAD R6, R6, 0x4000, R240 ;  /* 0x0000400006067824 */ /* 0x000fe200078e02f0 */
[----:B------:R-:W-:Y:S01]  /*3160*/  @!P6 IADD3.X R7, R9, UR13, R7, P0, !PT ;  /* 0x0000000d0907ec10 */ /* 0x000fe200087fe407 */
[----:B------:R-:W-:Y:S01]  /*3170*/  IMAD.U32 R5, RZ, RZ, UR12 ;  /* 0x0000000cff057e24 */ /* 0x000fe2000f8e00ff */
[----:B------:R-:W-:Y:S02]  /*3180*/  IADD3 R14, P1, P0, R4, 0x80, R10 ;  /* 0x00000080040e7810 */ /* 0x000fe4000783e00a */
[----:B------:R-:W-:Y:S02]  /*3190*/  IADD3 R4, -R234, UR6, RZ ;  /* 0x00000006ea047c10 */ /* 0x000fe4000fffe1ff */
[----:B------:R-:W-:Y:S02]  /*31a0*/  IADD3.X R15, RZ, UR15, R11, P1, P0 ;  /* 0x0000000fff0f7c10 */ /* 0x000fe40008fe040b */
[C---:B------:R-:W-:Y:S02]  /*31b0*/  ISETP.LT.OR P2, PT, R4.reuse, 0x1, P4 ;  /* 0x000000010400780c */ /* 0x040fe40002741670 */
[----:B------:R-:W-:Y:S02]  /*31c0*/  ISETP.LT.OR P1, PT, R4, 0x1, P3 ;  /* 0x000000010400780c */ /* 0x000fe40001f21670 */
[C---:B------:R-:W-:Y:S02]  /*31d0*/  @!P6 LEA R12, P0, R8.reuse, c[0x0][0x258], 0x2 ;  /* 0x00009600080cea11 */ /* 0x040fe400078010ff */
[----:B------:R-:W-:Y:S02]  /*31e0*/  @!P6 LEA R5, R5, 0x40, 0x6 ;  /* 0x000000400505e811 */ /* 0x000fe400078e30ff */
[----:B------:R-:W-:Y:S02]  /*31f0*/  @!P6 LEA.HI.X R13, R8, c[0x0][0x25c], R7, 0x2, P0 ;  /* 0x00009700080dea11 */ /* 0x000fe400000f1407 */
[----:B------:R-:W-:Y:S03]  /*3200*/  IADD3 R8, P0, R10, UR16, RZ ;  /* 0x000000100a087c10 */ /* 0x000fe6000ff1e0ff */
[----:B------:R-:W-:Y:S01]  /*3210*/  @!PT LDS RZ, [RZ] ;  /* 0x00000000fffff984 */ /* 0x000fe20000000800 */
[----:B------:R-:W-:Y:S01]  /*3220*/  @!PT LDS RZ, [RZ] ;  /* 0x00000000fffff984 */ /* 0x000fe20000000800 */
[----:B------:R-:W-:Y:S01]  /*3230*/  @!PT LDS RZ, [RZ] ;  /* 0x00000000fffff984 */ /* 0x000fe20000000800 */
[----:B------:R2:W-:Y:S01]  /*3240*/  LDGSTS.E.BYPASS.LTC128B.128 [R6], [R10.64], !P2 ;  /* 0x000000000a067fae */ /* 0x0005e2000d101d56 */
[----:B------:R-:W-:Y:S01]  /*3250*/  IADD3.X R9, R11, UR15, RZ, P0, !PT ;  /* 0x0000000f0b097c10 */ /* 0x000fe200087fe4ff */
[----:B------:R-:W-:Y:S01]  /*3260*/  @!P6 IMAD.WIDE R12, R5, 0x4, R12 ;  /* 0x00000004050ce825 */ /* 0x000fe200078e020c */
[C---:B------:R-:W-:Y:S03]  /*3270*/  ISETP.LT.OR P0, PT, R4.reuse, 0x21, P3 ;  /* 0x000000210400780c */ /* 0x040fe60001f01670 */
[----:B------:R2:W-:Y:S01]  /*3280*/  LDGSTS.E.BYPASS.LTC128B.128 [R6+0x2000], [R10.64+0x80], !P1 ;  /* 0x020000800a067fae */ /* 0x0005e2000c901d56 */
[----:B------:R-:W-:Y:S01]  /*3290*/  ISETP.LT.OR P1, PT, R4, 0x21, P4 ;  /* 0x000000210400780c */ /* 0x000fe20002721670 */
[----:B------:R-:W-:Y:S04]  /*32a0*/  IMAD.U32 R4, RZ, RZ, UR21 ;  /* 0x00000015ff047e24 */ /* 0x000fe8000f8e00ff */
[----:B------:R-:W-:Y:S04]  /*32b0*/  @!P6 IMAD R4, R4, 0x40, R242 ;  /* 0x000000400404e824 */ /* 0x000fe800078e02f2 */
[----:B------:R-:W-:Y:S04]  /*32c0*/  @!P6 IMAD.SHL.U32 R4, R4, 0x4, RZ ;  /* 0x000000040404e824 */ /* 0x000fe800078e00ff */
[----:B------:R2:W-:Y:S06]  /*32d0*/  LDGSTS.E.BYPASS.LTC128B.128 [R6+0x1000], [R8.64], !P1 ;  /* 0x0100000008067fae */ /* 0x0005ec000c901d56 */
[----:B------:R2:W-:Y:S06]  /*32e0*/  LDGSTS.E.BYPASS.LTC128B.128 [R6+0x3000], [R14.64], !P0 ;  /* 0x030000000e067fae */ /* 0x0005ec000c101d56 */
[----:B------:R2:W-:Y:S02]  /*32f0*/  @!P6 LDGSTS.E.BYPASS.LTC128B.128 [R4+0x20080], [R12.64] ;  /* 0x200800000c04efae */ /* 0x0005e4000b901d56 */
.L_x_1022:
[-C--:B-1234-:R-:W-:Y:S01]  /*3300*/  HMMA.16816.F32.BF16 R4, R164, R16.reuse, RZ ;  /* 0x00000010a404723c */ /* 0x09efe200000418ff */
[----:B------:R1:W-:Y:S01]  /*3310*/  STL [R1+0xc], R100 ;  /* 0x00000c6401007387 */ /* 0x0003e20000100800 */
[----:B------:R-:W-:Y:S01]  /*3320*/  UIADD3 UR24, UR12, 0x2, URZ ;  /* 0x000000020c187890 */ /* 0x000fe2000fffe03f */
[C---:B------:R-:W-:Y:S02]  /*3330*/  ISETP.GT.AND P4, PT, R238.reuse, 0x21, PT ;  /* 0x00000021ee00780c */ /* 0x040fe40003f84270 */
[----:B------:R-:W0:Y:S01]  /*3340*/  LDGDEPBAR ;  /* 0x00000000000079af */ /* 0x000e220000000000 */
[C---:B------:R-:W-:Y:S01]  /*3350*/  ISETP.GT.AND P1, PT, R238.reuse, 0x60, PT ;  /* 0x00000060ee00780c */ /* 0x040fe20003f24270 */
[----:B------:R-:W-:Y:S01]  /*3360*/  UISETP.GE.AND UP0, UPT, UR24, UR17, UPT ;  /* 0x000000111800728c */ /* 0x000fe2000bf06270 */
[C---:B------:R-:W-:Y:S02]  /*3370*/  HMMA.16816.F32.BF16 R8, R28.reuse, R16, RZ ;  /* 0x000000101c08723c */ /* 0x040fe400000418ff */
[C---:B------:R-:W-:Y:S02]  /*3380*/  ISETP.GT.AND P0, PT, R238.reuse, 0x1, PT ;  /* 0x00000001ee00780c */ /* 0x040fe40003f04270 */
[C---:B------:R-:W-:Y:S02]  /*3390*/  ISETP.GT.AND P5, PT, R238.reuse, 0x20, PT ;  /* 0x00000020ee00780c */ /* 0x040fe40003fa4270 */
[C---:B------:R-:W-:Y:S02]  /*33a0*/  ISETP.GT.AND P3, PT, R238.reuse, 0x40, PT ;  /* 0x00000040ee00780c */ /* 0x040fe40003f64270 */
[-C--:B------:R-:W-:Y:S01]  /*33b0*/  HMMA.16816.F32.BF16 R12, R28, R18.reuse, RZ ;  /* 0x000000121c0c723c */ /* 0x080fe200000418ff */
[C---:B------:R-:W-:Y:S03]  /*33c0*/  ISETP.GT.AND P2, PT, R238.reuse, 0x41, PT ;  /* 0x00000041ee00780c */ /* 0x040fe60003f44270 */
[----:B------:R-:W-:Y:S04]  /*33d0*/  LOP3.LUT R227, R227, 0xffffffdf, RZ, 0xc0, !PT ;  /* 0xffffffdfe3e37812 */ /* 0x000fe800078ec0ff */
[C---:B------:R-:W-:Y:S01]  /*33e0*/  HMMA.16816.F32.BF16 R16, R164.reuse, R18, RZ ;  /* 0x00000012a410723c */ /* 0x040fe200000418ff */
[----:B-1----:R-:W2:Y:S03]  /*33f0*/  LDL.LU R100, [R1+0x4] ;  /* 0x0000040001647983 */ /* 0x002ea60000300800 */
[----:B------:R-:W-:Y:S02]  /*3400*/  @P6 LOP3.LUT R227, R227, 0x20, RZ, 0xfc, !PT ;  /* 0x00000020e3e36812 */ /* 0x000fe400078efcff */
[----:B------:R-:W-:Y:S02]  /*3410*/  ISETP.GT.AND P6, PT, R238, RZ, PT ;  /* 0x000000ffee00720c */ /* 0x000fe40003fc4270 */
[-C--:B------:R-:W-:Y:S08]  /*3420*/  HMMA.16816.F32.BF16 R20, R164, R168.reuse, RZ ;  /* 0x000000a8a414723c */ /* 0x080ff000000418ff */
[C---:B------:R-:W-:Y:S07]  /*3430*/  HMMA.16816.F32.BF16 R24, R28.reuse, R168, RZ ;  /* 0x000000a81c18723c */ /* 0x040fee00000418ff */
[----:B------:R-:W-:Y:S01]  /*3440*/  MOV R168, R33 ;  /* 0x0000002100a87202 */ /* 0x000fe20000000f00 */
[-C--:B------:R-:W-:Y:S01]  /*3450*/  HMMA.16816.F32.BF16 R28, R28, R170.reuse, RZ ;  /* 0x000000aa1c1c723c */ /* 0x080fe200000418ff */
[----:B------:R-:W-:Y:S07]  /*3460*/  MOV R169, R32 ;  /* 0x0000002000a97202 */ /* 0x000fee0000000f00 */
        /* <DEDUP_REMOVED lines=8> */
[C---:B------:R-:W-:Y:S07]  /*34f0*/  HMMA.16816.F32.BF16 R24, R180.reuse, R184, R24 ;  /* 0x000000b8b418723c */ /* 0x040fee0000041818 */
[----:B------:R-:W-:Y:S01]  /*3500*/  MOV R184, R168 ;  /* 0x000000a800b87202 */ /* 0x000fe20000000f00 */
[-C--:B------:R-:W-:Y:S01]  /*3510*/  HMMA.16816.F32.BF16 R28, R180, R186.reuse, R28 ;  /* 0x000000bab41c723c */ /* 0x080fe2000004181c */
[----:B------:R-:W-:Y:S03]  /*3520*/  LDSM.16.M88.4 R180, [R207+0x1b080] ;  /* 0x01b08000cfb4783b */ /* 0x000fe60000000200 */
[----:B------:R-:W-:Y:S04]  /*3530*/  MOV R185, R169 ;  /* 0x000000a900b97202 */ /* 0x000fe80000000f00 */
[----:B------:R-:W-:Y:S01]  /*3540*/  HMMA.16816.F32.BF16 R32, R172, R186, R32 ;  /* 0x000000baac20723c */ /* 0x000fe20000041820 */
[----:B------:R-:W1:Y:S06]  /*3550*/  LDSM.16.M88.4 R168, [R3+0x8080] ;  /* 0x0080800003a8783b */ /* 0x000e6c0000000200 */
[C---:B------:R-:W-:Y:S01]  /*3560*/  FSEL R187, R196.reuse, -INF , P6 ;  /* 0xff800000c4bb7808 */ /* 0x040fe20003000000 */
[----:B------:R-:W-:Y:S01]  /*3570*/  FFMA.FTZ R196, -R196, R196, 1 ;  /* 0x3f800000c4c47423 */ /* 0x000fe200000101c4 */
[----:B------:R-:W3:Y:S03]  /*3580*/  LDSM.16.M88.4 R172, [R204+0x19080] ;  /* 0x01908000ccac783b */ /* 0x000ee60000000200 */
[----:B------:R-:W-:Y:S06]  /*3590*/  FFMA.FTZ R187, R187, c[0x0][0x29c], -R251 ;  /* 0x0000a700bbbb7a23 */ /* 0x000fec00000108fb */
[----:B------:R-:W-:Y:S01]  /*35a0*/  MUFU.EX2 R187, R187 ;  /* 0x000000bb00bb7308 */ /* 0x000fe20000000800 */
[-C--:B-1----:R-:W-:Y:S08]  /*35b0*/  HMMA.16816.F32.BF16 R4, R164, R168.reuse, R4 ;  /* 0x000000a8a404723c */ /* 0x082ff00000041804 */
[C---:B---3--:R-:W-:Y:S08]  /*35c0*/  HMMA.16816.F32.BF16 R8, R172.reuse, R168, R8 ;  /* 0x000000a8ac08723c */ /* 0x048ff00000041808 */
[-C--:B------:R-:W-:Y:S08]  /*35d0*/  HMMA.16816.F32.BF16 R12, R172, R170.reuse, R12 ;  /* 0x000000aaac0c723c */ /* 0x080ff0000004180c */
[C---:B------:R-:W-:Y:S01]  /*35e0*/  HMMA.16816.F32.BF16 R16, R164.reuse, R170, R16 ;  /* 0x000000aaa410723c */ /* 0x040fe20000041810 */
[----:B------:R-:W-:Y:S07]  /*35f0*/  LDSM.16.M88.4 R168, [R205+0x18080] ;  /* 0x01808000cda8783b */ /* 0x000fee0000000200 */
[-C--:B------:R-:W-:Y:S08]  /*3600*/  HMMA.16816.F32.BF16 R20, R164, R176.reuse, R20 ;  /* 0x000000b0a414723c */ /* 0x080ff00000041814 */
[C---:B------:R-:W-:Y:S08]  /*3610*/  HMMA.16816.F32.BF16 R24, R172.reuse, R176, R24 ;  /* 0x000000b0ac18723c */ /* 0x040ff00000041818 */
[-C--:B------:R-:W-:Y:S01]  /*3620*/  HMMA.16816.F32.BF16 R28, R172, R178.reuse, R28 ;  /* 0x000000b2ac1c723c */ /* 0x080fe2000004181c */
[----:B------:R-:W1:Y:S07]  /*3630*/  LDSM.16.M88.4 R172, [R2+0x8080] ;  /* 0x0080800002ac783b */ /* 0x000e6e0000000200 */
[----:B------:R-:W-:Y:S01]  /*3640*/  HMMA.16816.F32.BF16 R32, R164, R178, R32 ;  /* 0x000000b2a420723c */ /* 0x000fe20000041820 */
[----:B------:R-:W3:Y:S08]  /*3650*/  LDSM.16.M88.4 R164, [R205+0x19080] ;  /* 0x01908000cda4783b */ /* 0x000ef00000000200 */
[----:B------:R-:W4:Y:S01]  /*3660*/  LDSM.16.M88.4 R176, [R2+0xa080] ;  /* 0x00a0800002b0783b */ /* 0x000f220000000200 */
[-C--:B-1----:R-:W-:Y:S08]  /*3670*/  HMMA.16816.F32.BF16 R4, R168, R172.reuse, R4 ;  /* 0x000000aca804723c */ /* 0x082ff00000041804 */
[C---:B---3--:R-:W-:Y:S08]  /*3680*/  HMMA.16816.F32.BF16 R8, R164.reuse, R172, R8 ;  /* 0x000000aca408723c */ /* 0x048ff00000041808 */
[-C--:B------:R-:W-:Y:S08]  /*3690*/  HMMA.16816.F32.BF16 R12, R164, R174.reuse, R12 ;  /* 0x000000aea40c723c */ /* 0x080ff0000004180c */
[C---:B------:R-:W-:Y:S01]  /*36a0*/  HMMA.16816.F32.BF16 R16, R168.reuse, R174, R16 ;  /* 0x000000aea810723c */ /* 0x040fe20000041810 */
[----:B------:R-:W-:Y:S07]  /*36b0*/  LDSM.16.M88.4 R172, [R216+0xc080] ;  /* 0x00c08000d8ac783b */ /* 0x000fee0000000200 */
[-C--:B----4-:R-:W-:Y:S08]  /*36c0*/  HMMA.16816.F32.BF16 R20, R168, R176.reuse, R20 ;  /* 0x000000b0a814723c */ /* 0x090ff00000041814 */
[C---:B------:R-:W-:Y:S08]  /*36d0*/  HMMA.16816.F32.BF16 R24, R164.reuse, R176, R24 ;  /* 0x000000b0a418723c */ /* 0x040ff00000041818 */
[-C--:B------:R-:W-:Y:S01]  /*36e0*/  HMMA.16816.F32.BF16 R28, R164, R178.reuse, R28 ;  /* 0x000000b2a41c723c */ /* 0x080fe2000004181c */
[----:B------:R1:W3:Y:S07]  /*36f0*/  LDSM.16.M88.4 R164, [R207+0x1a080] ;  /* 0x01a08000cfa4783b */ /* 0x0002ee0000000200 */
[----:B------:R-:W-:Y:S01]  /*3700*/  HMMA.16816.F32.BF16 R32, R168, R178, R32 ;  /* 0x000000b2a820723c */ /* 0x000fe20000041820 */
[----:B------:R-:W4:Y:S08]  /*3710*/  LDSM.16.M88.4 R168, [R216+0xe080] ;  /* 0x00e08000d8a8783b */ /* 0x000f300000000200 */
[----:B------:R-:W-:Y:S08]  /*3720*/  LDSM.16.M88.4 R176, [R208+0xc080] ;  /* 0x00c08000d0b0783b */ /* 0x000ff00000000200 */
[----:B-1----:R-:W2:Y:S01]  /*3730*/  LDL.LU R207, [R1] ;  /* 0x0000000001cf7983 */ /* 0x002ea20000300800 */
[-C--:B---3--:R-:W-:Y:S08]  /*3740*/  HMMA.16816.F32.BF16 R4, R164, R172.reuse, R4 ;  /* 0x000000aca404723c */ /* 0x088ff00000041804 */
[C---:B------:R-:W-:Y:S08]  /*3750*/  HMMA.16816.F32.BF16 R8, R180.reuse, R172, R8 ;  /* 0x000000acb408723c */ /* 0x040ff00000041808 */
[-C--:B------:R-:W-:Y:S08]  /*3760*/  HMMA.16816.F32.BF16 R12, R180, R174.reuse, R12 ;  /* 0x000000aeb40c723c */ /* 0x080ff0000004180c */
[C---:B------:R-:W-:Y:S01]  /*3770*/  HMMA.16816.F32.BF16 R16, R164.reuse, R174, R16 ;  /* 0x000000aea410723c */ /* 0x040fe20000041810 */
[----:B------:R-:W1:Y:S07]  /*3780*/  LDSM.16.M88.4 R172, [R206+0x1a080] ;  /* 0x01a08000ceac783b */ /* 0x000e6e0000000200 */
[-C--:B----4-:R-:W-:Y:S08]  /*3790*/  HMMA.16816.F32.BF16 R20, R164, R168.reuse, R20 ;  /* 0x000000a8a414723c */ /* 0x090ff00000041814 */
[C---:B------:R-:W-:Y:S08]  /*37a0*/  HMMA.16816.F32.BF16 R24, R180.reuse, R168, R24 ;  /* 0x000000a8b418723c */ /* 0x040ff00000041818 */
[-C--:B------:R-:W-:Y:S01]  /*37b0*/  HMMA.16816.F32.BF16 R28, R180, R170.reuse, R28 ;  /* 0x000000aab41c723c */ /* 0x080fe2000004181c */
[----:B------:R3:W4:Y:S07]  /*37c0*/  LDSM.16.M88.4 R180, [R206+0x1b080] ;  /* 0x01b08000ceb4783b */ /* 0x00072e0000000200 */
[----:B------:R-:W-:Y:S01]  /*37d0*/  HMMA.16816.F32.BF16 R32, R164, R170, R32 ;  /* 0x000000aaa420723c */ /* 0x000fe20000041820 */
[----:B------:R-:W4:Y:S07]  /*37e0*/  LDSM.16.M88.4 R164, [R208+0xe080] ;  /* 0x00e08000d0a4783b */ /* 0x000f2e0000000200 */
[-C--:B-1----:R-:W-:Y:S01]  /*37f0*/  HMMA.16816.F32.BF16 R4, R172, R176.reuse, R4 ;  /* 0x000000b0ac04723c */ /* 0x082fe20000041804 */
[----:B------:R-:W-:Y:S04]  /*3800*/  LDSM.16.M88.4 R168, [R204+0x1a080] ;  /* 0x01a08000cca8783b */ /* 0x000fe80000000200 */
[----:B---3--:R-:W-:Y:S04]  /*3810*/  MOV R206, R185 ;  /* 0x000000b900ce7202 */ /* 0x008fe80000000f00 */
[----:B------:R-:W3:Y:S01]  /*3820*/  LDL.LU R185, [R1+0x8] ;  /* 0x0000080001b97983 */ /* 0x000ee20000300800 */
[C---:B----4-:R-:W-:Y:S08]  /*3830*/  HMMA.16816.F32.BF16 R8, R180.reuse, R176, R8 ;  /* 0x000000b0b408723c */ /* 0x050ff00000041808 */
[-C--:B------:R-:W-:Y:S08]  /*3840*/  HMMA.16816.F32.BF16 R12, R180, R178.reuse, R12 ;  /* 0x000000b2b40c723c */ /* 0x080ff0000004180c */
[C---:B------:R-:W-:Y:S01]  /*3850*/  HMMA.16816.F32.BF16 R16, R172.reuse, R178, R16 ;  /* 0x000000b2ac10723c */ /* 0x040fe20000041810 */
[----:B------:R-:W1:Y:S07]  /*3860*/  LDSM.16.M88.4 R176, [R3+0xc080] ;  /* 0x00c0800003b0783b */ /* 0x000e6e0000000200 */
[-C--:B------:R-:W-:Y:S08]  /*3870*/  HMMA.16816.F32.BF16 R20, R172, R164.reuse, R20 ;  /* 0x000000a4ac14723c */ /* 0x080ff00000041814 */
[C---:B------:R-:W-:Y:S08]  /*3880*/  HMMA.16816.F32.BF16 R24, R180.reuse, R164, R24 ;  /* 0x000000a4b418723c */ /* 0x040ff00000041818 */
[-C--:B------:R-:W-:Y:S01]  /*3890*/  HMMA.16816.F32.BF16 R28, R180, R166.reuse, R28 ;  /* 0x000000a6b41c723c */ /* 0x080fe2000004181c */
[----:B------:R4:W4:Y:S07]  /*38a0*/  LDSM.16.M88.4 R180, [R204+0x1b080] ;  /* 0x01b08000ccb4783b */ /* 0x00092e0000000200 */
[----:B------:R-:W-:Y:S01]  /*38b0*/  HMMA.16816.F32.BF16 R32, R172, R166, R32 ;  /* 0x000000a6ac20723c */ /* 0x000fe20000041820 */
[----:B------:R-:W4:Y:S07]  /*38c0*/  LDSM.16.M88.4 R164, [R3+0xe080] ;  /* 0x00e0800003a4783b */ /* 0x000f2e0000000200 */
[-C--:B-1----:R-:W-:Y:S01]  /*38d0*/  HMMA.16816.F32.BF16 R4, R168, R176.reuse, R4 ;  /* 0x000000b0a804723c */ /* 0x082fe20000041804 */
[----:B------:R-:W-:Y:S04]  /*38e0*/  LDSM.16.M88.4 R172, [R205+0x1a080] ;  /* 0x01a08000cdac783b */ /* 0x000fe80000000200 */
[C---:B----4-:R-:W-:Y:S01]  /*38f0*/  FSEL R204, R249.reuse, -INF , P1 ;  /* 0xff800000f9cc7808 */ /* 0x050fe20000800000 */
[----:B------:R-:W-:Y:S02]  /*3900*/  FFMA.FTZ R249, -R249, R249, 1 ;  /* 0x3f800000f9f97423 */ /* 0x000fe400000101f9 */
[C---:B------:R-:W-:Y:S08]  /*3910*/  HMMA.16816.F32.BF16 R8, R180.reuse, R176, R8 ;  /* 0x000000b0b408723c */ /* 0x040ff00000041808 */
        /* <DEDUP_REMOVED lines=8> */
[----:B------:R-:W-:Y:S06]  /*39a0*/  LDSM.16.M88.4 R164, [R2+0xe080] ;  /* 0x00e0800002a4783b */ /* 0x000fec0000000200 */
[C---:B------:R-:W-:Y:S01]  /*39b0*/  FSEL R168, R195.reuse, -INF , P0 ;  /* 0xff800000c3a87808 */ /* 0x040fe20000000000 */
[----:B------:R-:W-:Y:S01]  /*39c0*/  FFMA.FTZ R195, -R195, R195, 1 ;  /* 0x3f800000c3c37423 */ /* 0x000fe200000101c3 */
[-C--:B-1----:R-:W-:Y:S01]  /*39d0*/  HMMA.16816.F32.BF16 R4, R172, R176.reuse, R4 ;  /* 0x000000b0ac04723c */ /* 0x082fe20000041804 */
[----:B------:R-:W1:Y:S04]  /*39e0*/  LDS R169, [R189+0x20280] ;  /* 0x02028000bda97984 */ /* 0x000e680000000800 */
[--C-:B------:R-:W-:Y:S01]  /*39f0*/  FFMA.FTZ R168, R168, c[0x0][0x29c], -R252.reuse ;  /* 0x0000a700a8a87a23 */ /* 0x100fe200000108fc */
[C---:B------:R-:W-:Y:S01]  /*3a00*/  FSEL R171, R224.reuse, -INF , P2 ;  /* 0xff800000e0ab7808 */ /* 0x040fe20001000000 */
[----:B------:R-:W-:Y:S01]  /*3a10*/  FFMA.FTZ R224, -R224, R224, 1 ;  /* 0x3f800000e0e07423 */ /* 0x000fe200000101e0 */
[----:B----4-:R-:W-:Y:S03]  /*3a20*/  MOV R205, R184 ;  /* 0x000000b800cd7202 */ /* 0x010fe60000000f00 */
[----:B------:R-:W-:Y:S01]  /*3a30*/  MUFU.EX2 R168, R168 ;  /* 0x000000a800a87308 */ /* 0x000fe20000000800 */
[----:B------:R-:W-:Y:S02]  /*3a40*/  FSEL R184, R205, -INF , P1 ;  /* 0xff800000cdb87808 */ /* 0x000fe40000800000 */
[----:B------:R-:W-:Y:S01]  /*3a50*/  FSEL R170, R206, -INF , P1 ;  /* 0xff800000ceaa7808 */ /* 0x000fe20000800000 */
[C---:B------:R-:W-:Y:S07]  /*3a60*/  HMMA.16816.F32.BF16 R8, R180.reuse, R176, R8 ;  /* 0x000000b0b408723c */ /* 0x040fee0000041808 */
[C---:B------:R-:W-:Y:S01]  /*3a70*/  FSEL R176, R223.reuse, -INF , P3 ;  /* 0xff800000dfb07808 */ /* 0x040fe20001800000 */
[-C--:B------:R-:W-:Y:S04]  /*3a80*/  HMMA.16816.F32.BF16 R12, R180, R178.reuse, R12 ;  /* 0x000000b2b40c723c */ /* 0x080fe8000004180c */
[----:B------:R-:W-:Y:S01]  /*3a90*/  FFMA.FTZ R223, -R223, R223, 1 ;  /* 0x3f800000dfdf7423 */ /* 0x000fe200000101df */
[C---:B------:R-:W-:Y:S01]  /*3aa0*/  FSEL R177, R220.reuse, -INF , P4 ;  /* 0xff800000dcb17808 */ /* 0x040fe20002000000 */
[----:B------:R-:W-:Y:S02]  /*3ab0*/  FFMA.FTZ R220, -R220, R220, 1 ;  /* 0x3f800000dcdc7423 */ /* 0x000fe400000101dc */
[C---:B------:R-:W-:Y:S04]  /*3ac0*/  HMMA.16816.F32.BF16 R16, R172.reuse, R178, R16 ;  /* 0x000000b2ac10723c */ /* 0x040fe80000041810 */
[--C-:B-1----:R-:W-:Y:S02]  /*3ad0*/  FADD.FTZ R4, R4, -R169.reuse ;  /* 0x800000a904047221 */ /* 0x102fe40000010000 */
[--C-:B------:R-:W-:Y:S01]  /*3ae0*/  FADD.FTZ R5, R5, -R169.reuse ;  /* 0x800000a905057221 */ /* 0x100fe20000010000 */
[----:B------:R-:W-:Y:S01]  /*3af0*/  FSEL R179, R193, -INF , P0 ;  /* 0xff800000c1b37808 */ /* 0x000fe20000000000 */
[-C--:B------:R-:W-:Y:S04]  /*3b00*/  HMMA.16816.F32.BF16 R20, R172, R164.reuse, R20 ;  /* 0x000000a4ac14723c */ /* 0x080fe80000041814 */
[----:B------:R-:W-:Y:S01]  /*3b10*/  FSEL R178, R219, -INF , P5 ;  /* 0xff800000dbb27808 */ /* 0x000fe20002800000 */
[----:B------:R-:W-:Y:S02]  /*3b20*/  FFMA.FTZ R193, -R193, R193, 1 ;  /* 0x3f800000c1c17423 */ /* 0x000fe400000101c1 */
[----:B------:R-:W-:Y:S01]  /*3b30*/  FFMA.FTZ R219, -R219, R219, 1 ;  /* 0x3f800000dbdb7423 */ /* 0x000fe200000101db */
[C---:B------:R-:W-:Y:S07]  /*3b40*/  HMMA.16816.F32.BF16 R24, R180.reuse, R164, R24 ;  /* 0x000000a4b418723c */ /* 0x040fee0000041818 */
[C---:B------:R-:W-:Y:S01]  /*3b50*/  FSEL R165, R197.reuse, -INF , P0 ;  /* 0xff800000c5a57808 */ /* 0x040fe20000000000 */
[-C--:B------:R-:W-:Y:S04]  /*3b60*/  HMMA.16816.F32.BF16 R28, R180, R166.reuse, R28 ;  /* 0x000000a6b41c723c */ /* 0x080fe8000004181c */
[----:B------:R-:W-:Y:S01]  /*3b70*/  FFMA.FTZ R197, -R197, R197, 1 ;  /* 0x3f800000c5c57423 */ /* 0x000fe200000101c5 */
[C---:B------:R-:W-:Y:S01]  /*3b80*/  FSEL R164, R201.reuse, -INF , P0 ;  /* 0xff800000c9a47808 */ /* 0x040fe20000000000 */
[----:B------:R-:W-:Y:S01]  /*3b90*/  FFMA.FTZ R201, -R201, R201, 1 ;  /* 0x3f800000c9c97423 */ /* 0x000fe200000101c9 */
[----:B------:R-:W-:Y:S01]  /*3ba0*/  ISETP.GT.AND P0, PT, R238, 0x61, PT ;  /* 0x00000061ee00780c */ /* 0x000fe20003f04270 */
[----:B------:R-:W-:Y:S04]  /*3bb0*/  HMMA.16816.F32.BF16 R32, R172, R166, R32 ;  /* 0x000000a6ac20723c */ /* 0x000fe80000041820 */
[--C-:B------:R-:W-:Y:S01]  /*3bc0*/  FADD.FTZ R17, R17, -R169.reuse ;  /* 0x800000a911117221 */ /* 0x100fe20000010000 */
[----:B------:R-:W-:Y:S01]  /*3bd0*/  FSEL R180, R192, -INF , P6 ;  /* 0xff800000c0b47808 */ /* 0x000fe20003000000 */
[--C-:B------:R-:W-:Y:S01]  /*3be0*/  FADD.FTZ R16, R16, -R169.reuse ;  /* 0x800000a910107221 */ /* 0x100fe20000010000 */
[----:B------:R-:W-:Y:S01]  /*3bf0*/  FSEL R166, R194, -INF , P6 ;  /* 0xff800000c2a67808 */ /* 0x000fe20003000000 */
[--C-:B------:R-:W-:Y:S01]  /*3c00*/  FADD.FTZ R20, R20, -R169.reuse ;  /* 0x800000a914147221 */ /* 0x100fe20000010000 */
[----:B--2---:R-:W-:Y:S03]  /*3c10*/  FSEL R181, R207, -INF , P0 ;  /* 0xff800000cfb57808 */ /* 0x004fe60000000000 */
[----:B------:R-:W-:Y:S01]  /*3c20*/  FADD.FTZ R21, R21, -R169 ;  /* 0x800000a915157221 */ /* 0x000fe20000010000 */
[----:B------:R-:W-:Y:S01]  /*3c30*/  FSEL R182, R100, -INF , P0 ;  /* 0xff80000064b67808 */ /* 0x000fe20000000000 */
[--C-:B------:R-:W-:Y:S01]  /*3c40*/  FFMA.FTZ R166, R166, c[0x0][0x29c], -R252.reuse ;  /* 0x0000a700a6a67a23 */ /* 0x100fe200000108fc */
[----:B------:R-:W-:Y:S01]  /*3c50*/  FSEL R173, R222, -INF , P4 ;  /* 0xff800000dead7808 */ /* 0x000fe20002000000 */
[----:B------:R-:W-:Y:S01]  /*3c60*/  FFMA.FTZ R194, -R194, R194, 1 ;  /* 0x3f800000c2c27423 */ /* 0x000fe200000101c2 */
[----:B------:R-:W-:Y:S01]  /*3c70*/  FSEL R167, R244, -INF , P2 ;  /* 0xff800000f4a77808 */ /* 0x000fe20001000000 */
[----:B------:R-:W-:Y:S01]  /*3c80*/  FFMA.FTZ R175, -R192, R192, 1 ;  /* 0x3f800000c0af7423 */ /* 0x000fe200000101c0 */
[----:B------:R-:W-:Y:S01]  /*3c90*/  FSEL R174, R221, -INF , P5 ;  /* 0xff800000ddae7808 */ /* 0x000fe20002800000 */
[----:B------:R-:W-:Y:S01]  /*3ca0*/  MUFU.EX2 R166, R166 ;  /* 0x000000a600a67308 */ /* 0x000fe20000000800 */
[----:B------:R-:W-:Y:S01]  /*3cb0*/  FSEL R172, R241, -INF , P3 ;  /* 0xff800000f1ac7808 */ /* 0x000fe20001800000 */
[----:B------:R-:W-:Y:S01]  /*3cc0*/  FFMA.FTZ R186, R165, c[0x0][0x29c], -R251 ;  /* 0x0000a700a5ba7a23 */ /* 0x000fe200000108fb */
[----:B------:R-:W-:Y:S01]  /*3cd0*/  FSEL R192, R250, -INF , P0 ;  /* 0xff800000fac07808 */ /* 0x000fe20000000000 */
[--C-:B------:R-:W-:Y:S02]  /*3ce0*/  FADD.FTZ R32, R32, -R169.reuse ;  /* 0x800000a920207221 */ /* 0x100fe40000010000 */
[----:B------:R-:W-:Y:S02]  /*3cf0*/  FADD.FTZ R33, R33, -R169 ;  /* 0x800000a921217221 */ /* 0x000fe40000010000 */
[--C-:B------:R-:W-:Y:S02]  /*3d00*/  FFMA.FTZ R173, R173, c[0x0][0x29c], -R252.reuse ;  /* 0x0000a700adad7a23 */ /* 0x100fe400000108fc */
[--C-:B------:R-:W-:Y:S01]  /*3d10*/  FFMA.FTZ R167, R167, c[0x0][0x29c], -R252.reuse ;  /* 0x0000a700a7a77a23 */ /* 0x100fe200000108fc */
[----:B------:R-:W-:Y:S01]  /*3d20*/  MUFU.EX2 R186, R186 ;  /* 0x000000ba00ba7308 */ /* 0x000fe20000000800 */
[--C-:B------:R-:W-:Y:S02]  /*3d30*/  FFMA.FTZ R174, R174, c[0x0][0x29c], -R252.reuse ;  /* 0x0000a700aeae7a23 */ /* 0x100fe400000108fc */
[--C-:B------:R-:W-:Y:S02]  /*3d40*/  FFMA.FTZ R172, R172, c[0x0][0x29c], -R252.reuse ;  /* 0x0000a700acac7a23 */ /* 0x100fe400000108fc */
[----:B------:R-:W-:Y:S01]  /*3d50*/  FFMA.FTZ R165, R204, c[0x0][0x29c], -R251 ;  /* 0x0000a700cca57a23 */ /* 0x000fe200000108fb */
[----:B------:R-:W-:Y:S01]  /*3d60*/  FSEL R204, R200, -INF , P6 ;  /* 0xff800000c8cc7808 */ /* 0x000fe20003000000 */
[--C-:B------:R-:W-:Y:S01]  /*3d70*/  FFMA.FTZ R164, R164, c[0x0][0x29c], -R191.reuse ;  /* 0x0000a700a4a47a23 */ /* 0x100fe200000108bf */
[----:B------:R-:W-:Y:S01]  /*3d80*/  LOP3.LUT P6, RZ, R227, 0x20, RZ, 0xc0, !PT ;  /* 0x00000020e3ff7812 */ /* 0x000fe200078cc0ff */
[----:B------:R-:W-:Y:S01]  /*3d90*/  FFMA.FTZ R207, -R207, R207, 1 ;  /* 0x3f800000cfcf7423 */ /* 0x000fe200000101cf */
[----:B------:R-:W-:Y:S01]  /*3da0*/  MUFU.EX2 R173, R173 ;  /* 0x000000ad00ad7308 */ /* 0x000fe20000000800 */
[----:B------:R-:W-:Y:S02]  /*3db0*/  FFMA.FTZ R204, R204, c[0x0][0x29c], -R191 ;  /* 0x0000a700cccc7a23 */ /* 0x000fe400000108bf */
[----:B------:R-:W-:Y:S02]  /*3dc0*/  FFMA.FTZ R222, -R222, R222, 1 ;  /* 0x3f800000dede7423 */ /* 0x000fe400000101de */
[----:B------:R-:W-:Y:S02]  /*3dd0*/  FFMA.FTZ R221, -R221, R221, 1 ;  /* 0x3f800000dddd7423 */ /* 0x000fe400000101dd */
[----:B------:R-:W-:Y:S02]  /*3de0*/  FFMA.FTZ R200, -R200, R200, 1 ;  /* 0x3f800000c8c87423 */ /* 0x000fe400000101c8 */
[----:B------:R-:W-:Y:S01]  /*3df0*/  FFMA.FTZ R244, -R244, R244, 1 ;  /* 0x3f800000f4f47423 */ /* 0x000fe200000101f4 */
[----:B------:R-:W-:Y:S01]  /*3e00*/  MUFU.EX2 R174, R174 ;  /* 0x000000ae00ae7308 */ /* 0x000fe20000000800 */
[----:B------:R-:W-:Y:S02]  /*3e10*/  FFMA.FTZ R241, -R241, R241, 1 ;  /* 0x3f800000f1f17423 */ /* 0x000fe400000101f1 */
[----:B------:R-:W-:Y:S07]  /*3e20*/  FFMA.FTZ R250, -R250, R250, 1 ;  /* 0x3f800000fafa7423 */ /* 0x000fee00000101fa */
[----:B------:R-:W-:Y:S10]  /*3e30*/  MUFU.EX2 R164, R164 ;  /* 0x000000a400a47308 */ /* 0x000ff40000000800 */
[----:B------:R-:W-:Y:S01]  /*3e40*/  MUFU.EX2 R204, R204 ;  /* 0x000000cc00cc7308 */ /* 0x000fe20000000800 */
[--C-:B---3--:R-:W-:Y:S02]  /*3e50*/  FFMA.FTZ R177, R177, c[0x0][0x29c], -R185.reuse ;  /* 0x0000a700b1b17a23 */ /* 0x108fe400000108b9 */
[--C-:B------:R-:W-:Y:S02]  /*3e60*/  FFMA.FTZ R170, R170, c[0x0][0x29c], -R185.reuse ;  /* 0x0000a700aaaa7a23 */ /* 0x100fe400000108b9 */
[--C-:B------:R-:W-:Y:S05]  /*3e70*/  FFMA.FTZ R180, R180, c[0x0][0x29c], -R185.reuse ;  /* 0x0000a700b4b47a23 */ /* 0x100fea00000108b9 */
[----:B------:R-:W1:Y:S01]  /*3e80*/  MUFU.EX2 R177, R177 ;  /* 0x000000b100b17308 */ /* 0x000e620000000800 */
[--C-:B------:R-:W-:Y:S02]  /*3e90*/  FFMA.FTZ R179, R179, c[0x0][0x29c], -R185.reuse ;  /* 0x0000a700b3b37a23 */ /* 0x100fe400000108b9 */
[--C-:B------:R-:W-:Y:S02]  /*3ea0*/  FFMA.FTZ R178, R178, c[0x0][0x29c], -R185.reuse ;  /* 0x0000a700b2b27a23 */ /* 0x100fe400000108b9 */
[--C-:B------:R-:W-:Y:S02]  /*3eb0*/  FFMA.FTZ R176, R176, c[0x0][0x29c], -R185.reuse ;  /* 0x0000a700b0b07a23 */ /* 0x100fe400000108b9 */
[--C-:B------:R-:W-:Y:S02]  /*3ec0*/  FFMA.FTZ R181, R181, c[0x0][0x29c], -R185.reuse ;  /* 0x0000a700b5b57a23 */ /* 0x100fe400000108b9 */
[----:B------:R-:W-:Y:S01]  /*3ed0*/  FFMA.FTZ R171, R171, c[0x0][0x29c], -R185 ;  /* 0x0000a700abab7a23 */ /* 0x000fe200000108b9 */
[----:B------:R-:W2:Y:S01]  /*3ee0*/  MUFU.EX2 R170, R170 ;  /* 0x000000aa00aa7308 */ /* 0x000ea20000000800 */
[C---:B------:R-:W-:Y:S01]  /*3ef0*/  FSEL R185, R202.reuse, -INF , P5 ;  /* 0xff800000cab97808 */ /* 0x040fe20002800000 */
[----:B------:R-:W-:Y:S04]  /*3f00*/  FFMA.FTZ R202, -R202, R202, 1 ;  /* 0x3f800000caca7423 */ /* 0x000fe800000101ca */
[----:B------:R-:W-:Y:S04]  /*3f10*/  FFMA.FTZ R185, R185, c[0x0][0x29c], -R251 ;  /* 0x0000a700b9b97a23 */ /* 0x000fe800000108fb */
[----:B------:R-:W3:Y:S01]  /*3f20*/  MUFU.EX2 R180, R180 ;  /* 0x000000b400b47308 */ /* 0x000ee20000000800 */
[----:B-1----:R-:W-:Y:S04]  /*3f30*/  FMUL.FTZ R17, R177, R17 ;  /* 0x00000011b1117220 */ /* 0x002fe80000410000 */
[----:B------:R-:W-:Y:S01]  /*3f40*/  FMUL.FTZ R17, R17, R220 ;  /* 0x000000dc11117220 */ /* 0x000fe20000410000 */
[----:B------:R-:W-:Y:S04]  /*3f50*/  MOV R220, R206 ;  /* 0x000000ce00dc7202 */ /* 0x000fe80000000f00 */
[----:B------:R-:W1:Y:S01]  /*3f60*/  MUFU.EX2 R179, R179 ;  /* 0x000000b300b37308 */ /* 0x000e620000000800 */
[C---:B------:R-:W-:Y:S01]  /*3f70*/  FSEL R206, R248.reuse, -INF , P2 ;  /* 0xff800000f8ce7808 */ /* 0x040fe20001000000 */
[----:B------:R-:W-:Y:S02]  /*3f80*/  FFMA.FTZ R248, -R248, R248, 1 ;  /* 0x3f800000f8f87423 */ /* 0x000fe400000101f8 */
[----:B--2---:R-:W-:Y:S02]  /*3f90*/  FMUL.FTZ R32, R170, R32 ;  /* 0x00000020aa207220 */ /* 0x004fe40000410000 */
[----:B------:R-:W-:Y:S01]  /*3fa0*/  FFMA.FTZ R169, -R220, R220, 1 ;  /* 0x3f800000dca97423 */ /* 0x000fe200000101dc */
[----:B------:R-:W-:Y:S01]  /*3fb0*/  SHF.L.U32 R220, R217, 0x1, RZ ;  /* 0x00000001d9dc7819 */ /* 0x000fe200000006ff */
[----:B------:R-:W-:Y:S02]  /*3fc0*/  FFMA.FTZ R206, R206, c[0x0][0x29c], -R191 ;  /* 0x0000a700cece7a23 */ /* 0x000fe400000108bf */
[----:B------:R-:W-:Y:S01]  /*3fd0*/  FMUL.FTZ R169, R32, R169 ;  /* 0x000000a920a97220 */ /* 0x000fe20000410000 */
[----:B------:R-:W-:Y:S01]  /*3fe0*/  MUFU.EX2 R185, R185 ;  /* 0x000000b900b97308 */ /* 0x000fe20000000800 */
[----:B------:R-:W2:Y:S01]  /*3ff0*/  LDS R32, [R189+0x202a0] ;  /* 0x0202a000bd207984 */ /* 0x000ea20000000800 */
[----:B---3--:R-:W-:Y:S02]  /*4000*/  FMUL.FTZ R183, R180, R4 ;  /* 0x00000004b4b77220 */ /* 0x008fe40000410000 */
[--C-:B------:R-:W-:Y:S01]  /*4010*/  FFMA.FTZ R4, R184, c[0x0][0x29c], -R252.reuse ;  /* 0x0000a700b8047a23 */ /* 0x100fe200000108fc */
[----:B------:R-:W-:Y:S01]  /*4020*/  FSEL R184, R198, -INF , P4 ;  /* 0xff800000c6b87808 */ /* 0x000fe20002000000 */
[----:B------:R-:W-:Y:S01]  /*4030*/  FMUL.FTZ R175, R183, R175 ;  /* 0x000000afb7af7220 */ /* 0x000fe20000410000 */
[----:B------:R-:W-:Y:S01]  /*4040*/  FSEL R183, R245, -INF , P3 ;  /* 0xff800000f5b77808 */ /* 0x000fe20001800000 */
[----:B------:R-:W-:Y:S01]  /*4050*/  FFMA.FTZ R252, R182, c[0x0][0x29c], -R252 ;  /* 0x0000a700b6fc7a23 */ /* 0x000fe200000108fc */
[----:B------:R-:W-:Y:S01]  /*4060*/  FSEL R182, R246, -INF , P2 ;  /* 0xff800000f6b67808 */ /* 0x000fe20001000000 */
[--C-:B------:R-:W-:Y:S01]  /*4070*/  FFMA.FTZ R184, R184, c[0x0][0x29c], -R251.reuse ;  /* 0x0000a700b8b87a23 */ /* 0x100fe200000108fb */
[----:B------:R-:W3:Y:S01]  /*4080*/  MUFU.EX2 R178, R178 ;  /* 0x000000b200b27308 */ /* 0x000ee20000000800 */
[C---:B-1----:R-:W-:Y:S01]  /*4090*/  FMUL.FTZ R5, R179.reuse, R5 ;  /* 0x00000005b3057220 */ /* 0x042fe20000410000 */
[----:B------:R-:W-:Y:S01]  /*40a0*/  F2FP.BF16.PACK_AB R179, R179, R180 ;  /* 0x000000b4b3b3723e */ /* 0x000fe200000010ff */
[--C-:B------:R-:W-:Y:S02]  /*40b0*/  FFMA.FTZ R182, R182, c[0x0][0x29c], -R251.reuse ;  /* 0x0000a700b6b67a23 */ /* 0x100fe400000108fb */
[----:B------:R-:W-:Y:S01]  /*40c0*/  FMUL.FTZ R5, R5, R193 ;  /* 0x000000c105057220 */ /* 0x000fe20000410000 */
[----:B------:R-:W-:Y:S01]  /*40d0*/  FSEL R193, R203, -INF , P4 ;  /* 0xff800000cbc17808 */ /* 0x000fe20002000000 */
[--C-:B------:R-:W-:Y:S02]  /*40e0*/  FFMA.FTZ R183, R183, c[0x0][0x29c], -R251.reuse ;  /* 0x0000a700b7b77a23 */ /* 0x100fe400000108fb */
[----:B------:R-:W-:Y:S01]  /*40f0*/  FFMA.FTZ R251, R192, c[0x0][0x29c], -R251 ;  /* 0x0000a700c0fb7a23 */ /* 0x000fe200000108fb */
[----:B------:R-:W-:Y:S01]  /*4100*/  FSEL R192, R199, -INF , P5 ;  /* 0xff800000c7c07808 */ /* 0x000fe20002800000 */
[----:B------:R-:W-:Y:S01]  /*4110*/  MUFU.EX2 R184, R184 ;  /* 0x000000b800b87308 */ /* 0x000fe20000000800 */
[--C-:B------:R-:W-:Y:S01]  /*4120*/  FFMA.FTZ R193, R193, c[0x0][0x29c], -R191.reuse ;  /* 0x0000a700c1c17a23 */ /* 0x100fe200000108bf */
[----:B------:R-:W-:Y:S01]  /*4130*/  F2FP.BF16.PACK_AB R5, R5, R175 ;  /* 0x000000af0505723e */ /* 0x000fe200000010ff */
[----:B------:R-:W-:Y:S02]  /*4140*/  FFMA.FTZ R198, -R198, R198, 1 ;  /* 0x3f800000c6c67423 */ /* 0x000fe400000101c6 */
[--C-:B------:R-:W-:Y:S02]  /*4150*/  FFMA.FTZ R192, R192, c[0x0][0x29c], -R191.reuse ;  /* 0x0000a700c0c07a23 */ /* 0x100fe400000108bf */
[----:B------:R-:W-:Y:S02]  /*4160*/  FFMA.FTZ R199, -R199, R199, 1 ;  /* 0x3f800000c7c77423 */ /* 0x000fe400000101c7 */
[----:B------:R-:W-:Y:S01]  /*4170*/  FFMA.FTZ R203, -R203, R203, 1 ;  /* 0x3f800000cbcb7423 */ /* 0x000fe200000101cb */
[----:B------:R-:W1:Y:S01]  /*4180*/  MUFU.EX2 R181, R181 ;  /* 0x000000b500b57308 */ /* 0x000e620000000800 */
[----:B------:R-:W-:Y:S01]  /*4190*/  FFMA.FTZ R246, -R246, R246, 1 ;  /* 0x3f800000f6f67423 */ /* 0x000fe200000101f6 */
[----:B---3--:R-:W-:Y:S01]  /*41a0*/  F2FP.BF16.PACK_AB R177, R177, R178 ;  /* 0x000000b2b1b1723e */ /* 0x008fe200000010ff */
[----:B------:R-:W-:Y:S02]  /*41b0*/  FMUL.FTZ R16, R178, R16 ;  /* 0x00000010b2107220 */ /* 0x000fe40000410000 */
[----:B------:R-:W-:Y:S02]  /*41c0*/  FFMA.FTZ R245, -R245, R245, 1 ;  /* 0x3f800000f5f57423 */ /* 0x000fe400000101f5 */
[--C-:B--2---:R-:W-:Y:S03]  /*41d0*/  FADD.FTZ R6, R6, -R32.reuse ;  /* 0x8000002006067221 */ /* 0x104fe60000010000 */
[----:B------:R-:W-:Y:S01]  /*41e0*/  MUFU.EX2 R192, R192 ;  /* 0x000000c000c07308 */ /* 0x000fe20000000800 */
[--C-:B------:R-:W-:Y:S02]  /*41f0*/  FADD.FTZ R18, R18, -R32.reuse ;  /* 0x8000002012127221 */ /* 0x100fe40000010000 */
[----:B------:R-:W-:Y:S01]  /*4200*/  FMUL.FTZ R6, R166, R6 ;  /* 0x00000006a6067220 */ /* 0x000fe20000410000 */
[----:B------:R-:W-:Y:S01]  /*4210*/  F2FP.BF16.PACK_AB R166, R168, R166 ;  /* 0x000000a6a8a6723e */ /* 0x000fe200000010ff */
[----:B------:R-:W-:Y:S01]  /*4220*/  FMUL.FTZ R18, R174, R18 ;  /* 0x00000012ae127220 */ /* 0x000fe20000410000 */
[----:B------:R-:W-:Y:S01]  /*4230*/  F2FP.BF16.PACK_AB R174, R173, R174 ;  /* 0x000000aeadae723e */ /* 0x000fe200000010ff */
[----:B------:R-:W-:Y:S02]  /*4240*/  FMUL.FTZ R194, R6, R194 ;  /* 0x000000c206c27220 */ /* 0x000fe40000410000 */
[----:B------:R-:W2:Y:S01]  /*4250*/  LDS R6, [R189+0x20300] ;  /* 0x02030000bd067984 */ /* 0x000ea20000000800 */
[----:B------:R-:W-:Y:S01]  /*4260*/  MUFU.EX2 R193, R193 ;  /* 0x000000c100c17308 */ /* 0x000fe20000000800 */
[--C-:B------:R-:W-:Y:S02]  /*4270*/  FADD.FTZ R7, R7, -R32.reuse ;  /* 0x8000002007077221 */ /* 0x100fe40000010000 */
[----:B------:R-:W3:Y:S01]  /*4280*/  LDS R189, [R189+0x20320] ;  /* 0x02032000bdbd7984 */ /* 0x000ee20000000800 */
[C---:B-1----:R-:W-:Y:S01]  /*4290*/  FMUL.FTZ R33, R181.reuse, R33 ;  /* 0x00000021b5217220 */ /* 0x042fe20000410000 */
[----:B------:R-:W-:Y:S01]  /*42a0*/  F2FP.BF16.PACK_AB R170, R181, R170 ;  /* 0x000000aab5aa723e */ /* 0x000fe200000010ff */
[----:B------:R-:W-:Y:S02]  /*42b0*/  FMUL.FTZ R7, R168, R7 ;  /* 0x00000007a8077220 */ /* 0x000fe40000410000 */
[----:B------:R-:W-:Y:S01]  /*42c0*/  FMUL.FTZ R16, R16, R219 ;  /* 0x000000db10107220 */ /* 0x000fe20000410000 */
[----:B------:R-:W-:Y:S01]  /*42d0*/  MOV R219, R205 ;  /* 0x000000cd00db7202 */ /* 0x000fe20000000f00 */
[----:B------:R-:W1:Y:S01]  /*42e0*/  MUFU.EX2 R176, R176 ;  /* 0x000000b000b07308 */ /* 0x000e620000000800 */
[----:B------:R-:W-:Y:S01]  /*42f0*/  FSEL R205, R247, -INF , P3 ;  /* 0xff800000f7cd7808 */ /* 0x000fe20001800000 */
[--C-:B------:R-:W-:Y:S01]  /*4300*/  FADD.FTZ R22, R22, -R32.reuse ;  /* 0x8000002016167221 */ /* 0x100fe20000010000 */
[----:B------:R-:W-:Y:S01]  /*4310*/  F2FP.BF16.PACK_AB R16, R17, R16 ;  /* 0x000000101110723e */ /* 0x000fe200000010ff */
[----:B------:R-:W-:Y:S01]  /*4320*/  FMUL.FTZ R33, R33, R207 ;  /* 0x000000cf21217220 */ /* 0x000fe20000410000 */
[----:B------:R-:W-:Y:S01]  /*4330*/  FSEL R207, R188, -INF , P1 ;  /* 0xff800000bccf7808 */ /* 0x000fe20000800000 */
[----:B------:R-:W-:Y:S01]  /*4340*/  FMUL.FTZ R7, R7, R195 ;  /* 0x000000c307077220 */ /* 0x000fe20000410000 */
[----:B------:R-:W-:Y:S01]  /*4350*/  FSEL R195, R190, -INF , P0 ;  /* 0xff800000bec37808 */ /* 0x000fe20000000000 */
[--C-:B------:R-:W-:Y:S01]  /*4360*/  FADD.FTZ R34, R34, -R32.reuse ;  /* 0x8000002022227221 */ /* 0x100fe20000010000 */
[----:B------:R-:W-:Y:S01]  /*4370*/  F2FP.BF16.PACK_AB R33, R33, R169 ;  /* 0x000000a92121723e */ /* 0x000fe200000010ff */
[----:B------:R-:W-:Y:S01]  /*4380*/  MUFU.EX2 R167, R167 ;  /* 0x000000a700a77308 */ /* 0x000fe20000000800 */
[--C-:B------:R-:W-:Y:S01]  /*4390*/  FFMA.FTZ R205, R205, c[0x0][0x29c], -R191.reuse ;  /* 0x0000a700cdcd7a23 */ /* 0x100fe200000108bf */
[----:B------:R-:W-:Y:S01]  /*43a0*/  F2FP.BF16.PACK_AB R7, R7, R194 ;  /* 0x000000c20707723e */ /* 0x000fe200000010ff */
[--C-:B------:R-:W-:Y:S01]  /*43b0*/  FFMA.FTZ R207, R207, c[0x0][0x29c], -R191.reuse ;  /* 0x0000a700cfcf7a23 */ /* 0x100fe200000108bf */
[----:B------:R-:W-:Y:S01]  /*43c0*/  PLOP3.LUT P0, PT, PT, PT, UP0, 0x80, 0x0 ;  /* 0x000000000000781c */ /* 0x000fe20003f0f008 */
[----:B------:R-:W-:Y:S02]  /*43d0*/  FFMA.FTZ R191, R195, c[0x0][0x29c], -R191 ;  /* 0x0000a700c3bf7a23 */ /* 0x000fe400000108bf */
[--C-:B------:R-:W-:Y:S02]  /*43e0*/  FADD.FTZ R19, R19, -R32.reuse ;  /* 0x8000002013137221 */ /* 0x100fe40000010000 */
[----:B------:R-:W-:Y:S01]  /*43f0*/  FMUL.FTZ R18, R18, R221 ;  /* 0x000000dd12127220 */ /* 0x000fe20000410000 */
[----:B------:R-:W4:Y:S01]  /*4400*/  MUFU.EX2 R171, R171 ;  /* 0x000000ab00ab7308 */ /* 0x000f220000000800 */
[----:B------:R-:W-:Y:S01]  /*4410*/  FMUL.FTZ R19, R173, R19 ;  /* 0x00000013ad137220 */ /* 0x000fe20000410000 */
[----:B------:R-:W-:Y:S01]  /*4420*/  SHF.L.U32 R221, R214, 0x1, RZ ;  /* 0x00000001d6dd7819 */ /* 0x000fe200000006ff */
[----:B------:R-:W-:Y:S02]  /*4430*/  FADD.FTZ R23, R23, -R32 ;  /* 0x8000002017177221 */ /* 0x000fe40000010000 */
[----:B------:R-:W-:Y:S01]  /*4440*/  FMUL.FTZ R19, R19, R222 ;  /* 0x000000de13137220 */ /* 0x000fe20000410000 */
[----:B------:R-:W-:Y:S01]  /*4450*/  SHF.L.U32 R222, R218, 0x1, RZ ;  /* 0x00000001dade7819 */ /* 0x000fe200000006ff */
[----:B-1----:R-:W-:Y:S02]  /*4460*/  FMUL.FTZ R20, R176, R20 ;  /* 0x00000014b0147220 */ /* 0x002fe40000410000 */
[--C-:B--2---:R-:W-:Y:S01]  /*4470*/  FADD.FTZ R9, R9, -R6.reuse ;  /* 0x8000000609097221 */ /* 0x104fe20000010000 */
[----:B------:R-:W1:Y:S01]  /*4480*/  MUFU.EX2 R172, R172 ;  /* 0x000000ac00ac7308 */ /* 0x000e620000000800 */
[--C-:B------:R-:W-:Y:S01]  /*4490*/  FADD.FTZ R8, R8, -R6.reuse ;  /* 0x8000000608087221 */ /* 0x100fe20000010000 */
[----:B------:R-:W-:Y:S01]  /*44a0*/  F2FP.BF16.PACK_AB R18, R19, R18 ;  /* 0x000000121312723e */ /* 0x000fe200000010ff */
[C---:B------:R-:W-:Y:S01]  /*44b0*/  FMUL.FTZ R9, R186.reuse, R9 ;  /* 0x00000009ba097220 */ /* 0x040fe20000410000 */
[----:B------:R-:W-:Y:S01]  /*44c0*/  F2FP.BF16.PACK_AB R186, R186, R187 ;  /* 0x000000bbbaba723e */ /* 0x000fe200000010ff */
[----:B------:R-:W-:Y:S02]  /*44d0*/  FMUL.FTZ R8, R187, R8 ;  /* 0x00000008bb087220 */ /* 0x000fe40000410000 */
[--C-:B------:R-:W-:Y:S02]  /*44e0*/  FADD.FTZ R12, R12, -R6.reuse ;  /* 0x800000060c0c7221 */ /* 0x100fe40000010000 */
[--C-:B------:R-:W-:Y:S01]  /*44f0*/  FADD.FTZ R13, R13, -R6.reuse ;  /* 0x800000060d0d7221 */ /* 0x100fe20000010000 */
[----:B------:R-:W2:Y:S01]  /*4500*/  MUFU.EX2 R4, R4 ;  /* 0x0000000400047308 */ /* 0x000ea20000000800 */
[--C-:B------:R-:W-:Y:S02]  /*4510*/  FADD.FTZ R24, R24, -R6.reuse ;  /* 0x8000000618187221 */ /* 0x100fe40000010000 */
[--C-:B------:R-:W-:Y:S02]  /*4520*/  FADD.FTZ R25, R25, -R6.reuse ;  /* 0x8000000619197221 */ /* 0x100fe40000010000 */
[--C-:B------:R-:W-:Y:S02]  /*4530*/  FADD.FTZ R28, R28, -R6.reuse ;  /* 0x800000061c1c7221 */ /* 0x100fe40000010000 */
[----:B------:R-:W-:Y:S01]  /*4540*/  FADD.FTZ R29, R29, -R6 ;  /* 0x800000061d1d7221 */ /* 0x000fe20000010000 */
[----:B------:R-:W-:Y:S01]  /*4550*/  SHF.L.U32 R6, R225, 0x1, RZ ;  /* 0x00000001e1067819 */ /* 0x000fe200000006ff */
[----:B------:R-:W-:Y:S01]  /*4560*/  FMUL.FTZ R13, R184, R13 ;  /* 0x0000000db80d7220 */ /* 0x000fe20000410000 */
[----:B------:R-:W3:Y:S01]  /*4570*/  MUFU.EX2 R252, R252 ;  /* 0x000000fc00fc7308 */ /* 0x000ee20000000800 */
[----:B------:R-:W-:Y:S02]  /*4580*/  FMUL.FTZ R9, R9, R197 ;  /* 0x000000c509097220 */ /* 0x000fe40000410000 */
[----:B------:R-:W-:Y:S01]  /*4590*/  FMUL.FTZ R8, R8, R196 ;  /* 0x000000c408087220 */ /* 0x000fe20000410000 */
[----:B------:R-:W-:Y:S01]  /*45a0*/  STS [R6+0x20480], R179 ;  /* 0x020480b306007388 */ /* 0x000fe20000000800 */
[----:B------:R-:W-:Y:S01]  /*45b0*/  FMUL.FTZ R12, R185, R12 ;  /* 0x0000000cb90c7220 */ /* 0x000fe20000410000 */
[----:B------:R-:W-:Y:S01]  /*45c0*/  F2FP.BF16.PACK_AB R185, R184, R185 ;  /* 0x000000b9b8b9723e */ /* 0x000fe200000010ff */
[----:B------:R-:W-:Y:S01]  /*45d0*/  FMUL.FTZ R13, R13, R198 ;  /* 0x000000c60d0d7220 */ /* 0x000fe20000410000 */
[----:B------:R-:W-:Y:S01]  /*45e0*/  STS [R6+0x20880], R166 ;  /* 0x020880a606007388 */ /* 0x000fe20000000800 */
[----:B------:R-:W-:Y:S01]  /*45f0*/  FMUL.FTZ R12, R12, R202 ;  /* 0x000000ca0c0c7220 */ /* 0x000fe20000410000 */
[----:B------:R-:W-:Y:S01]  /*4600*/  F2FP.BF16.PACK_AB R8, R9, R8 ;  /* 0x000000080908723e */ /* 0x000fe200000010ff */
[----:B----4-:R-:W-:Y:S01]  /*4610*/  FMUL.FTZ R21, R171, R21 ;  /* 0x00000015ab157220 */ /* 0x010fe20000410000 */
[----:B------:R-:W-:Y:S01]  /*4620*/  F2FP.BF16.PACK_AB R9, R164, R204 ;  /* 0x000000cca409723e */ /* 0x000fe200000010ff */
[----:B------:R-:W-:Y:S01]  /*4630*/  STS [R237], R177 ;  /* 0x000000b1ed007388 */ /* 0x000fe20000000800 */
[----:B------:R-:W-:Y:S01]  /*4640*/  F2FP.BF16.PACK_AB R12, R13, R12 ;  /* 0x0000000c0d0c723e */ /* 0x000fe200000010ff */
[----:B-1----:R-:W-:Y:S01]  /*4650*/  FMUL.FTZ R22, R172, R22 ;  /* 0x00000016ac167220 */ /* 0x002fe20000410000 */
[----:B------:R-:W-:Y:S01]  /*4660*/  F2FP.BF16.PACK_AB R13, R193, R192 ;  /* 0x000000c0c10d723e */ /* 0x000fe200000010ff */
[----:B------:R-:W-:Y:S01]  /*4670*/  STS [R237+0x400], R174 ;  /* 0x000400aeed007388 */ /* 0x000fe20000000800 */
[----:B------:R-:W-:Y:S01]  /*4680*/  F2FP.BF16.PACK_AB R171, R171, R176 ;  /* 0x000000b0abab723e */ /* 0x000fe200000010ff */
[----:B--2---:R-:W-:Y:S01]  /*4690*/  FMUL.FTZ R34, R4, R34 ;  /* 0x0000002204227220 */ /* 0x004fe20000410000 */
[----:B------:R-:W-:Y:S01]  /*46a0*/  F2FP.BF16.PACK_AB R172, R167, R172 ;  /* 0x000000aca7ac723e */ /* 0x000fe200000010ff */
[----:B------:R-:W-:Y:S01]  /*46b0*/  STS [R6+0x21480], R186 ;  /* 0x021480ba06007388 */ /* 0x000fe20000000800 */
[----:B------:R-:W-:Y:S01]  /*46c0*/  MUFU.EX2 R182, R182 ;  /* 0x000000b600b67308 */ /* 0x000fe20000000800 */
[--C-:B---3--:R-:W-:Y:S01]  /*46d0*/  FADD.FTZ R10, R10, -R189.reuse ;  /* 0x800000bd0a0a7221 */ /* 0x108fe20000010000 */
[----:B------:R-:W-:Y:S01]  /*46e0*/  F2FP.BF16.PACK_AB R4, R252, R4 ;  /* 0x00000004fc04723e */ /* 0x000fe200000010ff */
[----:B------:R1:W-:Y:S01]  /*46f0*/  STS [R6+0x21880], R9 ;  /* 0x0218800906007388 */ /* 0x0003e20000000800 */
[--C-:B------:R-:W-:Y:S02]  /*4700*/  FADD.FTZ R11, R11, -R189.reuse ;  /* 0x800000bd0b0b7221 */ /* 0x100fe40000010000 */
[--C-:B------:R-:W-:Y:S01]  /*4710*/  FADD.FTZ R14, R14, -R189.reuse ;  /* 0x800000bd0e0e7221 */ /* 0x100fe20000010000 */
[----:B------:R-:W-:Y:S01]  /*4720*/  STS [R237+0x1000], R185 ;  /* 0x001000b9ed007388 */ /* 0x000fe20000000800 */
[----:B------:R-:W-:Y:S02]  /*4730*/  FMUL.FTZ R11, R164, R11 ;  /* 0x0000000ba40b7220 */ /* 0x000fe40000410000 */
[----:B------:R-:W2:Y:S01]  /*4740*/  MUFU.EX2 R183, R183 ;  /* 0x000000b700b77308 */ /* 0x000ea20000000800 */
[----:B------:R-:W-:Y:S01]  /*4750*/  STS [R237+0x1400], R13 ;  /* 0x0014000ded007388 */ /* 0x000fe20000000800 */
[--C-:B------:R-:W-:Y:S02]  /*4760*/  FADD.FTZ R15, R15, -R189.reuse ;  /* 0x800000bd0f0f7221 */ /* 0x100fe40000010000 */
[----:B------:R-:W-:Y:S01]  /*4770*/  FMUL.FTZ R10, R204, R10 ;  /* 0x0000000acc0a7220 */ /* 0x000fe20000410000 */
[----:B------:R-:W-:Y:S01]  /*4780*/  STS [R6+0x22480], R171 ;  /* 0x022480ab06007388 */ /* 0x000fe20000000800 */
[----:B------:R-:W-:Y:S02]  /*4790*/  FMUL.FTZ R14, R192, R14 ;  /* 0x0000000ec00e7220 */ /* 0x000fe40000410000 */
[----:B------:R-:W-:Y:S01]  /*47a0*/  FMUL.FTZ R15, R193, R15 ;  /* 0x0000000fc10f7220 */ /* 0x000fe20000410000 */
[----:B------:R-:W-:Y:S01]  /*47b0*/  STS [R6+0x22880], R172 ;  /* 0x022880ac06007388 */ /* 0x000fe20000000800 */
[----:B------:R-:W-:Y:S01]  /*47c0*/  MUFU.EX2 R205, R205 ;  /* 0x000000cd00cd7308 */ /* 0x000fe20000000800 */
[----:B------:R-:W-:Y:S02]  /*47d0*/  FMUL.FTZ R10, R10, R200 ;  /* 0x000000c80a0a7220 */ /* 0x000fe40000410000 */
[----:B------:R3:W-:Y:S01]  /*47e0*/  STS [R237+0x2400], R4 ;  /* 0x00240004ed007388 */ /* 0x0007e20000000800 */
[----:B------:R-:W-:Y:S02]  /*47f0*/  FMUL.FTZ R11, R11, R201 ;  /* 0x000000c90b0b7220 */ /* 0x000fe40000410000 */
[----:B------:R-:W-:Y:S01]  /*4800*/  FMUL.FTZ R23, R167, R23 ;  /* 0x00000017a7177220 */ /* 0x000fe20000410000 */
[----:B------:R-:W-:Y:S01]  /*4810*/  STS [R237+0x2000], R170 ;  /* 0x002000aaed007388 */ /* 0x000fe20000000800 */
[----:B------:R-:W-:Y:S01]  /*4820*/  FADD.FTZ R35, R35, -R32 ;  /* 0x8000002023237221 */ /* 0x000fe20000010000 */
[----:B------:R-:W-:Y:S01]  /*4830*/  F2FP.BF16.PACK_AB R10, R11, R10 ;  /* 0x0000000a0b0a723e */ /* 0x000fe200000010ff */
        /* <DEDUP_REMOVED lines=9> */
[----:B------:R-:W-:Y:S01]  /*48d0*/  STS [R6+0x23480], R183 ;  /* 0x023480b706007388 */ /* 0x000fe20000000800 */
[----:B------:R-:W-:Y:S01]  /*48e0*/  FMUL.FTZ R35, R252, R35 ;  /* 0x00000023fc237220 */ /* 0x000fe20000410000 */
[----:B------:R-:W-:Y:S01]  /*48f0*/  IADD3 R224, R222, R221, RZ ;  /* 0x000000dddee07210 */ /* 0x000fe20007ffe0ff */
[----:B------:R-:W-:Y:S02]  /*4900*/  FFMA.FTZ R19, -R100, R100, 1 ;  /* 0x3f80000064137423 */ /* 0x000fe40000010164 */
[--C-:B------:R-:W-:Y:S01]  /*4910*/  FADD.FTZ R26, R26, -R189.reuse ;  /* 0x800000bd1a1a7221 */ /* 0x100fe20000010000 */
[----:B------:R2:W5:Y:S01]  /*4920*/  LDL.LU R100, [R1+0xc] ;  /* 0x00000c0001647983 */ /* 0x0005620000300800 */
[--C-:B------:R-:W-:Y:S02]  /*4930*/  FADD.FTZ R27, R27, -R189.reuse ;  /* 0x800000bd1b1b7221 */ /* 0x100fe40000010000 */
[----:B------:R-:W4:Y:S01]  /*4940*/  MUFU.EX2 R165, R165 ;  /* 0x000000a500a57308 */ /* 0x000f220000000800 */
[----:B------:R-:W-:Y:S02]  /*4950*/  FMUL.FTZ R20, R20, R223 ;  /* 0x000000df14147220 */ /* 0x000fe40000410000 */
[----:B------:R-:W-:Y:S01]  /*4960*/  FMUL.FTZ R22, R22, R241 ;  /* 0x000000f116167220 */ /* 0x000fe20000410000 */
[----:B-1----:R-:W-:Y:S01]  /*4970*/  F2FP.BF16.PACK_AB R9, R206, R205 ;  /* 0x000000cdce09723e */ /* 0x002fe200000010ff */
[----:B------:R-:W-:Y:S01]  /*4980*/  FFMA.FTZ R17, -R219, R219, 1 ;  /* 0x3f800000db117423 */ /* 0x000fe200000101db */
[----:B------:R-:W-:Y:S01]  /*4990*/  F2FP.BF16.PACK_AB R20, R21, R20 ;  /* 0x000000141514723e */ /* 0x000fe200000010ff */
[----:B------:R-:W-:Y:S01]  /*49a0*/  FMUL.FTZ R19, R35, R19 ;  /* 0x0000001323137220 */ /* 0x000fe20000410000 */
[----:B------:R-:W-:Y:S01]  /*49b0*/  F2FP.BF16.PACK_AB R22, R23, R22 ;  /* 0x000000161716723e */ /* 0x000fe200000010ff */
[----:B------:R-:W-:Y:S01]  /*49c0*/  STS [R6+0x23880], R9 ;  /* 0x0238800906007388 */ /* 0x000fe20000000800 */
[----:B------:R-:W1:Y:S01]  /*49d0*/  MUFU.EX2 R251, R251 ;  /* 0x000000fb00fb7308 */ /* 0x000e620000000800 */
[----:B------:R-:W-:Y:S02]  /*49e0*/  FMUL.FTZ R17, R34, R17 ;  /* 0x0000001122117220 */ /* 0x000fe40000410000 */
[----:B------:R-:W-:Y:S02]  /*49f0*/  FMUL.FTZ R25, R182, R25 ;  /* 0x00000019b6197220 */ /* 0x000fe40000410000 */
[--C-:B------:R-:W-:Y:S01]  /*4a00*/  FADD.FTZ R30, R30, -R189.reuse ;  /* 0x800000bd1e1e7221 */ /* 0x100fe20000010000 */
[----:B------:R-:W-:Y:S01]  /*4a10*/  F2FP.BF16.PACK_AB R17, R19, R17 ;  /* 0x000000111311723e */ /* 0x000fe200000010ff */
[----:B------:R-:W-:Y:S02]  /*4a20*/  FADD.FTZ R31, R31, -R189 ;  /* 0x800000bd1f1f7221 */ /* 0x000fe40000010000 */
[----:B------:R-:W-:Y:S01]  /*4a30*/  FMUL.FTZ R27, R206, R27 ;  /* 0x0000001bce1b7220 */ /* 0x000fe20000410000 */
[----:B------:R-:W3:Y:S01]  /*4a40*/  MUFU.EX2 R207, R207 ;  /* 0x000000cf00cf7308 */ /* 0x000ee20000000800 */
[----:B------:R-:W-:Y:S02]  /*4a50*/  FMUL.FTZ R26, R205, R26 ;  /* 0x0000001acd1a7220 */ /* 0x000fe40000410000 */
[----:B------:R-:W-:Y:S02]  /*4a60*/  FFMA.FTZ R247, -R247, R247, 1 ;  /* 0x3f800000f7f77423 */ /* 0x000fe400000101f7 */
[----:B----4-:R-:W-:Y:S02]  /*4a70*/  FMUL.FTZ R28, R165, R28 ;  /* 0x0000001ca51c7220 */ /* 0x010fe40000410000 */
[----:B------:R-:W-:Y:S02]  /*4a80*/  FMUL.FTZ R25, R25, R246 ;  /* 0x000000f619197220 */ /* 0x000fe40000410000 */
[----:B------:R-:W-:Y:S02]  /*4a90*/  FMUL.FTZ R31, R191, R31 ;  /* 0x0000001fbf1f7220 */ /* 0x000fe40000410000 */
[----:B------:R-:W-:Y:S02]  /*4aa0*/  FFMA.FTZ R188, -R188, R188, 1 ;  /* 0x3f800000bcbc7423 */ /* 0x000fe400000101bc */
[----:B------:R-:W-:Y:S01]  /*4ab0*/  FFMA.FTZ R190, -R190, R190, 1 ;  /* 0x3f800000bebe7423 */ /* 0x000fe200000101be */
[----:B-1----:R-:W-:Y:S01]  /*4ac0*/  F2FP.BF16.PACK_AB R165, R251, R165 ;  /* 0x000000a5fba5723e */ /* 0x002fe200000010ff */
[----:B------:R-:W-:Y:S02]  /*4ad0*/  FMUL.FTZ R27, R27, R248 ;  /* 0x000000f81b1b7220 */ /* 0x000fe40000410000 */
[----:B------:R-:W-:Y:S02]  /*4ae0*/  FMUL.FTZ R29, R251, R29 ;  /* 0x0000001dfb1d7220 */ /* 0x000fe40000410000 */
[----:B------:R-:W-:Y:S01]  /*4af0*/  STS [R237+0x3000], R165 ;  /* 0x003000a5ed007388 */ /* 0x000fe20000000800 */
[----:B------:R-:W-:Y:S02]  /*4b00*/  FMUL.FTZ R24, R24, R245 ;  /* 0x000000f518187220 */ /* 0x000fe40000410000 */
[----:B------:R-:W-:Y:S01]  /*4b10*/  FMUL.FTZ R26, R26, R247 ;  /* 0x000000f71a1a7220 */ /* 0x000fe20000410000 */
[----:B---3--:R-:W-:Y:S01]  /*4b20*/  F2FP.BF16.PACK_AB R4, R191, R207 ;  /* 0x000000cfbf04723e */ /* 0x008fe200000010ff */
[----:B------:R-:W-:Y:S01]  /*4b30*/  FMUL.FTZ R30, R207, R30 ;  /* 0x0000001ecf1e7220 */ /* 0x000fe20000410000 */
[----:B------:R-:W-:Y:S01]  /*4b40*/  F2FP.BF16.PACK_AB R24, R25, R24 ;  /* 0x000000181918723e */ /* 0x000fe200000010ff */
[----:B------:R-:W-:Y:S01]  /*4b50*/  FMUL.FTZ R29, R29, R250 ;  /* 0x000000fa1d1d7220 */ /* 0x000fe20000410000 */
[----:B------:R-:W-:Y:S01]  /*4b60*/  F2FP.BF16.PACK_AB R26, R27, R26 ;  /* 0x0000001a1b1a723e */ /* 0x000fe200000010ff */
[----:B------:R1:W-:Y:S01]  /*4b70*/  STS [R237+0x3400], R4 ;  /* 0x00340004ed007388 */ /* 0x0003e20000000800 */
[----:B------:R-:W-:Y:S02]  /*4b80*/  FMUL.FTZ R30, R30, R188 ;  /* 0x000000bc1e1e7220 */ /* 0x000fe40000410000 */
[----:B------:R-:W-:Y:S01]  /*4b90*/  FMUL.FTZ R31, R31, R190 ;  /* 0x000000be1f1f7220 */ /* 0x000fe20000410000 */
[----:B------:R-:W-:Y:S01]  /*4ba0*/  BAR.SYNC.DEFER_BLOCKING 0x0 ;  /* 0x0000000000007b1d */ /* 0x000fe20000010000 */
[----:B------:R-:W-:Y:S03]  /*4bb0*/  FMUL.FTZ R28, R28, R249 ;  /* 0x000000f91c1c7220 */ /* 0x000fe60000410000 */
[----:B------:R-:W-:Y:S02]  /*4bc0*/  F2FP.BF16.PACK_AB R30, R31, R30 ;  /* 0x0000001e1f1e723e */ /* 0x000fe400000010ff */
[----:B------:R-:W-:Y:S02]  /*4bd0*/  F2FP.BF16.PACK_AB R28, R29, R28 ;  /* 0x0000001c1d1c723e */ /* 0x000fe400000010ff */
[----:B-1----:R-:W-:Y:S01]  /*4be0*/  MOV R4, UR4 ;  /* 0x0000000400047c02 */ /* 0x002fe20008000f00 */
[----:B------:R-:W-:Y:S03]  /*4bf0*/  STS [R6+0x24480], R5 ;  /* 0x0244800506007388 */ /* 0x000fe60000000800 */
[----:B------:R-:W-:Y:S01]  /*4c00*/  LEA R4, R4, R217, 0xd ;  /* 0x000000d904047211 */ /* 0x000fe200078e68ff */
[----:B------:R-:W-:Y:S03]  /*4c10*/  STS [R6+0x24880], R7 ;  /* 0x0248800706007388 */ /* 0x000fe60000000800 */
[----:B------:R-:W-:Y:S01]  /*4c20*/  SHF.L.U32 R219, R4, 0x1, RZ ;  /* 0x0000000104db7819 */ /* 0x000fe200000006ff */
        /* <DEDUP_REMOVED lines=16> */
[----:B------:R-:W3:Y:S08]  /*4d30*/  LDSM.16.MT88.4 R12, [R0+0x20480] ;  /* 0x02048000000c783b */ /* 0x000ef00000004200 */
[----:B------:R-:W4:Y:S08]  /*4d40*/  LDSM.16.MT88.4 R16, [R215+0x22480] ;  /* 0x02248000d710783b */ /* 0x000f300000004200 */
[----:B------:R-:W2:Y:S08]  /*4d50*/  LDSM.16.MT88.4 R20, [R0+0x22480] ;  /* 0x022480000014783b */ /* 0x000eb00000004200 */
[----:B------:R-:W2:Y:S01]  /*4d60*/  LDSM.16.MT88.4 R24, [R219+0x1a080] ;  /* 0x01a08000db18783b */ /* 0x000ea20000004200 */
[-C--:B-1----:R-:W-:Y:S07]  /*4d70*/  HMMA.16816.F32.BF16 R36, R4, R8.reuse, R36 ;  /* 0x000000080424723c */ /* 0x082fee0000041824 */
[----:B------:R-:W-:Y:S01]  /*4d80*/  LDSM.16.MT88.4 R28, [R215+0x20c80] ;  /* 0x020c8000d71c783b */ /* 0x000fe20000004200 */
[-C--:B---3--:R-:W-:Y:S07]  /*4d90*/  HMMA.16816.F32.BF16 R40, R12, R8.reuse, R40 ;  /* 0x000000080c28723c */ /* 0x088fee0000041828 */
[----:B------:R-:W1:Y:S01]  /*4da0*/  LDSM.16.MT88.4 R32, [R219+0x18880] ;  /* 0x01888000db20783b */ /* 0x000e620000004200 */
[-C--:B----4-:R-:W-:Y:S07]  /*4db0*/  HMMA.16816.F32.BF16 R44, R16, R8.reuse, R44 ;  /* 0x00000008102c723c */ /* 0x090fee000004182c */
[----:B------:R-:W3:Y:S01]  /*4dc0*/  LDSM.16.MT88.4 R164, [R0+0x20c80] ;  /* 0x020c800000a4783b */ /* 0x000ee20000004200 */
[C---:B--2---:R-:W-:Y:S07]  /*4dd0*/  HMMA.16816.F32.BF16 R48, R20.reuse, R8, R48 ;  /* 0x000000081430723c */ /* 0x044fee0000041830 */
[----:B------:R-:W2:Y:S01]  /*4de0*/  LDSM.16.MT88.4 R168, [R215+0x22c80] ;  /* 0x022c8000d7a8783b */ /* 0x000ea20000004200 */
[-C--:B------:R-:W-:Y:S07]  /*4df0*/  HMMA.16816.F32.BF16 R52, R20, R10.reuse, R52 ;  /* 0x0000000a1434723c */ /* 0x080fee0000041834 */
[----:B------:R-:W4:Y:S01]  /*4e00*/  LDSM.16.MT88.4 R172, [R0+0x22c80] ;  /* 0x022c800000ac783b */ /* 0x000f220000004200 */
[-C--:B------:R-:W-:Y:S07]  /*4e10*/  HMMA.16816.F32.BF16 R56, R16, R10.reuse, R56 ;  /* 0x0000000a1038723c */ /* 0x080fee0000041838 */
[----:B------:R-:W1:Y:S01]  /*4e20*/  LDSM.16.MT88.4 R176, [R219+0x1a880] ;  /* 0x01a88000dbb0783b */ /* 0x000e620000004200 */
[-C--:B------:R-:W-:Y:S07]  /*4e30*/  HMMA.16816.F32.BF16 R60, R12, R10.reuse, R60 ;  /* 0x0000000a0c3c723c */ /* 0x080fee000004183c */
[----:B------:R-:W-:Y:S01]  /*4e40*/  LDSM.16.MT88.4 R180, [R219+0x19880] ;  /* 0x01988000dbb4783b */ /* 0x000fe20000004200 */
[C---:B------:R-:W-:Y:S07]  /*4e50*/  HMMA.16816.F32.BF16 R64, R4.reuse, R10, R64 ;  /* 0x0000000a0440723c */ /* 0x040fee0000041840 */
[----:B------:R-:W-:Y:S01]  /*4e60*/  LDSM.16.MT88.4 R8, [R219+0x19080] ;  /* 0x01908000db08783b */ /* 0x000fe20000004200 */
[-C--:B------:R-:W-:Y:S07]  /*4e70*/  HMMA.16816.F32.BF16 R68, R4, R24.reuse, R68 ;  /* 0x000000180444723c */ /* 0x080fee0000041844 */
[----:B------:R-:W-:Y:S01]  /*4e80*/  LDSM.16.MT88.4 R184, [R0+0x21c80] ;  /* 0x021c800000b8783b */ /* 0x000fe20000004200 */
[-C--:B------:R-:W-:Y:S07]  /*4e90*/  HMMA.16816.F32.BF16 R72, R12, R24.reuse, R72 ;  /* 0x000000180c48723c */ /* 0x080fee0000041848 */
        /* <DEDUP_REMOVED lines=14> */
[-C--:B---3--:R-:W-:Y:S08]  /*4f80*/  HMMA.16816.F32.BF16 R40, R164, R32.reuse, R40 ;  /* 0x00000020a428723c */ /* 0x088ff00000041828 */
[-C--:B--2---:R-:W-:Y:S08]  /*4f90*/  HMMA.16816.F32.BF16 R44, R168, R32.reuse, R44 ;  /* 0x00000020a82c723c */ /* 0x084ff0000004182c */
[C---:B----4-:R-:W-:Y:S08]  /*4fa0*/  HMMA.16816.F32.BF16 R48, R172.reuse, R32, R48 ;  /* 0x00000020ac30723c */ /* 0x050ff00000041830 */
[-C--:B------:R-:W-:Y:S08]  /*4fb0*/  HMMA.16816.F32.BF16 R52, R172, R34.reuse, R52 ;  /* 0x00000022ac34723c */ /* 0x080ff00000041834 */
[-C--:B------:R-:W-:Y:S08]  /*4fc0*/  HMMA.16816.F32.BF16 R56, R168, R34.reuse, R56 ;  /* 0x00000022a838723c */ /* 0x080ff00000041838 */
[-C--:B------:R-:W-:Y:S08]  /*4fd0*/  HMMA.16816.F32.BF16 R60, R164, R34.reuse, R60 ;  /* 0x00000022a43c723c */ /* 0x080ff0000004183c */
[C---:B------:R-:W-:Y:S01]  /*4fe0*/  HMMA.16816.F32.BF16 R64, R28.reuse, R34, R64 ;  /* 0x000000221c40723c */ /* 0x040fe20000041840 */
[----:B------:R-:W2:Y:S07]  /*4ff0*/  LDSM.16.MT88.4 R32, [R215+0x21c80] ;  /* 0x021c8000d720783b */ /* 0x000eae0000004200 */
[-C--:B------:R-:W-:Y:S08]  /*5000*/  HMMA.16816.F32.BF16 R68, R28, R176.reuse, R68 ;  /* 0x000000b01c44723c */ /* 0x080ff00000041844 */
[-C--:B------:R-:W-:Y:S08]  /*5010*/  HMMA.16816.F32.BF16 R72, R164, R176.reuse, R72 ;  /* 0x000000b0a448723c */ /* 0x080ff00000041848 */
[-C--:B------:R-:W-:Y:S08]  /*5020*/  HMMA.16816.F32.BF16 R76, R168, R176.reuse, R76 ;  /* 0x000000b0a84c723c */ /* 0x080ff0000004184c */
[C---:B------:R-:W-:Y:S08]  /*5030*/  HMMA.16816.F32.BF16 R80, R172.reuse, R176, R80 ;  /* 0x000000b0ac50723c */ /* 0x040ff00000041850 */
[-C--:B------:R-:W-:Y:S08]  /*5040*/  HMMA.16816.F32.BF16 R84, R172, R178.reuse, R84 ;  /* 0x000000b2ac54723c */ /* 0x080ff00000041854 */
[-C--:B------:R-:W-:Y:S08]  /*5050*/  HMMA.16816.F32.BF16 R88, R168, R178.reuse, R88 ;  /* 0x000000b2a858723c */ /* 0x080ff00000041858 */
[-C--:B------:R-:W-:Y:S08]  /*5060*/  HMMA.16816.F32.BF16 R92, R164, R178.reuse, R92 ;  /* 0x000000b2a45c723c */ /* 0x080ff0000004185c */
[----:B------:R-:W-:Y:S08]  /*5070*/  HMMA.16816.F32.BF16 R96, R28, R178, R96 ;  /* 0x000000b21c60723c */ /* 0x000ff00000041860 */
[-C--:B------:R-:W-:Y:S08]  /*5080*/  HMMA.16816.F32.BF16 R36, R4, R8.reuse, R36 ;  /* 0x000000080424723c */ /* 0x080ff00000041824 */
[-C--:B------:R-:W-:Y:S08]  /*5090*/  HMMA.16816.F32.BF16 R40, R12, R8.reuse, R40 ;  /* 0x000000080c28723c */ /* 0x080ff00000041828 */
[-C--:B------:R-:W-:Y:S08]  /*50a0*/  HMMA.16816.F32.BF16 R44, R16, R8.reuse, R44 ;  /* 0x00000008102c723c */ /* 0x080ff0000004182c */
[C---:B------:R-:W-:Y:S08]  /*50b0*/  HMMA.16816.F32.BF16 R48, R20.reuse, R8, R48 ;  /* 0x000000081430723c */ /* 0x040ff00000041830 */
[-C--:B------:R-:W-:Y:S08]  /*50c0*/  HMMA.16816.F32.BF16 R52, R20, R10.reuse, R52 ;  /* 0x0000000a1434723c */ /* 0x080ff00000041834 */
[-C--:B------:R-:W-:Y:S08]  /*50d0*/  HMMA.16816.F32.BF16 R56, R16, R10.reuse, R56 ;  /* 0x0000000a1038723c */ /* 0x080ff00000041838 */
[-C--:B------:R-:W-:Y:S08]  /*50e0*/  HMMA.16816.F32.BF16 R60, R12, R10.reuse, R60 ;  /* 0x0000000a0c3c723c */ /* 0x080ff0000004183c */
[C---:B------:R-:W-:Y:S01]  /*50f0*/  HMMA.16816.F32.BF16 R64, R4.reuse, R10, R64 ;  /* 0x0000000a0440723c */ /* 0x040fe20000041840 */
[----:B------:R-:W3:Y:S07]  /*5100*/  LDSM.16.MT88.4 R8, [R219+0x1b880] ;  /* 0x01b88000db08783b */ /* 0x000eee0000004200 */
[-C--:B-1----:R-:W-:Y:S01]  /*5110*/  HMMA.16816.F32.BF16 R68, R4, R24.reuse, R68 ;  /* 0x000000180444723c */ /* 0x082fe20000041844 */
[----:B------:R-:W-:Y:S07]  /*5120*/  BAR.SYNC.DEFER_BLOCKING 0x0 ;  /* 0x0000000000007b1d */ /* 0x000fee0000010000 */
[-C--:B------:R-:W-:Y:S08]  /*5130*/  HMMA.16816.F32.BF16 R72, R12, R24.reuse, R72 ;  /* 0x000000180c48723c */ /* 0x080ff00000041848 */
[-C--:B------:R-:W-:Y:S08]  /*5140*/  HMMA.16816.F32.BF16 R76, R16, R24.reuse, R76 ;  /* 0x00000018104c723c */ /* 0x080ff0000004184c */
[C---:B------:R-:W-:Y:S08]  /*5150*/  HMMA.16816.F32.BF16 R80, R20.reuse, R24, R80 ;  /* 0x000000181450723c */ /* 0x040ff00000041850 */
[-C--:B------:R-:W-:Y:S08]  /*5160*/  HMMA.16816.F32.BF16 R84, R20, R26.reuse, R84 ;  /* 0x0000001a1454723c */ /* 0x080ff00000041854 */
[-C--:B------:R-:W-:Y:S08]  /*5170*/  HMMA.16816.F32.BF16 R88, R16, R26.reuse, R88 ;  /* 0x0000001a1058723c */ /* 0x080ff00000041858 */
[-C--:B------:R-:W-:Y:S08]  /*5180*/  HMMA.16816.F32.BF16 R92, R12, R26.reuse, R92 ;  /* 0x0000001a0c5c723c */ /* 0x080ff0000004185c */
[----:B------:R-:W-:Y:S01]  /*5190*/  HMMA.16816.F32.BF16 R96, R4, R26, R96 ;  /* 0x0000001a0460723c */ /* 0x000fe20000041860 */
[----:B------:R1:W4:Y:S07]  /*51a0*/  LDSM.16.M88.4 R164, [R222+0x24480] ;  /* 0x02448000dea4783b */ /* 0x00032e0000000200 */
[-C--:B--2---:R-:W-:Y:S01]  /*51b0*/  HMMA.16816.F32.BF16 R36, R32, R180.reuse, R36 ;  /* 0x000000b42024723c */ /* 0x084fe20000041824 */
[----:B------:R1:W2:Y:S07]  /*51c0*/  LDSM.16.M88.4 R28, [R222+0x25480] ;  /* 0x02548000de1c783b */ /* 0x0002ae0000000200 */
[-C--:B------:R-:W-:Y:S01]  /*51d0*/  HMMA.16816.F32.BF16 R40, R184, R180.reuse, R40 ;  /* 0x000000b4b828723c */ /* 0x080fe20000041828 */
[----:B------:R1:W1:Y:S07]  /*51e0*/  LDSM.16.MT88.4 R16, [R220+0x80] ;  /* 0x00008000dc10783b */ /* 0x00026e0000004200 */
[-C--:B------:R-:W-:Y:S01]  /*51f0*/  HMMA.16816.F32.BF16 R44, R188, R180.reuse, R44 ;  /* 0x000000b4bc2c723c */ /* 0x080fe2000004182c */
[----:B------:R1:W1:Y:S07]  /*5200*/  LDSM.16.MT88.4 R168, [R220+0x4080] ;  /* 0x00408000dca8783b */ /* 0x00026e0000004200 */
[C---:B------:R-:W-:Y:S01]  /*5210*/  HMMA.16816.F32.BF16 R48, R192.reuse, R180, R48 ;  /* 0x000000b4c030723c */ /* 0x040fe20000041830 */
[----:B------:R1:W1:Y:S07]  /*5220*/  LDSM.16.M88.4 R172, [R224+0x24480] ;  /* 0x02448000e0ac783b */ /* 0x00026e0000000200 */
[-C--:B------:R-:W-:Y:S01]  /*5230*/  HMMA.16816.F32.BF16 R52, R192, R182.reuse, R52 ;  /* 0x000000b6c034723c */ /* 0x080fe20000041834 */
[----:B------:R1:W1:Y:S07]  /*5240*/  LDSM.16.M88.4 R196, [R224+0x25480] ;  /* 0x02548000e0c4783b */ /* 0x00026e0000000200 */
[-C--:B------:R-:W-:Y:S01]  /*5250*/  HMMA.16816.F32.BF16 R56, R188, R182.reuse, R56 ;  /* 0x000000b6bc38723c */ /* 0x080fe20000041838 */
[----:B------:R1:W1:Y:S07]  /*5260*/  LDSM.16.MT88.4 R176, [R220+0x880] ;  /* 0x00088000dcb0783b */ /* 0x00026e0000004200 */
[-C--:B------:R-:W-:Y:S01]  /*5270*/  HMMA.16816.F32.BF16 R60, R184, R182.reuse, R60 ;  /* 0x000000b6b83c723c */ /* 0x080fe2000004183c */
[----:B------:R1:W1:Y:S07]  /*5280*/  LDSM.16.MT88.4 R200, [R220+0x4880] ;  /* 0x00488000dcc8783b */ /* 0x00026e0000004200 */
[C---:B------:R-:W-:Y:S08]  /*5290*/  HMMA.16816.F32.BF16 R64, R32.reuse, R182, R64 ;  /* 0x000000b62040723c */ /* 0x040ff00000041840 */
[-C--:B---3--:R-:W-:Y:S08]  /*52a0*/  HMMA.16816.F32.BF16 R68, R32, R8.reuse, R68 ;  /* 0x000000082044723c */ /* 0x088ff00000041844 */
[-C--:B------:R-:W-:Y:S08]  /*52b0*/  HMMA.16816.F32.BF16 R72, R184, R8.reuse, R72 ;  /* 0x00000008b848723c */ /* 0x080ff00000041848 */
[-C--:B------:R-:W-:Y:S08]  /*52c0*/  HMMA.16816.F32.BF16 R76, R188, R8.reuse, R76 ;  /* 0x00000008bc4c723c */ /* 0x080ff0000004184c */
[C---:B------:R-:W-:Y:S08]  /*52d0*/  HMMA.16816.F32.BF16 R80, R192.reuse, R8, R80 ;  /* 0x00000008c050723c */ /* 0x040ff00000041850 */
[-C--:B------:R-:W-:Y:S08]  /*52e0*/  HMMA.16816.F32.BF16 R84, R192, R10.reuse, R84 ;  /* 0x0000000ac054723c */ /* 0x080ff00000041854 */
[-C--:B------:R-:W-:Y:S08]  /*52f0*/  HMMA.16816.F32.BF16 R88, R188, R10.reuse, R88 ;  /* 0x0000000abc58723c */ /* 0x080ff00000041858 */
[-C--:B------:R-:W-:Y:S08]  /*5300*/  HMMA.16816.F32.BF16 R92, R184, R10.reuse, R92 ;  /* 0x0000000ab85c723c */ /* 0x080ff0000004185c */
[----:B------:R-:W-:Y:S01]  /*5310*/  HMMA.16816.F32.BF16 R96, R32, R10, R96 ;  /* 0x0000000a2060723c */ /* 0x000fe20000041860 */
[----:B------:R-:W-:-:S07]  /*5320*/  @P0 BRA `(.L_x_1023) ;  /* 0x0000034000000947 */ /* 0x000fce0003800000 */
[C---:B-12-4-:R-:W-:Y:S01]  /*5330*/  LOP3.LUT P4, RZ, R227.reuse, 0x4, RZ, 0xc0, !PT ;  /* 0x00000004e3ff7812 */ /* 0x056fe2000788c0ff */
[----:B------:R-:W1:Y:S01]  /*5340*/  S2R R4, SR_CTAID.Y ;  /* 0x0000000000047919 */ /* 0x000e620000002600 */
[----:B------:R-:W-:Y:S01]  /*5350*/  LOP3.LUT P5, RZ, R227, 0x2, RZ, 0xc0, !PT ;  /* 0x00000002e3ff7812 */ /* 0x000fe200078ac0ff */
[----:B------:R-:W-:Y:S01]  /*5360*/  USHF.R.S32.HI UR25, URZ, 0x1f, UR24 ;  /* 0x0000001f3f197899 */ /* 0x000fe20008011418 */
[----:B------:R-:W-:Y:S01]  /*5370*/  IMAD.MOV.U32 R8, RZ, RZ, c[0x0][0x208] ;  /* 0x00008200ff087624 */ /* 0x000fe200078e00ff */
[----:B------:R-:W-:Y:S02]  /*5380*/  ULDC.64 UR6, c[0x0][0x208] ;  /* 0x0000820000067ab9 */ /* 0x000fe40000000a00 */
[----:B------:R-:W-:Y:S01]  /*5390*/  UIMAD UR25, UR25, UR6, URZ ;  /* 0x00000006191972a4 */ /* 0x000fe2000f8e023f */
[----:B------:R-:W-:Y:S01]  /*53a0*/  IMAD.SHL.U32 R9, R8, 0x40, RZ ;  /* 0x0000004008097824 */ /* 0x000fe200078e00ff */
[----:B------:R-:W-:Y:S02]  /*53b0*/  UIMAD.WIDE.U32 UR26, UR24, UR6, URZ ;  /* 0x00000006181a72a5 */ /* 0x000fe4000f8e003f */
[----:B------:R-:W-:Y:S02]  /*53c0*/  UIMAD UR25, UR24, UR7, UR25 ;  /* 0x00000007181972a4 */ /* 0x000fe4000f8e0219 */
[----:B------:R-:W-:Y:S02]  /*53d0*/  USHF.L.U32 UR24, UR24, 0x6, URZ ;  /* 0x0000000618187899 */ /* 0x000fe4000800063f */
[----:B------:R-:W-:Y:S01]  /*53e0*/  IMAD.U32 R14, RZ, RZ, UR26 ;  /* 0x0000001aff0e7e24 */ /* 0x000fe2000f8e00ff */
[----:B------:R-:W-:Y:S01]  /*53f0*/  UIADD3 UR25, UR27, UR25, URZ ;  /* 0x000000191b197290 */ /* 0x000fe2000fffe03f */
[----:B------:R-:W-:Y:S03]  /*5400*/  IMAD.U32 R15, RZ, RZ, UR27 ;  /* 0x0000001bff0f7e24 */ /* 0x000fe6000f8e00ff */
[----:B------:R-:W-:Y:S02]  /*5410*/  LEA R12, P1, R14, R230, 0x7 ;  /* 0x000000e60e0c7211 */ /* 0x000fe400078238ff */
[----:B-1----:R-:W-:Y:S01]  /*5420*/  SHF.R.S32.HI R5, RZ, 0x1f, R4 ;  /* 0x0000001fff057819 */ /* 0x002fe20000011404 */
[----:B------:R-:W-:Y:S04]  /*5430*/  IMAD.WIDE.U32 R6, R4, c[0x0][0x288], R242 ;  /* 0x0000a20004067a25 */ /* 0x000fe800078e00f2 */
[----:B------:R-:W-:Y:S01]  /*5440*/  IMAD R5, R5, c[0x0][0x288], RZ ;  /* 0x0000a20005057a24 */ /* 0x000fe200078e02ff */
[----:B------:R-:W-:Y:S03]  /*5450*/  IADD3 R6, P0, R6, UR8, RZ ;  /* 0x0000000806067c10 */ /* 0x000fe6000ff1e0ff */
[----:B------:R-:W-:Y:S02]  /*5460*/  IMAD R5, R4, c[0x0][0x28c], R5 ;  /* 0x0000a30004057a24 */ /* 0x000fe400078e0205 */
[----:B------:R-:W-:Y:S03]  /*5470*/  IMAD.U32 R4, RZ, RZ, UR25 ;  /* 0x00000019ff047e24 */ /* 0x000fe6000f8e00ff */
[----:B------:R-:W-:Y:S01]  /*5480*/  IADD3.X R5, R7, UR14, R5, P0, !PT ;  /* 0x0000000e07057c10 */ /* 0x000fe200087fe405 */
[----:B------:R-:W-:Y:S01]  /*5490*/  IMAD.MOV.U32 R7, RZ, RZ, 0x6 ;  /* 0x00000006ff077424 */ /* 0x000fe200078e00ff */
[----:B------:R-:W-:Y:S01]  /*54a0*/  LEA.HI.X R13, R14, R231, R4, 0x7, P1 ;  /* 0x000000e70e0d7211 */ /* 0x000fe200008f3c04 */
[----:B------:R-:W-:Y:S01]  /*54b0*/  IMAD.U32 R4, RZ, RZ, UR24 ;  /* 0x00000018ff047e24 */ /* 0x000fe2000f8e00ff */
[----:B------:R-:W-:Y:S02]  /*54c0*/  LEA R10, P0, R6, c[0x0][0x280], 0x2 ;  /* 0x0000a000060a7a11 */ /* 0x000fe400078010ff */
[----:B------:R-:W-:Y:S02]  /*54d0*/  SHF.L.U64.HI R7, R8, R7, c[0x0][0x20c] ;  /* 0x0000830008077619 */ /* 0x000fe40000010207 */
[----:B------:R-:W-:Y:S02]  /*54e0*/  LEA.HI.X R11, R6, c[0x0][0x284], R5, 0x2, P0 ;  /* 0x0000a100060b7a11 */ /* 0x000fe400000f1405 */
[----:B------:R-:W-:Y:S02]  /*54f0*/  IADD3 R14, P1, P0, R9, 0x80, R12 ;  /* 0x00000080090e7810 */ /* 0x000fe4000783e00c */
[----:B------:R-:W-:Y:S02]  /*5500*/  IADD3 R5, -R234, c[0x0][0x168], -R4 ;  /* 0x00005a00ea057a10 */ /* 0x000fe40007ffe904 */
[--C-:B------:R-:W-:Y:S02]  /*5510*/  IADD3.X R15, R7, RZ, R13.reuse, P1, P0 ;  /* 0x000000ff070f7210 */ /* 0x100fe40000fe040d */
[C---:B------:R-:W-:Y:S02]  /*5520*/  LEA R8, P0, R4.reuse, R10, 0x2 ;  /* 0x0000000a04087211 */ /* 0x040fe400078010ff */
[----:B------:R-:W-:Y:S02]  /*5530*/  ISETP.LT.OR P2, PT, R5, 0x1, P4 ;  /* 0x000000010500780c */ /* 0x000fe40002741670 */
[----:B------:R-:W-:Y:S02]  /*5540*/  IADD3 R6, P1, R9, R12, RZ ;  /* 0x0000000c09067210 */ /* 0x000fe40007f3e0ff */
[----:B------:R-:W-:Y:S01]  /*5550*/  LEA.HI.X.SX32 R9, R4, R11, 0x2, P0 ;  /* 0x0000000b04097211 */ /* 0x000fe200000f16ff */
[----:B------:R-:W-:Y:S01]  /*5560*/  IMAD.U32 R4, RZ, RZ, UR20 ;  /* 0x00000014ff047e24 */ /* 0x000fe2000f8e00ff */
[----:B------:R-:W-:Y:S01]  /*5570*/  ISETP.LT.OR P0, PT, R5, 0x1, P5 ;  /* 0x000000010500780c */ /* 0x000fe20002f01670 */
[----:B------:R-:W-:Y:S01]  /*5580*/  IMAD.X R7, R7, 0x1, R13, P1 ;  /* 0x0000000107077824 */ /* 0x000fe200008e060d */
[C---:B------:R-:W-:Y:S01]  /*5590*/  ISETP.LT.OR P1, PT, R5.reuse, 0x21, P4 ;  /* 0x000000210500780c */ /* 0x040fe20002721670 */
[----:B------:R-:W-:Y:S05]  /*55a0*/  IMAD R4, R4, 0x4000, R239 ;  /* 0x0000400004047824 */ /* 0x000fea00078e02ef */
[----:B------:R-:W-:Y:S01]  /*55b0*/  @!PT LDS RZ, [RZ] ;  /* 0x00000000fffff984 */ /* 0x000fe20000000800 */
[----:B------:R-:W-:Y:S01]  /*55c0*/  @!PT LDS RZ, [RZ] ;  /* 0x00000000fffff984 */ /* 0x000fe20000000800 */
[----:B------:R-:W-:Y:S01]  /*55d0*/  @!PT LDS RZ, [RZ] ;  /* 0x00000000fffff984 */ /* 0x000fe20000000800 */
[----:B------:R1:W-:Y:S06]  /*55e0*/  LDGSTS.E.BYPASS.LTC128B.128 [R4], [R12.64], !P2 ;  /* 0x000000000c047fae */ /* 0x0003ec000d101d56 */
[----:B------:R1:W-:Y:S01]  /*55f0*/  LDGSTS.E.BYPASS.LTC128B.128 [R4+0x2000], [R12.64+0x80], !P0 ;  /* 0x020000800c047fae */ /* 0x0003e2000c101d56 */
[----:B------:R-:W-:Y:S01]  /*5600*/  ISETP.LT.OR P0, PT, R5, 0x21, P5 ;  /* 0x000000210500780c */ /* 0x000fe20002f01670 */
[----:B------:R-:W-:Y:S04]  /*5610*/  IMAD.U32 R5, RZ, RZ, UR20 ;  /* 0x00000014ff057e24 */ /* 0x000fe8000f8e00ff */
[----:B------:R1:W-:Y:S01]  /*5620*/  LDGSTS.E.BYPASS.LTC128B.128 [R4+0x1000], [R6.64], !P1 ;  /* 0x0100000006047fae */ /* 0x0003e2000c901d56 */
[----:B------:R-:W-:Y:S04]  /*5630*/  @!P6 IMAD R5, R5, 0x40, R242 ;  /* 0x000000400505e824 */ /* 0x000fe800078e02f2 */
[----:B------:R-:W-:Y:S03]  /*5640*/  @!P6 IMAD.SHL.U32 R5, R5, 0x4, RZ ;  /* 0x000000040505e824 */ /* 0x000fe600078e00ff */
[----:B------:R1:W-:Y:S06]  /*5650*/  LDGSTS.E.BYPASS.LTC128B.128 [R4+0x3000], [R14.64], !P0 ;  /* 0x030000000e047fae */ /* 0x0003ec000c101d56 */
[----:B------:R1:W-:Y:S02]  /*5660*/  @!P6 LDGSTS.E.BYPASS.LTC128B.128 [R5+0x20280], [R8.64] ;  /* 0x202800000805efae */ /* 0x0003e4000b901d56 */
.L_x_1023:
[-C--:B-12-4-:R-:W-:Y:S01]  /*5670*/  HMMA.16816.F32.BF16 R4, R164, R16.reuse, RZ ;  /* 0x00000010a404723c */ /* 0x096fe200000418ff */
[----:B------:R-:W-:Y:S01]  /*5680*/  LDSM.16.MT88.4 R184, [R220+0x1080] ;  /* 0x00108000dcb8783b */ /* 0x000fe20000004200 */
[----:B------:R-:W-:Y:S02]  /*5690*/  ULDC.64 UR6, c[0x0][0x238] ;  /* 0x00008e0000067ab9 */ /* 0x000fe40000000a00 */
[--C-:B------:R-:W-:Y:S01]  /*56a0*/  IMAD.IADD R223, R222, 0x1, R209.reuse ;  /* 0x00000001dedf7824 */ /* 0x100fe200078e02d1 */
[-C--:B------:R-:W-:Y:S01]  /*56b0*/  IADD3 R204, R221, R222.reuse, R209 ;  /* 0x000000deddcc7210 */ /* 0x080fe20007ffe0d1 */
[----:B------:R-:W-:Y:S01]  /*56c0*/  LDSM.16.MT88.4 R192, [R220+0x1880] ;  /* 0x00188000dcc0783b */ /* 0x000fe20000004200 */
[----:B------:R-:W-:Y:S01]  /*56d0*/  USHF.R.S32.HI UR24, URZ, 0x1f, UR10 ;  /* 0x0000001f3f187899 */ /* 0x000fe2000801140a */
[C---:B------:R-:W-:Y:S01]  /*56e0*/  HMMA.16816.F32.BF16 R8, R28.reuse, R16, RZ ;  /* 0x000000101c08723c */ /* 0x040fe200000418ff */
[----:B------:R-:W-:Y:S02]  /*56f0*/  USHF.L.U32 UR12, UR12, 0xd, URZ ;  /* 0x0000000d0c0c7899 */ /* 0x000fe4000800063f */
[----:B------:R-:W1:Y:S01]  /*5700*/  LDSM.16.M88.4 R180, [R223+0x24480] ;  /* 0x02448000dfb4783b */ /* 0x000e620000000200 */
[----:B------:R-:W-:Y:S02]  /*5710*/  UIMAD UR25, UR24, UR6, URZ ;  /* 0x00000006181972a4 */ /* 0x000fe4000f8e023f */
[----:B------:R-:W-:Y:S02]  /*5720*/  UISETP.GE.AND UP0, UPT, UR19, UR17, UPT ;  /* 0x000000111300728c */ /* 0x000fe4000bf06270 */
[-C--:B------:R-:W-:Y:S01]  /*5730*/  HMMA.16816.F32.BF16 R12, R28, R18.reuse, RZ ;  /* 0x000000121c0c723c */ /* 0x080fe200000418ff */
[----:B------:R-:W2:Y:S01]  /*5740*/  LDSM.16.M88.4 R188, [R223+0x25480] ;  /* 0x02548000dfbc783b */ /* 0x000ea20000000200 */
[----:B------:R-:W-:Y:S02]  /*5750*/  UIMAD UR25, UR10, UR7, UR25 ;  /* 0x000000070a1972a4 */ /* 0x000fe4000f8e0219 */
[----:B------:R-:W-:Y:S02]  /*5760*/  UISETP.GE.AND UP3, UPT, UR4, 0x1, UPT ;  /* 0x000000010400788c */ /* 0x000fe4000bf66270 */
[----:B------:R-:W-:Y:S01]  /*5770*/  ULDC.64 UR6, c[0x0][0x240] ;  /* 0x0000900000067ab9 */ /* 0x000fe20000000a00 */
[----:B------:R-:W0:Y:S01]  /*5780*/  LDGDEPBAR ;  /* 0x00000000000079af */ /* 0x000e220000000000 */
[C---:B------:R-:W-:Y:S01]  /*5790*/  HMMA.16816.F32.BF16 R16, R164.reuse, R18, RZ ;  /* 0x00000012a410723c */ /* 0x040fe200000418ff */
[----:B------:R-:W-:Y:S02]  /*57a0*/  UIMAD UR6, UR5, UR6, URZ ;  /* 0x00000006050672a4 */ /* 0x000fe4000f8e023f */
[----:B------:R-:W-:Y:S02]  /*57b0*/  UISETP.GE.AND UP2, UPT, UR21, 0x1, UPT ;  /* 0x000000011500788c */ /* 0x000fe4000bf46270 */
[----:B------:R-:W-:Y:S02]  /*57c0*/  UIMAD UR6, UR18, UR7, UR6 ;  /* 0x00000007120672a4 */ /* 0x000fe4000f8e0206 */
[----:B------:R-:W-:Y:S01]  /*57d0*/  USHF.R.S32.HI UR7, URZ, 0x1f, UR12 ;  /* 0x0000001f3f077899 */ /* 0x000fe2000801140c */
[-C--:B------:R-:W-:Y:S01]  /*57e0*/  HMMA.16816.F32.BF16 R20, R164, R168.reuse, RZ ;  /* 0x000000a8a414723c */ /* 0x080fe200000418ff */
[----:B------:R-:W-:Y:S07]  /*57f0*/  UISETP.GE.AND UP1, UPT, UR20, 0x1, UPT ;  /* 0x000000011400788c */ /* 0x000fee000bf26270 */
[C---:B------:R-:W-:Y:S08]  /*5800*/  HMMA.16816.F32.BF16 R24, R28.reuse, R168, RZ ;  /* 0x000000a81c18723c */ /* 0x040ff000000418ff */
[-C--:B------:R-:W-:Y:S08]  /*5810*/  HMMA.16816.F32.BF16 R28, R28, R170.reuse, RZ ;  /* 0x000000aa1c1c723c */ /* 0x080ff000000418ff */
[----:B------:R-:W-:Y:S01]  /*5820*/  HMMA.16816.F32.BF16 R32, R164, R170, RZ ;  /* 0x000000aaa420723c */ /* 0x000fe200000418ff */
[----:B------:R-:W3:Y:S05]  /*5830*/  LDSM.16.MT88.4 R164, [R220+0x5080] ;  /* 0x00508000dca4783b */ /* 0x000eea0000004200 */
[----:B------:R-:W4:Y:S02]  /*5840*/  LDSM.16.M88.4 R168, [R204+0x24480] ;  /* 0x02448000cca8783b */ /* 0x000f240000000200 */
[-C--:B------:R-:W-:Y:S03]  /*5850*/  HMMA.16816.F32.BF16 R4, R172, R176.reuse, R4 ;  /* 0x000000b0ac04723c */ /* 0x080fe60000041804 */
[----:B------:R-:W1:Y:S05]  /*5860*/  LDSM.16.M88.4 R204, [R204+0x25480] ;  /* 0x02548000cccc783b */ /* 0x000e6a0000000200 */
        /* <DEDUP_REMOVED lines=9> */
[----:B------:R-:W4:Y:S05]  /*5900*/  LDSM.16.MT88.4 R172, [R220+0x5880] ;  /* 0x00588000dcac783b */ /* 0x000f2a0000004200 */
[----:B------:R-:W4:Y:S02]  /*5910*/  LDSM.16.M88.4 R200, [R222+0x27480] ;  /* 0x02748000dec8783b */ /* 0x000f240000000200 */
[-C--:B-1----:R-:W-:Y:S08]  /*5920*/  HMMA.16816.F32.BF16 R4, R180, R184.reuse, R4 ;  /* 0x000000b8b404723c */ /* 0x082ff00000041804 */
[C---:B--2---:R-:W-:Y:S08]  /*5930*/  HMMA.16816.F32.BF16 R8, R188.reuse, R184, R8 ;  /* 0x000000b8bc08723c */ /* 0x044ff00000041808 */
[-C--:B------:R-:W-:Y:S08]  /*5940*/  HMMA.16816.F32.BF16 R12, R188, R186.reuse, R12 ;  /* 0x000000babc0c723c */ /* 0x080ff0000004180c */
[C---:B------:R-:W-:Y:S01]  /*5950*/  HMMA.16816.F32.BF16 R16, R180.reuse, R186, R16 ;  /* 0x000000bab410723c */ /* 0x040fe20000041810 */
[----:B------:R-:W-:Y:S07]  /*5960*/  LDSM.16.MT88.4 R184, [R220+0x2880] ;  /* 0x00288000dcb8783b */ /* 0x000fee0000004200 */
[-C--:B---3--:R-:W-:Y:S08]  /*5970*/  HMMA.16816.F32.BF16 R20, R180, R164.reuse, R20 ;  /* 0x000000a4b414723c */ /* 0x088ff00000041814 */
[C---:B------:R-:W-:Y:S08]  /*5980*/  HMMA.16816.F32.BF16 R24, R188.reuse, R164, R24 ;  /* 0x000000a4bc18723c */ /* 0x040ff00000041818 */
[-C--:B------:R-:W-:Y:S01]  /*5990*/  HMMA.16816.F32.BF16 R28, R188, R166.reuse, R28 ;  /* 0x000000a6bc1c723c */ /* 0x080fe2000004181c */
[----:B------:R-:W-:Y:S07]  /*59a0*/  LDSM.16.M88.4 R188, [R224+0x27480] ;  /* 0x02748000e0bc783b */ /* 0x000fee0000000200 */
[----:B------:R-:W-:Y:S01]  /*59b0*/  HMMA.16816.F32.BF16 R32, R180, R166, R32 ;  /* 0x000000a6b420723c */ /* 0x000fe20000041820 */
[----:B------:R-:W1:Y:S05]  /*59c0*/  LDSM.16.MT88.4 R164, [R220+0x6080] ;  /* 0x00608000dca4783b */ /* 0x000e6a0000004200 */
[----:B------:R-:W2:Y:S02]  /*59d0*/  LDSM.16.M88.4 R180, [R224+0x26480] ;  /* 0x02648000e0b4783b */ /* 0x000ea40000000200 */
[-C--:B----4-:R-:W-:Y:S08]  /*59e0*/  HMMA.16816.F32.BF16 R4, R168, R192.reuse, R4 ;  /* 0x000000c0a804723c */ /* 0x090ff00000041804 */
[C---:B------:R-:W-:Y:S08]  /*59f0*/  HMMA.16816.F32.BF16 R8, R204.reuse, R192, R8 ;  /* 0x000000c0cc08723c */ /* 0x040ff00000041808 */
[-C--:B------:R-:W-:Y:S08]  /*5a00*/  HMMA.16816.F32.BF16 R12, R204, R194.reuse, R12 ;  /* 0x000000c2cc0c723c */ /* 0x080ff0000004180c */
[C---:B------:R-:W-:Y:S01]  /*5a10*/  HMMA.16816.F32.BF16 R16, R168.reuse, R194, R16 ;  /* 0x000000c2a810723c */ /* 0x040fe20000041810 */
[----:B------:R-:W-:Y:S07]  /*5a20*/  LDSM.16.MT88.4 R192, [R220+0x3880] ;  /* 0x00388000dcc0783b */ /* 0x000fee0000004200 */
[-C--:B------:R-:W-:Y:S08]  /*5a30*/  HMMA.16816.F32.BF16 R20, R168, R172.reuse, R20 ;  /* 0x000000aca814723c */ /* 0x080ff00000041814 */
[C---:B------:R-:W-:Y:S08]  /*5a40*/  HMMA.16816.F32.BF16 R24, R204.reuse, R172, R24 ;  /* 0x000000accc18723c */ /* 0x040ff00000041818 */
[-C--:B------:R-:W-:Y:S08]  /*5a50*/  HMMA.16816.F32.BF16 R28, R204, R174.reuse, R28 ;  /* 0x000000aecc1c723c */ /* 0x080ff0000004181c */
[----:B------:R-:W-:Y:S01]  /*5a60*/  HMMA.16816.F32.BF16 R32, R168, R174, R32 ;  /* 0x000000aea820723c */ /* 0x000fe20000041820 */
[----:B------:R-:W3:Y:S05]  /*5a70*/  LDSM.16.MT88.4 R168, [R220+0x6880] ;  /* 0x00688000dca8783b */ /* 0x000eea0000004200 */
[----:B------:R-:W-:Y:S02]  /*5a80*/  LDSM.16.MT88.4 R172, [R220+0x3080] ;  /* 0x00308000dcac783b */ /* 0x000fe40000004200 */
[-C--:B------:R-:W-:Y:S08]  /*5a90*/  HMMA.16816.F32.BF16 R4, R176, R196.reuse, R4 ;  /* 0x000000c4b004723c */ /* 0x080ff00000041804 */
[C---:B------:R-:W-:Y:S08]  /*5aa0*/  HMMA.16816.F32.BF16 R8, R200.reuse, R196, R8 ;  /* 0x000000c4c808723c */ /* 0x040ff00000041808 */
[-C--:B------:R-:W-:Y:S08]  /*5ab0*/  HMMA.16816.F32.BF16 R12, R200, R198.reuse, R12 ;  /* 0x000000c6c80c723c */ /* 0x080ff0000004180c */
[C---:B------:R-:W-:Y:S08]  /*5ac0*/  HMMA.16816.F32.BF16 R16, R176.reuse, R198, R16 ;  /* 0x000000c6b010723c */ /* 0x040ff00000041810 */
[-C--:B-1----:R-:W-:Y:S08]  /*5ad0*/  HMMA.16816.F32.BF16 R20, R176, R164.reuse, R20 ;  /* 0x000000a4b014723c */ /* 0x082ff00000041814 */
[C---:B------:R-:W-:Y:S08]  /*5ae0*/  HMMA.16816.F32.BF16 R24, R200.reuse, R164, R24 ;  /* 0x000000a4c818723c */ /* 0x040ff00000041818 */
[-C--:B------:R-:W-:Y:S08]  /*5af0*/  HMMA.16816.F32.BF16 R28, R200, R166.reuse, R28 ;  /* 0x000000a6c81c723c */ /* 0x080ff0000004181c */
[----:B------:R-:W-:Y:S01]  /*5b00*/  HMMA.16816.F32.BF16 R32, R176, R166, R32 ;  /* 0x000000a6b020723c */ /* 0x000fe20000041820 */
[----:B------:R-:W1:Y:S05]  /*5b10*/  LDSM.16.M88.4 R164, [R223+0x26480] ;  /* 0x02648000dfa4783b */ /* 0x000e6a0000000200 */
[----:B------:R-:W4:Y:S02]  /*5b20*/  LDSM.16.M88.4 R176, [R223+0x27480] ;  /* 0x02748000dfb0783b */ /* 0x000f240000000200 */
[-C--:B--2---:R-:W-:Y:S08]  /*5b30*/  HMMA.16816.F32.BF16 R4, R180, R184.reuse, R4 ;  /* 0x000000b8b404723c */ /* 0x084ff00000041804 */
[C---:B------:R-:W-:Y:S08]  /*5b40*/  HMMA.16816.F32.BF16 R8, R188.reuse, R184, R8 ;  /* 0x000000b8bc08723c */ /* 0x040ff00000041808 */
[-C--:B------:R-:W-:Y:S08]  /*5b50*/  HMMA.16816.F32.BF16 R12, R188, R186.reuse, R12 ;  /* 0x000000babc0c723c */ /* 0x080ff0000004180c */
[C---:B------:R-:W-:Y:S01]  /*5b60*/  HMMA.16816.F32.BF16 R16, R180.reuse, R186, R16 ;  /* 0x000000bab410723c */ /* 0x040fe20000041810 */
[----:B------:R-:W2:Y:S07]  /*5b70*/  LDSM.16.MT88.4 R184, [R220+0x7080] ;  /* 0x00708000dcb8783b */ /* 0x000eae0000004200 */
[-C--:B---3--:R-:W-:Y:S08]  /*5b80*/  HMMA.16816.F32.BF16 R20, R180, R168.reuse, R20 ;  /* 0x000000a8b414723c */ /* 0x088ff00000041814 */
[C---:B------:R-:W-:Y:S07]  /*5b90*/  HMMA.16816.F32.BF16 R24, R188.reuse, R168, R24 ;  /* 0x000000a8bc18723c */ /* 0x040fee0000041818 */
[----:B------:R-:W-:Y:S01]  /*5ba0*/  IADD3 R168, R209, R222, R221 ;  /* 0x000000ded1a87210 */ /* 0x000fe20007ffe0dd */
[-C--:B------:R-:W-:Y:S04]  /*5bb0*/  HMMA.16816.F32.BF16 R28, R188, R170.reuse, R28 ;  /* 0x000000aabc1c723c */ /* 0x080fe8000004181c */
[----:B------:R-:W3:Y:S04]  /*5bc0*/  LDSM.16.M88.4 R188, [R168+0x26480] ;  /* 0x02648000a8bc783b */ /* 0x000ee80000000200 */
[----:B------:R-:W-:Y:S01]  /*5bd0*/  HMMA.16816.F32.BF16 R32, R180, R170, R32 ;  /* 0x000000aab420723c */ /* 0x000fe20000041820 */
[----:B------:R-:W3:Y:S05]  /*5be0*/  LDSM.16.M88.4 R168, [R168+0x27480] ;  /* 0x02748000a8a8783b */ /* 0x000eea0000000200 */
[----:B------:R-:W-:Y:S02]  /*5bf0*/  LDSM.16.MT88.4 R180, [R0+0x27c80] ;  /* 0x027c800000b4783b */ /* 0x000fe40000004200 */
[-C--:B-1----:R-:W-:Y:S08]  /*5c00*/  HMMA.16816.F32.BF16 R4, R164, R172.reuse, R4 ;  /* 0x000000aca404723c */ /* 0x082ff00000041804 */
[C---:B----4-:R-:W-:Y:S08]  /*5c10*/  HMMA.16816.F32.BF16 R8, R176.reuse, R172, R8 ;  /* 0x000000acb008723c */ /* 0x050ff00000041808 */
[-C--:B------:R-:W-:Y:S08]  /*5c20*/  HMMA.16816.F32.BF16 R12, R176, R174.reuse, R12 ;  /* 0x000000aeb00c723c */ /* 0x080ff0000004180c */
[C---:B------:R-:W-:Y:S01]  /*5c30*/  HMMA.16816.F32.BF16 R16, R164.reuse, R174, R16 ;  /* 0x000000aea410723c */ /* 0x040fe20000041810 */
[----:B------:R-:W1:Y:S07]  /*5c40*/  LDSM.16.MT88.4 R172, [R220+0x7880] ;  /* 0x00788000dcac783b */ /* 0x000e6e0000004200 */
[-C--:B--2---:R-:W-:Y:S08]  /*5c50*/  HMMA.16816.F32.BF16 R20, R164, R184.reuse, R20 ;  /* 0x000000b8a414723c */ /* 0x084ff00000041814 */
[C---:B------:R-:W-:Y:S08]  /*5c60*/  HMMA.16816.F32.BF16 R24, R176.reuse, R184, R24 ;  /* 0x000000b8b018723c */ /* 0x040ff00000041818 */
[-C--:B------:R-:W-:Y:S08]  /*5c70*/  HMMA.16816.F32.BF16 R28, R176, R186.reuse, R28 ;  /* 0x000000bab01c723c */ /* 0x080ff0000004181c */
[----:B------:R-:W-:Y:S07]  /*5c80*/  HMMA.16816.F32.BF16 R32, R164, R186, R32 ;  /* 0x000000baa420723c */ /* 0x000fee0000041820 */
[----:B------:R-:W-:Y:S01]  /*5c90*/  IMAD.U32 R164, RZ, RZ, UR10 ;  /* 0x0000000affa47e24 */ /* 0x000fe2000f8e00ff */
[-C--:B---3--:R-:W-:Y:S01]  /*5ca0*/  HMMA.16816.F32.BF16 R4, R188, R192.reuse, R4 ;  /* 0x000000c0bc04723c */ /* 0x088fe20000041804 */
[----:B------:R-:W-:Y:S01]  /*5cb0*/  IMAD.U32 R165, RZ, RZ, UR6 ;  /* 0x00000006ffa57e24 */ /* 0x000fe2000f8e00ff */
[----:B------:R-:W-:Y:S03]  /*5cc0*/  UIADD3 UR6, UR20, 0x1, URZ ;  /* 0x0000000114067890 */ /* 0x000fe6000fffe03f */
[----:B------:R-:W-:Y:S01]  /*5cd0*/  IMAD.WIDE.U32 R166, R164, c[0x0][0x238], R228 ;  /* 0x00008e00a4a67a25 */ /* 0x000fe200078e00e4 */
[----:B------:R-:W-:Y:S02]  /*5ce0*/  USEL UR20, UR6, URZ, !UP1 ;  /* 0x0000003f06147287 */ /* 0x000fe4000c800000 */
[C---:B------:R-:W-:Y:S01]  /*5cf0*/  HMMA.16816.F32.BF16 R8, R168.reuse, R192, R8 ;  /* 0x000000c0a808723c */ /* 0x040fe20000041808 */
[----:B------:R-:W-:Y:S03]  /*5d00*/  IMAD.U32 R164, RZ, RZ, UR18 ;  /* 0x00000012ffa47e24 */ /* 0x000fe6000f8e00ff */
[----:B------:R-:W-:Y:S04]  /*5d10*/  IADD3 R167, R167, UR25, RZ ;  /* 0x00000019a7a77c10 */ /* 0x000fe8000fffe0ff */
[-C--:B------:R-:W-:Y:S04]  /*5d20*/  HMMA.16816.F32.BF16 R12, R168, R194.reuse, R12 ;  /* 0x000000c2a80c723c */ /* 0x080fe8000004180c */
[----:B------:R-:W-:Y:S04]  /*5d30*/  IMAD.WIDE.U32 R166, R164, c[0x0][0x240], R166 ;  /* 0x00009000a4a67a25 */ /* 0x000fe800078e00a6 */
[C---:B------:R-:W-:Y:S04]  /*5d40*/  HMMA.16816.F32.BF16 R16, R188.reuse, R194, R16 ;  /* 0x000000c2bc10723c */ /* 0x040fe80000041810 */
[----:B------:R-:W-:Y:S01]  /*5d50*/  IADD3 R164, P0, R166, UR12, RZ ;  /* 0x0000000ca6a47c10 */ /* 0x000fe2000ff1e0ff */
[----:B------:R-:W-:Y:S03]  /*5d60*/  UIADD3 UR12, UR4, 0x1, URZ ;  /* 0x00000001040c7890 */ /* 0x000fe6000fffe03f */
[-C--:B-1----:R-:W-:Y:S01]  /*5d70*/  HMMA.16816.F32.BF16 R20, R188, R172.reuse, R20 ;  /* 0x000000acbc14723c */ /* 0x082fe20000041814 */
[----:B------:R-:W-:Y:S03]  /*5d80*/  USEL UR4, UR12, URZ, !UP3 ;  /* 0x0000003f0c047287 */ /* 0x000fe6000d800000 */
[----:B------:R-:W-:Y:S01]  /*5d90*/  IADD3.X R165, R167, UR7, R165, P0, !PT ;  /* 0x00000007a7a57c10 */ /* 0x000fe200087fe4a5 */
[----:B------:R-:W-:Y:S01]  /*5da0*/  UIADD3 UR7, UR21, 0x1, URZ ;  /* 0x0000000115077890 */ /* 0x000fe2000fffe03f */
[C---:B------:R-:W-:Y:S01]  /*5db0*/  LEA R176, P0, R164.reuse, c[0x0][0x220], 0x2 ;  /* 0x00008800a4b07a11 */ /* 0x040fe200078010ff */
[----:B------:R-:W-:Y:S01]  /*5dc0*/  UMOV UR12, UR19 ;  /* 0x00000013000c7c82 */ /* 0x000fe20008000000 */
[C---:B------:R-:W-:Y:S01]  /*5dd0*/  HMMA.16816.F32.BF16 R24, R168.reuse, R172, R24 ;  /* 0x000000aca818723c */ /* 0x040fe20000041818 */
[----:B------:R-:W-:Y:S03]  /*5de0*/  USEL UR21, UR7, URZ, !UP2 ;  /* 0x0000003f07157287 */ /* 0x000fe6000d000000 */
[----:B------:R-:W-:Y:S02]  /*5df0*/  LEA.HI.X R177, R164, c[0x0][0x224], R165, 0x2, P0 ;  /* 0x00008900a4b17a11 */ /* 0x000fe400000f14a5 */
[----:B------:R-:W-:Y:S01]  /*5e00*/  LDSM.16.MT88.4 R164, [R219+0x10880] ;  /* 0x01088000dba4783b */ /* 0x000fe20000004200 */
[----:B------:R-:W-:Y:S01]  /*5e10*/  PLOP3.LUT P0, PT, PT, PT, UP0, 0x80, 0x0 ;  /* 0x000000000000781c */ /* 0x000fe20003f0f008 */
[-C--:B------:R-:W-:Y:S03]  /*5e20*/  HMMA.16816.F32.BF16 R28, R168, R174.reuse, R28 ;  /* 0x000000aea81c723c */ /* 0x080fe6000004181c */
[----:B------:R-:W-:Y:S05]  /*5e30*/  RED.E.ADD.F32.FTZ.RN.STRONG.GPU [R176.64], R4 ;  /* 0x00000004b000798e */ /* 0x000fea000c10e796 */
[----:B------:R-:W-:Y:S01]  /*5e40*/  HMMA.16816.F32.BF16 R32, R188, R174, R32 ;  /* 0x000000aebc20723c */ /* 0x000fe20000041820 */
        /* <DEDUP_REMOVED lines=17> */
[----:B------:R-:W2:Y:S05]  /*5f60*/  LDSM.16.MT88.4 R12, [R0+0x24480] ;  /* 0x02448000000c783b */ /* 0x000eaa0000004200 */
[----:B------:R-:W-:Y:S05]  /*5f70*/  RED.E.ADD.F32.FTZ.RN.STRONG.GPU [R176.64+0x4000], R20 ;  /* 0x00400014b000798e */ /* 0x000fea000c10e796 */
[----:B------:R-:W-:Y:S05]  /*5f80*/  RED.E.ADD.F32.FTZ.RN.STRONG.GPU [R176.64+0x4400], R21 ;  /* 0x00440015b000798e */ /* 0x000fea000c10e796 */
[----:B------:R-:W3:Y:S05]  /*5f90*/  LDSM.16.MT88.4 R16, [R215+0x26480] ;  /* 0x02648000d710783b */ /* 0x000eea0000004200 */
[----:B------:R-:W-:Y:S05]  /*5fa0*/  RED.E.ADD.F32.FTZ.RN.STRONG.GPU [R176.64+0x4800], R22 ;  /* 0x00480016b000798e */ /* 0x000fea000c10e796 */
[----:B------:R-:W-:Y:S01]  /*5fb0*/  RED.E.ADD.F32.FTZ.RN.STRONG.GPU [R176.64+0x4c00], R23 ;  /* 0x004c0017b000798e */ /* 0x000fe2000c10e796 */
[-C--:B-1---5:R-:W-:Y:S04]  /*5fc0*/  HMMA.16816.F32.BF16 R100, R4, R8.reuse, R100 ;  /* 0x000000080464723c */ /* 0x0a2fe80000041864 */
[----:B------:R-:W1:Y:S05]  /*5fd0*/  LDSM.16.MT88.4 R20, [R0+0x26480] ;  /* 0x026480000014783b */ /* 0x000e6a0000004200 */
[----:B------:R-:W-:Y:S01]  /*5fe0*/  LDSM.16.MT88.4 R168, [R0+0x24c80] ;  /* 0x024c800000a8783b */ /* 0x000fe20000004200 */
[-C--:B--2---:R-:W-:Y:S04]  /*5ff0*/  HMMA.16816.F32.BF16 R104, R12, R8.reuse, R104 ;  /* 0x000000080c68723c */ /* 0x084fe80000041868 */
[----:B------:R-:W-:Y:S05]  /*6000*/  RED.E.ADD.F32.FTZ.RN.STRONG.GPU [R176.64+0x5000], R24 ;  /* 0x00500018b000798e */ /* 0x000fea000c10e796 */
[----:B------:R-:W-:Y:S05]  /*6010*/  RED.E.ADD.F32.FTZ.RN.STRONG.GPU [R176.64+0x5400], R25 ;  /* 0x00540019b000798e */ /* 0x000fea000c10e796 */
[----:B------:R-:W-:Y:S01]  /*6020*/  LDSM.16.MT88.4 R172, [R0+0x26c80] ;  /* 0x026c800000ac783b */ /* 0x000fe20000004200 */
[-C--:B---3--:R-:W-:Y:S04]  /*6030*/  HMMA.16816.F32.BF16 R108, R16, R8.reuse, R108 ;  /* 0x00000008106c723c */ /* 0x088fe8000004186c */
[----:B------:R-:W-:Y:S05]  /*6040*/  RED.E.ADD.F32.FTZ.RN.STRONG.GPU [R176.64+0x5800], R26 ;  /* 0x0058001ab000798e */ /* 0x000fea000c10e796 */
[----:B------:R-:W-:Y:S05]  /*6050*/  RED.E.ADD.F32.FTZ.RN.STRONG.GPU [R176.64+0x5c00], R27 ;  /* 0x005c001bb000798e */ /* 0x000fea000c10e796 */
[----:B------:R-:W2:Y:S01]  /*6060*/  LDSM.16.MT88.4 R24, [R219+0x12080] ;  /* 0x01208000db18783b */ /* 0x000ea20000004200 */
[C---:B-1----:R-:W-:Y:S04]  /*6070*/  HMMA.16816.F32.BF16 R112, R20.reuse, R8, R112 ;  /* 0x000000081470723c */ /* 0x042fe80000041870 */
[----:B------:R-:W-:Y:S05]  /*6080*/  RED.E.ADD.F32.FTZ.RN.STRONG.GPU [R176.64+0x6000], R32 ;  /* 0x00600020b000798e */ /* 0x000fea000c10e796 */
[----:B------:R-:W-:Y:S01]  /*6090*/  RED.E.ADD.F32.FTZ.RN.STRONG.GPU [R176.64+0x6400], R33 ;  /* 0x00640021b000798e */ /* 0x000fe2000c10e796 */
[-C--:B------:R-:W-:Y:S04]  /*60a0*/  HMMA.16816.F32.BF16 R116, R20, R10.reuse, R116 ;  /* 0x0000000a1474723c */ /* 0x080fe80000041874 */
[----:B------:R-:W-:Y:S04]  /*60b0*/  RED.E.ADD.F32.FTZ.RN.STRONG.GPU [R176.64+0x6800], R34 ;  /* 0x00680022b000798e */ /* 0x000fe8000c10e796 */
[-C--:B------:R-:W-:Y:S01]  /*60c0*/  HMMA.16816.F32.BF16 R120, R16, R10.reuse, R120 ;  /* 0x0000000a1078723c */ /* 0x080fe20000041878 */
[----:B------:R-:W-:Y:S05]  /*60d0*/  RED.E.ADD.F32.FTZ.RN.STRONG.GPU [R176.64+0x6c00], R35 ;  /* 0x006c0023b000798e */ /* 0x000fea000c10e796 */
[----:B------:R-:W1:Y:S02]  /*60e0*/  LDSM.16.MT88.4 R32, [R215+0x24c80] ;  /* 0x024c8000d720783b */ /* 0x000e640000004200 */
[-C--:B------:R-:W-:Y:S03]  /*60f0*/  HMMA.16816.F32.BF16 R124, R12, R10.reuse, R124 ;  /* 0x0000000a0c7c723c */ /* 0x080fe6000004187c */
[----:B------:R-:W-:Y:S05]  /*6100*/  RED.E.ADD.F32.FTZ.RN.STRONG.GPU [R176.64+0x7000], R28 ;  /* 0x0070001cb000798e */ /* 0x000fea000c10e796 */
[C---:B------:R-:W-:Y:S01]  /*6110*/  HMMA.16816.F32.BF16 R128, R4.reuse, R10, R128 ;  /* 0x0000000a0480723c */ /* 0x040fe20000041880 */
[----:B------:R-:W-:Y:S05]  /*6120*/  LDSM.16.MT88.4 R8, [R219+0x12880] ;  /* 0x01288000db08783b */ /* 0x000fea0000004200 */
[----:B------:R-:W-:Y:S02]  /*6130*/  RED.E.ADD.F32.FTZ.RN.STRONG.GPU [R176.64+0x7400], R29 ;  /* 0x0074001db000798e */ /* 0x000fe4000c10e796 */
[-C--:B--2---:R-:W-:Y:S03]  /*6140*/  HMMA.16816.F32.BF16 R132, R4, R24.reuse, R132 ;  /* 0x000000180484723c */ /* 0x084fe60000041884 */
[----:B------:R-:W-:Y:S05]  /*6150*/  RED.E.ADD.F32.FTZ.RN.STRONG.GPU [R176.64+0x7800], R30 ;  /* 0x0078001eb000798e */ /* 0x000fea000c10e796 */
[-C--:B------:R-:W-:Y:S01]  /*6160*/  HMMA.16816.F32.BF16 R136, R12, R24.reuse, R136 ;  /* 0x000000180c88723c */ /* 0x080fe20000041888 */
[----:B------:R-:W-:Y:S05]  /*6170*/  RED.E.ADD.F32.FTZ.RN.STRONG.GPU [R176.64+0x7c00], R31 ;  /* 0x007c001fb000798e */ /* 0x000fea000c10e796 */
[----:B------:R-:W2:Y:S02]  /*6180*/  LDSM.16.MT88.4 R28, [R215+0x26c80] ;  /* 0x026c8000d71c783b */ /* 0x000ea40000004200 */
[-C--:B------:R-:W-:Y:S03]  /*6190*/  HMMA.16816.F32.BF16 R140, R16, R24.reuse, R140 ;  /* 0x00000018108c723c */ /* 0x080fe6000004188c */
[----:B------:R-:W-:Y:S05]  /*61a0*/  LDSM.16.MT88.4 R176, [R215+0x27c80] ;  /* 0x027c8000d7b0783b */ /* 0x000fea0000004200 */
        /* <DEDUP_REMOVED lines=8> */
[----:B------:R-:W3:Y:S05]  /*6230*/  LDSM.16.MT88.4 R4, [R215+0x25480] ;  /* 0x02548000d704783b */ /* 0x000eea0000004200 */
[----:B------:R-:W4:Y:S02]  /*6240*/  LDSM.16.MT88.4 R24, [R0+0x27480] ;  /* 0x027480000018783b */ /* 0x000f240000004200 */
[-C--:B-1----:R-:W-:Y:S08]  /*6250*/  HMMA.16816.F32.BF16 R100, R32, R164.reuse, R100 ;  /* 0x000000a42064723c */ /* 0x082ff00000041864 */
[-C--:B------:R-:W-:Y:S08]  /*6260*/  HMMA.16816.F32.BF16 R104, R168, R164.reuse, R104 ;  /* 0x000000a4a868723c */ /* 0x080ff00000041868 */
[-C--:B--2---:R-:W-:Y:S08]  /*6270*/  HMMA.16816.F32.BF16 R108, R28, R164.reuse, R108 ;  /* 0x000000a41c6c723c */ /* 0x084ff0000004186c */
[C---:B------:R-:W-:Y:S08]  /*6280*/  HMMA.16816.F32.BF16 R112, R172.reuse, R164, R112 ;  /* 0x000000a4ac70723c */ /* 0x040ff00000041870 */
[-C--:B------:R-:W-:Y:S08]  /*6290*/  HMMA.16816.F32.BF16 R116, R172, R166.reuse, R116 ;  /* 0x000000a6ac74723c */ /* 0x080ff00000041874 */
[-C--:B------:R-:W-:Y:S08]  /*62a0*/  HMMA.16816.F32.BF16 R120, R28, R166.reuse, R120 ;  /* 0x000000a61c78723c */ /* 0x080ff00000041878 */
[-C--:B------:R-:W-:Y:S08]  /*62b0*/  HMMA.16816.F32.BF16 R124, R168, R166.reuse, R124 ;  /* 0x000000a6a87c723c */ /* 0x080ff0000004187c */
[C---:B------:R-:W-:Y:S01]  /*62c0*/  HMMA.16816.F32.BF16 R128, R32.reuse, R166, R128 ;  /* 0x000000a62080723c */ /* 0x040fe20000041880 */
[----:B------:R-:W1:Y:S07]  /*62d0*/  LDSM.16.MT88.4 R164, [R219+0x13080] ;  /* 0x01308000dba4783b */ /* 0x000e6e0000004200 */
[-C--:B------:R-:W-:Y:S08]  /*62e0*/  HMMA.16816.F32.BF16 R132, R32, R8.reuse, R132 ;  /* 0x000000082084723c */ /* 0x080ff00000041884 */
[-C--:B------:R-:W-:Y:S08]  /*62f0*/  HMMA.16816.F32.BF16 R136, R168, R8.reuse, R136 ;  /* 0x00000008a888723c */ /* 0x080ff00000041888 */
[-C--:B------:R-:W-:Y:S08]  /*6300*/  HMMA.16816.F32.BF16 R140, R28, R8.reuse, R140 ;  /* 0x000000081c8c723c */ /* 0x080ff0000004188c */
[C---:B------:R-:W-:Y:S08]  /*6310*/  HMMA.16816.F32.BF16 R144, R172.reuse, R8, R144 ;  /* 0x00000008ac90723c */ /* 0x040ff00000041890 */
[-C--:B------:R-:W-:Y:S01]  /*6320*/  HMMA.16816.F32.BF16 R148, R172, R10.reuse, R148 ;  /* 0x0000000aac94723c */ /* 0x080fe20000041894 */
[----:B------:R-:W-:Y:S07]  /*6330*/  LDSM.16.MT88.4 R172, [R0+0x25c80] ;  /* 0x025c800000ac783b */ /* 0x000fee0000004200 */
[-C--:B------:R-:W-:Y:S01]  /*6340*/  HMMA.16816.F32.BF16 R152, R28, R10.reuse, R152 ;  /* 0x0000000a1c98723c */ /* 0x080fe20000041898 */
[----:B------:R-:W-:Y:S07]  /*6350*/  LDSM.16.MT88.4 R28, [R215+0x25c80] ;  /* 0x025c8000d71c783b */ /* 0x000fee0000004200 */
[-C--:B------:R-:W-:Y:S01]  /*6360*/  HMMA.16816.F32.BF16 R156, R168, R10.reuse, R156 ;  /* 0x0000000aa89c723c */ /* 0x080fe2000004189c */
[----:B------:R-:W2:Y:S07]  /*6370*/  LDSM.16.MT88.4 R168, [R219+0x11880] ;  /* 0x01188000dba8783b */ /* 0x000eae0000004200 */
[----:B------:R-:W-:Y:S01]  /*6380*/  HMMA.16816.F32.BF16 R160, R32, R10, R160 ;  /* 0x0000000a20a0723c */ /* 0x000fe200000418a0 */
[----:B------:R-:W1:Y:S07]  /*6390*/  LDSM.16.MT88.4 R8, [R219+0x13880] ;  /* 0x01388000db08783b */ /* 0x000e6e0000004200 */
[-C--:B---3--:R-:W-:Y:S08]  /*63a0*/  HMMA.16816.F32.BF16 R100, R4, R12.reuse, R100 ;  /* 0x0000000c0464723c */ /* 0x088ff00000041864 */
[-C--:B------:R-:W-:Y:S08]  /*63b0*/  HMMA.16816.F32.BF16 R104, R16, R12.reuse, R104 ;  /* 0x0000000c1068723c */ /* 0x080ff00000041868 */
[-C--:B------:R-:W-:Y:S08]  /*63c0*/  HMMA.16816.F32.BF16 R108, R20, R12.reuse, R108 ;  /* 0x0000000c146c723c */ /* 0x080ff0000004186c */
[C---:B----4-:R-:W-:Y:S08]  /*63d0*/  HMMA.16816.F32.BF16 R112, R24.reuse, R12, R112 ;  /* 0x0000000c1870723c */ /* 0x050ff00000041870 */
[-C--:B------:R-:W-:Y:S08]  /*63e0*/  HMMA.16816.F32.BF16 R116, R24, R14.reuse, R116 ;  /* 0x0000000e1874723c */ /* 0x080ff00000041874 */
[-C--:B------:R-:W-:Y:S08]  /*63f0*/  HMMA.16816.F32.BF16 R120, R20, R14.reuse, R120 ;  /* 0x0000000e1478723c */ /* 0x080ff00000041878 */
[-C--:B------:R-:W-:Y:S08]  /*6400*/  HMMA.16816.F32.BF16 R124, R16, R14.reuse, R124 ;  /* 0x0000000e107c723c */ /* 0x080ff0000004187c */
[C---:B------:R-:W-:Y:S08]  /*6410*/  HMMA.16816.F32.BF16 R128, R4.reuse, R14, R128 ;  /* 0x0000000e0480723c */ /* 0x040ff00000041880 */
[-C--:B-1----:R-:W-:Y:S08]  /*6420*/  HMMA.16816.F32.BF16 R132, R4, R164.reuse, R132 ;  /* 0x000000a40484723c */ /* 0x082ff00000041884 */
[-C--:B------:R-:W-:Y:S08]  /*6430*/  HMMA.16816.F32.BF16 R136, R16, R164.reuse, R136 ;  /* 0x000000a41088723c */ /* 0x080ff00000041888 */
[-C--:B------:R-:W-:Y:S08]  /*6440*/  HMMA.16816.F32.BF16 R140, R20, R164.reuse, R140 ;  /* 0x000000a4148c723c */ /* 0x080ff0000004188c */
[C---:B------:R-:W-:Y:S08]  /*6450*/  HMMA.16816.F32.BF16 R144, R24.reuse, R164, R144 ;  /* 0x000000a41890723c */ /* 0x040ff00000041890 */
[-C--:B------:R-:W-:Y:S08]  /*6460*/  HMMA.16816.F32.BF16 R148, R24, R166.reuse, R148 ;  /* 0x000000a61894723c */ /* 0x080ff00000041894 */
[-C--:B------:R-:W-:Y:S08]  /*6470*/  HMMA.16816.F32.BF16 R152, R20, R166.reuse, R152 ;  /* 0x000000a61498723c */ /* 0x080ff00000041898 */
[-C--:B------:R-:W-:Y:S08]  /*6480*/  HMMA.16816.F32.BF16 R156, R16, R166.reuse, R156 ;  /* 0x000000a6109c723c */ /* 0x080ff0000004189c */
[----:B------:R-:W-:Y:S08]  /*6490*/  HMMA.16816.F32.BF16 R160, R4, R166, R160 ;  /* 0x000000a604a0723c */ /* 0x000ff000000418a0 */
[-C--:B--2---:R-:W-:Y:S08]  /*64a0*/  HMMA.16816.F32.BF16 R100, R28, R168.reuse, R100 ;  /* 0x000000a81c64723c */ /* 0x084ff00000041864 */
[-C--:B------:R-:W-:Y:S08]  /*64b0*/  HMMA.16816.F32.BF16 R104, R172, R168.reuse, R104 ;  /* 0x000000a8ac68723c */ /* 0x080ff00000041868 */
[-C--:B------:R-:W-:Y:S08]  /*64c0*/  HMMA.16816.F32.BF16 R108, R176, R168.reuse, R108 ;  /* 0x000000a8b06c723c */ /* 0x080ff0000004186c */
[C---:B------:R-:W-:Y:S08]  /*64d0*/  HMMA.16816.F32.BF16 R112, R180.reuse, R168, R112 ;  /* 0x000000a8b470723c */ /* 0x040ff00000041870 */
[-C--:B------:R-:W-:Y:S08]  /*64e0*/  HMMA.16816.F32.BF16 R116, R180, R170.reuse, R116 ;  /* 0x000000aab474723c */ /* 0x080ff00000041874 */
        /* <DEDUP_REMOVED lines=10> */
[----:B------:R-:W-:Y:S01]  /*6590*/  HMMA.16816.F32.BF16 R160, R28, R10, R160 ;  /* 0x0000000a1ca0723c */ /* 0x000fe200000418a0 */
[----:B------:R-:W-:-:S07]  /*65a0*/  @!P0 BRA `(.L_x_1024) ;  /* 0xffffbd4000008947 */ /* 0x000fce000383ffff */
.L_x_1021:
[----:B------:R-:W2:Y:S01]  /*65b0*/  S2R R0, SR_TID.X ;  /* 0x0000000000007919 */ /* 0x000ea20000002100 */
[----:B------:R-:W-:Y:S01]  /*65c0*/  IMAD.SHL.U32 R226, R226, 0x8, RZ ;  /* 0x00000008e2e27824 */ /* 0x000fe200078e00ff */
[----:B------:R-:W-:Y:S01]  /*65d0*/  F2FP.BF16.PACK_AB R36, R37, R36 ;  /* 0x000000242524723e */ /* 0x000fe200000010ff */
[----:B------:R-:W-:Y:S01]  /*65e0*/  IMAD.SHL.U32 R225, R225, 0x2, RZ ;  /* 0x00000002e1e17824 */ /* 0x000fe200078e00ff */
[----:B------:R-:W-:Y:S01]  /*65f0*/  BAR.SYNC.DEFER_BLOCKING 0x1, 0x100 ;  /* 0x0044000000007b1d */ /* 0x000fe20000010000 */
[----:B------:R-:W-:Y:S01]  /*6600*/  F2FP.BF16.PACK_AB R38, R39, R38 ;  /* 0x000000262726723e */ /* 0x000fe200000010ff */
[----:B------:R-:W-:Y:S01]  /*6610*/  FMUL.FTZ R100, R100, c[0x0][0x298] ;  /* 0x0000a60064647a20 */ /* 0x000fe20000410000 */
[----:B------:R-:W-:Y:S01]  /*6620*/  F2FP.BF16.PACK_AB R64, R65, R64 ;  /* 0x000000404140723e */ /* 0x000fe200000010ff */
[----:B------:R-:W-:Y:S01]  /*6630*/  FMUL.FTZ R101, R101, c[0x0][0x298] ;  /* 0x0000a60065657a20 */ /* 0x000fe20000410000 */
[----:B------:R-:W-:Y:S01]  /*6640*/  IADD3 R7, R225, 0x440, RZ ;  /* 0x00000440e1077810 */ /* 0x000fe20007ffe0ff */
[----:B------:R-:W-:Y:S01]  /*6650*/  FMUL.FTZ R102, R102, c[0x0][0x298] ;  /* 0x0000a60066667a20 */ /* 0x000fe20000410000 */
[----:B------:R-:W-:Y:S01]  /*6660*/  F2FP.BF16.PACK_AB R66, R67, R66 ;  /* 0x000000424342723e */ /* 0x000fe200000010ff */
        /* <DEDUP_REMOVED lines=13> */
[----:B--2---:R-:W-:Y:S01]  /*6740*/  SHF.R.S32.HI R2, RZ, 0x1f, R0 ;  /* 0x0000001fff027819 */ /* 0x004fe20000011400 */
[----:B------:R-:W-:Y:S01]  /*6750*/  FMUL.FTZ R106, R106, c[0x0][0x298] ;  /* 0x0000a6006a6a7a20 */ /* 0x000fe20000410000 */
[----:B------:R-:W-:Y:S01]  /*6760*/  IADD3 R8, R225, 0x2040, RZ ;  /* 0x00002040e1087810 */ /* 0x000fe20007ffe0ff */
[----:B------:R-:W-:Y:S01]  /*6770*/  STS [R225+0x8080], R36 ;  /* 0x00808024e1007388 */ /* 0x000fe20000000800 */
[C---:B------:R-:W-:Y:S01]  /*6780*/  LEA.HI R3, R2.reuse, R228, RZ, 0x2 ;  /* 0x000000e402037211 */ /* 0x040fe200078f10ff */
[----:B------:R-:W-:Y:S01]  /*6790*/  FMUL.FTZ R107, R107, c[0x0][0x298] ;  /* 0x0000a6006b6b7a20 */ /* 0x000fe20000410000 */
[----:B------:R-:W-:Y:S01]  /*67a0*/  LEA.HI R2, R2, R0, RZ, 0x4 ;  /* 0x0000000002027211 */ /* 0x000fe200078f20ff */
[----:B------:R-:W-:Y:S01]  /*67b0*/  STS [R225+0x8480], R38 ;  /* 0x00848026e1007388 */ /* 0x000fe20000000800 */
[--C-:B------:R-:W-:Y:S01]  /*67c0*/  SHF.R.S32.HI R4, RZ, 0x2, R3.reuse ;  /* 0x00000002ff047819 */ /* 0x100fe20000011403 */
[----:B------:R-:W-:Y:S01]  /*67d0*/  FMUL.FTZ R124, R124, c[0x0][0x298] ;  /* 0x0000a6007c7c7a20 */ /* 0x000fe20000410000 */
[----:B------:R-:W-:Y:S01]  /*67e0*/  SHF.R.S32.HI R3, RZ, 0x1f, R3 ;  /* 0x0000001fff037819 */ /* 0x000fe20000011403 */
[----:B------:R-:W-:Y:S01]  /*67f0*/  FMUL.FTZ R125, R125, c[0x0][0x298] ;  /* 0x0000a6007d7d7a20 */ /* 0x000fe20000410000 */
[----:B------:R-:W-:Y:S01]  /*6800*/  LOP3.LUT R5, R2, 0xfffffff0, RZ, 0xc0, !PT ;  /* 0xfffffff002057812 */ /* 0x000fe200078ec0ff */
[----:B------:R-:W-:Y:S01]  /*6810*/  FMUL.FTZ R126, R126, c[0x0][0x298] ;  /* 0x0000a6007e7e7a20 */ /* 0x000fe20000410000 */
[----:B------:R-:W-:Y:S01]  /*6820*/  LEA.HI R3, R3, R4, RZ, 0x3 ;  /* 0x0000000403037211 */ /* 0x000fe200078f18ff */
[----:B------:R-:W-:Y:S01]  /*6830*/  FMUL.FTZ R127, R127, c[0x0][0x298] ;  /* 0x0000a6007f7f7a20 */ /* 0x000fe20000410000 */
[----:B------:R-:W-:Y:S01]  /*6840*/  SHF.R.S32.HI R6, RZ, 0x4, R2 ;  /* 0x00000004ff067819 */ /* 0x000fe20000011402 */
[----:B------:R-:W-:Y:S01]  /*6850*/  IMAD.IADD R0, R0, 0x1, -R5 ;  /* 0x0000000100007824 */ /* 0x000fe200078e0a05 */
[----:B------:R-:W-:Y:S01]  /*6860*/  LOP3.LUT R3, R3, 0xfffffff8, RZ, 0xc0, !PT ;  /* 0xfffffff803037812 */ /* 0x000fe200078ec0ff */
[----:B------:R-:W-:Y:S01]  /*6870*/  FMUL.FTZ R108, R108, c[0x0][0x298] ;  /* 0x0000a6006c6c7a20 */ /* 0x000fe20000410000 */
[----:B------:R-:W-:Y:S01]  /*6880*/  F2FP.BF16.PACK_AB R56, R57, R56 ;  /* 0x000000383938723e */ /* 0x000fe200000010ff */
[----:B------:R-:W-:Y:S01]  /*6890*/  FMUL.FTZ R109, R109, c[0x0][0x298] ;  /* 0x0000a6006d6d7a20 */ /* 0x000fe20000410000 */
[----:B------:R-:W-:Y:S01]  /*68a0*/  IADD3 R11, R225, 0x2440, RZ ;  /* 0x00002440e10b7810 */ /* 0x000fe20007ffe0ff */
[----:B------:R-:W-:Y:S01]  /*68b0*/  IMAD.IADD R3, R4, 0x1, -R3 ;  /* 0x0000000104037824 */ /* 0x000fe200078e0a03 */
[----:B------:R-:W-:Y:S01]  /*68c0*/  SHF.R.S32.HI R4, RZ, 0x1f, R228 ;  /* 0x0000001fff047819 */ /* 0x000fe200000114e4 */
[----:B------:R-:W-:Y:S01]  /*68d0*/  FMUL.FTZ R110, R110, c[0x0][0x298] ;  /* 0x0000a6006e6e7a20 */ /* 0x000fe20000410000 */
[----:B------:R-:W-:Y:S01]  /*68e0*/  F2FP.BF16.PACK_AB R58, R59, R58 ;  /* 0x0000003a3b3a723e */ /* 0x000fe200000010ff */
[----:B------:R-:W-:Y:S01]  /*68f0*/  FMUL.FTZ R111, R111, c[0x0][0x298] ;  /* 0x0000a6006f6f7a20 */ /* 0x000fe20000410000 */
[----:B------:R-:W-:Y:S01]  /*6900*/  LOP3.LUT R3, R3, 0x4, RZ, 0xc0, !PT ;  /* 0x0000000403037812 */ /* 0x000fe200078ec0ff */
[----:B------:R-:W-:Y:S01]  /*6910*/  FMUL.FTZ R120, R120, c[0x0][0x298] ;  /* 0x0000a60078787a20 */ /* 0x000fe20000410000 */
[-C--:B------:R-:W-:Y:S01]  /*6920*/  LEA.HI R5, R4, R228.reuse, RZ, 0x7 ;  /* 0x000000e404057211 */ /* 0x080fe200078f38ff */
[----:B------:R-:W-:Y:S01]  /*6930*/  FMUL.FTZ R121, R121, c[0x0][0x298] ;  /* 0x0000a60079797a20 */ /* 0x000fe20000410000 */
[----:B------:R-:W-:Y:S01]  /*6940*/  ISETP.NE.AND P0, PT, R3, RZ, PT ;  /* 0x000000ff0300720c */ /* 0x000fe20003f05270 */
[----:B------:R-:W-:Y:S01]  /*6950*/  IMAD.SHL.U32 R3, R6, 0x40, RZ ;  /* 0x0000004006037824 */ /* 0x000fe200078e00ff */
[----:B------:R-:W-:Y:S01]  /*6960*/  LEA.HI R2, R4, R228, RZ, 0x4 ;  /* 0x000000e404027211 */ /* 0x000fe200078f20ff */
[----:B------:R-:W-:Y:S01]  /*6970*/  IMAD.SHL.U32 R5, R5, 0x4, RZ ;  /* 0x0000000405057824 */ /* 0x000fe200078e00ff */
[----:B------:R-:W-:Y:S01]  /*6980*/  SHF.R.S32.HI R4, RZ, 0x1f, R0 ;  /* 0x0000001fff047819 */ /* 0x000fe20000011400 */
[----:B------:R-:W-:Y:S01]  /*6990*/  FMUL.FTZ R122, R122, c[0x0][0x298] ;  /* 0x0000a6007a7a7a20 */ /* 0x000fe20000410000 */
[----:B------:R-:W-:Y:S01]  /*69a0*/  LOP3.LUT R3, R3, 0x1c0, RZ, 0xc0, !PT ;  /* 0x000001c003037812 */ /* 0x000fe200078ec0ff */
[----:B------:R-:W-:Y:S01]  /*69b0*/  FMUL.FTZ R123, R123, c[0x0][0x298] ;  /* 0x0000a6007b7b7a20 */ /* 0x000fe20000410000 */
[----:B------:R-:W-:Y:S01]  /*69c0*/  LEA.HI R4, R4, R0, RZ, 0x3 ;  /* 0x0000000004047211 */ /* 0x000fe200078f18ff */
[----:B------:R-:W-:Y:S01]  /*69d0*/  FMUL.FTZ R112, R112, c[0x0][0x298] ;  /* 0x0000a60070707a20 */ /* 0x000fe20000410000 */
[----:B------:R-:W-:Y:S01]  /*69e0*/  LOP3.LUT R226, R3, 0x38, R226, 0xf8, !PT ;  /* 0x0000003803e27812 */ /* 0x000fe200078ef8e2 */
[----:B------:R-:W-:Y:S01]  /*69f0*/  FMUL.FTZ R113, R113, c[0x0][0x298] ;  /* 0x0000a60071717a20 */ /* 0x000fe20000410000 */
[----:B------:R-:W-:Y:S01]  /*6a00*/  SHF.R.U32.HI R3, RZ, 0x3, R3 ;  /* 0x00000003ff037819 */ /* 0x000fe20000011603 */
[----:B------:R-:W-:Y:S01]  /*6a10*/  FMUL.FTZ R114, R114, c[0x0][0x298] ;  /* 0x0000a60072727a20 */ /* 0x000fe20000410000 */
[----:B------:R-:W-:Y:S01]  /*6a20*/  LOP3.LUT R5, R5, 0x7ffffe00, RZ, 0xc0, !PT ;  /* 0x7ffffe0005057812 */ /* 0x000fe200078ec0ff */
[----:B------:R-:W-:Y:S01]  /*6a30*/  FMUL.FTZ R115, R115, c[0x0][0x298] ;  /* 0x0000a60073737a20 */ /* 0x000fe20000410000 */
[----:B------:R-:W-:Y:S01]  /*6a40*/  SHF.R.S32.HI R4, RZ, 0x3, R4 ;  /* 0x00000003ff047819 */ /* 0x000fe20000011404 */
[----:B------:R-:W-:Y:S01]  /*6a50*/  FMUL.FTZ R116, R116, c[0x0][0x298] ;  /* 0x0000a60074747a20 */ /* 0x000fe20000410000 */
[----:B------:R-:W-:Y:S01]  /*6a60*/  LOP3.LUT R3, R226, R3, RZ, 0x3c, !PT ;  /* 0x00000003e2037212 */ /* 0x000fe200078e3cff */
[----:B------:R-:W-:Y:S01]  /*6a70*/  FMUL.FTZ R117, R117, c[0x0][0x298] ;  /* 0x0000a60075757a20 */ /* 0x000fe20000410000 */
[C---:B------:R-:W-:Y:S01]  /*6a80*/  IADD3 R0, R225.reuse, 0x40, RZ ;  /* 0x00000040e1007810 */ /* 0x040fe20007ffe0ff */
[----:B------:R-:W-:Y:S01]  /*6a90*/  IMAD R4, R4, 0x2000, R5 ;  /* 0x0000200004047824 */ /* 0x000fe200078e0205 */
[C---:B------:R-:W-:Y:S01]  /*6aa0*/  @P0 IADD3 R0, R225.reuse, -0x40, RZ ;  /* 0xffffffc0e1000810 */ /* 0x040fe20007ffe0ff */
[----:B------:R-:W-:Y:S01]  /*6ab0*/  FMUL.FTZ R118, R118, c[0x0][0x298] ;  /* 0x0000a60076767a20 */ /* 0x000fe20000410000 */
[C---:B------:R-:W-:Y:S01]  /*6ac0*/  @P0 IADD3 R7, R225.reuse, 0x3c0, RZ ;  /* 0x000003c0e1070810 */ /* 0x040fe20007ffe0ff */
[----:B------:R-:W-:Y:S01]  /*6ad0*/  IMAD.IADD R3, R4, 0x1, R3 ;  /* 0x0000000104037824 */ /* 0x000fe200078e0203 */
[C---:B------:R-:W-:Y:S01]  /*6ae0*/  IADD3 R5, R225.reuse, 0x1040, RZ ;  /* 0x00001040e1057810 */ /* 0x040fe20007ffe0ff */
[----:B------:R-:W-:Y:S01]  /*6af0*/  STS [R0+0x8080], R64 ;  /* 0x0080804000007388 */ /* 0x000fe20000000800 */
[----:B------:R-:W-:Y:S01]  /*6b00*/  IADD3 R4, R225, 0x1440, RZ ;  /* 0x00001440e1047810 */ /* 0x000fe20007ffe0ff */
[----:B------:R-:W-:Y:S01]  /*6b10*/  FMUL.FTZ R119, R119, c[0x0][0x298] ;  /* 0x0000a60077777a20 */ /* 0x000fe20000410000 */
[C---:B------:R-:W-:Y:S01]  /*6b20*/  @P0 IADD3 R5, R225.reuse, 0xfc0, RZ ;  /* 0x00000fc0e1050810 */ /* 0x040fe20007ffe0ff */
[----:B------:R-:W-:Y:S01]  /*6b30*/  STS [R7+0x8080], R66 ;  /* 0x0080804207007388 */ /* 0x000fe20000000800 */
[C---:B------:R-:W-:Y:S01]  /*6b40*/  @P0 IADD3 R4, R225.reuse, 0x13c0, RZ ;  /* 0x000013c0e1040810 */ /* 0x040fe20007ffe0ff */
[----:B------:R-:W-:Y:S01]  /*6b50*/  FMUL.FTZ R132, R132, c[0x0][0x298] ;  /* 0x0000a60084847a20 */ /* 0x000fe20000410000 */
[C---:B------:R-:W-:Y:S01]  /*6b60*/  @P0 IADD3 R8, R225.reuse, 0x1fc0, RZ ;  /* 0x00001fc0e1080810 */ /* 0x040fe20007ffe0ff */
[----:B------:R-:W-:Y:S01]  /*6b70*/  STS [R225+0x9080], R40 ;  /* 0x00908028e1007388 */ /* 0x000fe20000000800 */
[----:B------:R-:W-:Y:S01]  /*6b80*/  @P0 IADD3 R11, R225, 0x23c0, RZ ;  /* 0x000023c0e10b0810 */ /* 0x000fe20007ffe0ff */
[----:B------:R-:W-:Y:S01]  /*6b90*/  FMUL.FTZ R133, R133, c[0x0][0x298] ;  /* 0x0000a60085857a20 */ /* 0x000fe20000410000 */
[----:B------:R-:W-:Y:S01]  /*6ba0*/  F2FP.BF16.PACK_AB R48, R49, R48 ;  /* 0x000000303130723e */ /* 0x000fe200000010ff */
[----:B------:R-:W-:Y:S01]  /*6bb0*/  STS [R225+0x9480], R42 ;  /* 0x0094802ae1007388 */ /* 0x000fe20000000800 */
[----:B------:R-:W-:Y:S01]  /*6bc0*/  F2FP.BF16.PACK_AB R50, R51, R50 ;  /* 0x000000323332723e */ /* 0x000fe200000010ff */
[----:B------:R-:W-:Y:S01]  /*6bd0*/  FMUL.FTZ R134, R134, c[0x0][0x298] ;  /* 0x0000a60086867a20 */ /* 0x000fe20000410000 */
[----:B-1----:R-:W-:Y:S01]  /*6be0*/  IADD3 R10, R225, 0x3040, RZ ;  /* 0x00003040e10a7810 */ /* 0x002fe20007ffe0ff */
[----:B------:R-:W-:Y:S01]  /*6bf0*/  STS [R5+0x8080], R60 ;  /* 0x0080803c05007388 */ /* 0x000fe20000000800 */
[----:B------:R-:W-:Y:S01]  /*6c00*/  F2FP.BF16.PACK_AB R52, R53, R52 ;  /* 0x000000343534723e */ /* 0x000fe200000010ff */
[----:B------:R-:W-:Y:S01]  /*6c10*/  FMUL.FTZ R135, R135, c[0x0][0x298] ;  /* 0x0000a60087877a20 */ /* 0x000fe20000410000 */
[C---:B------:R-:W-:Y:S01]  /*6c20*/  IADD3 R9, R225.reuse, 0x3440, RZ ;  /* 0x00003440e1097810 */ /* 0x040fe20007ffe0ff */
[----:B------:R-:W-:Y:S01]  /*6c30*/  STS [R4+0x8080], R62 ;  /* 0x0080803e04007388 */ /* 0x000fe20000000800 */
[----:B------:R-:W-:Y:S01]  /*6c40*/  @P0 IADD3 R10, R225, 0x2fc0, RZ ;  /* 0x00002fc0e10a0810 */ /* 0x000fe20007ffe0ff */
[----:B------:R-:W-:Y:S01]  /*6c50*/  FMUL.FTZ R160, R160, c[0x0][0x298] ;  /* 0x0000a600a0a07a20 */ /* 0x000fe20000410000 */
[----:B------:R-:W-:Y:S01]  /*6c60*/  F2FP.BF16.PACK_AB R54, R55, R54 ;  /* 0x000000363736723e */ /* 0x000fe200000010ff */
[----:B------:R-:W-:Y:S01]  /*6c70*/  STS [R225+0xa080], R44 ;  /* 0x00a0802ce1007388 */ /* 0x000fe20000000800 */
[----:B------:R-:W-:Y:S01]  /*6c80*/  @P0 IADD3 R9, R225, 0x33c0, RZ ;  /* 0x000033c0e1090810 */ /* 0x000fe20007ffe0ff */
        /* <DEDUP_REMOVED lines=46> */
[----:B------:R1:W-:Y:S01]  /*6f70*/  STS [R225+0xd080], R72 ;  /* 0x00d08048e1007388 */ /* 0x0003e20000000800 */
        /* <DEDUP_REMOVED lines=45> */
[----:B------:R-:W-:Y:S01]  /*7250*/  ULDC.64 UR4, c[0x0][0x338] ;  /* 0x0000ce0000047ab9 */ /* 0x000fe20000000a00 */
[----:B------:R-:W-:Y:S01]  /*7260*/  F2FP.BF16.PACK_AB R142, R143, R142 ;  /* 0x0000008e8f8e723e */ /* 0x000fe200000010ff */
[----:B------:R-:W-:Y:S01]  /*7270*/  STS [R225+0x80], R100 ;  /* 0x00008064e1007388 */ /* 0x000fe20000000800 */
[----:B------:R-:W-:Y:S01]  /*7280*/  F2FP.BF16.PACK_AB R152, R153, R152 ;  /* 0x000000989998723e */ /* 0x000fe200000010ff */
[----:B------:R-:W-:Y:S01]  /*7290*/  UIMAD UR4, UR24, UR4, URZ ;  /* 0x00000004180472a4 */ /* 0x000fe2000f8e023f */
[----:B------:R-:W-:Y:S01]  /*72a0*/  F2FP.BF16.PACK_AB R154, R155, R154 ;  /* 0x0000009a9b9a723e */ /* 0x000fe200000010ff */
[----:B------:R-:W-:Y:S01]  /*72b0*/  STS [R225+0x480], R102 ;  /* 0x00048066e1007388 */ /* 0x000fe20000000800 */
[----:B------:R-:W-:Y:S01]  /*72c0*/  F2FP.BF16.PACK_AB R144, R145, R144 ;  /* 0x000000909190723e */ /* 0x000fe200000010ff */
[----:B------:R-:W-:Y:S01]  /*72d0*/  UIMAD UR7, UR10, UR5, UR4 ;  /* 0x000000050a0772a4 */ /* 0x000fe2000f8e0204 */
[----:B------:R-:W-:Y:S01]  /*72e0*/  F2FP.BF16.PACK_AB R146, R147, R146 ;  /* 0x000000929392723e */ /* 0x000fe200000010ff */
[----:B------:R-:W-:Y:S01]  /*72f0*/  STS [R0+0x80], R128 ;  /* 0x0000808000007388 */ /* 0x000fe20000000800 */
[----:B------:R-:W-:Y:S01]  /*7300*/  F2FP.BF16.PACK_AB R148, R149, R148 ;  /* 0x000000949594723e */ /* 0x000fe200000010ff */
[----:B------:R-:W-:Y:S01]  /*7310*/  USHF.R.S32.HI UR6, URZ, 0x1f, UR18 ;  /* 0x0000001f3f067899 */ /* 0x000fe20008011412 */
[----:B------:R-:W-:Y:S01]  /*7320*/  F2FP.BF16.PACK_AB R150, R151, R150 ;  /* 0x000000969796723e */ /* 0x000fe200000010ff */
[----:B------:R2:W-:Y:S01]  /*7330*/  STS [R7+0x80], R130 ;  /* 0x0000808207007388 */ /* 0x0005e20000000800 */
[----:B------:R-:W-:Y:S01]  /*7340*/  LOP3.LUT R2, R2, 0xfffffff0, RZ, 0xc0, !PT ;  /* 0xfffffff002027812 */ /* 0x000fe200078ec0ff */
[----:B------:R-:W-:Y:S01]  /*7350*/  ULDC.64 UR4, c[0x0][0x340] ;  /* 0x0000d00000047ab9 */ /* 0x000fe20000000a00 */
[----:B------:R-:W-:Y:S01]  /*7360*/  BSSY B0, `(.L_x_1025) ;  /* 0x000004a000007945 */ /* 0x000fe20003800000 */
[----:B------:R-:W-:Y:S01]  /*7370*/  STS [R225+0x1080], R104 ;  /* 0x00108068e1007388 */ /* 0x000fe20000000800 */
[----:B------:R-:W-:Y:S01]  /*7380*/  UIMAD UR4, UR6, UR4, URZ ;  /* 0x00000004060472a4 */ /* 0x000fe2000f8e023f */
[----:B------:R-:W-:-:S02]  /*7390*/  IMAD.IADD R2, R228, 0x1, -R2 ;  /* 0x00000001e4027824 */ /* 0x000fc400078e0a02 */
[----:B------:R-:W-:Y:S01]  /*73a0*/  STS [R225+0x1480], R106 ;  /* 0x0014806ae1007388 */ /* 0x000fe20000000800 */
[----:B------:R-:W-:Y:S01]  /*73b0*/  UIMAD UR4, UR18, UR5, UR4 ;  /* 0x00000005120472a4 */ /* 0x000fe2000f8e0204 */
[----:B-1----:R-:W-:Y:S02]  /*73c0*/  IMAD.SHL.U32 R72, R2, 0x8, RZ ;  /* 0x0000000802487824 */ /* 0x002fe400078e00ff */
[----:B------:R-:W-:Y:S01]  /*73d0*/  STS [R5+0x80], R124 ;  /* 0x0000807c05007388 */ /* 0x000fe20000000800 */
[----:B------:R-:W-:Y:S02]  /*73e0*/  IMAD.U32 R2, RZ, RZ, UR10 ;  /* 0x0000000aff027e24 */ /* 0x000fe4000f8e00ff */
[--C-:B------:R-:W-:Y:S01]  /*73f0*/  SHF.R.S32.HI R73, RZ, 0x1f, R72.reuse ;  /* 0x0000001fff497819 */ /* 0x100fe20000011448 */
[----:B------:R1:W-:Y:S04]  /*7400*/  STS [R4+0x80], R126 ;  /* 0x0000807e04007388 */ /* 0x0003e80000000800 */
[----:B------:R-:W-:Y:S01]  /*7410*/  STS [R225+0x2080], R108 ;  /* 0x0020806ce1007388 */ /* 0x000fe20000000800 */
[----:B------:R-:W-:-:S03]  /*7420*/  IMAD.WIDE.U32 R68, R2, c[0x0][0x338], R72 ;  /* 0x0000ce0002447a25 */ /* 0x000fc600078e0048 */
[----:B------:R-:W-:Y:S01]  /*7430*/  STS [R225+0x2480], R110 ;  /* 0x0024806ee1007388 */ /* 0x000fe20000000800 */
[----:B--2---:R-:W-:Y:S02]  /*7440*/  SHF.R.S32.HI R7, RZ, 0x1f, R6 ;  /* 0x0000001fff077819 */ /* 0x004fe40000011406 */
[----:B------:R-:W-:Y:S01]  /*7450*/  IADD3 R69, R69, UR7, RZ ;  /* 0x0000000745457c10 */ /* 0x000fe2000fffe0ff */
[----:B------:R-:W-:Y:S04]  /*7460*/  STS [R8+0x80], R120 ;  /* 0x0000807808007388 */ /* 0x000fe80000000800 */
[----:B------:R-:W-:Y:S04]  /*7470*/  STS [R11+0x80], R122 ;  /* 0x0000807a0b007388 */ /* 0x000fe80000000800 */
[----:B------:R-:W-:Y:S04]  /*7480*/  STS [R225+0x3080], R112 ;  /* 0x00308070e1007388 */ /* 0x000fe80000000800 */
[----:B------:R-:W-:Y:S01]  /*7490*/  STS [R225+0x3480], R114 ;  /* 0x00348072e1007388 */ /* 0x000fe20000000800 */
[----:B-1----:R-:W-:-:S03]  /*74a0*/  IMAD.MOV.U32 R4, RZ, RZ, -0x80 ;  /* 0xffffff80ff047424 */ /* 0x002fc600078e00ff */
        /* <DEDUP_REMOVED lines=18> */
[----:B------:R-:W-:Y:S06]  /*75d0*/  BAR.SYNC.DEFER_BLOCKING 0x1, 0x100 ;  /* 0x0044000000007b1d */ /* 0x000fec0000010000 */
[----:B-1----:R-:W1:Y:S04]  /*75e0*/  S2R R0, SR_CTAID.X ;  /* 0x0000000000007919 */ /* 0x002e680000002500 */
[----:B------:R2:W3:Y:S04]  /*75f0*/  LDS.128 R64, [R3+0x8880] ;  /* 0x0088800003407984 */ /* 0x0004e80000000c00 */
[----:B------:R2:W4:Y:S04]  /*7600*/  LDS.128 R60, [R3+0x9080] ;  /* 0x00908000033c7984 */ /* 0x0005280000000c00 */
[----:B------:R2:W2:Y:S04]  /*7610*/  LDS.128 R56, [R3+0x9880] ;  /* 0x0098800003387984 */ /* 0x0004a80000000c00 */
[----:B------:R2:W2:Y:S04]  /*7620*/  LDS.128 R52, [R3+0xa080] ;  /* 0x00a0800003347984 */ /* 0x0004a80000000c00 */
[----:B------:R2:W2:Y:S04]  /*7630*/  LDS.128 R48, [R3+0xa880] ;  /* 0x00a8800003307984 */ /* 0x0004a80000000c00 */
[----:B------:R2:W2:Y:S01]  /*7640*/  LDS.128 R44, [R3+0xb080] ;  /* 0x00b08000032c7984 */ /* 0x0004a20000000c00 */
[----:B-1----:R-:W-:-:S02]  /*7650*/  IMAD R4, R0, R4, c[0x0][0x2f0] ;  /* 0x0000bc0000047624 */ /* 0x002fc400078e0204 */
[----:B------:R-:W-:Y:S01]  /*7660*/  IMAD.WIDE R78, R0, 0x80, R6 ;  /* 0x00000080004e7825 */ /* 0x000fe200078e0206 */
[----:B------:R1:W1:Y:S02]  /*7670*/  LDS.128 R40, [R3+0xb880] ;  /* 0x00b8800003287984 */ /* 0x0002640000000c00 */
[----:B------:R-:W-:Y:S01]  /*7680*/  IMNMX R2, R4, 0x80, PT ;  /* 0x0000008004027817 */ /* 0x000fe20003800200 */
[----:B------:R-:W-:Y:S01]  /*7690*/  IMAD.U32 R4, RZ, RZ, UR18 ;  /* 0x00000012ff047e24 */ /* 0x000fe2000f8e00ff */
[----:B------:R1:W1:Y:S02]  /*76a0*/  LDS.128 R36, [R3+0x80] ;  /* 0x0000800003247984 */ /* 0x0002640000000c00 */
[----:B------:R-:W-:Y:S01]  /*76b0*/  ISETP.GE.AND P2, PT, R6, R2, PT ;  /* 0x000000020600720c */ /* 0x000fe20003f46270 */
[----:B------:R-:W-:Y:S01]  /*76c0*/  IMAD.WIDE.U32 R74, R4, c[0x0][0x340], R68 ;  /* 0x0000d000044a7a25 */ /* 0x000fe200078e0044 */
[----:B------:R1:W1:Y:S02]  /*76d0*/  LDS.128 R32, [R3+0x880] ;  /* 0x0008800003207984 */ /* 0x0002640000000c00 */
[----:B------:R-:W-:-:S02]  /*76e0*/  ISETP.GE.OR P0, PT, R72, c[0x0][0x324], P2 ;  /* 0x0000c90048007a0c */ /* 0x000fc40001706670 */
[----:B------:R1:W1:Y:S01]  /*76f0*/  LDS.128 R28, [R3+0x1080] ;  /* 0x00108000031c7984 */ /* 0x0002620000000c00 */
[----:B------:R-:W-:-:S03]  /*7700*/  IADD3 R77, R75, UR4, RZ ;  /* 0x000000044b4d7c10 */ /* 0x000fc6000fffe0ff */
[----:B------:R1:W1:Y:S04]  /*7710*/  LDS.128 R24, [R3+0x1880] ;  /* 0x0018800003187984 */ /* 0x0002680000000c00 */
[----:B------:R1:W1:Y:S04]  /*7720*/  LDS.128 R20, [R3+0x2080] ;  /* 0x0020800003147984 */ /* 0x0002680000000c00 */
[----:B------:R1:W1:Y:S04]  /*7730*/  LDS.128 R16, [R3+0x2880] ;  /* 0x0028800003107984 */ /* 0x0002680000000c00 */
[----:B------:R1:W1:Y:S04]  /*7740*/  LDS.128 R12, [R3+0x3080] ;  /* 0x00308000030c7984 */ /* 0x0002680000000c00 */
        /* <DEDUP_REMOVED lines=11> */
.L_x_1026:
[----:B---34-:R-:W-:Y:S05]  /*7800*/  BSYNC B0 ;  /* 0x0000000000007941 */ /* 0x018fea0003800000 */
.L_x_1025:
[----:B------:R-:W-:Y:S01]  /*7810*/  IADD3 R0, R6, 0x10, RZ ;  /* 0x0000001006007810 */ /* 0x000fe20007ffe0ff */
[----:B------:R-:W-:Y:S03]  /*7820*/  BSSY B0, `(.L_x_1027) ;  /* 0x0000010000007945 */ /* 0x000fe60003800000 */
[----:B------:R-:W-:-:S04]  /*7830*/  ISETP.GE.AND P0, PT, R0, R2, PT ;  /* 0x000000020000720c */ /* 0x000fc80003f06270 */
[----:B------:R-:W-:Y:S02]  /*7840*/  P2R R4, PR, RZ, 0x1 ;  /* 0x00000001ff047803 */ /* 0x000fe40000000000 */
[----:B------:R-:W-:-:S13]  /*7850*/  ISETP.GE.OR P0, PT, R72, c[0x0][0x324], P0 ;  /* 0x0000c90048007a0c */ /* 0x000fda0000706670 */
[----:B------:R-:W-:Y:S05]  /*7860*/  @P0 BRA `(.L_x_1028) ;  /* 0x000000b000000947 */ /* 0x000fea0003800000 */
[----:B-12---:R-:W-:Y:S01]  /*7870*/  IADD3 R3, P0, R78, 0x10, RZ ;  /* 0x000000104e037810 */ /* 0x006fe20007f1e0ff */
        /* <DEDUP_REMOVED lines=10> */
.L_x_1028:
[----:B------:R-:W-:Y:S05]  /*7920*/  BSYNC B0 ;  /* 0x0000000000007941 */ /* 0x000fea0003800000 */
.L_x_1027:
        /* <DEDUP_REMOVED lines=17> */
.L_x_1030:
[----:B------:R-:W-:Y:S05]  /*7a40*/  BSYNC B0 ;  /* 0x0000000000007941 */ /* 0x000fea0003800000 */
.L_x_1029:
[----:B------:R-:W-:Y:S01]  /*7a50*/  IADD3 R0, R6, 0x30, RZ ;  /* 0x0000003006007810 */ /* 0x000fe20007ffe0ff */
[----:B------:R-:W-:Y:S03]  /*7a60*/  BSSY B0, `(.L_x_1031) ;  /* 0x000000f000007945 */ /* 0x000fe60003800000 */
[----:B------:R-:W-:-:S04]  /*7a70*/  ISETP.GE.AND P6, PT, R0, R2, PT ;  /* 0x000000020000720c */ /* 0x000fc80003fc6270 */
        /* <DEDUP_REMOVED lines=13> */
.L_x_1032:
[----:B------:R-:W-:Y:S05]  /*7b50*/  BSYNC B0 ;  /* 0x0000000000007941 */ /* 0x000fea0003800000 */
.L_x_1031:
        /* <DEDUP_REMOVED lines=16> */
.L_x_1034:
[----:B------:R-:W-:Y:S05]  /*7c60*/  BSYNC B0 ;  /* 0x0000000000007941 */ /* 0x000fea0003800000 */
.L_x_1033:
        /* <DEDUP_REMOVED lines=16> */
.L_x_1036:
[----:B------:R-:W-:Y:S05]  /*7d70*/  BSYNC B0 ;  /* 0x0000000000007941 */ /* 0x000fea0003800000 */
.L_x_1035:
        /* <DEDUP_REMOVED lines=16> */
.L_x_1038:
[----:B------:R-:W-:Y:S05]  /*7e80*/  BSYNC B0 ;  /* 0x0000000000007941 */ /* 0x000fea0003800000 */
.L_x_1037:
        /* <DEDUP_REMOVED lines=14> */
[----:B-12---:R-:W-:-:S05]  /*7f70*/  LEA.HI.X R3, R6, c[0x0][0x31c], R0, 0x1, P0 ;  /* 0x0000c70006037a11 */ /* 0x006fca00000f0c00 */
[----:B------:R1:W-:Y:S02]  /*7f80*/  STG.E.128 [R2.64], R40 ;  /* 0x0000002802007986 */ /* 0x0003e4000c101d16 */
.L_x_1040:
[----:B------:R-:W-:Y:S05]  /*7f90*/  BSYNC B0 ;  /* 0x0000000000007941 */ /* 0x000fea0003800000 */
.L_x_1039:
        /* <DEDUP_REMOVED lines=22> */
[----:B------:R1:W-:Y:S02]  /*8100*/  STG.E.128 [R42.64], R36 ;  /* 0x000000242a007986 */ /* 0x0003e4000c101d16 */
.L_x_1042:
[----:B------:R-:W-:Y:S05]  /*8110*/  BSYNC B0 ;  /* 0x0000000000007941 */ /* 0x000fea0003800000 */
.L_x_1041:
[----:B------:R-:W-:Y:S01]  /*8120*/  ISETP.NE.AND P0, PT, R4, RZ, PT ;  /* 0x000000ff0400720c */ /* 0x000fe20003f05270 */
[----:B------:R-:W-:Y:S03]  /*8130*/  BSSY B0, `(.L_x_1043) ;  /* 0x000000e000007945 */ /* 0x000fe60003800000 */
        /* <DEDUP_REMOVED lines=11> */
[----:B--2---:R-:W-:-:S05]  /*81f0*/  LEA.HI.X R3, R36, c[0x0][0x2ec], R0, 0x1, P0 ;  /* 0x0000bb0024037a11 */ /* 0x004fca00000f0c00 */
[----:B------:R1:W-:Y:S02]  /*8200*/  STG.E.128 [R2.64], R32 ;  /* 0x0000002002007986 */ /* 0x0003e4000c101d16 */
.L_x_1044:
[----:B------:R-:W-:Y:S05]  /*8210*/  BSYNC B0 ;  /* 0x0000000000007941 */ /* 0x000fea0003800000 */
.L_x_1043:
[----:B------:R-:W-:Y:S01]  /*8220*/  ISETP.NE.AND P0, PT, R5, RZ, PT ;  /* 0x000000ff0500720c */ /* 0x000fe20003f05270 */
[----:B------:R-:W-:Y:S03]  /*8230*/  BSSY B0, `(.L_x_1045) ;  /* 0x000000e000007945 */ /* 0x000fe60003800000 */
        /* <DEDUP_REMOVED lines=13> */
.L_x_1046:
[----:B------:R-:W-:Y:S05]  /*8310*/  BSYNC B0 ;  /* 0x0000000000007941 */ /* 0x000fea0003800000 */
.L_x_1045:
        /* <DEDUP_REMOVED lines=14> */
.L_x_1048:
[----:B------:R-:W-:Y:S05]  /*8400*/  BSYNC B0 ;  /* 0x0000000000007941 */ /* 0x000fea0003800000 */
.L_x_1047:
        /* <DEDUP_REMOVED lines=14> */
.L_x_1050:
[----:B------:R-:W-:Y:S05]  /*84f0*/  BSYNC B0 ;  /* 0x0000000000007941 */ /* 0x000fea0003800000 */
.L_x_1049:
        /* <DEDUP_REMOVED lines=14> */
.L_x_1052:
[----:B------:R-:W-:Y:S05]  /*85e0*/  BSYNC B0 ;  /* 0x0000000000007941 */ /* 0x000fea0003800000 */
.L_x_1051:
        /* <DEDUP_REMOVED lines=14> */
.L_x_1054:
[----:B------:R-:W-:Y:S05]  /*86d0*/  BSYNC B0 ;  /* 0x0000000000007941 */ /* 0x000fea0003800000 */
.L_x_1053:
[----:B------:R-:W-:-:S13]  /*86e0*/  ISETP.GE.OR P0, PT, R72, c[0x0][0x2f4], P1 ;  /* 0x0000bd0048007a0c */ /* 0x000fda0000f06670 */
[----:B------:R-:W-:Y:S05]  /*86f0*/  @P0 EXIT ;  /* 0x000000000000094d */ /* 0x000fea0003800000 */
[----:B------:R-:W-:Y:S01]  /*8700*/  IADD3 R0, P0, R78, 0x70, RZ ;  /* 0x000000704e007810 */ /* 0x000fe20007f1e0ff */
[----:B-1----:R-:W-:Y:S01]  /*8710*/  IMAD.MOV.U32 R2, RZ, RZ, R40 ;  /* 0x000000ffff027224 */ /* 0x002fe200078e0028 */
[----:B--2---:R-:W-:-:S03]  /*8720*/  MOV R3, R7 ;  /* 0x0000000700037202 */ /* 0x004fc60000000f00 */
        /* <DEDUP_REMOVED lines=9> */
.L_x_1055:
        /* <DEDUP_REMOVED lines=12> */
.L_x_2316:


//--------------------- .text._ZN7cutlass13device_kernelIN5flash19enable_sm80_to_sm89INS1_16FlashAttnBwdSm80INS1_25CollectiveMainloopBwdSm80ILi2ELi2EN4cute5tupleIJNS5_1CILi64EEENS7_ILi128EEES9_EEENS_10bfloat16_tEfNS_4arch4Sm80ELb0ELb0ELb1ELb0ELb1ELb0ELb0ELb0ELi2ELi2ELi2ELi2ELb0EEENS1_21CollectiveEpilogueBwdISA_SB_SD_Li256ELb0ELb0ELi4EEENS1_19SingleTileSchedulerILb0ELb0ELb0ELi128EEEEEEEEEvNT_6ParamsE --------------------------
	.section	.text._ZN7cutlass13device_kernelIN5flash19enable_sm80_to_sm89INS1_16FlashAttnBwdSm80INS1_25CollectiveMainloopBwdSm80ILi2ELi2EN4cute5tupleIJNS5_1CILi64EEENS7_ILi128EEES9_EEENS_10bfloat16_tEfNS_4arch4Sm80ELb0ELb0ELb1ELb0ELb1ELb0ELb0ELb0ELi2ELi2ELi2ELi2ELb0EEENS1_21CollectiveEpilogueBwdISA_SB_SD_Li256ELb0ELb0ELi4EEENS1_19SingleTileSchedulerILb0ELb0ELb0ELi128EEEEEEEEEvNT_6ParamsE,"ax",@progbits
	.sectioninfo	@"SHI_REGISTERS=255"
	.align	128
.text._ZN7cutlass13device_kernelIN5flash19enable_sm80_to_sm89INS1_16FlashAttnBwdSm80INS1_25CollectiveMainloopBwdSm80ILi2ELi2EN4cute5tupleIJNS5_1CILi64EEENS7_ILi128EEES9_EEENS_10bfloat16_tEfNS_4arch4Sm80ELb0ELb0ELb1ELb0ELb1ELb0ELb0ELb0ELi2ELi2ELi2ELi2ELb0EEENS1_21CollectiveEpilogueBwdISA_SB_SD_Li256ELb0ELb0ELi4EEENS1_19SingleTileSchedulerILb0ELb0ELb0ELi128EEEEEEEEEvNT_6ParamsE:
        .type           _ZN7cutlass13device_kernelIN5flash19enable_sm80_to_sm89INS1_16FlashAttnBwdSm80INS1_25CollectiveMainloopBwdSm80ILi2ELi2EN4cute5tupleIJNS5_1CILi64EEENS7_ILi128EEES9_EEENS_10bfloat16_tEfNS_4arch4Sm80ELb0ELb0ELb1ELb0ELb1ELb0ELb0ELb0ELi2ELi2ELi2ELi2ELb0EEENS1_21CollectiveEpilogueBwdISA_SB_SD_Li256ELb0ELb0ELi4EEENS1_19SingleTileSchedulerILb0ELb0ELb0ELi128EEEEEEEEEvNT_6ParamsE,@function
        .size           _ZN7cutlass13device_kernelIN5flash19enable_sm80_to_sm89INS1_16FlashAttnBwdSm80INS1_25CollectiveMainloopBwdSm80ILi2ELi2EN4cute5tupleIJNS5_1CILi64EEENS7_ILi128EEES9_EEENS_10bfloat16_tEfNS_4arch4Sm80ELb0ELb0ELb1ELb0ELb1ELb0ELb0ELb0ELi2ELi2ELi2ELi2ELb0EEENS1_21CollectiveEpilogueBwdISA_SB_SD_Li256ELb0ELb0ELi4EEENS1_19SingleTileSchedulerILb0ELb0ELb0ELi128EEEEEEEEEvNT_6ParamsE,(.L_x_2317 - _ZN7cutlass13device_kernelIN5flash19enable_sm80_to_sm89INS1_16FlashAttnBwdSm80INS1_25CollectiveMainloopBwdSm80ILi2ELi2EN4cute5tupleIJNS5_1CILi64EEENS7_ILi128EEES9_EEENS_10bfloat16_tEfNS_4arch4Sm80ELb0ELb0ELb1ELb0ELb1ELb0ELb0ELb0ELi2ELi2ELi2ELi2ELb0EEENS1_21CollectiveEpilogueBwdISA_SB_SD_Li256ELb0ELb0ELi4EEENS1_19SingleTileSchedulerILb0ELb0ELb0ELi128EEEEEEEEEvNT_6ParamsE)
        .other          _ZN7cutlass13device_kernelIN5flash19enable_sm80_to_sm89INS1_16FlashAttnBwdSm80INS1_25CollectiveMainloopBwdSm80ILi2ELi2EN4cute5tupleIJNS5_1CILi64EEENS7_ILi128EEES9_EEENS_10bfloat16_tEfNS_4arch4Sm80ELb0ELb0ELb1ELb0ELb1ELb0ELb0ELb0ELi2ELi2ELi2ELi2ELb0EEENS1_21CollectiveEpilogueBwdISA_SB_SD_Li256ELb0ELb0ELi4EEENS1_19SingleTileSchedulerILb0ELb0ELb0ELi128EEEEEEEEEvNT_6ParamsE,@"STO_CUDA_ENTRY STV_DEFAULT"
_ZN7cutlass13device_kernelIN5flash19enable_sm80_to_sm89INS1_16FlashAttnBwdSm80INS1_25CollectiveMainloopBwdSm80ILi2ELi2EN4cute5tupleIJNS5_1CILi64EEENS7_ILi128EEES9_EEENS_10bfloat16_tEfNS_4arch4Sm80ELb0ELb0ELb1ELb0ELb1ELb0ELb0ELb0ELi2ELi2ELi2ELi2ELb0EEENS1_21CollectiveEpilogueBwdISA_SB_SD_Li256ELb0ELb0ELi4EEENS1_19SingleTileSchedulerILb0ELb0ELb0ELi128EEEEEEEEEvNT_6ParamsE:
        /* <DEDUP_REMOVED lines=357> */
.L_x_1057:
[----:B------:R-:W-:Y:S05]  /*1650*/  BSYNC B0 ;  /* 0x0000000000007941 */ /* 0x000fea0003800000 */
.L_x_1056:
        /* <DEDUP_REMOVED lines=68> */
.L_x_1058:
        /* <DEDUP_REMOVED lines=133> */
.L_x_1062:
        /* <DEDUP_REMOVED lines=257> */
.L_x_1060:
        /* <DEDUP_REMOVED lines=567> */
.L_x_1061:
        /* <DEDUP_REMOVED lines=244> */
.L_x_1059:
        /* <DEDUP_REMOVED lines=293> */
.L_x_1064:
[----:B---34-:R-:W-:Y:S05]  /*7800*/  BSYNC B0 ;  /* 0x0000000000007941 */ /* 0x018fea0003800000 */
.L_x_1063:
        /* <DEDUP_REMOVED lines=17> */
.L_x_1066:
[----:B------:R-:W-:Y:S05]  /*7920*/  BSYNC B0 ;  /* 0x0000000000007941 */ /* 0x000fea0003800000 */
.L_x_1065:
        /* <DEDUP_REMOVED lines=17> */
.L_x_1068:
[----:B------:R-:W-:Y:S05]  /*7a40*/  BSYNC B0 ;  /* 0x0000000000007941 */ /* 0x000fea0003800000 */
.L_x_1067:
        /* <DEDUP_REMOVED lines=16> */
.L_x_1070:
[----:B------:R-:W-:Y:S05]  /*7b50*/  BSYNC B0 ;  /* 0x0000000000007941 */ /* 0x000fea0003800000 */
.L_x_1069:
        /* <DEDUP_REMOVED lines=16> */
.L_x_1072:
[----:B------:R-:W-:Y:S05]  /*7c60*/  BSYNC B0 ;  /* 0x0000000000007941 */ /* 0x000fea0003800000 */
.L_x_1071:
        /* <DEDUP_REMOVED lines=16> */
.L_x_1074:
[----:B------:R-:W-:Y:S05]  /*7d70*/  BSYNC B0 ;  /* 0x0000000000007941 */ /* 0x000fea0003800000 */
.L_x_1073:
        /* <DEDUP_REMOVED lines=16> */
.L_x_1076:
[----:B------:R-:W-:Y:S05]  /*7e80*/  BSYNC B0 ;  /* 0x0000000000007941 */ /* 0x000fea0003800000 */
.L_x_1075:
        /* <DEDUP_REMOVED lines=16> */
.L_x_1078:
[----:B------:R-:W-:Y:S05]  /*7f90*/  BSYNC B0 ;  /* 0x0000000000007941 */ /* 0x000fea0003800000 */
.L_x_1077:
        /* <DEDUP_REMOVED lines=23> */
.L_x_1080:
[----:B------:R-:W-:Y:S05]  /*8110*/  BSYNC B0 ;  /* 0x0000000000007941 */ /* 0x000fea0003800000 */
.L_x_1079:
        /* <DEDUP_REMOVED lines=15> */
.L_x_1082:
[----:B------:R-:W-:Y:S05]  /*8210*/  BSYNC B0 ;  /* 0x0000000000007941 */ /* 0x000fea0003800000 */
.L_x_1081:
        /* <DEDUP_REMOVED lines=15> */
.L_x_1084:
[----:B------:R-:W-:Y:S05]  /*8310*/  BSYNC B0 ;  /* 0x0000000000007941 */ /* 0x000fea0003800000 */
.L_x_1083:
        /* <DEDUP_REMOVED lines=14> */
.L_x_1086:
[----:B------:R-:W-:Y:S05]  /*8400*/  BSYNC B0 ;  /* 0x0000000000007941 */ /* 0x000fea0003800000 */
.L_x_1085:
        /* <DEDUP_REMOVED lines=14> */
.L_x_1088:
[----:B------:R-:W-:Y:S05]  /*84f0*/  BSYNC B0 ;  /* 0x0000000000007941 */ /* 0x000fea0003800000 */
.L_x_1087:
        /* <DEDUP_REMOVED lines=14> */
.L_x_1090:
[----:B------:R-:W-:Y:S05]  /*85e0*/  BSYNC B0 ;  /* 0x0000000000007941 */ /* 0x000fea0003800000 */
.L_x_1089:
        /* <DEDUP_REMOVED lines=14> */
.L_x_1092:
[----:B------:R-:W-:Y:S05]  /*86d0*/  BSYNC B0 ;  /* 0x0000000000007941 */ /* 0x000fea0003800000 */
.L_x_1091:
        /* <DEDUP_REMOVED lines=14> */
.L_x_1093:
        /* <DEDUP_REMOVED lines=12> */
.L_x_2317:


//--------------------- .text._ZN7cutlass13device_kernelIN5flash19enable_sm80_to_sm89INS1_16FlashAttnBwdSm80INS1_25CollectiveMainloopBwdSm80ILi2ELi2EN4cute5tupleIJNS5_1CILi64EEENS7_ILi128EEES9_EEENS_10bfloat16_tEfNS_4arch4Sm80ELb0ELb0ELb1ELb0ELb0ELb0ELb0ELb0ELi2ELi2ELi2ELi2ELb0EEENS1_24CollectiveEpilogueBwdGQAISA_fSD_Li256ELb0ELb0EEENS1_19SingleTileSchedulerILb0ELb0ELb0ELi128EEEEEEEEEvNT_6ParamsE --------------------------
	.section	.text._ZN7cutlass13device_kernelIN5flash19enable_sm80_to_sm89INS1_16FlashAttnBwdSm80INS1_25CollectiveMainloopBwdSm80ILi2ELi2EN4cute5tupleIJNS5_1CILi64EEENS7_ILi128EEES9_EEENS_10bfloat16_tEfNS_4arch4Sm80ELb0ELb0ELb1ELb0ELb0ELb0ELb0ELb0ELi2ELi2ELi2ELi2ELb0EEENS1_24CollectiveEpilogueBwdGQAISA_fSD_Li256ELb0ELb0EEENS1_19SingleTileSchedulerILb0ELb0ELb0ELi128EEEEEEEEEvNT_6ParamsE,"ax",@progbits
	.sectioninfo	@"SHI_REGISTERS=255"
	.align	128
.text._ZN7cutlass13device_kernelIN5flash19enable_sm80_to_sm89INS1_16FlashAttnBwdSm80INS1_25CollectiveMainloopBwdSm80ILi2ELi2EN4cute5tupleIJNS5_1CILi64EEENS7_ILi128EEES9_EEENS_10bfloat16_tEfNS_4arch4Sm80ELb0ELb0ELb1ELb0ELb0ELb0ELb0ELb0ELi2ELi2ELi2ELi2ELb0EEENS1_24CollectiveEpilogueBwdGQAISA_fSD_Li256ELb0ELb0EEENS1_19SingleTileSchedulerILb0ELb0ELb0ELi128EEEEEEEEEvNT_6ParamsE:
        .type           _ZN7cutlass13device_kernelIN5flash19enable_sm80_to_sm89INS1_16FlashAttnBwdSm80INS1_25CollectiveMainloopBwdSm80ILi2ELi2EN4cute5tupleIJNS5_1CILi64EEENS7_ILi128EEES9_EEENS_10bfloat16_tEfNS_4arch4Sm80ELb0ELb0ELb1ELb0ELb0ELb0ELb0ELb0ELi2ELi2ELi2ELi2ELb0EEENS1_24CollectiveEpilogueBwdGQAISA_fSD_Li256ELb0ELb0EEENS1_19SingleTileSchedulerILb0ELb0ELb0ELi128EEEEEEEEEvNT_6ParamsE,@function
        .size           _ZN7cutlass13device_kernelIN5flash19enable_sm80_to_sm89INS1_16FlashAttnBwdSm80INS1_25CollectiveMainloopBwdSm80ILi2ELi2EN4cute5tupleIJNS5_1CILi64EEENS7_ILi128EEES9_EEENS_10bfloat16_tEfNS_4arch4Sm80ELb0ELb0ELb1ELb0ELb0ELb0ELb0ELb0ELi2ELi2ELi2ELi2ELb0EEENS1_24CollectiveEpilogueBwdGQAISA_fSD_Li256ELb0ELb0EEENS1_19SingleTileSchedulerILb0ELb0ELb0ELi128EEEEEEEEEvNT_6ParamsE,(.L_x_2318 - _ZN7cutlass13device_kernelIN5flash19enable_sm80_to_sm89INS1_16FlashAttnBwdSm80INS1_25CollectiveMainloopBwdSm80ILi2ELi2EN4cute5tupleIJNS5_1CILi64EEENS7_ILi128EEES9_EEENS_10bfloat16_tEfNS_4arch4Sm80ELb0ELb0ELb1ELb0ELb0ELb0ELb0ELb0ELi2ELi2ELi2ELi2ELb0EEENS1_24CollectiveEpilogueBwdGQAISA_fSD_Li256ELb0ELb0EEENS1_19SingleTileSchedulerILb0ELb0ELb0ELi128EEEEEEEEEvNT_6ParamsE)
        .other          _ZN7cutlass13device_kernelIN5flash19enable_sm80_to_sm89INS1_16FlashAttnBwdSm80INS1_25CollectiveMainloopBwdSm80ILi2ELi2EN4cute5tupleIJNS5_1CILi64EEENS7_ILi128EEES9_EEENS_10bfloat16_tEfNS_4arch4Sm80ELb0ELb0ELb1ELb0ELb0ELb0ELb0ELb0ELi2ELi2ELi2ELi2ELb0EEENS1_24CollectiveEpilogueBwdGQAISA_fSD_Li256ELb0ELb0EEENS1_19SingleTileSchedulerILb0ELb0ELb0ELi128EEEEEEEEEvNT_6ParamsE,@"STO_CUDA_ENTRY STV_DEFAULT"
_ZN7cutlass13device_kernelIN5flash19enable_sm80_to_sm89INS1_16FlashAttnBwdSm80INS1_25CollectiveMainloopBwdSm80ILi2ELi2EN4cute5tupleIJNS5_1CILi64EEENS7_ILi128EEES9_EEENS_10bfloat16_tEfNS_4arch4Sm80ELb0ELb0ELb1ELb0ELb0ELb0ELb0ELb0ELi2ELi2ELi2ELi2ELb0EEENS1_24CollectiveEpilogueBwdGQAISA_fSD_Li256ELb0ELb0EEENS1_19SingleTileSchedulerILb0ELb0ELb0ELi128EEEEEEEEEvNT_6ParamsE:
[----:B------:R-:W-:-:S03]  /*0000*/  MOV R1, c[0x0][0x28] ;  /* 0x00000a0000017a02 */ /* 0x000fc60000000f00 */
[----:B------:R-:W1:Y:S01]  /*0010*/  S2UR UR18, SR_CTAID.Z ;  /* 0x00000000001279c3 */ /* 0x000e620000002700 */
[----:B------:R-:W-:Y:S02]  /*0020*/  IADD3 R1, R1, -0x8, RZ ;  /* 0xfffffff801017810 */ /* 0x000fe40007ffe0ff */
[----:B-1----:R-:W-:-:S13]  /*0030*/  ISETP.LE.AND P0, PT, RZ, UR18, PT ;  /* 0x00000012ff007c0c */ /* 0x002fda000bf03270 */
[----:B------:R-:W-:Y:S05]  /*0040*/  @!P0 EXIT ;  /* 0x000000000000894d */ /* 0x000fea0003800000 */
[----:B------:R-:W1:Y:S01]  /*0050*/  S2UR UR10, SR_CTAID.Y ;  /* 0x00000000000a79c3 */ /* 0x000e620000002600 */
[----:B------:R-:W2:Y:S01]  /*0060*/  S2R R226, SR_TID.X ;  /* 0x0000000000e27919 */ /* 0x000ea20000002100 */
[----:B------:R-:W-:Y:S01]  /*0070*/  ULDC.64 UR4, c[0x0][0x248] ;  /* 0x0000920000047ab9 */ /* 0x000fe20000000a00 */
[----:B------:R-:W-:Y:S01]  /*0080*/  IMAD.MOV.U32 R6, RZ, RZ, -0x80 ;  /* 0xffffff80ff067424 */ /* 0x000fe200078e00ff */
[----:B------:R-:W-:Y:S01]  /*0090*/  UISETP.NE.AND UP0, UPT, UR4, 0x1, UPT ;  /* 0x000000010400788c */ /* 0x000fe2000bf05270 */
[----:B------:R-:W3:Y:S01]  /*00a0*/  S2R R14, SR_CTAID.X ;  /* 0x00000000000e7919 */ /* 0x000ee20000002500 */
[----:B------:R-:W-:Y:S01]  /*00b0*/  USHF.R.S32.HI UR17, URZ, 0x1f, UR18 ;  /* 0x0000001f3f117899 */ /* 0x000fe20008011412 */
[----:B------:R-:W-:Y:S01]  /*00c0*/  LOP3.LUT R225, R225, 0xfffffffb, RZ, 0xc0, !PT ;  /* 0xfffffffbe1e17812 */ /* 0x000fe200078ec0ff */
[----:B------:R-:W-:Y:S02]  /*00d0*/  ULDC UR4, c[0x0][0x250] ;  /* 0x0000940000047ab9 */ /* 0x000fe40000000800 */
[----:B------:R-:W-:-:S02]  /*00e0*/  UMOV UR11, 0x6 ;  /* 0x00000006000b7882 */ /* 0x000fc40000000000 */
[----:B------:R-:W-:Y:S02]  /*00f0*/  ULDC.64 UR20, c[0x0][0x118] ;  /* 0x0000460000147ab9 */ /* 0x000fe40000000a00 */
[----:B------:R-:W-:Y:S02]  /*0100*/  ULDC.64 UR14, c[0x0][0x178] ;  /* 0x00005e00000e7ab9 */ /* 0x000fe40000000a00 */
[----:B------:R-:W-:Y:S02]  /*0110*/  USHF.L.U64.HI UR15, UR14, UR11, UR15 ;  /* 0x0000000b0e0f7299 */ /* 0x000fe4000801020f */
[----:B------:R-:W-:Y:S02]  /*0120*/  USHF.L.U32 UR16, UR14, 0x6, URZ ;  /* 0x000000060e107899 */ /* 0x000fe4000800063f */
[----:B-1----:R-:W-:Y:S01]  /*0130*/  UIMAD.WIDE.U32 UR8, UR10, UR5, URZ ;  /* 0x000000050a0872a5 */ /* 0x002fe2000f8e003f */
[----:B--2---:R-:W-:Y:S01]  /*0140*/  SHF.R.S32.HI R12, RZ, 0x1f, R226 ;  /* 0x0000001fff0c7819 */ /* 0x004fe200000114e2 */
[----:B------:R-:W-:Y:S01]  /*0150*/  UMOV UR6, UR10 ;  /* 0x0000000a00067c82 */ /* 0x000fe20008000000 */
[----:B------:R-:W-:Y:S01]  /*0160*/  IMAD.SHL.U32 R240, R226, 0x4, RZ ;  /* 0x00000004e2f07824 */ /* 0x000fe200078e00ff */
[----:B------:R-:W-:Y:S01]  /*0170*/  @UP0 USHF.R.U32.HI UR6, URZ, UR4, UR9 ;  /* 0x000000043f060299 */ /* 0x000fe20008011609 */
[CC--:B------:R-:W-:Y:S01]  /*0180*/  LEA.HI R11, R12.reuse, R226.reuse, RZ, 0x3 ;  /* 0x000000e20c0b7211 */ /* 0x0c0fe200078f18ff */
[----:B------:R-:W-:Y:S01]  /*0190*/  USHF.R.S32.HI UR19, URZ, 0x1f, UR10 ;  /* 0x0000001f3f137899 */ /* 0x000fe2000801140a */
[----:B------:R-:W-:Y:S01]  /*01a0*/  LEA.HI R10, R12, R226, RZ, 0x6 ;  /* 0x000000e20c0a7211 */ /* 0x000fe200078f30ff */
[----:B------:R-:W-:Y:S01]  /*01b0*/  USHF.R.S32.HI UR7, URZ, 0x1f, UR6 ;  /* 0x0000001f3f077899 */ /* 0x000fe20008011406 */
[----:B------:R-:W-:Y:S01]  /*01c0*/  SHF.R.S32.HI R234, RZ, 0x3, R11 ;  /* 0x00000003ffea7819 */ /* 0x000fe2000001140b */
[----:B------:R-:W-:Y:S01]  /*01d0*/  ULDC.64 UR4, c[0x0][0x1e0] ;  /* 0x0000780000047ab9 */ /* 0x000fe20000000a00 */
[----:B------:R-:W-:Y:S01]  /*01e0*/  LOP3.LUT R11, R11, 0xfffffff8, RZ, 0xc0, !PT ;  /* 0xfffffff80b0b7812 */ /* 0x000fe200078ec0ff */
[----:B------:R-:W-:Y:S01]  /*01f0*/  UIMAD UR4, UR7, UR4, URZ ;  /* 0x00000004070472a4 */ /* 0x000fe2000f8e023f */
[----:B------:R-:W-:Y:S01]  /*0200*/  SHF.R.S32.HI R235, RZ, 0x1f, R234 ;  /* 0x0000001fffeb7819 */ /* 0x000fe200000114ea */
[----:B------:R-:W-:Y:S01]  /*0210*/  IMAD.SHL.U32 R13, R234, 0x40, RZ ;  /* 0x00000040ea0d7824 */ /* 0x000fe200078e00ff */
[----:B------:R-:W-:Y:S01]  /*0220*/  SHF.R.S32.HI R10, RZ, 0x6, R10 ;  /* 0x00000006ff0a7819 */ /* 0x000fe2000001140a */
[----:B------:R-:W-:Y:S01]  /*0230*/  IMAD.IADD R11, R226, 0x1, -R11 ;  /* 0x00000001e20b7824 */ /* 0x000fe200078e0a0b */
[----:B------:R-:W-:Y:S01]  /*0240*/  UIMAD UR8, UR6, UR5, UR4 ;  /* 0x00000005060872a4 */ /* 0x000fe2000f8e0204 */
[----:B------:R-:W-:Y:S01]  /*0250*/  IMAD.U32 R4, RZ, RZ, UR6 ;  /* 0x00000006ff047e24 */ /* 0x000fe2000f8e00ff */
[----:B------:R-:W-:Y:S01]  /*0260*/  LOP3.LUT R13, R13, 0x1c0, RZ, 0xc0, !PT ;  /* 0x000001c00d0d7812 */ /* 0x000fe200078ec0ff */
[----:B------:R-:W-:Y:S01]  /*0270*/  IMAD.SHL.U32 R18, R11, 0x8, RZ ;  /* 0x000000080b127824 */ /* 0x000fe200078e00ff */
[----:B------:R-:W-:Y:S01]  /*0280*/  ULDC.64 UR4, c[0x0][0x1b0] ;  /* 0x00006c0000047ab9 */ /* 0x000fe20000000a00 */
[C---:B------:R-:W-:Y:S01]  /*0290*/  IMAD R24, R235.reuse, c[0x0][0x208], RZ ;  /* 0x00008200eb187a24 */ /* 0x040fe200078e02ff */
[----:B------:R-:W-:Y:S01]  /*02a0*/  UIMAD UR4, UR7, UR4, URZ ;  /* 0x00000004070472a4 */ /* 0x000fe2000f8e023f */
[----:B------:R-:W-:Y:S01]  /*02b0*/  IMAD R20, R235, c[0x0][0x178], RZ ;  /* 0x00005e00eb147a24 */ /* 0x000fe200078e02ff */
[----:B------:R-:W-:Y:S01]  /*02c0*/  SHF.R.S32.HI R19, RZ, 0x1f, R18 ;  /* 0x0000001fff137819 */ /* 0x000fe20000011412 */
[----:B------:R-:W-:Y:S01]  /*02d0*/  IMAD R24, R234, c[0x0][0x20c], R24 ;  /* 0x00008300ea187a24 */ /* 0x000fe200078e0218 */
[----:B------:R-:W-:Y:S01]  /*02e0*/  UIMAD UR9, UR6, UR5, UR4 ;  /* 0x00000005060972a4 */ /* 0x000fe2000f8e0204 */
[----:B------:R-:W-:Y:S01]  /*02f0*/  IMAD.SHL.U32 R9, R10, 0x200, RZ ;  /* 0x000002000a097824 */ /* 0x000fe200078e00ff */
[--C-:B------:R-:W-:Y:S01]  /*0300*/  LOP3.LUT R0, R13, 0x38, R18.reuse, 0xf8, !PT ;  /* 0x000000380d007812 */ /* 0x100fe200078ef812 */
[----:B------:R-:W-:Y:S01]  /*0310*/  ULDC.64 UR4, c[0x0][0x210] ;  /* 0x0000840000047ab9 */ /* 0x000fe20000000a00 */
[----:B------:R-:W-:Y:S01]  /*0320*/  IMAD.WIDE.U32 R16, R4, c[0x0][0x1e0], R18 ;  /* 0x0000780004107a25 */ /* 0x000fe200078e0012 */
[----:B------:R-:W-:Y:S01]  /*0330*/  ULDC.64 UR6, c[0x0][0x180] ;  /* 0x0000600000067ab9 */ /* 0x000fe20000000a00 */
[----:B------:R-:W-:Y:S01]  /*0340*/  SHF.R.U32.HI R13, RZ, 0x3, R13 ;  /* 0x00000003ff0d7819 */ /* 0x000fe2000001160d */
[----:B------:R-:W-:Y:S01]  /*0350*/  UIMAD UR4, UR19, UR4, URZ ;  /* 0x00000004130472a4 */ /* 0x000fe2000f8e023f */
[----:B------:R-:W-:Y:S01]  /*0360*/  IMAD.WIDE.U32 R2, R234, c[0x0][0x208], R18 ;  /* 0x00008200ea027a25 */ /* 0x000fe200078e0012 */
[----:B------:R-:W-:Y:S01]  /*0370*/  UIMAD UR6, UR19, UR6, URZ ;  /* 0x00000006130672a4 */ /* 0x000fe2000f8e023f */
[----:B------:R-:W-:-:S02]  /*0380*/  LOP3.LUT R13, R9, R0, R13, 0xf6, !PT ;  /* 0x00000000090d7212 */ /* 0x000fc400078ef60d */
[----:B------:R-:W-:Y:S01]  /*0390*/  IMAD.WIDE.U32 R4, R4, c[0x0][0x1b0], R18 ;  /* 0x00006c0004047a25 */ /* 0x000fe200078e0012 */
[----:B------:R-:W-:Y:S01]  /*03a0*/  IADD3 R17, R17, UR8, RZ ;  /* 0x0000000811117c10 */ /* 0x000fe2000fffe0ff */
[----:B------:R-:W-:Y:S01]  /*03b0*/  UIMAD UR8, UR10, UR7, UR6 ;  /* 0x000000070a0872a4 */ /* 0x000fe2000f8e0206 */
[----:B------:R-:W-:Y:S01]  /*03c0*/  ISETP.GE.AND P4, PT, R18, c[0x0][0x1cc], PT ;  /* 0x0000730012007a0c */ /* 0x000fe20003f86270 */
[C---:B------:R-:W-:Y:S01]  /*03d0*/  IMAD R20, R234.reuse, c[0x0][0x17c], R20 ;  /* 0x00005f00ea147a24 */ /* 0x040fe200078e0214 */
[----:B------:R-:W-:Y:S01]  /*03e0*/  IADD3 R5, R5, UR9, RZ ;  /* 0x0000000905057c10 */ /* 0x000fe2000fffe0ff */
[C---:B------:R-:W-:Y:S01]  /*03f0*/  IMAD.WIDE.U32 R22, R234.reuse, c[0x0][0x178], R18 ;  /* 0x00005e00ea167a25 */ /* 0x040fe200078e0012 */
[----:B------:R-:W-:Y:S01]  /*0400*/  UIMAD UR9, UR10, UR5, UR4 ;  /* 0x000000050a0972a4 */ /* 0x000fe2000f8e0204 */
[----:B------:R-:W-:Y:S01]  /*0410*/  SHF.R.S32.HI R241, RZ, 0x1f, R240 ;  /* 0x0000001ffff17819 */ /* 0x000fe200000114f0 */
[----:B------:R-:W-:Y:S01]  /*0420*/  ULDC.64 UR6, c[0x0][0x1e8] ;  /* 0x00007a0000067ab9 */ /* 0x000fe20000000a00 */
[----:B------:R-:W-:Y:S01]  /*0430*/  IMAD.IADD R25, R3, 0x1, R24 ;  /* 0x0000000103197824 */ /* 0x000fe200078e0218 */
[----:B------:R-:W-:Y:S01]  /*0440*/  ULDC.64 UR4, c[0x0][0x1b8] ;  /* 0x00006e0000047ab9 */ /* 0x000fe20000000a00 */
[----:B------:R-:W-:Y:S01]  /*0450*/  IMAD.IADD R21, R23, 0x1, R20 ;  /* 0x0000000117157824 */ /* 0x000fe200078e0214 */
[----:B------:R-:W-:Y:S01]  /*0460*/  UIMAD UR4, UR17, UR4, URZ ;  /* 0x00000004110472a4 */ /* 0x000fe2000f8e023f */
[----:B------:R-:W-:Y:S01]  /*0470*/  IMAD.MOV.U32 R24, RZ, RZ, R2 ;  /* 0x000000ffff187224 */ /* 0x000fe200078e0002 */
[----:B------:R-:W-:Y:S01]  /*0480*/  UIMAD UR6, UR17, UR6, URZ ;  /* 0x00000006110672a4 */ /* 0x000fe2000f8e023f */
[----:B------:R-:W-:Y:S01]  /*0490*/  IMAD.MOV.U32 R20, RZ, RZ, R22 ;  /* 0x000000ffff147224 */ /* 0x000fe200078e0016 */
[----:B------:R-:W-:Y:S01]  /*04a0*/  IADD3 R7, -R234, c[0x0][0x168], RZ ;  /* 0x00005a00ea077a10 */ /* 0x000fe20007ffe1ff */
[----:B------:R-:W-:Y:S01]  /*04b0*/  IMAD.U32 R2, RZ, RZ, UR10 ;  /* 0x0000000aff027e24 */ /* 0x000fe2000f8e00ff */
[----:B------:R-:W-:Y:S01]  /*04c0*/  UIMAD UR6, UR18, UR7, UR6 ;  /* 0x00000007120672a4 */ /* 0x000fe2000f8e0206 */
[----:B------:R-:W-:Y:S01]  /*04d0*/  IMAD.U32 R0, RZ, RZ, UR10 ;  /* 0x0000000aff007e24 */ /* 0x000fe2000f8e00ff */
[----:B------:R-:W-:Y:S01]  /*04e0*/  UIMAD UR7, UR18, UR5, UR4 ;  /* 0x00000005120772a4 */ /* 0x000fe2000f8e0204 */
[----:B------:R-:W-:Y:S01]  /*04f0*/  IMAD.WIDE.U32 R20, R2, c[0x0][0x180], R20 ;  /* 0x0000600002147a25 */ /* 0x000fe200078e0014 */
[----:B------:R-:W-:Y:S01]  /*0500*/  LEA.HI R8, R12, R226, RZ, 0x5 ;  /* 0x000000e20c087211 */ /* 0x000fe200078f28ff */
[----:B------:R-:W-:-:S02]  /*0510*/  ULDC.64 UR4, c[0x0][0x188] ;  /* 0x0000620000047ab9 */ /* 0x000fc40000000a00 */
[----:B------:R-:W-:Y:S01]  /*0520*/  IMAD.WIDE.U32 R24, R0, c[0x0][0x210], R24 ;  /* 0x0000840000187a25 */ /* 0x000fe200078e0018 */
[----:B------:R-:W-:Y:S01]  /*0530*/  IADD3 R3, R21, UR8, RZ ;  /* 0x0000000815037c10 */ /* 0x000fe2000fffe0ff */
[----:B------:R-:W-:Y:S02]  /*0540*/  UIMAD UR4, UR17, UR4, URZ ;  /* 0x00000004110472a4 */ /* 0x000fe4000f8e023f */
[----:B------:R-:W-:Y:S01]  /*0550*/  IMAD.U32 R2, RZ, RZ, UR18 ;  /* 0x00000012ff027e24 */ /* 0x000fe2000f8e00ff */
[----:B------:R-:W-:Y:S01]  /*0560*/  IADD3 R25, R25, UR9, RZ ;  /* 0x0000000919197c10 */ /* 0x000fe2000fffe0ff */
[----:B------:R-:W-:Y:S02]  /*0570*/  IMAD.U32 R0, RZ, RZ, UR18 ;  /* 0x00000012ff007e24 */ /* 0x000fe4000f8e00ff */
[----:B------:R-:W-:-:S04]  /*0580*/  IMAD.WIDE.U32 R22, R2, c[0x0][0x1e8], R16 ;  /* 0x00007a0002167a25 */ /* 0x000fc800078e0010 */
[----:B------:R-:W-:Y:S01]  /*0590*/  IMAD.WIDE.U32 R16, R0, c[0x0][0x1b8], R4 ;  /* 0x00006e0000107a25 */ /* 0x000fe200078e0004 */
[----:B------:R-:W-:-:S03]  /*05a0*/  IADD3 R21, R23, UR6, RZ ;  /* 0x0000000617157c10 */ /* 0x000fc6000fffe0ff */
[----:B------:R-:W-:Y:S01]  /*05b0*/  IMAD.MOV.U32 R2, RZ, RZ, R20 ;  /* 0x000000ffff027224 */ /* 0x000fe200078e0014 */
[----:B------:R-:W-:Y:S01]  /*05c0*/  IADD3 R17, R17, UR7, RZ ;  /* 0x0000000711117c10 */ /* 0x000fe2000fffe0ff */
[----:B------:R-:W-:Y:S01]  /*05d0*/  IMAD.U32 R4, RZ, RZ, UR18 ;  /* 0x00000012ff047e24 */ /* 0x000fe2000f8e00ff */
[----:B------:R-:W-:Y:S01]  /*05e0*/  UIMAD UR7, UR18, UR5, UR4 ;  /* 0x00000005120772a4 */ /* 0x000fe2000f8e0204 */
[----:B---3--:R-:W-:Y:S02]  /*05f0*/  IMAD R6, R14, R6, c[0x0][0x198] ;  /* 0x000066000e067624 */ /* 0x008fe400078e0206 */
[----:B------:R-:W-:Y:S01]  /*0600*/  IMAD.WIDE.U32 R4, R4, c[0x0][0x188], R2 ;  /* 0x0000620004047a25 */ /* 0x000fe200078e0002 */
[----:B------:R-:W-:Y:S02]  /*0610*/  ULDC.64 UR4, c[0x0][0x218] ;  /* 0x0000860000047ab9 */ /* 0x000fe40000000a00 */
[----:B------:R-:W-:Y:S01]  /*0620*/  UIMAD UR4, UR17, UR4, URZ ;  /* 0x00000004110472a4 */ /* 0x000fe2000f8e023f */
[----:B------:R-:W-:Y:S01]  /*0630*/  IMAD.WIDE R14, R14, 0x80, R234 ;  /* 0x000000800e0e7825 */ /* 0x000fe200078e02ea */
[----:B------:R-:W-:-:S02]  /*0640*/  IADD3 R2, R5, UR7, RZ ;  /* 0x0000000705027c10 */ /* 0x000fc4000fffe0ff */
[C---:B------:R-:W-:Y:S01]  /*0650*/  LEA R230, P0, R4.reuse, c[0x0][0x160], 0x1 ;  /* 0x0000580004e67a11 */ /* 0x040fe200078008ff */
[----:B------:R-:W-:Y:S01]  /*0660*/  IMAD.MOV.U32 R20, RZ, RZ, R22 ;  /* 0x000000ffff147224 */ /* 0x000fe200078e0016 */
[----:B------:R-:W-:Y:S01]  /*0670*/  UIMAD UR6, UR18, UR5, UR4 ;  /* 0x00000005120672a4 */ /* 0x000fe2000f8e0204 */
[----:B------:R-:W-:Y:S01]  /*0680*/  IMAD.U32 R22, RZ, RZ, UR18 ;  /* 0x00000012ff167e24 */ /* 0x000fe2000f8e00ff */
[----:B------:R-:W-:Y:S01]  /*0690*/  LEA.HI.X R231, R4, c[0x0][0x164], R2, 0x1, P0 ;  /* 0x0000590004e77a11 */ /* 0x000fe200000f0c02 */
[C---:B------:R-:W-:Y:S01]  /*06a0*/  IMAD R3, R15.reuse, c[0x0][0x1d8], RZ ;  /* 0x000076000f037a24 */ /* 0x040fe200078e02ff */
[----:B------:R-:W-:Y:S01]  /*06b0*/  ULDC.64 UR4, c[0x0][0x1d8] ;  /* 0x0000760000047ab9 */ /* 0x000fe20000000a00 */
[----:B------:R-:W-:Y:S01]  /*06c0*/  IMAD R0, R15, c[0x0][0x1a8], RZ ;  /* 0x00006a000f007a24 */ /* 0x000fe200078e02ff */
[----:B------:R-:W-:Y:S01]  /*06d0*/  USHF.L.U64.HI UR7, UR4, UR11, UR5 ;  /* 0x0000000b04077299 */ /* 0x000fe20008010205 */
[----:B------:R-:W-:-:S04]  /*06e0*/  IMAD.WIDE.U32 R22, R22, c[0x0][0x218], R24 ;  /* 0x0000860016167a25 */ /* 0x000fc800078e0018 */
[----:B------:R-:W-:Y:S01]  /*06f0*/  IMAD.IADD R2, R6, 0x1, -R234 ;  /* 0x0000000106027824 */ /* 0x000fe200078e0aea */
[----:B------:R-:W-:Y:S01]  /*0700*/  IADD3 R4, R23, UR6, RZ ;  /* 0x0000000617047c10 */ /* 0x000fe2000fffe0ff */
[----:B------:R-:W-:Y:S01]  /*0710*/  IMAD R3, R14, c[0x0][0x1dc], R3 ;  /* 0x000077000e037a24 */ /* 0x000fe200078e0203 */
[----:B------:R-:W-:Y:S01]  /*0720*/  LEA R228, P0, R22, c[0x0][0x1f0], 0x1 ;  /* 0x00007c0016e47a11 */ /* 0x000fe200078008ff */
[----:B------:R-:W-:Y:S01]  /*0730*/  IMAD R0, R14, c[0x0][0x1ac], R0 ;  /* 0x00006b000e007a24 */ /* 0x000fe200078e0200 */
[----:B------:R-:W-:Y:S01]  /*0740*/  ISETP.LT.OR P1, PT, R2, 0x1, P4 ;  /* 0x000000010200780c */ /* 0x000fe20002721670 */
[----:B------:R-:W-:Y:S01]  /*0750*/  IMAD.WIDE.U32 R20, R14, c[0x0][0x1d8], R20 ;  /* 0x000076000e147a25 */ /* 0x000fe200078e0014 */
[----:B------:R-:W-:Y:S01]  /*0760*/  LEA.HI.X R229, R22, c[0x0][0x1f4], R4, 0x1, P0 ;  /* 0x00007d0016e57a11 */ /* 0x000fe200000f0c04 */
[----:B------:R-:W-:Y:S01]  /*0770*/  USHF.L.U32 UR6, UR4, 0x6, URZ ;  /* 0x0000000604067899 */ /* 0x000fe2000800063f */
[----:B------:R-:W-:Y:S01]  /*0780*/  ISETP.LT.OR P3, PT, R2, 0x21, P4 ;  /* 0x000000210200780c */ /* 0x000fe20002761670 */
[----:B------:R-:W-:Y:S01]  /*0790*/  IMAD.WIDE.U32 R16, R14, c[0x0][0x1a8], R16 ;  /* 0x00006a000e107a25 */ /* 0x000fe200078e0010 */
[----:B------:R-:W-:Y:S01]  /*07a0*/  IADD3 R14, R18, 0x40, RZ ;  /* 0x00000040120e7810 */ /* 0x000fe20007ffe0ff */
[----:B------:R-:W-:Y:S01]  /*07b0*/  UIADD3 UR9, UP0, UR6, 0x80, URZ ;  /* 0x0000008006097890 */ /* 0x000fe2000ff1e03f */
[----:B------:R-:W-:Y:S01]  /*07c0*/  LEA R4, P0, R20, c[0x0][0x1c0], 0x1 ;  /* 0x0000700014047a11 */ /* 0x000fe200078008ff */
[----:B------:R-:W-:Y:S01]  /*07d0*/  IMAD.IADD R3, R21, 0x1, R3 ;  /* 0x0000000115037824 */ /* 0x000fe200078e0203 */
[----:B------:R-:W-:Y:S01]  /*07e0*/  ISETP.GE.AND P2, PT, R14, c[0x0][0x1cc], PT ;  /* 0x000073000e007a0c */ /* 0x000fe20003f46270 */
[----:B------:R-:W-:Y:S01]  /*07f0*/  IMAD.SHL.U32 R13, R13, 0x2, RZ ;  /* 0x000000020d0d7824 */ /* 0x000fe200078e00ff */
[----:B------:R-:W-:Y:S01]  /*0800*/  UIADD3.X UR8, URZ, UR7, URZ, UP0, !UPT ;  /* 0x000000073f087290 */ /* 0x000fe200087fe43f */
[----:B------:R-:W-:Y:S01]  /*0810*/  IMAD.IADD R0, R17, 0x1, R0 ;  /* 0x0000000111007824 */ /* 0x000fe200078e0200 */
[----:B------:R-:W-:Y:S01]  /*0820*/  ISETP.LT.OR P5, PT, R2, 0x1, P2 ;  /* 0x000000010200780c */ /* 0x000fe200017a1670 */
[----:B------:R-:W-:Y:S01]  /*0830*/  ULDC.64 UR4, c[0x0][0x1a8] ;  /* 0x00006a0000047ab9 */ /* 0x000fe20000000a00 */
[----:B------:R-:W-:Y:S01]  /*0840*/  LEA.HI.X R5, R20, c[0x0][0x1c4], R3, 0x1, P0 ;  /* 0x0000710014057a11 */ /* 0x000fe200000f0c03 */
[----:B------:R-:W-:Y:S01]  /*0850*/  IMAD.U32 R3, RZ, RZ, UR6 ;  /* 0x00000006ff037e24 */ /* 0x000fe2000f8e00ff */
[----:B------:R-:W-:-:S02]  /*0860*/  IADD3 R20, P0, R4, UR6, RZ ;  /* 0x0000000604147c10 */ /* 0x000fc4000ff1e0ff */
[C---:B------:R-:W-:Y:S01]  /*0870*/  ISETP.LT.OR P6, PT, R2.reuse, 0x21, P2 ;  /* 0x000000210200780c */ /* 0x040fe200017c1670 */
[----:B------:R1:W-:Y:S01]  /*0880*/  LDGSTS.E.BYPASS.LTC128B.128 [R13+0x8080], [R4.64], !P1 ;  /* 0x08080000040d7fae */ /* 0x0003e2000c901d54 */
[----:B------:R-:W-:Y:S02]  /*0890*/  IADD3.X R21, R5, UR7, RZ, P0, !PT ;  /* 0x0000000705157c10 */ /* 0x000fe400087fe4ff */
[----:B------:R-:W-:Y:S02]  /*08a0*/  IADD3 R24, P1, P0, R3, 0x80, R4 ;  /* 0x0000008003187810 */ /* 0x000fe4000783e004 */
[----:B------:R-:W-:Y:S01]  /*08b0*/  IADD3 R233, R13, 0x10080, RZ ;  /* 0x000100800de97810 */ /* 0x000fe20007ffe0ff */
[----:B------:R1:W-:Y:S01]  /*08c0*/  LDGSTS.E.BYPASS.LTC128B.128 [R13+0xc080], [R4.64+0x80], !P5 ;  /* 0x0c080080040d7fae */ /* 0x0003e2000e901d54 */
[----:B------:R-:W-:Y:S02]  /*08d0*/  IADD3.X R25, RZ, UR7, R5, P1, P0 ;  /* 0x00000007ff197c10 */ /* 0x000fe40008fe0405 */
[C---:B------:R-:W-:Y:S01]  /*08e0*/  ISETP.LT.OR P5, PT, R2.reuse, 0x41, P4 ;  /* 0x000000410200780c */ /* 0x040fe200027a1670 */
[----:B------:R2:W-:Y:S01]  /*08f0*/  LDGSTS.E.BYPASS.LTC128B.128 [R13+0x9080], [R20.64], !P3 ;  /* 0x09080000140d7fae */ /* 0x0005e2000d901d54 */
[----:B------:R-:W-:-:S02]  /*0900*/  ISETP.LT.OR P3, PT, R2, 0x41, P2 ;  /* 0x000000410200780c */ /* 0x000fc40001761670 */
[C---:B------:R-:W-:Y:S01]  /*0910*/  LEA R22, P1, R16.reuse, c[0x0][0x190], 0x1 ;  /* 0x0000640010167a11 */ /* 0x040fe200078208ff */
[----:B------:R3:W-:Y:S01]  /*0920*/  LDGSTS.E.BYPASS.LTC128B.128 [R13+0xd080], [R24.64], !P6 ;  /* 0x0d080000180d7fae */ /* 0x0007e2000f101d54 */
[----:B------:R-:W-:Y:S02]  /*0930*/  IADD3 R232, R13, 0x18080, RZ ;  /* 0x000180800de87810 */ /* 0x000fe40007ffe0ff */
[----:B------:R-:W-:Y:S02]  /*0940*/  LEA.HI.X R23, R16, c[0x0][0x194], R0, 0x1, P1 ;  /* 0x0000650010177a11 */ /* 0x000fe400008f0c00 */
[----:B-1----:R-:W-:-:S04]  /*0950*/  IADD3 R4, P0, R20, UR6, RZ ;  /* 0x0000000614047c10 */ /* 0x002fc8000ff1e0ff */
[C---:B------:R-:W-:Y:S02]  /*0960*/  IADD3.X R5, R21.reuse, UR7, RZ, P0, !PT ;  /* 0x0000000715057c10 */ /* 0x040fe400087fe4ff */
[----:B--2---:R-:W-:Y:S02]  /*0970*/  IADD3 R20, P0, R20, UR9, RZ ;  /* 0x0000000914147c10 */ /* 0x004fe4000ff1e0ff */
[----:B------:R-:W-:Y:S01]  /*0980*/  IADD3 R16, P1, R4, UR6, RZ ;  /* 0x0000000604107c10 */ /* 0x000fe2000ff3e0ff */
[----:B------:R1:W-:Y:S01]  /*0990*/  LDGSTS.E.BYPASS.LTC128B.128 [R13+0xa080], [R4.64], !P5 ;  /* 0x0a080000040d7fae */ /* 0x0003e2000e901d54 */
[----:B------:R-:W-:Y:S01]  /*09a0*/  IADD3.X R21, R21, UR8, RZ, P0, !PT ;  /* 0x0000000815157c10 */ /* 0x000fe200087fe4ff */
[----:B------:R-:W-:Y:S01]  /*09b0*/  USHF.L.U32 UR6, UR4, 0x6, URZ ;  /* 0x0000000604067899 */ /* 0x000fe2000800063f */
[C---:B------:R-:W-:Y:S02]  /*09c0*/  ISETP.LT.OR P5, PT, R2.reuse, 0x61, P4 ;  /* 0x000000610200780c */ /* 0x040fe400027a1670 */
[----:B------:R-:W-:Y:S01]  /*09d0*/  ISETP.LT.OR P4, PT, R2, 0x61, P2 ;  /* 0x000000610200780c */ /* 0x000fe20001781670 */
[----:B------:R2:W-:Y:S01]  /*09e0*/  LDGSTS.E.BYPASS.LTC128B.128 [R13+0xe080], [R20.64], !P3 ;  /* 0x0e080000140d7fae */ /* 0x0005e2000d901d54 */
[----:B------:R-:W-:Y:S01]  /*09f0*/  ISETP.GE.AND P3, PT, R18, c[0x0][0x19c], PT ;  /* 0x0000670012007a0c */ /* 0x000fe20003f66270 */
[----:B------:R-:W-:Y:S01]  /*0a00*/  IMAD.U32 R0, RZ, RZ, UR6 ;  /* 0x00000006ff007e24 */ /* 0x000fe2000f8e00ff */
[----:B------:R-:W-:-:S02]  /*0a10*/  ISETP.GE.AND P2, PT, R14, c[0x0][0x19c], PT ;  /* 0x000067000e007a0c */ /* 0x000fc40003f46270 */
[----:B------:R-:W-:Y:S02]  /*0a20*/  IADD3.X R17, R5, UR7, RZ, P1, !PT ;  /* 0x0000000705117c10 */ /* 0x000fe40008ffe4ff */
[C---:B------:R-:W-:Y:S02]  /*0a30*/  ISETP.LT.OR P1, PT, R2.reuse, 0x1, P3 ;  /* 0x000000010200780c */ /* 0x040fe40001f21670 */
[C---:B------:R-:W-:Y:S01]  /*0a40*/  ISETP.LT.OR P6, PT, R2.reuse, 0x21, P3 ;  /* 0x000000210200780c */ /* 0x040fe20001fc1670 */
[----:B------:R4:W-:Y:S01]  /*0a50*/  LDGSTS.E.BYPASS.LTC128B.128 [R13+0xb080], [R16.64], !P5 ;  /* 0x0b080000100d7fae */ /* 0x0009e2000e901d54 */
[----:B------:R-:W-:Y:S02]  /*0a60*/  ISETP.LT.OR P5, PT, R2, 0x21, P2 ;  /* 0x000000210200780c */ /* 0x000fe400017a1670 */
[----:B-1----:R-:W-:Y:S01]  /*0a70*/  IADD3 R4, P0, R4, UR9, RZ ;  /* 0x0000000904047c10 */ /* 0x002fe2000ff1e0ff */
[----:B------:R-:W-:-:S03]  /*0a80*/  UIADD3 UR9, UP0, UR6, 0x80, URZ ;  /* 0x0000008006097890 */ /* 0x000fc6000ff1e03f */
[----:B------:R-:W-:Y:S01]  /*0a90*/  IADD3.X R5, R5, UR8, RZ, P0, !PT ;  /* 0x0000000805057c10 */ /* 0x000fe200087fe4ff */
[----:B------:R-:W-:Y:S01]  /*0aa0*/  USHF.L.U64.HI UR8, UR4, UR11, UR5 ;  /* 0x0000000b04087299 */ /* 0x000fe20008010205 */
[----:B------:R-:W-:Y:S02]  /*0ab0*/  ISETP.LT.OR P0, PT, R2, 0x1, P2 ;  /* 0x000000010200780c */ /* 0x000fe40001701670 */
[----:B------:R-:W-:Y:S01]  /*0ac0*/  ULDC.64 UR4, c[0x0][0x278] ;  /* 0x00009e0000047ab9 */ /* 0x000fe20000000a00 */
[----:B------:R1:W-:Y:S01]  /*0ad0*/  LDGSTS.E.BYPASS.LTC128B.128 [R13+0xf080], [R4.64], !P4 ;  /* 0x0f080000040d7fae */ /* 0x0003e2000e101d54 */
[----:B------:R-:W-:Y:S01]  /*0ae0*/  UIADD3.X UR7, URZ, UR8, URZ, UP0, !UPT ;  /* 0x000000083f077290 */ /* 0x000fe200087fe43f */
[----:B--2---:R-:W-:Y:S01]  /*0af0*/  LEA.HI R20, R12, R226, RZ, 0x4 ;  /* 0x000000e20c147211 */ /* 0x004fe200078f20ff */
[----:B------:R-:W-:Y:S01]  /*0b00*/  UIMAD UR11, UR17, UR4, URZ ;  /* 0x00000004110b72a4 */ /* 0x000fe2000f8e023f */
[----:B------:R3:W-:Y:S01]  /*0b10*/  LDGSTS.E.BYPASS.LTC128B.128 [R13+0x80], [R22.64], !P1 ;  /* 0x00080000160d7fae */ /* 0x0007e2000c901d54 */
[----:B------:R-:W-:Y:S01]  /*0b20*/  UIMAD.WIDE.U32 UR12, UR18, UR4, URZ ;  /* 0x00000004120c72a5 */ /* 0x000fe2000f8e003f */
[----:B------:R-:W-:Y:S01]  /*0b30*/  LOP3.LUT R15, R20, 0xfffffff0, RZ, 0xc0, !PT ;  /* 0xfffffff0140f7812 */ /* 0x000fe200078ec0ff */
[----:B------:R-:W-:Y:S01]  /*0b40*/  UIMAD UR11, UR18, UR5, UR11 ;  /* 0x00000005120b72a4 */ /* 0x000fe2000f8e020b */
[----:B------:R-:W-:-:S02]  /*0b50*/  SHF.R.S32.HI R21, RZ, 0x5, R8 ;  /* 0x00000005ff157819 */ /* 0x000fc40000011408 */
[----:B------:R3:W-:Y:S01]  /*0b60*/  LDGSTS.E.BYPASS.LTC128B.128 [R13+0x4080], [R22.64+0x80], !P0 ;  /* 0x04080080160d7fae */ /* 0x0007e2000c101d54 */
[----:B----4-:R-:W-:Y:S01]  /*0b70*/  IADD3 R16, P1, P0, R0, 0x80, R22 ;  /* 0x0000008000107810 */ /* 0x010fe2000783e016 */
[----:B------:R-:W-:Y:S01]  /*0b80*/  ULDC.64 UR4, c[0x0][0x270] ;  /* 0x00009c0000047ab9 */ /* 0x000fe20000000a00 */
[----:B------:R-:W-:Y:S01]  /*0b90*/  IMAD.IADD R15, R226, 0x1, -R15 ;  /* 0x00000001e20f7824 */ /* 0x000fe200078e0a0f */
[----:B------:R-:W-:Y:S01]  /*0ba0*/  UIMAD UR4, UR19, UR4, URZ ;  /* 0x00000004130472a4 */ /* 0x000fe2000f8e023f */
[----:B------:R-:W-:Y:S01]  /*0bb0*/  IADD3.X R17, RZ, UR8, R23, P1, P0 ;  /* 0x00000008ff117c10 */ /* 0x000fe20008fe0417 */
[----:B------:R-:W-:Y:S01]  /*0bc0*/  UIADD3 UR13, UR13, UR11, URZ ;  /* 0x0000000b0d0d7290 */ /* 0x000fe2000fffe03f */
[----:B------:R-:W-:Y:S01]  /*0bd0*/  ISETP.LT.OR P1, PT, R2, 0x41, P2 ;  /* 0x000000410200780c */ /* 0x000fe20001721670 */
[----:B------:R-:W-:Y:S01]  /*0be0*/  UIMAD UR5, UR10, UR5, UR4 ;  /* 0x000000050a0572a4 */ /* 0x000fe2000f8e0204 */
[----:B-1----:R-:W-:-:S04]  /*0bf0*/  IADD3 R4, P4, R22, UR6, RZ ;  /* 0x0000000616047c10 */ /* 0x002fc8000ff9e0ff */
[----:B------:R-:W-:Y:S02]  /*0c00*/  IADD3.X R5, R23, UR8, RZ, P4, !PT ;  /* 0x0000000817057c10 */ /* 0x000fe4000a7fe4ff */
[----:B------:R-:W-:-:S03]  /*0c10*/  ISETP.LT.OR P4, PT, R2, 0x41, P3 ;  /* 0x000000410200780c */ /* 0x000fc60001f81670 */
[----:B------:R1:W-:Y:S01]  /*0c20*/  LDGSTS.E.BYPASS.LTC128B.128 [R13+0x1080], [R4.64], !P6 ;  /* 0x01080000040d7fae */ /* 0x0003e2000f101d54 */
[----:B------:R-:W-:Y:S02]  /*0c30*/  P2R R0, PR, RZ, 0x10 ;  /* 0x00000010ff007803 */ /* 0x000fe40000000000 */
[----:B------:R-:W-:Y:S01]  /*0c40*/  ISETP.LT.OR P4, PT, R2, 0x61, P3 ;  /* 0x000000610200780c */ /* 0x000fe20001f81670 */
[----:B------:R2:W-:Y:S01]  /*0c50*/  LDGSTS.E.BYPASS.LTC128B.128 [R13+0x5080], [R16.64], !P5 ;  /* 0x05080000100d7fae */ /* 0x0005e2000e901d54 */
[----:B------:R-:W-:Y:S02]  /*0c60*/  ISETP.GE.AND P5, PT, R18, c[0x0][0x16c], PT ;  /* 0x00005b0012007a0c */ /* 0x000fe40003fa6270 */
[----:B------:R-:W-:Y:S02]  /*0c70*/  ISETP.NE.AND P3, PT, R0, RZ, PT ;  /* 0x000000ff0000720c */ /* 0x000fe40003f65270 */
[----:B------:R-:W-:Y:S02]  /*0c80*/  P2R R0, PR, RZ, 0x10 ;  /* 0x00000010ff007803 */ /* 0x000fe40000000000 */
[----:B------:R-:W-:-:S02]  /*0c90*/  ISETP.LT.OR P4, PT, R2, 0x61, P2 ;  /* 0x000000610200780c */ /* 0x000fc40001781670 */
[----:B------:R-:W-:Y:S02]  /*0ca0*/  ISETP.GE.AND P2, PT, R14, c[0x0][0x16c], PT ;  /* 0x00005b000e007a0c */ /* 0x000fe40003f46270 */
[----:B------:R-:W-:Y:S02]  /*0cb0*/  ISETP.NE.AND P6, PT, R0, RZ, PT ;  /* 0x000000ff0000720c */ /* 0x000fe40003fc5270 */
[----:B------:R-:W-:Y:S02]  /*0cc0*/  SEL R0, RZ, 0x1, P5 ;  /* 0x00000001ff007807 */ /* 0x000fe40002800000 */
[----:B------:R-:W-:Y:S02]  /*0cd0*/  SEL R2, RZ, 0x2, P2 ;  /* 0x00000002ff027807 */ /* 0x000fe40001000000 */
[----:B------:R-:W-:-:S03]  /*0ce0*/  @P5 LOP3.LUT R225, R225, 0x4, RZ, 0xfc, !PT ;  /* 0x00000004e1e15812 */ /* 0x000fc600078efcff */
[----:B------:R-:W-:Y:S01]  /*0cf0*/  IMAD.IADD R0, R2, 0x1, R0 ;  /* 0x0000000102007824 */ /* 0x000fe200078e0200 */
[----:B------:R-:W-:-:S04]  /*0d00*/  LOP3.LUT R225, R225, 0xffffffef, RZ, 0xc0, !PT ;  /* 0xffffffefe1e17812 */ /* 0x000fc800078ec0ff */
[----:B------:R-:W-:Y:S02]  /*0d10*/  @P2 LOP3.LUT R225, R225, 0x10, RZ, 0xfc, !PT ;  /* 0x00000010e1e12812 */ /* 0x000fe400078efcff */
[----:B--2---:R-:W-:Y:S02]  /*0d20*/  IADD3 R16, P0, R4, UR6, RZ ;  /* 0x0000000604107c10 */ /* 0x004fe4000ff1e0ff */
[----:B------:R-:W-:Y:S02]  /*0d30*/  LOP3.LUT P2, RZ, R0, 0x1, RZ, 0xc0, !PT ;  /* 0x0000000100ff7812 */ /* 0x000fe4000784c0ff */
[----:B------:R-:W-:Y:S02]  /*0d40*/  IADD3.X R17, R5, UR8, RZ, P0, !PT ;  /* 0x0000000805117c10 */ /* 0x000fe400087fe4ff */
[----:B-1----:R-:W-:Y:S02]  /*0d50*/  IADD3 R4, P0, R4, UR9, RZ ;  /* 0x0000000904047c10 */ /* 0x002fe4000ff1e0ff */
[----:B------:R-:W-:Y:S01]  /*0d60*/  ISETP.LT.OR P5, PT, R7, 0x1, !P2 ;  /* 0x000000010700780c */ /* 0x000fe200057a1670 */
[----:B------:R1:W-:Y:S01]  /*0d70*/  LDGSTS.E.BYPASS.LTC128B.128 [R13+0x2080], [R16.64], !P3 ;  /* 0x02080000100d7fae */ /* 0x0003e2000d901d54 */
[----:B------:R-:W-:-:S02]  /*0d80*/  IADD3.X R5, R5, UR7, RZ, P0, !PT ;  /* 0x0000000705057c10 */ /* 0x000fc400087fe4ff */
[----:B------:R-:W-:Y:S02]  /*0d90*/  IADD3 R2, P0, R16, UR9, RZ ;  /* 0x0000000910027c10 */ /* 0x000fe4000ff1e0ff */
[----:B------:R-:W-:Y:S01]  /*0da0*/  LOP3.LUT P3, RZ, R0, 0x2, RZ, 0xc0, !PT ;  /* 0x0000000200ff7812 */ /* 0x000fe2000786c0ff */
[----:B------:R2:W-:Y:S01]  /*0db0*/  LDGSTS.E.BYPASS.LTC128B.128 [R13+0x6080], [R4.64], !P1 ;  /* 0x06080000040d7fae */ /* 0x0005e2000c901d54 */
[----:B------:R-:W-:Y:S01]  /*0dc0*/  IADD3.X R3, R17, UR7, RZ, P0, !PT ;  /* 0x0000000711037c10 */ /* 0x000fe200087fe4ff */
[----:B------:R-:W-:Y:S01]  /*0dd0*/  IMAD.U32 R0, RZ, RZ, UR10 ;  /* 0x0000000aff007e24 */ /* 0x000fe2000f8e00ff */
[----:B------:R-:W-:Y:S02]  /*0de0*/  LOP3.LUT R225, R225, 0xfffffffd, RZ, 0xc0, !PT ;  /* 0xfffffffde1e17812 */ /* 0x000fe400078ec0ff */
[----:B--2---:R-:W-:Y:S01]  /*0df0*/  IADD3 R4, P1, R16, UR6, RZ ;  /* 0x0000000610047c10 */ /* 0x004fe2000ff3e0ff */
[----:B------:R-:W-:Y:S01]  /*0e00*/  ULDC.64 UR6, c[0x0][0x290] ;  /* 0x0000a40000067ab9 */ /* 0x000fe20000000a00 */
[----:B-1----:R-:W-:Y:S01]  /*0e10*/  IADD3 R16, P0, R230, UR16, RZ ;  /* 0x00000010e6107c10 */ /* 0x002fe2000ff1e0ff */
[----:B------:R-:W-:Y:S01]  /*0e20*/  UIMAD UR11, UR17, UR6, URZ ;  /* 0x00000006110b72a4 */ /* 0x000fe2000f8e023f */
[----:B------:R-:W-:Y:S01]  /*0e30*/  IADD3.X R5, R17, UR8, RZ, P1, !PT ;  /* 0x0000000811057c10 */ /* 0x000fe20008ffe4ff */
[----:B------:R-:W-:Y:S01]  /*0e40*/  UMOV UR8, 0x5 ;  /* 0x0000000500087882 */ /* 0x000fe20000000000 */
[----:B------:R-:W-:Y:S01]  /*0e50*/  IADD3.X R17, R231, UR15, RZ, P0, !PT ;  /* 0x0000000fe7117c10 */ /* 0x000fe200087fe4ff */
[----:B------:R-:W-:-:S02]  /*0e60*/  UIMAD.WIDE.U32 UR22, UR18, UR6, URZ ;  /* 0x00000006121672a5 */ /* 0x000fc4000f8e003f */
[----:B------:R1:W-:Y:S01]  /*0e70*/  LDGSTS.E.BYPASS.LTC128B.128 [R13+0x3080], [R4.64], !P6 ;  /* 0x03080000040d7fae */ /* 0x0003e2000f101d54 */
[----:B------:R-:W-:Y:S01]  /*0e80*/  ISETP.GE.AND P6, PT, R14, c[0x0][0x1fc], PT ;  /* 0x00007f000e007a0c */ /* 0x000fe20003fc6270 */
[----:B------:R-:W-:Y:S02]  /*0e90*/  UIMAD UR7, UR18, UR7, UR11 ;  /* 0x00000007120772a4 */ /* 0x000fe4000f8e020b */
[----:B------:R2:W-:Y:S01]  /*0ea0*/  LDGSTS.E.BYPASS.LTC128B.128 [R13+0x7080], [R2.64], !P4 ;  /* 0x07080000020d7fae */ /* 0x0005e2000e101d54 */
[C---:B------:R-:W-:Y:S01]  /*0eb0*/  ISETP.LT.OR P4, PT, R7.reuse, 0x1, !P3 ;  /* 0x000000010700780c */ /* 0x040fe20005f81670 */
[----:B------:R-:W-:Y:S01]  /*0ec0*/  UIADD3 UR14, UR23, UR7, URZ ;  /* 0x00000007170e7290 */ /* 0x000fe2000fffe03f */
[----:B------:R-:W-:Y:S01]  /*0ed0*/  ISETP.LT.OR P3, PT, R7, 0x21, !P3 ;  /* 0x000000210700780c */ /* 0x000fe20005f61670 */
[----:B------:R-:W0:Y:S04]  /*0ee0*/  LDGDEPBAR ;  /* 0x00000000000079af */ /* 0x000e280000000000 */
[----:B------:R3:W-:Y:S06]  /*0ef0*/  LDGSTS.E.BYPASS.LTC128B.128 [R13+0x10080], [R230.64], !P5 ;  /* 0x10080000e60d7fae */ /* 0x0007ec000e901d54 */
[----:B------:R3:W-:Y:S01]  /*0f00*/  LDGSTS.E.BYPASS.LTC128B.128 [R13+0x12080], [R230.64+0x80], !P4 ;  /* 0x12080080e60d7fae */ /* 0x0007e2000e101d54 */
[----:B--2---:R-:W-:-:S04]  /*0f10*/  IMAD.WIDE.U32 R2, R0, c[0x0][0x270], R240 ;  /* 0x00009c0000027a25 */ /* 0x004fc800078e00f0 */
[----:B------:R-:W-:Y:S01]  /*0f20*/  IMAD.U32 R0, RZ, RZ, UR5 ;  /* 0x00000005ff007e24 */ /* 0x000fe2000f8e00ff */
[----:B------:R-:W-:Y:S01]  /*0f30*/  IADD3 R2, P1, R2, UR12, RZ ;  /* 0x0000000c02027c10 */ /* 0x000fe2000ff3e0ff */
[----:B------:R-:W-:Y:S02]  /*0f40*/  ULDC.64 UR4, c[0x0][0x208] ;  /* 0x0000820000047ab9 */ /* 0x000fe40000000a00 */
[----:B------:R-:W-:Y:S01]  /*0f50*/  USHF.L.U64.HI UR8, UR4, UR8, UR5 ;  /* 0x0000000804087299 */ /* 0x000fe20008010205 */
[----:B------:R-:W-:Y:S01]  /*0f60*/  IADD3.X R0, R3, UR13, R0, P1, !PT ;  /* 0x0000000d03007c10 */ /* 0x000fe20008ffe400 */
[----:B------:R-:W-:Y:S01]  /*0f70*/  USHF.L.U32 UR9, UR4, 0x5, URZ ;  /* 0x0000000504097899 */ /* 0x000fe2000800063f */
[----:B------:R-:W-:Y:S01]  /*0f80*/  ISETP.LT.OR P1, PT, R7, 0x21, !P2 ;  /* 0x000000210700780c */ /* 0x000fe20005721670 */
[----:B------:R-:W-:Y:S01]  /*0f90*/  ULDC UR12, c[0x0][0x168] ;  /* 0x00005a00000c7ab9 */ /* 0x000fe20000000800 */
[----:B------:R-:W-:Y:S01]  /*0fa0*/  ISETP.GE.AND P2, PT, R18, c[0x0][0x1fc], PT ;  /* 0x00007f0012007a0c */ /* 0x000fe20003f46270 */
[----:B------:R-:W-:Y:S01]  /*0fb0*/  ULDC.64 UR4, c[0x0][0x288] ;  /* 0x0000a20000047ab9 */ /* 0x000fe20000000a00 */
[----:B-1----:R-:W-:Y:S01]  /*0fc0*/  LEA R4, P0, R2, c[0x0][0x258], 0x2 ;  /* 0x0000960002047a11 */ /* 0x002fe200078010ff */
[----:B------:R-:W-:-:S02]  /*0fd0*/  UIMAD UR4, UR19, UR4, URZ ;  /* 0x00000004130472a4 */ /* 0x000fc4000f8e023f */
[----:B------:R-:W-:Y:S01]  /*0fe0*/  USHF.L.U64.HI UR8, UR9, 0x1, UR8 ;  /* 0x0000000109087899 */ /* 0x000fe20008010208 */
[----:B------:R-:W-:Y:S01]  /*0ff0*/  LEA.HI.X R5, R2, c[0x0][0x25c], R0, 0x2, P0 ;  /* 0x0000970002057a11 */ /* 0x000fe200000f1400 */
[----:B------:R-:W-:Y:S01]  /*1000*/  IMAD.U32 R0, RZ, RZ, UR16 ;  /* 0x00000010ff007e24 */ /* 0x000fe2000f8e00ff */
[----:B------:R-:W-:Y:S01]  /*1010*/  SEL R2, RZ, 0x1, P2 ;  /* 0x00000001ff027807 */ /* 0x000fe20001000000 */
[----:B------:R-:W-:Y:S02]  /*1020*/  UIMAD UR5, UR10, UR5, UR4 ;  /* 0x000000050a0572a4 */ /* 0x000fe4000f8e0204 */
[----:B------:R1:W-:Y:S01]  /*1030*/  LDGSTS.E.BYPASS.LTC128B.128 [R13+0x11080], [R16.64], !P1 ;  /* 0x11080000100d7fae */ /* 0x0003e2000c901d54 */
[----:B------:R-:W-:Y:S01]  /*1040*/  USHF.L.U32 UR4, UR9, 0x1, URZ ;  /* 0x0000000109047899 */ /* 0x000fe2000800063f */
[----:B------:R-:W-:Y:S01]  /*1050*/  @P2 LOP3.LUT R225, R225, 0x2, RZ, 0xfc, !PT ;  /* 0x00000002e1e12812 */ /* 0x000fe200078efcff */
[----:B------:R-:W-:-:S03]  /*1060*/  UISETP.GE.AND UP0, UPT, UR12, 0x41, UPT ;  /* 0x000000410c00788c */ /* 0x000fc6000bf06270 */
[----:B------:R-:W-:-:S04]  /*1070*/  LOP3.LUT R225, R225, 0xfffffff7, RZ, 0xc0, !PT ;  /* 0xfffffff7e1e17812 */ /* 0x000fc800078ec0ff */
[----:B------:R-:W-:Y:S02]  /*1080*/  @P6 LOP3.LUT R225, R225, 0x8, RZ, 0xfc, !PT ;  /* 0x00000008e1e16812 */ /* 0x000fe400078efcff */
[----:B-1----:R-:W-:Y:S02]  /*1090*/  IADD3 R16, P1, P0, R0, 0x80, R230 ;  /* 0x0000008000107810 */ /* 0x002fe4000783e0e6 */
[----:B------:R-:W-:Y:S02]  /*10a0*/  SEL R0, RZ, 0x2, P6 ;  /* 0x00000002ff007807 */ /* 0x000fe40003000000 */
[----:B------:R-:W-:Y:S02]  /*10b0*/  ISETP.GT.AND P6, PT, R226, 0xf, PT ;  /* 0x0000000fe200780c */ /* 0x000fe40003fc4270 */
[----:B------:R-:W-:Y:S01]  /*10c0*/  IADD3.X R17, RZ, UR15, R231, P1, P0 ;  /* 0x0000000fff117c10 */ /* 0x000fe20008fe04e7 */
[----:B------:R-:W-:Y:S02]  /*10d0*/  IMAD.IADD R2, R0, 0x1, R2 ;  /* 0x0000000100027824 */ /* 0x000fe400078e0202 */
[----:B------:R-:W-:-:S02]  /*10e0*/  IMAD.U32 R0, RZ, RZ, UR10 ;  /* 0x0000000aff007e24 */ /* 0x000fc4000f8e00ff */
[----:B------:R1:W-:Y:S01]  /*10f0*/  LDGSTS.E.BYPASS.LTC128B.128 [R13+0x13080], [R16.64], !P3 ;  /* 0x13080000100d7fae */ /* 0x0003e2000d901d54 */
[----:B------:R-:W-:-:S04]  /*1100*/  LOP3.LUT P1, RZ, R2, 0x1, RZ, 0xc0, !PT ;  /* 0x0000000102ff7812 */ /* 0x000fc8000782c0ff */
[----:B------:R-:W-:Y:S01]  /*1110*/  ISETP.LT.OR P0, PT, R7, 0x1, !P1 ;  /* 0x000000010700780c */ /* 0x000fe20004f01670 */
[----:B------:R-:W-:-:S05]  /*1120*/  @!P6 IMAD.SHL.U32 R3, R226, 0x10, RZ ;  /* 0x00000010e203e824 */ /* 0x000fca00078e00ff */
[----:B------:R2:W-:Y:S04]  /*1130*/  @!P6 LDGSTS.E.BYPASS.LTC128B.128 [R3+0x20080], [R4.64] ;  /* 0x200800000403efae */ /* 0x0005e8000b901d54 */
[----:B------:R-:W0:Y:S04]  /*1140*/  LDGDEPBAR ;  /* 0x00000000000079af */ /* 0x000e280000000000 */
[----:B------:R3:W-:Y:S01]  /*1150*/  LDGSTS.E.BYPASS.LTC128B.128 [R13+0x18080], [R228.64], !P0 ;  /* 0x18080000e40d7fae */ /* 0x0007e2000c101d54 */
[----:B-1----:R-:W-:-:S04]  /*1160*/  IMAD.WIDE.U32 R16, R0, c[0x0][0x288], R240 ;  /* 0x0000a20000107a25 */ /* 0x002fc800078e00f0 */
[----:B------:R-:W-:Y:S01]  /*1170*/  IMAD.U32 R0, RZ, RZ, UR5 ;  /* 0x00000005ff007e24 */ /* 0x000fe2000f8e00ff */
[----:B--2---:R-:W-:Y:S02]  /*1180*/  IADD3 R4, P0, R16, UR22, RZ ;  /* 0x0000001610047c10 */ /* 0x004fe4000ff1e0ff */
[----:B------:R-:W-:Y:S02]  /*1190*/  SHF.R.S32.HI R5, RZ, 0x4, R20 ;  /* 0x00000004ff057819 */ /* 0x000fe40000011414 */
[----:B------:R-:W-:Y:S02]  /*11a0*/  IADD3.X R0, R17, UR14, R0, P0, !PT ;  /* 0x0000000e11007c10 */ /* 0x000fe400087fe400 */
[----:B------:R-:W-:Y:S02]  /*11b0*/  IADD3 R16, P0, R228, UR4, RZ ;  /* 0x00000004e4107c10 */ /* 0x000fe4000ff1e0ff */
[----:B------:R-:W-:Y:S02]  /*11c0*/  LEA.HI R20, R20, R5, RZ, 0x1 ;  /* 0x0000000514147211 */ /* 0x000fe400078f08ff */
[----:B------:R-:W-:-:S02]  /*11d0*/  IADD3.X R17, R229, UR8, RZ, P0, !PT ;  /* 0x00000008e5117c10 */ /* 0x000fc400087fe4ff */
[----:B------:R-:W-:Y:S02]  /*11e0*/  LOP3.LUT P0, RZ, R2, 0x2, RZ, 0xc0, !PT ;  /* 0x0000000202ff7812 */ /* 0x000fe4000780c0ff */
[----:B------:R-:W-:Y:S02]  /*11f0*/  SHF.R.S32.HI R2, RZ, 0x1f, R15 ;  /* 0x0000001fff027819 */ /* 0x000fe4000001140f */
[----:B------:R-:W-:Y:S02]  /*1200*/  ISETP.LT.OR P2, PT, R7, 0x1, !P0 ;  /* 0x000000010700780c */ /* 0x000fe40004741670 */
[----:B------:R-:W-:Y:S02]  /*1210*/  LEA.HI R3, R8, R21, RZ, 0x1 ;  /* 0x0000001508037211 */ /* 0x000fe400078f08ff */
[----:B------:R-:W-:Y:S02]  /*1220*/  LEA.HI R2, R2, R15, RZ, 0x3 ;  /* 0x0000000f02027211 */ /* 0x000fe400078f18ff */
[----:B------:R-:W-:-:S05]  /*1230*/  LOP3.LUT R3, R3, 0xfffffffe, RZ, 0xc0, !PT ;  /* 0xfffffffe03037812 */ /* 0x000fca00078ec0ff */
[----:B------:R-:W-:Y:S02]  /*1240*/  IMAD.IADD R3, R21, 0x1, -R3 ;  /* 0x0000000115037824 */ /* 0x000fe400078e0a03 */
[----:B------:R3:W-:Y:S01]  /*1250*/  LDGSTS.E.BYPASS.LTC128B.128 [R13+0x1a080], [R228.64+0x80], !P2 ;  /* 0x1a080080e40d7fae */ /* 0x0007e2000d101d54 */
[C---:B------:R-:W-:Y:S02]  /*1260*/  ISETP.LT.OR P2, PT, R7.reuse, 0x21, !P1 ;  /* 0x000000210700780c */ /* 0x040fe40004f41670 */
[----:B------:R-:W-:Y:S02]  /*1270*/  ISETP.LT.OR P1, PT, R7, 0x21, !P0 ;  /* 0x000000210700780c */ /* 0x000fe40004721670 */
[----:B------:R-:W-:Y:S02]  /*1280*/  LOP3.LUT R7, R20, 0xfffffffe, RZ, 0xc0, !PT ;  /* 0xfffffffe14077812 */ /* 0x000fe400078ec0ff */
[----:B------:R-:W-:-:S03]  /*1290*/  LEA R20, P0, R4, c[0x0][0x280], 0x2 ;  /* 0x0000a00004147a11 */ /* 0x000fc600078010ff */
[----:B------:R-:W-:Y:S01]  /*12a0*/  IMAD.IADD R7, R5, 0x1, -R7 ;  /* 0x0000000105077824 */ /* 0x000fe200078e0a07 */
[C---:B------:R-:W-:Y:S01]  /*12b0*/  LOP3.LUT R5, R2.reuse, 0xfffffff8, RZ, 0xc0, !PT ;  /* 0xfffffff802057812 */ /* 0x040fe200078ec0ff */
[----:B------:R-:W-:Y:S01]  /*12c0*/  IMAD.SHL.U32 R2, R2, 0x40, RZ ;  /* 0x0000004002027824 */ /* 0x000fe200078e00ff */
[----:B------:R-:W-:Y:S01]  /*12d0*/  LEA.HI.X R21, R4, c[0x0][0x284], R0, 0x2, P0 ;  /* 0x0000a10004157a11 */ /* 0x000fe200000f1400 */
[----:B------:R-:W-:Y:S01]  /*12e0*/  @!P6 IMAD.SHL.U32 R0, R226, 0x10, RZ ;  /* 0x00000010e200e824 */ /* 0x000fe200078e00ff */
[----:B------:R3:W-:Y:S01]  /*12f0*/  LDGSTS.E.BYPASS.LTC128B.128 [R13+0x19080], [R16.64], !P2 ;  /* 0x19080000100d7fae */ /* 0x0007e2000d101d54 */
[----:B------:R-:W-:Y:S01]  /*1300*/  IMAD.IADD R4, R15, 0x1, -R5 ;  /* 0x000000010f047824 */ /* 0x000fe200078e0a05 */
[----:B------:R-:W-:Y:S01]  /*1310*/  PLOP3.LUT P0, PT, PT, PT, UP0, 0x80, 0x0 ;  /* 0x000000000000781c */ /* 0x000fe20003f0f008 */
[----:B------:R-:W-:Y:S01]  /*1320*/  IMAD.SHL.U32 R5, R10, 0x8, RZ ;  /* 0x000000080a057824 */ /* 0x000fe200078e00ff */
[----:B------:R3:W-:Y:S01]  /*1330*/  LDGSTS.E.BYPASS.LTC128B.128 [R13+0x1b080], [R16.64+0x80], !P1 ;  /* 0x1b080080100d7fae */ /* 0x0007e2000c901d54 */
[----:B------:R-:W-:Y:S01]  /*1340*/  IMAD.SHL.U32 R15, R4, 0x40, RZ ;  /* 0x00000040040f7824 */ /* 0x000fe200078e00ff */
[----:B------:R-:W-:Y:S01]  /*1350*/  LOP3.LUT R2, R2, 0xfffffe00, RZ, 0xc0, !PT ;  /* 0xfffffe0002027812 */ /* 0x000fe200078ec0ff */
[----:B------:R-:W-:Y:S01]  /*1360*/  IMAD.SHL.U32 R217, R7, 0x20, RZ ;  /* 0x0000002007d97824 */ /* 0x000fe200078e00ff */
[----:B------:R1:W-:Y:S01]  /*1370*/  @!P6 LDGSTS.E.BYPASS.LTC128B.128 [R0+0x20280], [R20.64] ;  /* 0x202800001400efae */ /* 0x0003e2000b901d54 */
[----:B------:R-:W-:-:S02]  /*1380*/  LOP3.LUT R5, R5, 0x18, RZ, 0xc0, !PT ;  /* 0x0000001805057812 */ /* 0x000fc400078ec0ff */
[----:B------:R-:W-:Y:S01]  /*1390*/  LOP3.LUT R15, R15, 0x1c0, RZ, 0xc0, !PT ;  /* 0x000001c00f0f7812 */ /* 0x000fe200078ec0ff */
[----:B------:R-:W0:Y:S01]  /*13a0*/  LDGDEPBAR ;  /* 0x00000000000079af */ /* 0x000e220000000000 */
[----:B------:R-:W-:Y:S02]  /*13b0*/  LOP3.LUT R217, R5, 0x20, R217, 0xf8, !PT ;  /* 0x0000002005d97812 */ /* 0x000fe400078ef8d9 */
[--C-:B------:R-:W-:Y:S01]  /*13c0*/  SHF.R.U32.HI R218, RZ, 0x3, R15.reuse ;  /* 0x00000003ffda7819 */ /* 0x100fe2000001160f */
[----:B------:R-:W0:Y:S03]  /*13d0*/  LDGDEPBAR ;  /* 0x00000000000079af */ /* 0x000e260000000000 */
[----:B------:R-:W-:-:S04]  /*13e0*/  LOP3.LUT R217, R218, R217, R15, 0x1e, !PT ;  /* 0x000000d9dad97212 */ /* 0x000fc800078e1e0f */
[----:B------:R-:W-:Y:S01]  /*13f0*/  LOP3.LUT R217, R217, R2, RZ, 0xfc, !PT ;  /* 0x00000002d9d97212 */ /* 0x000fe200078efcff */
[----:B-1----:R-:W-:-:S05]  /*1400*/  IMAD.SHL.U32 R0, R7, 0x8, RZ ;  /* 0x0000000807007824 */ /* 0x002fca00078e00ff */
[----:B------:R-:W-:-:S04]  /*1410*/  LOP3.LUT R0, R15, 0x8, R0, 0xf8, !PT ;  /* 0x000000080f007812 */ /* 0x000fc800078ef800 */
[----:B------:R-:W-:Y:S01]  /*1420*/  LOP3.LUT R218, R0, R218, RZ, 0x3c, !PT ;  /* 0x000000da00da7212 */ /* 0x000fe200078e3cff */
[----:B------:R-:W-:-:S05]  /*1430*/  IMAD.SHL.U32 R0, R3, 0x400, RZ ;  /* 0x0000040003007824 */ /* 0x000fca00078e00ff */
[----:B------:R-:W-:Y:S01]  /*1440*/  IADD3 R218, R218, R2, R0 ;  /* 0x00000002dada7210 */ /* 0x000fe20007ffe000 */
[----:B------:R-:W-:Y:S05]  /*1450*/  @!P0 BRA `(.L_x_1094) ;  /* 0x0000015000008947 */ /* 0x000fea0003800000 */
[----:B---3--:R-:W-:Y:S01]  /*1460*/  IADD3 R16, P0, R16, UR4, RZ ;  /* 0x0000000410107c10 */ /* 0x008fe2000ff1e0ff */
[----:B------:R-:W-:Y:S01]  /*1470*/  BSSY B0, `(.L_x_1094) ;  /* 0x0000013000007945 */ /* 0x000fe20003800000 */
[----:B------:R-:W-:Y:S02]  /*1480*/  IADD3 R2, -R234, -0x40, RZ ;  /* 0xffffffc0ea027810 */ /* 0x000fe40007ffe1ff */
[----:B------:R-:W-:Y:S02]  /*1490*/  ISETP.GE.AND P1, PT, R18, c[0x0][0x1fc], PT ;  /* 0x00007f0012007a0c */ /* 0x000fe40003f26270 */
[----:B------:R-:W-:Y:S02]  /*14a0*/  IADD3.X R17, R17, UR8, RZ, P0, !PT ;  /* 0x0000000811117c10 */ /* 0x000fe400087fe4ff */
[----:B------:R-:W-:Y:S02]  /*14b0*/  IADD3 R18, P0, R16, UR4, RZ ;  /* 0x0000000410127c10 */ /* 0x000fe4000ff1e0ff */
        /* <DEDUP_REMOVED lines=14> */
.L_x_1095:
[----:B------:R-:W-:Y:S05]  /*15a0*/  BSYNC B0 ;  /* 0x0000000000007941 */ /* 0x000fea0003800000 */
.L_x_1094:
[----:B---3--:R-:W-:Y:S01]  /*15b0*/  UISETP.GE.AND UP0, UPT, UR12, 0x1, UPT ;  /* 0x000000010c00788c */ /* 0x008fe2000bf06270 */
[----:B------:R-:W0:Y:S01]  /*15c0*/  LDGDEPBAR ;  /* 0x00000000000079af */ /* 0x000e220000000000 */
        /* <DEDUP_REMOVED lines=66> */
[C---:B--2---:R-:W-:Y:S01]  /*19f0*/  IMAD.SHL.U32 R2, R11.reuse, 0x40, RZ ;  /* 0x000000400b027824 */ /* 0x044fe200078e00ff */
[----:B------:R-:W-:Y:S01]  /*1a00*/  LEA.HI R12, R12, R226, RZ, 0x2 ;  /* 0x000000e20c0c7211 */ /* 0x000fe200078f10ff */
[----:B------:R-:W-:Y:S01]  /*1a10*/  IMAD.SHL.U32 R14, R234, 0x8, RZ ;  /* 0x00000008ea0e7824 */ /* 0x000fe200078e00ff */
[----:B------:R-:W-:Y:S01]  /*1a20*/  LOP3.LUT P0, RZ, R11, 0x2, RZ, 0xc0, !PT ;  /* 0x000000020bff7812 */ /* 0x000fe2000780c0ff */
[----:B------:R-:W-:Y:S01]  /*1a30*/  IMAD.SHL.U32 R236, R3, 0x10, RZ ;  /* 0x0000001003ec7824 */ /* 0x000fe200078e00ff */
[----:B------:R-:W-:Y:S01]  /*1a40*/  LOP3.LUT R2, R2, 0x1c0, RZ, 0xc0, !PT ;  /* 0x000001c002027812 */ /* 0x000fe200078ec0ff */
[----:B------:R-:W-:Y:S01]  /*1a50*/  IMAD.MOV.U32 R208, RZ, RZ, 0x20 ;  /* 0x00000020ffd07424 */ /* 0x000fe200078e00ff */
[----:B------:R-:W-:Y:S01]  /*1a60*/  LOP3.LUT R14, R14, 0x8, RZ, 0xc0, !PT ;  /* 0x000000080e0e7812 */ /* 0x000fe200078ec0ff */
[----:B------:R-:W2:Y:S01]  /*1a70*/  S2UR UR10, SR_CTAID.Y ;  /* 0x00000000000a79c3 */ /* 0x000ea20000002600 */
[----:B-1----:R-:W-:Y:S01]  /*1a80*/  SHF.R.U32.HI R13, RZ, 0x3, R2 ;  /* 0x00000003ff0d7819 */ /* 0x002fe20000011602 */
[----:B------:R-:W-:Y:S01]  /*1a90*/  IMAD.MOV.U32 R213, RZ, RZ, 0x20 ;  /* 0x00000020ffd57424 */ /* 0x000fe200078e00ff */
[----:B------:R-:W-:Y:S01]  /*1aa0*/  LOP3.LUT R3, R2, 0x10, R236, 0xf8, !PT ;  /* 0x0000001002037812 */ /* 0x000fe200078ef8ec */
[----:B------:R-:W-:Y:S01]  /*1ab0*/  IMAD.MOV.U32 R214, RZ, RZ, 0x10 ;  /* 0x00000010ffd67424 */ /* 0x000fe200078e00ff */
[C---:B------:R-:W-:Y:S01]  /*1ac0*/  LOP3.LUT R2, R13.reuse, R14, R2, 0x1e, !PT ;  /* 0x0000000e0d027212 */ /* 0x040fe200078e1e02 */
[----:B------:R-:W-:Y:S01]  /*1ad0*/  UIADD3 UR6, UR12, 0x3f, URZ ;  /* 0x0000003f0c067890 */ /* 0x000fe2000fffe03f */
[----:B------:R-:W-:Y:S01]  /*1ae0*/  LOP3.LUT R13, R13, R3, R14, 0x1e, !PT ;  /* 0x000000030d0d7212 */ /* 0x000fe200078e1e0e */
[----:B------:R-:W-:Y:S01]  /*1af0*/  IMAD.MOV.U32 R209, RZ, RZ, 0x40 ;  /* 0x00000040ffd17424 */ /* 0x000fe200078e00ff */
[----:B------:R-:W-:Y:S01]  /*1b00*/  LOP3.LUT R238, R12, 0x3ffffffc, RZ, 0xc0, !PT ;  /* 0x3ffffffc0cee7812 */ /* 0x000fe200078ec0ff */
[----:B------:R-:W-:Y:S01]  /*1b10*/  USHF.R.S32.HI UR4, URZ, 0x1f, UR6 ;  /* 0x0000001f3f047899 */ /* 0x000fe20008011406 */
[--C-:B------:R-:W-:Y:S01]  /*1b20*/  SHF.R.S32.HI R3, RZ, 0x2, R12.reuse ;  /* 0x00000002ff037819 */ /* 0x100fe2000001140c */
[----:B------:R-:W-:Y:S01]  /*1b30*/  CS2R R162, SRZ ;  /* 0x0000000000a27805 */ /* 0x000fe2000001ff00 */
[----:B------:R-:W-:Y:S01]  /*1b40*/  SHF.R.S32.HI R12, RZ, 0x1f, R12 ;  /* 0x0000001fff0c7819 */ /* 0x000fe2000001140c */
[----:B------:R-:W-:Y:S01]  /*1b50*/  IMAD.IADD R238, R226, 0x1, -R238 ;  /* 0x00000001e2ee7824 */ /* 0x000fe200078e0aee */
[----:B------:R-:W-:Y:S01]  /*1b60*/  LOP3.LUT P1, RZ, R11, 0x4, RZ, 0xc0, !PT ;  /* 0x000000040bff7812 */ /* 0x000fe2000782c0ff */
[----:B------:R-:W-:Y:S01]  /*1b70*/  ULEA.HI UR4, UR4, UR6, URZ, 0x6 ;  /* 0x0000000604047291 */ /* 0x000fe2000f8f303f */
[----:B------:R-:W-:Y:S01]  /*1b80*/  LEA.HI R12, R12, R3, RZ, 0x3 ;  /* 0x000000030c0c7211 */ /* 0x000fe200078f18ff */
[----:B------:R-:W-:Y:S01]  /*1b90*/  IMAD R238, R238, 0x2, R0 ;  /* 0x00000002eeee7824 */ /* 0x000fe200078e0200 */
[----:B------:R-:W-:Y:S01]  /*1ba0*/  SHF.R.S32.HI R11, RZ, 0x1f, R10 ;  /* 0x0000001fff0b7819 */ /* 0x000fe2000001140a */
[----:B------:R-:W-:Y:S01]  /*1bb0*/  CS2R R160, SRZ ;  /* 0x0000000000a07805 */ /* 0x000fe2000001ff00 */
[----:B------:R-:W-:Y:S01]  /*1bc0*/  LOP3.LUT R0, R12, 0xfffffff8, RZ, 0xc0, !PT ;  /* 0xfffffff80c007812 */ /* 0x000fe200078ec0ff */
[----:B------:R-:W-:Y:S01]  /*1bd0*/  IMAD R12, R7, 0x800, R9 ;  /* 0x00000800070c7824 */ /* 0x000fe200078e0209 */
[----:B------:R-:W-:Y:S01]  /*1be0*/  LEA.HI R11, R11, R10, RZ, 0x2 ;  /* 0x0000000a0b0b7211 */ /* 0x000fe200078f10ff */
[----:B------:R-:W-:Y:S01]  /*1bf0*/  CS2R R158, SRZ ;  /* 0x00000000009e7805 */ /* 0x000fe2000001ff00 */
[----:B------:R-:W-:Y:S01]  /*1c00*/  LOP3.LUT R8, R8, 0xffffffe0, RZ, 0xc0, !PT ;  /* 0xffffffe008087812 */ /* 0x000fe200078ec0ff */
[----:B------:R-:W-:Y:S01]  /*1c10*/  IMAD.IADD R9, R3, 0x1, -R0 ;  /* 0x0000000103097824 */ /* 0x000fe200078e0a00 */
[----:B------:R-:W-:Y:S01]  /*1c20*/  LOP3.LUT R11, R11, 0xfffffffc, RZ, 0xc0, !PT ;  /* 0xfffffffc0b0b7812 */ /* 0x000fe200078ec0ff */
[----:B------:R-:W-:Y:S01]  /*1c30*/  IMAD.IADD R3, R12, 0x1, R2 ;  /* 0x000000010c037824 */ /* 0x000fe200078e0202 */
[----:B------:R-:W-:Y:S01]  /*1c40*/  SEL R208, R208, 0xffffffe0, !P0 ;  /* 0xffffffe0d0d07807 */ /* 0x000fe20004000000 */
[C---:B------:R-:W-:Y:S01]  /*1c50*/  IMAD.SHL.U32 R2, R9.reuse, 0x40, RZ ;  /* 0x0000004009027824 */ /* 0x040fe200078e00ff */
[----:B------:R-:W-:Y:S01]  /*1c60*/  LOP3.LUT P0, RZ, R9, 0x4, RZ, 0xc0, !PT ;  /* 0x0000000409ff7812 */ /* 0x000fe2000780c0ff */
[----:B------:R-:W-:Y:S01]  /*1c70*/  IMAD.IADD R10, R10, 0x1, -R11 ;  /* 0x000000010a0a7824 */ /* 0x000fe200078e0a0b */
[----:B------:R-:W-:Y:S01]  /*1c80*/  CS2R R156, SRZ ;  /* 0x00000000009c7805 */ /* 0x000fe2000001ff00 */
[----:B------:R-:W-:Y:S01]  /*1c90*/  IMAD.IADD R8, R226, 0x1, -R8 ;  /* 0x00000001e2087824 */ /* 0x000fe200078e0a08 */
[----:B------:R-:W-:Y:S01]  /*1ca0*/  LOP3.LUT R2, R2, 0x1c0, RZ, 0xc0, !PT ;  /* 0x000001c002027812 */ /* 0x000fe200078ec0ff */
[----:B------:R-:W-:Y:S01]  /*1cb0*/  IMAD R10, R10, -0x8, R6 ;  /* 0xfffffff80a0a7824 */ /* 0x000fe200078e0206 */
[----:B------:R-:W-:Y:S01]  /*1cc0*/  CS2R R154, SRZ ;  /* 0x00000000009a7805 */ /* 0x000fe2000001ff00 */
[----:B------:R-:W-:Y:S01]  /*1cd0*/  IMAD R0, R7, 0x200, R13 ;  /* 0x0000020007007824 */ /* 0x000fe200078e020d */
[----:B------:R-:W-:Y:S01]  /*1ce0*/  SHF.R.U32.HI R6, RZ, 0x3, R2 ;  /* 0x00000003ff067819 */ /* 0x000fe20000011602 */
[C---:B------:R-:W-:Y:S01]  /*1cf0*/  IMAD R208, R3.reuse, 0x2, R208 ;  /* 0x0000000203d07824 */ /* 0x040fe200078e02d0 */
[----:B------:R-:W-:Y:S01]  /*1d00*/  SHF.R.S32.HI R11, RZ, 0x1f, R8 ;  /* 0x0000001fff0b7819 */ /* 0x000fe20000011408 */
[----:B------:R-:W-:Y:S01]  /*1d10*/  IMAD.SHL.U32 R216, R3, 0x2, RZ ;  /* 0x0000000203d87824 */ /* 0x000fe200078e00ff */
[----:B------:R-:W-:Y:S01]  /*1d20*/  LOP3.LUT R6, R6, R2, R5, 0x1e, !PT ;  /* 0x0000000206067212 */ /* 0x000fe200078e1e05 */
[----:B------:R-:W-:Y:S01]  /*1d30*/  IMAD.MOV.U32 R2, RZ, RZ, 0x40 ;  /* 0x00000040ff027424 */ /* 0x000fe200078e00ff */
[----:B------:R-:W-:Y:S01]  /*1d40*/  LEA.HI R11, R11, R8, RZ, 0x2 ;  /* 0x000000080b0b7211 */ /* 0x000fe200078f10ff */
[----:B------:R-:W-:Y:S01]  /*1d50*/  IMAD.SHL.U32 R215, R0, 0x2, RZ ;  /* 0x0000000200d77824 */ /* 0x000fe200078e00ff */
[----:B------:R-:W-:Y:S01]  /*1d60*/  CS2R R152, SRZ ;  /* 0x0000000000987805 */ /* 0x000fe2000001ff00 */
[----:B------:R-:W-:Y:S01]  /*1d70*/  IMAD.IADD R238, R238, 0x1, R6 ;  /* 0x00000001eeee7824 */ /* 0x000fe200078e0206 */
[----:B------:R-:W-:Y:S01]  /*1d80*/  SEL R2, R2, 0xffffffc0, !P1 ;  /* 0xffffffc002027807 */ /* 0x000fe20004800000 */
[----:B------:R-:W-:Y:S01]  /*1d90*/  CS2R R150, SRZ ;  /* 0x0000000000967805 */ /* 0x000fe2000001ff00 */
[----:B------:R-:W-:Y:S01]  /*1da0*/  LOP3.LUT P1, RZ, R4, 0x4, RZ, 0xc0, !PT ;  /* 0x0000000404ff7812 */ /* 0x000fe2000782c0ff */
[----:B------:R-:W-:Y:S01]  /*1db0*/  CS2R R148, SRZ ;  /* 0x0000000000947805 */ /* 0x000fe2000001ff00 */
[----:B------:R-:W-:Y:S01]  /*1dc0*/  LEA R238, R238, 0x20480, 0x1 ;  /* 0x00020480eeee7811 */ /* 0x000fe200078e08ff */
[--C-:B------:R-:W-:Y:S01]  /*1dd0*/  IMAD R3, R3, 0x2, R2.reuse ;  /* 0x0000000203037824 */ /* 0x100fe200078e0202 */
[----:B------:R-:W-:Y:S01]  /*1de0*/  LOP3.LUT R237, R11, 0xfffffffc, RZ, 0xc0, !PT ;  /* 0xfffffffc0bed7812 */ /* 0x000fe200078ec0ff */
[----:B------:R-:W-:Y:S01]  /*1df0*/  IMAD R0, R0, 0x2, R2 ;  /* 0x0000000200007824 */ /* 0x000fe200078e0202 */
[C---:B------:R-:W-:Y:S01]  /*1e00*/  IADD3 R239, R238.reuse, 0x40, RZ ;  /* 0x00000040eeef7810 */ /* 0x040fe20007ffe0ff */
[----:B------:R-:W-:Y:S01]  /*1e10*/  CS2R R146, SRZ ;  /* 0x0000000000927805 */ /* 0x000fe2000001ff00 */
[----:B------:R-:W-:Y:S01]  /*1e20*/  @P0 IADD3 R239, R238, -0x40, RZ ;  /* 0xffffffc0eeef0810 */ /* 0x000fe20007ffe0ff */
[----:B------:R-:W-:Y:S01]  /*1e30*/  IMAD.IADD R237, R8, 0x1, -R237 ;  /* 0x0000000108ed7824 */ /* 0x000fe200078e0aed */
[----:B------:R-:W-:Y:S01]  /*1e40*/  LOP3.LUT P0, RZ, R4, 0x2, RZ, 0xc0, !PT ;  /* 0x0000000204ff7812 */ /* 0x000fe2000780c0ff */
[----:B------:R-:W-:Y:S01]  /*1e50*/  CS2R R144, SRZ ;  /* 0x0000000000907805 */ /* 0x000fe2000001ff00 */
[----:B------:R-:W-:Y:S01]  /*1e60*/  SEL R213, R213, 0xffffffe0, !P1 ;  /* 0xffffffe0d5d57807 */ /* 0x000fe20004800000 */
[----:B------:R-:W-:Y:S01]  /*1e70*/  IMAD R237, R237, -0x2, R10 ;  /* 0xfffffffeeded7824 */ /* 0x000fe200078e020a */
[----:B------:R-:W-:Y:S01]  /*1e80*/  SEL R214, R214, 0xfffffff0, !P0 ;  /* 0xfffffff0d6d67807 */ /* 0x000fe20004000000 */
[----:B------:R-:W-:Y:S01]  /*1e90*/  CS2R R142, SRZ ;  /* 0x00000000008e7805 */ /* 0x000fe2000001ff00 */
[----:B------:R-:W-:Y:S01]  /*1ea0*/  LEA.HI.SX32 R236, R11, R236, 0x1e ;  /* 0x000000ec0bec7211 */ /* 0x000fe200078ff2ff */
        /* <DEDUP_REMOVED lines=65> */
[----:B------:R-:W-:-:S02]  /*22c0*/  UIMAD UR9, UR18, UR9, URZ ;  /* 0x00000009120972a4 */ /* 0x000fc4000f8e023f */
[----:B------:R-:W-:Y:S02]  /*22d0*/  UIMAD UR8, UR18, UR8, URZ ;  /* 0x00000008120872a4 */ /* 0x000fe4000f8e023f */
[----:B------:R-:W-:Y:S02]  /*22e0*/  USHF.R.S32.HI UR23, URZ, 0x6, UR4 ;  /* 0x000000063f177899 */ /* 0x000fe40008011404 */
[----:B--2---:R-:W-:Y:S02]  /*22f0*/  ULDC UR11, c[0x0][0x168] ;  /* 0x00005a00000b7ab9 */ /* 0x004fe40000000800 */
.L_x_1099:
        /* <DEDUP_REMOVED lines=149> */
[----:B------:R-:W-:Y:S01]  /*2c50*/  MUFU.TANH R222, R19 ;  /* 0x0000001300de7308 */ /* 0x000fe20000002400 */
        /* <DEDUP_REMOVED lines=10> */
[----:B------:R-:W1:Y:S01]  /*2d00*/  LDS R252, [R189+0x20080] ;  /* 0x02008000bdfc7984 */ /* 0x000e620000000800 */
[----:B------:R-:W-:Y:S02]  /*2d10*/  FMUL.FTZ R24, R24, c[0x0][0x2b4] ;  /* 0x0000ad0018187a20 */ /* 0x000fe40000410000 */
[----:B------:R-:W-:Y:S01]  /*2d20*/  FMUL.FTZ R25, R25, c[0x0][0x2b4] ;  /* 0x0000ad0019197a20 */ /* 0x000fe20000410000 */
[----:B------:R-:W2:Y:S01]  /*2d30*/  LDS R251, [R189+0x200a0] ;  /* 0x0200a000bdfb7984 */ /* 0x000ea20000000800 */
[----:B------:R-:W-:Y:S02]  /*2d40*/  FMUL.FTZ R28, R28, c[0x0][0x2b4] ;  /* 0x0000ad001c1c7a20 */ /* 0x000fe40000410000 */
[----:B------:R-:W-:Y:S01]  /*2d50*/  FMUL.FTZ R29, R29, c[0x0][0x2b4] ;  /* 0x0000ad001d1d7a20 */ /* 0x000fe20000410000 */
[----:B------:R-:W3:Y:S01]  /*2d60*/  LDS R250, [R189+0x20100] ;  /* 0x02010000bdfa7984 */ /* 0x000ee20000000800 */
[----:B------:R-:W-:Y:S01]  /*2d70*/  MUFU.TANH R248, R28 ;  /* 0x0000001c00f87308 */ /* 0x000fe20000002400 */
[----:B------:R-:W-:Y:S02]  /*2d80*/  FMUL.FTZ R30, R30, c[0x0][0x2b4] ;  /* 0x0000ad001e1e7a20 */ /* 0x000fe40000410000 */
[----:B------:R-:W4:Y:S01]  /*2d90*/  LDS R191, [R189+0x20120] ;  /* 0x02012000bdbf7984 */ /* 0x000f220000000800 */
        /* <DEDUP_REMOVED lines=11> */
[----:B------:R-:W5:Y:S01]  /*2e50*/  MUFU.TANH R4, R35 ;  /* 0x0000002300047308 */ /* 0x000f620000002400 */
[----:B------:R-:W1:Y:S09]  /*2e60*/  LDSM.16.M88.4 R164, [R207+0x18080] ;  /* 0x01808000cfa4783b */ /* 0x000e720000000200 */
[----:B------:R-:W1:Y:S01]  /*2e70*/  MUFU.TANH R188, R30 ;  /* 0x0000001e00bc7308 */ /* 0x000e620000002400 */
[----:B------:R-:W1:Y:S09]  /*2e80*/  LDSM.16.M88.4 R172, [R206+0x18080] ;  /* 0x01808000ceac783b */ /* 0x000e720000000200 */
[----:B------:R-:W1:Y:S01]  /*2e90*/  MUFU.TANH R203, R15 ;  /* 0x0000000f00cb7308 */ /* 0x000e620000002400 */
[----:B------:R1:W1:Y:S08]  /*2ea0*/  LDSM.16.M88.4 R180, [R206+0x19080] ;  /* 0x01908000ceb4783b */ /* 0x0002700000000200 */
[----:B-----5:R-:W-:Y:S01]  /*2eb0*/  STL [R1], R4 ;  /* 0x0000000401007387 */ /* 0x020fe20000100800 */
[----:B------:R5:W1:Y:S03]  /*2ec0*/  MUFU.TANH R190, R31 ;  /* 0x0000001f00be7308 */ /* 0x000a660000002400 */
[----:B------:R-:W1:Y:S07]  /*2ed0*/  LDSM.16.M88.4 R16, [R216+0x8080] ;  /* 0x00808000d810783b */ /* 0x000e6e0000000200 */
[----:B------:R1:W1:Y:S01]  /*2ee0*/  MUFU.TANH R223, R20 ;  /* 0x0000001400df7308 */ /* 0x0002620000002400 */
[----:B------:R-:W1:Y:S08]  /*2ef0*/  LDSM.16.M88.4 R168, [R216+0xa080] ;  /* 0x00a08000d8a8783b */ /* 0x000e700000000200 */
[----:B------:R-:W1:Y:S01]  /*2f00*/  LDSM.16.M88.4 R176, [R208+0x8080] ;  /* 0x00808000d0b0783b */ /* 0x000e620000000200 */
[----:B------:R1:W1:Y:S07]  /*2f10*/  MUFU.TANH R224, R21 ;  /* 0x0000001500e07308 */ /* 0x00026e0000002400 */
[----:B-----5:R5:W1:Y:S03]  /*2f20*/  LDSM.16.M88.4 R28, [R207+0x19080] ;  /* 0x01908000cf1c783b */ /* 0x020a660000000200 */
[----:B------:R1:W1:Y:S05]  /*2f30*/  MUFU.TANH R242, R22 ;  /* 0x0000001600f27308 */ /* 0x00026a0000002400 */
[----:B------:R1:W1:Y:S05]  /*2f40*/  LDSM.16.M88.4 R184, [R208+0xa080] ;  /* 0x00a08000d0b8783b */ /* 0x00026a0000000200 */
[----:B------:R1:W1:Y:S10]  /*2f50*/  MUFU.TANH R243, R23 ;  /* 0x0000001700f37308 */ /* 0x0002740000002400 */
[----:B------:R1:W1:Y:S10]  /*2f60*/  MUFU.TANH R244, R24 ;  /* 0x0000001800f47308 */ /* 0x0002740000002400 */
[----:B------:R1:W1:Y:S10]  /*2f70*/  MUFU.TANH R245, R25 ;  /* 0x0000001900f57308 */ /* 0x0002740000002400 */
[----:B------:R2:W2:Y:S10]  /*2f80*/  MUFU.TANH R246, R26 ;  /* 0x0000001a00f67308 */ /* 0x0004b40000002400 */
[----:B------:R2:W2:Y:S10]  /*2f90*/  MUFU.TANH R247, R27 ;  /* 0x0000001b00f77308 */ /* 0x0004b40000002400 */
[----:B-1----:R1:W1:Y:S10]  /*2fa0*/  MUFU.TANH R206, R32 ;  /* 0x0000002000ce7308 */ /* 0x0022740000002400 */
[----:B-----5:R1:W1:Y:S10]  /*2fb0*/  MUFU.TANH R207, R33 ;  /* 0x0000002100cf7308 */ /* 0x0202740000002400 */
[----:B------:R1:W1:Y:S01]  /*2fc0*/  MUFU.TANH R32, R34 ;  /* 0x0000002200207308 */ /* 0x0002620000002400 */
[----:B------:R-:W-:-:S05]  /*2fd0*/  @P1 BRA `(.L_x_1097) ;  /* 0x0000033000001947 */ /* 0x000fca0003800000 */
[C---:B--234-:R-:W-:Y:S01]  /*2fe0*/  LOP3.LUT P4, RZ, R225.reuse, 0x4, RZ, 0xc0, !PT ;  /* 0x00000004e1ff7812 */ /* 0x05cfe2000788c0ff */
[----:B------:R-:W-:Y:S01]  /*2ff0*/  USHF.R.S32.HI UR4, URZ, 0x1f, UR19 ;  /* 0x0000001f3f047899 */ /* 0x000fe20008011413 */
[----:B------:R-:W-:Y:S01]  /*3000*/  IMAD.U32 R10, RZ, RZ, UR16 ;  /* 0x00000010ff0a7e24 */ /* 0x000fe2000f8e00ff */
[----:B------:R-:W-:Y:S01]  /*3010*/  ULDC.64 UR6, c[0x0][0x178] ;  /* 0x00005e0000067ab9 */ /* 0x000fe20000000a00 */
[----:B------:R-:W-:Y:S01]  /*3020*/  LOP3.LUT P3, RZ, R225, 0x10, RZ, 0xc0, !PT ;  /* 0x00000010e1ff7812 */ /* 0x000fe2000786c0ff */
[----:B------:R-:W-:Y:S02]  /*3030*/  UIMAD UR4, UR4, UR6, URZ ;  /* 0x00000006040472a4 */ /* 0x000fe4000f8e023f */
[----:B------:R-:W-:Y:S02]  /*3040*/  UIMAD.WIDE.U32 UR26, UR19, UR6, URZ ;  /* 0x00000006131a72a5 */ /* 0x000fe4000f8e003f */
[----:B------:R-:W-:Y:S02]  /*3050*/  UIMAD UR4, UR19, UR7, UR4 ;  /* 0x00000007130472a4 */ /* 0x000fe4000f8e0204 */
[----:B------:R-:W-:Y:S02]  /*3060*/  UIMAD UR19, UR19, -0x40, UR11 ;  /* 0xffffffc0131378a4 */ /* 0x000fe4000f8e020b */
[----:B------:R-:W-:Y:S01]  /*3070*/  UIADD3 UR4, UR27, UR4, URZ ;  /* 0x000000041b047290 */ /* 0x000fe2000fffe03f */
[----:B------:R-:W-:Y:S02]  /*3080*/  IMAD.U32 R12, RZ, RZ, UR26 ;  /* 0x0000001aff0c7e24 */ /* 0x000fe4000f8e00ff */
[----:B------:R-:W-:Y:S03]  /*3090*/  IMAD.U32 R5, RZ, RZ, UR26 ;  /* 0x0000001aff057e24 */ /* 0x000fe6000f8e00ff */
[----:B------:R-:W-:Y:S01]  /*30a0*/  IMAD.U32 R4, RZ, RZ, UR4 ;  /* 0x00000004ff047e24 */ /* 0x000fe2000f8e00ff */
[----:B------:R-:W-:Y:S04]  /*30b0*/  LEA R12, P1, R12, R230, 0x7 ;  /* 0x000000e60c0c7211 */ /* 0x000fe800078238ff */
[----:B------:R-:W-:Y:S02]  /*30c0*/  LEA.HI.X R13, R5, R231, R4, 0x7, P1 ;  /* 0x000000e7050d7211 */ /* 0x000fe400008f3c04 */
[----:B------:R-:W2:Y:S01]  /*30d0*/  @!P6 S2R R4, SR_CTAID.Y ;  /* 0x000000000004e919 */ /* 0x000ea20000002600 */
[----:B------:R-:W-:Y:S04]  /*30e0*/  IADD3 R10, P2, P1, R10, 0x80, R12 ;  /* 0x000000800a0a7810 */ /* 0x000fe8000795e00c */
[----:B------:R-:W-:Y:S02]  /*30f0*/  IADD3.X R11, RZ, UR15, R13, P2, P1 ;  /* 0x0000000fff0b7c10 */ /* 0x000fe400097e240d */
[----:B--2---:R-:W-:Y:S01]  /*3100*/  @!P6 SHF.R.S32.HI R5, RZ, 0x1f, R4 ;  /* 0x0000001fff05e819 */ /* 0x004fe20000011404 */
[----:B------:R-:W-:Y:S04]  /*3110*/  @!P6 IMAD.WIDE.U32 R6, R4, c[0x0][0x270], R240 ;  /* 0x00009c000406ea25 */ /* 0x000fe800078e00f0 */
[----:B------:R-:W-:Y:S01]  /*3120*/  @!P6 IMAD R5, R5, c[0x0][0x270], RZ ;  /* 0x00009c000505ea24 */ /* 0x000fe200078e02ff */
[----:B------:R-:W-:Y:S03]  /*3130*/  @!P6 IADD3 R6, P1, R6, UR9, RZ ;  /* 0x000000090606ec10 */ /* 0x000fe6000ff3e0ff */
[----:B------:R-:W-:Y:S01]  /*3140*/  @!P6 IMAD R5, R4, c[0x0][0x274], R5 ;  /* 0x00009d000405ea24 */ /* 0x000fe200078e0205 */
[----:B------:R-:W-:Y:S04]  /*3150*/  IADD3 R4, -R234, UR19, RZ ;  /* 0x00000013ea047c10 */ /* 0x000fe8000fffe1ff */
[----:B------:R-:W-:Y:S02]  /*3160*/  @!P6 IADD3.X R5, R7, UR13, R5, P1, !PT ;  /* 0x0000000d0705ec10 */ /* 0x000fe40008ffe405 */
[C---:B------:R-:W-:Y:S04]  /*3170*/  @!P6 LEA R8, P1, R6.reuse, c[0x0][0x258], 0x2 ;  /* 0x000096000608ea11 */ /* 0x040fe800078210ff */
[----:B------:R-:W-:Y:S01]  /*3180*/  @!P6 LEA.HI.X R9, R6, c[0x0][0x25c], R5, 0x2, P1 ;  /* 0x000097000609ea11 */ /* 0x000fe200008f1405 */
[----:B------:R-:W-:Y:S01]  /*3190*/  IMAD.U32 R6, RZ, RZ, UR25 ;  /* 0x00000019ff067e24 */ /* 0x000fe2000f8e00ff */
[----:B------:R-:W-:Y:S01]  /*31a0*/  ISETP.LT.OR P1, PT, R4, 0x1, P4 ;  /* 0x000000010400780c */ /* 0x000fe20002721670 */
[----:B------:R-:W-:Y:S02]  /*31b0*/  IMAD.U32 R5, RZ, RZ, UR22 ;  /* 0x00000016ff057e24 */ /* 0x000fe4000f8e00ff */
[----:B------:R-:W-:Y:S03]  /*31c0*/  IMAD R6, R6, 0x4000, R233 ;  /* 0x0000400006067824 */ /* 0x000fe600078e02e9 */
[----:B------:R-:W-:Y:S05]  /*31d0*/  @!P6 LEA R5, R5, 0x40, 0x6 ;  /* 0x000000400505e811 */ /* 0x000fea00078e30ff */
[----:B------:R-:W-:Y:S02]  /*31e0*/  @!P6 IMAD.WIDE R8, R5, 0x4, R8 ;  /* 0x000000040508e825 */ /* 0x000fe400078e0208 */
[----:B------:R-:W-:Y:S01]  /*31f0*/  @!PT LDS RZ, [RZ] ;  /* 0x00000000fffff984 */ /* 0x000fe20000000800 */
[----:B------:R-:W-:Y:S01]  /*3200*/  @!PT LDS RZ, [RZ] ;  /* 0x00000000fffff984 */ /* 0x000fe20000000800 */
[----:B------:R-:W-:Y:S01]  /*3210*/  @!PT LDS RZ, [RZ] ;  /* 0x00000000fffff984 */ /* 0x000fe20000000800 */
[----:B------:R2:W-:Y:S01]  /*3220*/  LDGSTS.E.BYPASS.LTC128B.128 [R6], [R12.64], !P1 ;  /* 0x000000000c067fae */ /* 0x0005e2000c901d54 */
[----:B------:R-:W-:Y:S11]  /*3230*/  ISETP.LT.OR P1, PT, R4, 0x1, P3 ;  /* 0x000000010400780c */ /* 0x000ff60001f21670 */
[----:B------:R-:W-:Y:S02]  /*3240*/  @!UPT UIADD3 URZ, URZ, URZ, URZ ;  /* 0x0000003f3f3ff290 */ /* 0x000fe4000fffe03f */
[----:B------:R2:W-:Y:S02]  /*3250*/  LDGSTS.E.BYPASS.LTC128B.128 [R6+0x2000], [R12.64+0x80], !P1 ;  /* 0x020000800c067fae */ /* 0x0005e4000c901d54 */
[----:B--2---:R-:W-:Y:S04]  /*3260*/  IADD3 R12, P1, R12, UR16, RZ ;  /* 0x000000100c0c7c10 */ /* 0x004fe8000ff3e0ff */
[----:B------:R-:W-:Y:S02]  /*3270*/  IADD3.X R13, R13, UR15, RZ, P1, !PT ;  /* 0x0000000f0d0d7c10 */ /* 0x000fe40008ffe4ff */
[C---:B------:R-:W-:Y:S11]  /*3280*/  ISETP.LT.OR P1, PT, R4.reuse, 0x21, P4 ;  /* 0x000000210400780c */ /* 0x040ff60002721670 */
[----:B------:R-:W-:Y:S02]  /*3290*/  @!UPT UIADD3 URZ, URZ, URZ, URZ ;  /* 0x0000003f3f3ff290 */ /* 0x000fe4000fffe03f */
[----:B------:R2:W-:Y:S01]  /*32a0*/  LDGSTS.E.BYPASS.LTC128B.128 [R6+0x1000], [R12.64], !P1 ;  /* 0x010000000c067fae */ /* 0x0005e2000c901d54 */
[----:B------:R-:W-:Y:S01]  /*32b0*/  ISETP.LT.OR P1, PT, R4, 0x21, P3 ;  /* 0x000000210400780c */ /* 0x000fe20001f21670 */
[----:B------:R-:W-:Y:S04]  /*32c0*/  IMAD.U32 R4, RZ, RZ, UR25 ;  /* 0x00000019ff047e24 */ /* 0x000fe8000f8e00ff */
[----:B------:R-:W-:Y:S04]  /*32d0*/  @!P6 IMAD R4, R4, 0x40, R240 ;  /* 0x000000400404e824 */ /* 0x000fe800078e02f0 */
[----:B------:R-:W-:Y:S04]  /*32e0*/  @!P6 IMAD.SHL.U32 R4, R4, 0x4, RZ ;  /* 0x000000040404e824 */ /* 0x000fe800078e00ff */
[----:B------:R2:W-:Y:S06]  /*32f0*/  LDGSTS.E.BYPASS.LTC128B.128 [R6+0x3000], [R10.64], !P1 ;  /* 0x030000000a067fae */ /* 0x0005ec000c901d54 */
[----:B------:R2:W-:Y:S02]  /*3300*/  @!P6 LDGSTS.E.BYPASS.LTC128B.128 [R4+0x20080], [R8.64] ;  /* 0x200800000804efae */ /* 0x0005e4000b901d54 */
.L_x_1097:
[-C--:B--234-:R-:W-:Y:S01]  /*3310*/  HMMA.16816.F32.BF16 R4, R164, R16.reuse, RZ ;  /* 0x00000010a404723c */ /* 0x09cfe200000418ff */
[----:B------:R2:W-:Y:S01]  /*3320*/  STL [R1+0x4], R100 ;  /* 0x0000046401007387 */ /* 0x0005e20000100800 */
[----:B------:R-:W-:Y:S01]  /*3330*/  USHF.L.U32 UR4, UR5, 0xd, URZ ;  /* 0x0000000d05047899 */ /* 0x000fe2000800063f */
[C---:B------:R-:W-:Y:S01]  /*3340*/  ISETP.GT.AND P1, PT, R237.reuse, RZ, PT ;  /* 0x000000ffed00720c */ /* 0x040fe20003f24270 */
[----:B------:R-:W-:Y:S01]  /*3350*/  UIADD3 UR19, UR22, 0x2, URZ ;  /* 0x0000000216137890 */ /* 0x000fe2000fffe03f */
[----:B------:R-:W0:Y:S01]  /*3360*/  LDGDEPBAR ;  /* 0x00000000000079af */ /* 0x000e220000000000 */
[----:B------:R-:W-:Y:S01]  /*3370*/  UIADD3 UR6, UR4, 0x10, URZ ;  /* 0x0000001004067890 */ /* 0x000fe2000fffe03f */
[C---:B------:R-:W-:Y:S01]  /*3380*/  ISETP.GT.AND P5, PT, R237.reuse, 0x21, PT ;  /* 0x00000021ed00780c */ /* 0x040fe20003fa4270 */
[C---:B------:R-:W-:Y:S01]  /*3390*/  HMMA.16816.F32.BF16 R8, R28.reuse, R16, RZ ;  /* 0x000000101c08723c */ /* 0x040fe200000418ff */
[----:B------:R-:W-:Y:S01]  /*33a0*/  UISETP.GE.AND UP0, UPT, UR19, UR23, UPT ;  /* 0x000000171300728c */ /* 0x000fe2000bf06270 */
[C---:B------:R-:W-:Y:S02]  /*33b0*/  ISETP.GT.AND P2, PT, R237.reuse, 0x60, PT ;  /* 0x00000060ed00780c */ /* 0x040fe40003f44270 */
[C---:B------:R-:W-:Y:S02]  /*33c0*/  ISETP.GT.AND P4, PT, R237.reuse, 0x40, PT ;  /* 0x00000040ed00780c */ /* 0x040fe40003f84270 */
[----:B------:R-:W-:Y:S02]  /*33d0*/  ISETP.GT.AND P3, PT, R237, 0x41, PT ;  /* 0x00000041ed00780c */ /* 0x000fe40003f64270 */
[-C--:B------:R-:W-:Y:S01]  /*33e0*/  HMMA.16816.F32.BF16 R12, R28, R18.reuse, RZ ;  /* 0x000000121c0c723c */ /* 0x080fe200000418ff */
[----:B------:R-:W-:Y:S04]  /*33f0*/  LOP3.LUT R225, R225, 0xffffffdf, RZ, 0xc0, !PT ;  /* 0xffffffdfe1e17812 */ /* 0x000fe800078ec0ff */
[----:B------:R-:W-:Y:S02]  /*3400*/  @P6 LOP3.LUT R225, R225, 0x20, RZ, 0xfc, !PT ;  /* 0x00000020e1e16812 */ /* 0x000fe400078efcff */
[----:B------:R-:W-:Y:S01]  /*3410*/  ISETP.GT.AND P6, PT, R237, 0x20, PT ;  /* 0x00000020ed00780c */ /* 0x000fe20003fc4270 */
[C---:B------:R-:W-:Y:S01]  /*3420*/  HMMA.16816.F32.BF16 R16, R164.reuse, R18, RZ ;  /* 0x00000012a410723c */ /* 0x040fe200000418ff */
[----:B--2---:R-:W2:Y:S07]  /*3430*/  LDL.LU R100, [R1] ;  /* 0x0000000001647983 */ /* 0x004eae0000300800 */
[-C--:B------:R-:W-:Y:S08]  /*3440*/  HMMA.16816.F32.BF16 R20, R164, R168.reuse, RZ ;  /* 0x000000a8a414723c */ /* 0x080ff000000418ff */
[C---:B------:R-:W-:Y:S07]  /*3450*/  HMMA.16816.F32.BF16 R24, R28.reuse, R168, RZ ;  /* 0x000000a81c18723c */ /* 0x040fee00000418ff */
[----:B-1----:R-:W-:Y:S01]  /*3460*/  MOV R169, R32 ;  /* 0x0000002000a97202 */ /* 0x002fe20000000f00 */
[-C--:B------:R-:W-:Y:S08]  /*3470*/  HMMA.16816.F32.BF16 R28, R28, R170.reuse, RZ ;  /* 0x000000aa1c1c723c */ /* 0x080ff000000418ff */
        /* <DEDUP_REMOVED lines=11> */
[----:B------:R-:W1:Y:S07]  /*3530*/  LDSM.16.M88.4 R168, [R3+0x8080] ;  /* 0x0080800003a8783b */ /* 0x000e6e0000000200 */
[----:B------:R-:W-:Y:S01]  /*3540*/  HMMA.16816.F32.BF16 R32, R172, R186, R32 ;  /* 0x000000baac20723c */ /* 0x000fe20000041820 */
[----:B------:R-:W3:Y:S08]  /*3550*/  LDSM.16.M88.4 R172, [R3+0xa080] ;  /* 0x00a0800003ac783b */ /* 0x000ef00000000200 */
[----:B------:R-:W-:Y:S01]  /*3560*/  LDSM.16.M88.4 R180, [R2+0x8080] ;  /* 0x0080800002b4783b */ /* 0x000fe20000000200 */
[-C--:B-1----:R-:W-:Y:S08]  /*3570*/  HMMA.16816.F32.BF16 R4, R164, R168.reuse, R4 ;  /* 0x000000a8a404723c */ /* 0x082ff00000041804 */
[C---:B------:R-:W-:Y:S08]  /*3580*/  HMMA.16816.F32.BF16 R8, R176.reuse, R168, R8 ;  /* 0x000000a8b008723c */ /* 0x040ff00000041808 */
[-C--:B------:R-:W-:Y:S08]  /*3590*/  HMMA.16816.F32.BF16 R12, R176, R170.reuse, R12 ;  /* 0x000000aab00c723c */ /* 0x080ff0000004180c */
[C---:B------:R-:W-:Y:S01]  /*35a0*/  HMMA.16816.F32.BF16 R16, R164.reuse, R170, R16 ;  /* 0x000000aaa410723c */ /* 0x040fe20000041810 */
[----:B------:R-:W1:Y:S07]  /*35b0*/  LDSM.16.M88.4 R168, [R205+0x18080] ;  /* 0x01808000cda8783b */ /* 0x000e6e0000000200 */
[-C--:B---3--:R-:W-:Y:S08]  /*35c0*/  HMMA.16816.F32.BF16 R20, R164, R172.reuse, R20 ;  /* 0x000000aca414723c */ /* 0x088ff00000041814 */
[C---:B------:R-:W-:Y:S07]  /*35d0*/  HMMA.16816.F32.BF16 R24, R176.reuse, R172, R24 ;  /* 0x000000acb018723c */ /* 0x040fee0000041818 */
[----:B------:R-:W-:Y:S01]  /*35e0*/  IADD3 R172, R218, UR4, RZ ;  /* 0x00000004daac7c10 */ /* 0x000fe2000fffe0ff */
[-C--:B------:R-:W-:Y:S01]  /*35f0*/  HMMA.16816.F32.BF16 R28, R176, R174.reuse, R28 ;  /* 0x000000aeb01c723c */ /* 0x080fe2000004181c */
[----:B------:R-:W3:Y:S07]  /*3600*/  LDSM.16.M88.4 R176, [R205+0x19080] ;  /* 0x01908000cdb0783b */ /* 0x000eee0000000200 */
[----:B------:R-:W-:Y:S01]  /*3610*/  HMMA.16816.F32.BF16 R32, R164, R174, R32 ;  /* 0x000000aea420723c */ /* 0x000fe20000041820 */
[----:B------:R-:W4:Y:S07]  /*3620*/  LDSM.16.M88.4 R164, [R2+0xa080] ;  /* 0x00a0800002a4783b */ /* 0x000f2e0000000200 */
[-C--:B-1----:R-:W-:Y:S08]  /*3630*/  HMMA.16816.F32.BF16 R4, R168, R180.reuse, R4 ;  /* 0x000000b4a804723c */ /* 0x082ff00000041804 */
[C---:B---3--:R-:W-:Y:S08]  /*3640*/  HMMA.16816.F32.BF16 R8, R176.reuse, R180, R8 ;  /* 0x000000b4b008723c */ /* 0x048ff00000041808 */
[-C--:B------:R-:W-:Y:S08]  /*3650*/  HMMA.16816.F32.BF16 R12, R176, R182.reuse, R12 ;  /* 0x000000b6b00c723c */ /* 0x080ff0000004180c */
[C---:B------:R-:W-:Y:S01]  /*3660*/  HMMA.16816.F32.BF16 R16, R168.reuse, R182, R16 ;  /* 0x000000b6a810723c */ /* 0x040fe20000041810 */
[----:B------:R-:W-:Y:S07]  /*3670*/  LDSM.16.M88.4 R180, [R216+0xc080] ;  /* 0x00c08000d8b4783b */ /* 0x000fee0000000200 */
[-C--:B----4-:R-:W-:Y:S08]  /*3680*/  HMMA.16816.F32.BF16 R20, R168, R164.reuse, R20 ;  /* 0x000000a4a814723c */ /* 0x090ff00000041814 */
[C---:B------:R-:W-:Y:S07]  /*3690*/  HMMA.16816.F32.BF16 R24, R176.reuse, R164, R24 ;  /* 0x000000a4b018723c */ /* 0x040fee0000041818 */
[----:B------:R-:W-:Y:S01]  /*36a0*/  SHF.L.U32 R164, R172, 0x1, RZ ;  /* 0x00000001aca47819 */ /* 0x000fe200000006ff */
[-C--:B------:R-:W-:Y:S04]  /*36b0*/  HMMA.16816.F32.BF16 R28, R176, R166.reuse, R28 ;  /* 0x000000a6b01c723c */ /* 0x080fe8000004181c */
[----:B------:R-:W1:Y:S04]  /*36c0*/  LDSM.16.M88.4 R172, [R164+0x1a080] ;  /* 0x01a08000a4ac783b */ /* 0x000e680000000200 */
[----:B------:R-:W-:Y:S04]  /*36d0*/  HMMA.16816.F32.BF16 R32, R168, R166, R32 ;  /* 0x000000a6a820723c */ /* 0x000fe80000041820 */
[----:B------:R-:W3:Y:S03]  /*36e0*/  LDSM.16.M88.4 R176, [R164+0x1b080] ;  /* 0x01b08000a4b0783b */ /* 0x000ee60000000200 */
[----:B------:R-:W-:Y:S02]  /*36f0*/  MOV R169, UR4 ;  /* 0x0000000400a97c02 */ /* 0x000fe40008000f00 */
[----:B------:R-:W-:Y:S03]  /*3700*/  MOV R168, UR6 ;  /* 0x0000000600a87c02 */ /* 0x000fe60008000f00 */
[----:B------:R-:W4:Y:S01]  /*3710*/  LDSM.16.M88.4 R164, [R216+0xe080] ;  /* 0x00e08000d8a4783b */ /* 0x000f220000000200 */
[----:B------:R-:W-:Y:S04]  /*3720*/  @P0 IADD3 R168, R169, -0x10, RZ ;  /* 0xfffffff0a9a80810 */ /* 0x000fe80007ffe0ff */
[----:B------:R-:W-:Y:S01]  /*3730*/  IADD3 R168, R218, R168, RZ ;  /* 0x000000a8daa87210 */ /* 0x000fe20007ffe0ff */
[-C--:B-1----:R-:W-:Y:S08]  /*3740*/  HMMA.16816.F32.BF16 R4, R172, R180.reuse, R4 ;  /* 0x000000b4ac04723c */ /* 0x082ff00000041804 */
[C---:B---3--:R-:W-:Y:S07]  /*3750*/  HMMA.16816.F32.BF16 R8, R176.reuse, R180, R8 ;  /* 0x000000b4b008723c */ /* 0x048fee0000041808 */
[----:B------:R-:W-:Y:S01]  /*3760*/  SHF.L.U32 R180, R168, 0x1, RZ ;  /* 0x00000001a8b47819 */ /* 0x000fe200000006ff */
[-C--:B------:R-:W-:Y:S04]  /*3770*/  HMMA.16816.F32.BF16 R12, R176, R182.reuse, R12 ;  /* 0x000000b6b00c723c */ /* 0x080fe8000004180c */
[----:B------:R-:W-:Y:S04]  /*3780*/  LDSM.16.M88.4 R168, [R180+0x1a080] ;  /* 0x01a08000b4a8783b */ /* 0x000fe80000000200 */
[C---:B------:R-:W-:Y:S04]  /*3790*/  HMMA.16816.F32.BF16 R16, R172.reuse, R182, R16 ;  /* 0x000000b6ac10723c */ /* 0x040fe80000041810 */
[----:B------:R-:W-:Y:S04]  /*37a0*/  LDSM.16.M88.4 R180, [R180+0x1b080] ;  /* 0x01b08000b4b4783b */ /* 0x000fe80000000200 */
[-C--:B----4-:R-:W-:Y:S08]  /*37b0*/  HMMA.16816.F32.BF16 R20, R172, R164.reuse, R20 ;  /* 0x000000a4ac14723c */ /* 0x090ff00000041814 */
[C---:B------:R-:W-:Y:S08]  /*37c0*/  HMMA.16816.F32.BF16 R24, R176.reuse, R164, R24 ;  /* 0x000000a4b018723c */ /* 0x040ff00000041818 */
        /* <DEDUP_REMOVED lines=13> */
[----:B------:R3:W4:Y:S07]  /*38a0*/  LDSM.16.M88.4 R180, [R204+0x1b080] ;  /* 0x01b08000ccb4783b */ /* 0x00072e0000000200 */
[----:B------:R-:W-:Y:S01]  /*38b0*/  HMMA.16816.F32.BF16 R32, R168, R166, R32 ;  /* 0x000000a6a820723c */ /* 0x000fe20000041820 */
[----:B------:R-:W2:Y:S07]  /*38c0*/  LDSM.16.M88.4 R164, [R3+0xe080] ;  /* 0x00e0800003a4783b */ /* 0x000eae0000000200 */
[-C--:B-1----:R-:W-:Y:S01]  /*38d0*/  HMMA.16816.F32.BF16 R4, R172, R176.reuse, R4 ;  /* 0x000000b0ac04723c */ /* 0x082fe20000041804 */
[----:B------:R-:W-:Y:S04]  /*38e0*/  LDSM.16.M88.4 R168, [R205+0x1a080] ;  /* 0x01a08000cda8783b */ /* 0x000fe80000000200 */
[----:B---3--:R-:W-:Y:S04]  /*38f0*/  MOV R204, R185 ;  /* 0x000000b900cc7202 */ /* 0x008fe80000000f00 */
[----:B------:R1:W-:Y:S01]  /*3900*/  LDSM.16.M88.4 R184, [R205+0x1b080] ;  /* 0x01b08000cdb8783b */ /* 0x0003e20000000200 */
[C---:B----4-:R-:W-:Y:S08]  /*3910*/  HMMA.16816.F32.BF16 R8, R180.reuse, R176, R8 ;  /* 0x000000b0b408723c */ /* 0x050ff00000041808 */
[-C--:B------:R-:W-:Y:S04]  /*3920*/  HMMA.16816.F32.BF16 R12, R180, R178.reuse, R12 ;  /* 0x000000b2b40c723c */ /* 0x080fe8000004180c */
[----:B-1----:R-:W-:Y:S02]  /*3930*/  MOV R205, R204 ;  /* 0x000000cc00cd7202 */ /* 0x002fe40000000f00 */
[C---:B------:R-:W-:Y:S01]  /*3940*/  FSEL R204, R198.reuse, -INF , P5 ;  /* 0xff800000c6cc7808 */ /* 0x040fe20002800000 */
[----:B------:R-:W-:Y:S01]  /*3950*/  FFMA.FTZ R198, -R198, R198, 1 ;  /* 0x3f800000c6c67423 */ /* 0x000fe200000101c6 */
[C---:B------:R-:W-:Y:S01]  /*3960*/  HMMA.16816.F32.BF16 R16, R172.reuse, R178, R16 ;  /* 0x000000b2ac10723c */ /* 0x040fe20000041810 */
[----:B------:R-:W1:Y:S03]  /*3970*/  LDSM.16.M88.4 R176, [R2+0xc080] ;  /* 0x00c0800002b0783b */ /* 0x000e660000000200 */
[--C-:B------:R-:W-:Y:S04]  /*3980*/  FFMA.FTZ R204, R204, c[0x0][0x29c], -R250.reuse ;  /* 0x0000a700cccc7a23 */ /* 0x100fe800000108fa */
[-C--:B--2---:R-:W-:Y:S02]  /*3990*/  HMMA.16816.F32.BF16 R20, R172, R164.reuse, R20 ;  /* 0x000000a4ac14723c */ /* 0x084fe40000041814 */
[----:B------:R-:W-:Y:S06]  /*39a0*/  MUFU.EX2 R204, R204 ;  /* 0x000000cc00cc7308 */ /* 0x000fec0000000800 */
[C---:B------:R-:W-:Y:S07]  /*39b0*/  HMMA.16816.F32.BF16 R24, R180.reuse, R164, R24 ;  /* 0x000000a4b418723c */ /* 0x040fee0000041818 */
[C---:B------:R-:W-:Y:S01]  /*39c0*/  FSEL R165, R196.reuse, -INF , P1 ;  /* 0xff800000c4a57808 */ /* 0x040fe20000800000 */
[-C--:B------:R-:W-:Y:S01]  /*39d0*/  HMMA.16816.F32.BF16 R28, R180, R166.reuse, R28 ;  /* 0x000000a6b41c723c */ /* 0x080fe2000004181c */
[----:B------:R-:W2:Y:S03]  /*39e0*/  LDSM.16.M88.4 R180, [R2+0xe080] ;  /* 0x00e0800002b4783b */ /* 0x000ea60000000200 */
[----:B------:R-:W-:Y:S01]  /*39f0*/  FFMA.FTZ R196, -R196, R196, 1 ;  /* 0x3f800000c4c47423 */ /* 0x000fe200000101c4 */
[C---:B------:R-:W-:Y:S01]  /*3a00*/  FSEL R164, R200.reuse, -INF , P1 ;  /* 0xff800000c8a47808 */ /* 0x040fe20000800000 */
[----:B------:R-:W-:Y:S02]  /*3a10*/  FFMA.FTZ R200, -R200, R200, 1 ;  /* 0x3f800000c8c87423 */ /* 0x000fe400000101c8 */
[----:B------:R-:W-:Y:S04]  /*3a20*/  HMMA.16816.F32.BF16 R32, R172, R166, R32 ;  /* 0x000000a6ac20723c */ /* 0x000fe80000041820 */
[----:B------:R-:W-:Y:S02]  /*3a30*/  FFMA.FTZ R164, R164, c[0x0][0x29c], -R191 ;  /* 0x0000a700a4a47a23 */ /* 0x000fe400000108bf */
[----:B------:R-:W-:Y:S01]  /*3a40*/  FFMA.FTZ R165, R165, c[0x0][0x29c], -R250 ;  /* 0x0000a700a5a57a23 */ /* 0x000fe200000108fa */
[C---:B------:R-:W-:Y:S01]  /*3a50*/  FSEL R166, R194.reuse, -INF , P1 ;  /* 0xff800000c2a67808 */ /* 0x040fe20000800000 */
[----:B------:R-:W-:Y:S01]  /*3a60*/  FFMA.FTZ R194, -R194, R194, 1 ;  /* 0x3f800000c2c27423 */ /* 0x000fe200000101c2 */
[-C--:B-1----:R-:W-:Y:S01]  /*3a70*/  HMMA.16816.F32.BF16 R4, R168, R176.reuse, R4 ;  /* 0x000000b0a804723c */ /* 0x082fe20000041804 */
[----:B------:R-:W-:Y:S04]  /*3a80*/  MUFU.EX2 R164, R164 ;  /* 0x000000a400a47308 */ /* 0x000fe80000000800 */
[--C-:B------:R-:W-:Y:S01]  /*3a90*/  FFMA.FTZ R166, R166, c[0x0][0x29c], -R251.reuse ;  /* 0x0000a700a6a67a23 */ /* 0x100fe200000108fb */
[C---:B------:R-:W-:Y:S01]  /*3aa0*/  FSEL R167, R192.reuse, -INF , P1 ;  /* 0xff800000c0a77808 */ /* 0x040fe20000800000 */
[----:B------:R-:W-:Y:S01]  /*3ab0*/  FFMA.FTZ R192, -R192, R192, 1 ;  /* 0x3f800000c0c07423 */ /* 0x000fe200000101c0 */
[C---:B------:R-:W-:Y:S03]  /*3ac0*/  HMMA.16816.F32.BF16 R8, R184.reuse, R176, R8 ;  /* 0x000000b0b808723c */ /* 0x040fe60000041808 */
[----:B------:R-:W-:Y:S01]  /*3ad0*/  MUFU.EX2 R166, R166 ;  /* 0x000000a600a67308 */ /* 0x000fe20000000800 */
[----:B------:R-:W-:Y:S02]  /*3ae0*/  ISETP.GT.AND P1, PT, R237, 0x1, PT ;  /* 0x00000001ed00780c */ /* 0x000fe40003f24270 */
[C---:B------:R-:W-:Y:S01]  /*3af0*/  FSEL R175, R224.reuse, -INF , P3 ;  /* 0xff800000e0af7808 */ /* 0x040fe20001800000 */
[----:B------:R-:W-:Y:S01]  /*3b00*/  FFMA.FTZ R224, -R224, R224, 1 ;  /* 0x3f800000e0e07423 */ /* 0x000fe200000101e0 */
[-C--:B------:R-:W-:Y:S04]  /*3b10*/  HMMA.16816.F32.BF16 R12, R184, R178.reuse, R12 ;  /* 0x000000b2b80c723c */ /* 0x080fe8000004180c */
[C---:B------:R-:W-:Y:S01]  /*3b20*/  FSEL R174, R195.reuse, -INF , P1 ;  /* 0xff800000c3ae7808 */ /* 0x040fe20000800000 */
[----:B------:R-:W-:Y:S01]  /*3b30*/  FFMA.FTZ R195, -R195, R195, 1 ;  /* 0x3f800000c3c37423 */ /* 0x000fe200000101c3 */
[C---:B------:R-:W-:Y:S01]  /*3b40*/  FSEL R173, R197.reuse, -INF , P1 ;  /* 0xff800000c5ad7808 */ /* 0x040fe20000800000 */
[----:B------:R-:W-:Y:S01]  /*3b50*/  FFMA.FTZ R197, -R197, R197, 1 ;  /* 0x3f800000c5c57423 */ /* 0x000fe200000101c5 */
[C---:B------:R-:W-:Y:S01]  /*3b60*/  HMMA.16816.F32.BF16 R16, R168.reuse, R178, R16 ;  /* 0x000000b2a810723c */ /* 0x040fe20000041810 */
[----:B------:R-:W-:Y:S03]  /*3b70*/  MUFU.EX2 R165, R165 ;  /* 0x000000a500a57308 */ /* 0x000fe60000000800 */
[C---:B------:R-:W-:Y:S01]  /*3b80*/  FSEL R172, R201.reuse, -INF , P1 ;  /* 0xff800000c9ac7808 */ /* 0x040fe20000800000 */
[----:B------:R-:W-:Y:S01]  /*3b90*/  FFMA.FTZ R201, -R201, R201, 1 ;  /* 0x3f800000c9c97423 */ /* 0x000fe200000101c9 */
[----:B------:R-:W-:Y:S01]  /*3ba0*/  FSEL R176, R223, -INF , P4 ;  /* 0xff800000dfb07808 */ /* 0x000fe20002000000 */
[--C-:B------:R-:W-:Y:S01]  /*3bb0*/  FFMA.FTZ R174, R174, c[0x0][0x29c], -R251.reuse ;  /* 0x0000a700aeae7a23 */ /* 0x100fe200000108fb */
[-C--:B--2---:R-:W-:Y:S04]  /*3bc0*/  HMMA.16816.F32.BF16 R20, R168, R180.reuse, R20 ;  /* 0x000000b4a814723c */ /* 0x084fe80000041814 */
[----:B------:R-:W-:Y:S01]  /*3bd0*/  FFMA.FTZ R176, R176, c[0x0][0x29c], -R252 ;  /* 0x0000a700b0b07a23 */ /* 0x000fe200000108fc */
[----:B------:R-:W-:Y:S01]  /*3be0*/  MUFU.EX2 R174, R174 ;  /* 0x000000ae00ae7308 */ /* 0x000fe20000000800 */
[----:B------:R-:W-:Y:S01]  /*3bf0*/  FFMA.FTZ R173, R173, c[0x0][0x29c], -R250 ;  /* 0x0000a700adad7a23 */ /* 0x000fe200000108fa */
[----:B------:R-:W-:Y:S01]  /*3c00*/  FSEL R179, R193, -INF , P1 ;  /* 0xff800000c1b37808 */ /* 0x000fe20000800000 */
[C---:B------:R-:W-:Y:S04]  /*3c10*/  HMMA.16816.F32.BF16 R24, R184.reuse, R180, R24 ;  /* 0x000000b4b818723c */ /* 0x040fe80000041818 */
[----:B------:R-:W-:Y:S01]  /*3c20*/  ISETP.GT.AND P1, PT, R237, 0x61, PT ;  /* 0x00000061ed00780c */ /* 0x000fe20003f24270 */
[----:B------:R-:W-:Y:S01]  /*3c30*/  FFMA.FTZ R193, -R193, R193, 1 ;  /* 0x3f800000c1c17423 */ /* 0x000fe200000101c1 */
[----:B------:R-:W-:Y:S01]  /*3c40*/  FSEL R178, R219, -INF , P6 ;  /* 0xff800000dbb27808 */ /* 0x000fe20003000000 */
[----:B------:R-:W-:Y:S01]  /*3c50*/  MUFU.EX2 R173, R173 ;  /* 0x000000ad00ad7308 */ /* 0x000fe20000000800 */
[-C--:B------:R-:W-:Y:S04]  /*3c60*/  HMMA.16816.F32.BF16 R28, R184, R182.reuse, R28 ;  /* 0x000000b6b81c723c */ /* 0x080fe8000004181c */
[--C-:B------:R-:W-:Y:S01]  /*3c70*/  FFMA.FTZ R178, R178, c[0x0][0x29c], -R252.reuse ;  /* 0x0000a700b2b27a23 */ /* 0x100fe200000108fc */
[----:B------:R-:W-:Y:S01]  /*3c80*/  FSEL R181, R207, -INF , P1 ;  /* 0xff800000cfb57808 */ /* 0x000fe20000800000 */
[--C-:B------:R-:W-:Y:S01]  /*3c90*/  FFMA.FTZ R180, R167, c[0x0][0x29c], -R252.reuse ;  /* 0x0000a700a7b47a23 */ /* 0x100fe200000108fc */
[----:B------:R-:W-:Y:S01]  /*3ca0*/  FSEL R186, R203, -INF , P5 ;  /* 0xff800000cbba7808 */ /* 0x000fe20002800000 */
[----:B------:R-:W-:Y:S01]  /*3cb0*/  HMMA.16816.F32.BF16 R32, R168, R182, R32 ;  /* 0x000000b6a820723c */ /* 0x000fe20000041820 */
[----:B------:R-:W-:Y:S03]  /*3cc0*/  MUFU.EX2 R176, R176 ;  /* 0x000000b000b07308 */ /* 0x000fe60000000800 */
[----:B------:R-:W-:Y:S01]  /*3cd0*/  FSEL R185, R221, -INF , P6 ;  /* 0xff800000ddb97808 */ /* 0x000fe20003000000 */
[--C-:B------:R-:W-:Y:S01]  /*3ce0*/  FFMA.FTZ R179, R179, c[0x0][0x29c], -R252.reuse ;  /* 0x0000a700b3b37a23 */ /* 0x100fe200000108fc */
[----:B------:R-:W-:Y:S01]  /*3cf0*/  FSEL R177, R220, -INF , P5 ;  /* 0xff800000dcb17808 */ /* 0x000fe20002800000 */
[----:B------:R-:W-:Y:S01]  /*3d00*/  FFMA.FTZ R219, -R219, R219, 1 ;  /* 0x3f800000dbdb7423 */ /* 0x000fe200000101db */
[----:B------:R-:W-:Y:S01]  /*3d10*/  FSEL R182, R100, -INF , P1 ;  /* 0xff80000064b67808 */ /* 0x000fe20000800000 */
[--C-:B------:R-:W-:Y:S02]  /*3d20*/  FFMA.FTZ R185, R185, c[0x0][0x29c], -R251.reuse ;  /* 0x0000a700b9b97a23 */ /* 0x100fe400000108fb */
[----:B------:R-:W1:Y:S01]  /*3d30*/  MUFU.EX2 R178, R178 ;  /* 0x000000b200b27308 */ /* 0x000e620000000800 */
[----:B------:R-:W-:Y:S01]  /*3d40*/  FSEL R171, R222, -INF , P5 ;  /* 0xff800000deab7808 */ /* 0x000fe20002800000 */
[--C-:B------:R-:W-:Y:S01]  /*3d50*/  FFMA.FTZ R177, R177, c[0x0][0x29c], -R252.reuse ;  /* 0x0000a700b1b17a23 */ /* 0x100fe200000108fc */
[----:B------:R-:W-:Y:S01]  /*3d60*/  FSEL R170, R242, -INF , P4 ;  /* 0xff800000f2aa7808 */ /* 0x000fe20002000000 */
[----:B------:R-:W-:Y:S01]  /*3d70*/  FFMA.FTZ R220, -R220, R220, 1 ;  /* 0x3f800000dcdc7423 */ /* 0x000fe200000101dc */
[----:B------:R-:W-:Y:S01]  /*3d80*/  FSEL R169, R243, -INF , P3 ;  /* 0xff800000f3a97808 */ /* 0x000fe20001800000 */
[--C-:B------:R-:W-:Y:S01]  /*3d90*/  FFMA.FTZ R171, R171, c[0x0][0x29c], -R251.reuse ;  /* 0x0000a700abab7a23 */ /* 0x100fe200000108fb */
[----:B------:R-:W-:Y:S01]  /*3da0*/  FSEL R168, R205, -INF , P2 ;  /* 0xff800000cda87808 */ /* 0x000fe20001000000 */
[--C-:B------:R-:W-:Y:S01]  /*3db0*/  FFMA.FTZ R170, R170, c[0x0][0x29c], -R251.reuse ;  /* 0x0000a700aaaa7a23 */ /* 0x100fe200000108fb */
[----:B------:R-:W-:Y:S01]  /*3dc0*/  FSEL R184, R206, -INF , P2 ;  /* 0xff800000ceb87808 */ /* 0x000fe20001000000 */
[--C-:B------:R-:W-:Y:S01]  /*3dd0*/  FFMA.FTZ R169, R169, c[0x0][0x29c], -R251.reuse ;  /* 0x0000a700a9a97a23 */ /* 0x100fe200000108fb */
[----:B------:R-:W2:Y:S01]  /*3de0*/  MUFU.EX2 R179, R179 ;  /* 0x000000b300b37308 */ /* 0x000ea20000000800 */
[--C-:B------:R-:W-:Y:S01]  /*3df0*/  FFMA.FTZ R168, R168, c[0x0][0x29c], -R251.reuse ;  /* 0x0000a700a8a87a23 */ /* 0x100fe200000108fb */
[----:B------:R-:W-:Y:S01]  /*3e00*/  FSEL R187, R244, -INF , P4 ;  /* 0xff800000f4bb7808 */ /* 0x000fe20002000000 */
[----:B------:R-:W-:Y:S01]  /*3e10*/  FFMA.FTZ R251, R182, c[0x0][0x29c], -R251 ;  /* 0x0000a700b6fb7a23 */ /* 0x000fe200000108fb */
[----:B------:R-:W-:Y:S01]  /*3e20*/  FSEL R183, R246, -INF , P4 ;  /* 0xff800000f6b77808 */ /* 0x000fe20002000000 */
[----:B------:R-:W3:Y:S01]  /*3e30*/  LDS R182, [R189+0x20280] ;  /* 0x02028000bdb67984 */ /* 0x000ee20000000800 */
[--C-:B------:R-:W-:Y:S01]  /*3e40*/  FFMA.FTZ R167, R184, c[0x0][0x29c], -R252.reuse ;  /* 0x0000a700b8a77a23 */ /* 0x100fe200000108fc */
[----:B------:R-:W-:Y:S01]  /*3e50*/  FSEL R184, R202, -INF , P6 ;  /* 0xff800000cab87808 */ /* 0x000fe20003000000 */
[--C-:B------:R-:W-:Y:S02]  /*3e60*/  FFMA.FTZ R175, R175, c[0x0][0x29c], -R252.reuse ;  /* 0x0000a700afaf7a23 */ /* 0x100fe400000108fc */
[----:B------:R-:W4:Y:S01]  /*3e70*/  MUFU.EX2 R180, R180 ;  /* 0x000000b400b47308 */ /* 0x000f220000000800 */
[----:B------:R-:W-:Y:S01]  /*3e80*/  FFMA.FTZ R252, R181, c[0x0][0x29c], -R252 ;  /* 0x0000a700b5fc7a23 */ /* 0x000fe200000108fc */
[----:B------:R-:W-:Y:S01]  /*3e90*/  FSEL R181, R199, -INF , P6 ;  /* 0xff800000c7b57808 */ /* 0x000fe20003000000 */
[--C-:B------:R-:W-:Y:S01]  /*3ea0*/  FFMA.FTZ R184, R184, c[0x0][0x29c], -R250.reuse ;  /* 0x0000a700b8b87a23 */ /* 0x100fe200000108fa */
[----:B------:R-:W-:Y:S01]  /*3eb0*/  LOP3.LUT P6, RZ, R225, 0x20, RZ, 0xc0, !PT ;  /* 0x00000020e1ff7812 */ /* 0x000fe200078cc0ff */
[----:B------:R-:W-:Y:S02]  /*3ec0*/  FFMA.FTZ R187, R187, c[0x0][0x29c], -R250 ;  /* 0x0000a700bbbb7a23 */ /* 0x000fe400000108fa */
[--C-:B------:R-:W-:Y:S02]  /*3ed0*/  FFMA.FTZ R172, R172, c[0x0][0x29c], -R191.reuse ;  /* 0x0000a700acac7a23 */ /* 0x100fe400000108bf */
[--C-:B------:R-:W-:Y:S01]  /*3ee0*/  FFMA.FTZ R181, R181, c[0x0][0x29c], -R191.reuse ;  /* 0x0000a700b5b57a23 */ /* 0x100fe200000108bf */
[----:B------:R-:W1:Y:S01]  /*3ef0*/  MUFU.EX2 R177, R177 ;  /* 0x000000b100b17308 */ /* 0x000e620000000800 */
[--C-:B------:R-:W-:Y:S02]  /*3f00*/  FFMA.FTZ R186, R186, c[0x0][0x29c], -R191.reuse ;  /* 0x0000a700baba7a23 */ /* 0x100fe400000108bf */
[--C-:B------:R-:W-:Y:S02]  /*3f10*/  FFMA.FTZ R183, R183, c[0x0][0x29c], -R191.reuse ;  /* 0x0000a700b7b77a23 */ /* 0x100fe400000108bf */
        /* <DEDUP_REMOVED lines=9> */
[----:B------:R-:W4:Y:S01]  /*3fb0*/  MUFU.EX2 R185, R185 ;  /* 0x000000b900b97308 */ /* 0x000f220000000800 */
[----:B------:R-:W-:Y:S02]  /*3fc0*/  FFMA.FTZ R207, -R207, R207, 1 ;  /* 0x3f800000cfcf7423 */ /* 0x000fe400000101cf */
[----:B------:R-:W-:Y:S02]  /*3fd0*/  FFMA.FTZ R206, -R206, R206, 1 ;  /* 0x3f800000cece7423 */ /* 0x000fe400000101ce */
[--C-:B---3--:R-:W-:Y:S02]  /*3fe0*/  FADD.FTZ R16, R16, -R182.reuse ;  /* 0x800000b610107221 */ /* 0x108fe40000010000 */
[--C-:B------:R-:W-:Y:S02]  /*3ff0*/  FADD.FTZ R5, R5, -R182.reuse ;  /* 0x800000b605057221 */ /* 0x100fe40000010000 */
[----:B-1----:R-:W-:Y:S01]  /*4000*/  FMUL.FTZ R16, R178, R16 ;  /* 0x00000010b2107220 */ /* 0x002fe20000410000 */
[----:B------:R-:W1:Y:S01]  /*4010*/  MUFU.EX2 R172, R172 ;  /* 0x000000ac00ac7308 */ /* 0x000e620000000800 */
[C---:B--2---:R-:W-:Y:S01]  /*4020*/  FMUL.FTZ R5, R179.reuse, R5 ;  /* 0x00000005b3057220 */ /* 0x044fe20000410000 */
[----:B----4-:R-:W-:Y:S01]  /*4030*/  F2FP.BF16.PACK_AB R179, R179, R180 ;  /* 0x000000b4b3b3723e */ /* 0x010fe200000010ff */
[--C-:B------:R-:W-:Y:S02]  /*4040*/  FADD.FTZ R4, R4, -R182.reuse ;  /* 0x800000b604047221 */ /* 0x100fe40000010000 */
[--C-:B------:R-:W-:Y:S02]  /*4050*/  FADD.FTZ R17, R17, -R182.reuse ;  /* 0x800000b611117221 */ /* 0x100fe40000010000 */
[----:B------:R-:W-:Y:S01]  /*4060*/  FMUL.FTZ R5, R5, R193 ;  /* 0x000000c105057220 */ /* 0x000fe20000410000 */
[----:B------:R-:W-:Y:S01]  /*4070*/  FSEL R193, R245, -INF , P3 ;  /* 0xff800000f5c17808 */ /* 0x000fe20001800000 */
[----:B------:R-:W-:Y:S01]  /*4080*/  FMUL.FTZ R16, R16, R219 ;  /* 0x000000db10107220 */ /* 0x000fe20000410000 */
[----:B------:R-:W-:Y:S01]  /*4090*/  FSEL R219, R248, -INF , P2 ;  /* 0xff800000f8db7808 */ /* 0x000fe20001000000 */
[--C-:B------:R-:W-:Y:S01]  /*40a0*/  FADD.FTZ R20, R20, -R182.reuse ;  /* 0x800000b614147221 */ /* 0x100fe20000010000 */
[----:B------:R-:W-:Y:S01]  /*40b0*/  MUFU.EX2 R181, R181 ;  /* 0x000000b500b57308 */ /* 0x000fe20000000800 */
[--C-:B------:R-:W-:Y:S02]  /*40c0*/  FADD.FTZ R21, R21, -R182.reuse ;  /* 0x800000b615157221 */ /* 0x100fe40000010000 */
[--C-:B------:R-:W-:Y:S02]  /*40d0*/  FADD.FTZ R32, R32, -R182.reuse ;  /* 0x800000b620207221 */ /* 0x100fe40000010000 */
[----:B------:R-:W-:Y:S01]  /*40e0*/  FADD.FTZ R33, R33, -R182 ;  /* 0x800000b621217221 */ /* 0x000fe20000010000 */
[----:B------:R-:W-:Y:S01]  /*40f0*/  FSEL R182, R249, -INF , P1 ;  /* 0xff800000f9b67808 */ /* 0x000fe20000800000 */
[----:B------:R-:W-:Y:S02]  /*4100*/  FMUL.FTZ R4, R180, R4 ;  /* 0x00000004b4047220 */ /* 0x000fe40000410000 */
[----:B------:R-:W-:Y:S01]  /*4110*/  FMUL.FTZ R17, R177, R17 ;  /* 0x00000011b1117220 */ /* 0x000fe20000410000 */
[----:B------:R-:W-:Y:S01]  /*4120*/  MUFU.EX2 R186, R186 ;  /* 0x000000ba00ba7308 */ /* 0x000fe20000000800 */
[----:B------:R-:W-:Y:S01]  /*4130*/  FMUL.FTZ R4, R4, R192 ;  /* 0x000000c004047220 */ /* 0x000fe20000410000 */
[----:B------:R-:W-:Y:S01]  /*4140*/  FSEL R192, R247, -INF , P3 ;  /* 0xff800000f7c07808 */ /* 0x000fe20001800000 */
[----:B------:R-:W-:Y:S01]  /*4150*/  FMUL.FTZ R17, R17, R220 ;  /* 0x000000dc11117220 */ /* 0x000fe20000410000 */
[----:B------:R-:W-:Y:S01]  /*4160*/  MOV R220, R205 ;  /* 0x000000cd00dc7202 */ /* 0x000fe20000000f00 */
[--C-:B------:R-:W-:Y:S01]  /*4170*/  FFMA.FTZ R193, R193, c[0x0][0x29c], -R250.reuse ;  /* 0x0000a700c1c17a23 */ /* 0x100fe200000108fa */
[----:B------:R-:W-:Y:S01]  /*4180*/  FSEL R205, R188, -INF , P2 ;  /* 0xff800000bccd7808 */ /* 0x000fe20001000000 */
[--C-:B------:R-:W-:Y:S01]  /*4190*/  FFMA.FTZ R219, R219, c[0x0][0x29c], -R250.reuse ;  /* 0x0000a700dbdb7a23 */ /* 0x100fe200000108fa */
[----:B------:R-:W-:Y:S01]  /*41a0*/  F2FP.BF16.PACK_AB R4, R5, R4 ;  /* 0x000000040504723e */ /* 0x000fe200000010ff */
[----:B------:R-:W-:Y:S01]  /*41b0*/  FFMA.FTZ R250, R182, c[0x0][0x29c], -R250 ;  /* 0x0000a700b6fa7a23 */ /* 0x000fe200000108fa */
[----:B------:R-:W-:Y:S01]  /*41c0*/  FSEL R182, R190, -INF , P1 ;  /* 0xff800000beb67808 */ /* 0x000fe20000800000 */
[--C-:B------:R-:W-:Y:S01]  /*41d0*/  FFMA.FTZ R192, R192, c[0x0][0x29c], -R191.reuse ;  /* 0x0000a700c0c07a23 */ /* 0x100fe200000108bf */
[----:B------:R-:W2:Y:S01]  /*41e0*/  LDS R5, [R189+0x20300] ;  /* 0x02030000bd057984 */ /* 0x000ea20000000800 */
[--C-:B------:R-:W-:Y:S01]  /*41f0*/  FFMA.FTZ R205, R205, c[0x0][0x29c], -R191.reuse ;  /* 0x0000a700cdcd7a23 */ /* 0x100fe200000108bf */
[----:B------:R-:W3:Y:S01]  /*4200*/  MUFU.EX2 R184, R184 ;  /* 0x000000b800b87308 */ /* 0x000ee20000000800 */
[----:B------:R-:W-:Y:S01]  /*4210*/  FFMA.FTZ R191, R182, c[0x0][0x29c], -R191 ;  /* 0x0000a700b6bf7a23 */ /* 0x000fe200000108bf */
[----:B------:R-:W-:Y:S01]  /*4220*/  F2FP.BF16.PACK_AB R177, R177, R178 ;  /* 0x000000b2b1b1723e */ /* 0x000fe200000010ff */
[----:B------:R-:W4:Y:S01]  /*4230*/  LDS R182, [R189+0x202a0] ;  /* 0x0202a000bdb67984 */ /* 0x000f220000000800 */
[----:B------:R-:W-:Y:S01]  /*4240*/  F2FP.BF16.PACK_AB R16, R17, R16 ;  /* 0x000000101110723e */ /* 0x000fe200000010ff */
[----:B------:R-:W-:Y:S01]  /*4250*/  FMUL.FTZ R20, R176, R20 ;  /* 0x00000014b0147220 */ /* 0x000fe20000410000 */
[----:B------:R-:W-:Y:S01]  /*4260*/  PLOP3.LUT P1, PT, PT, PT, UP0, 0x80, 0x0 ;  /* 0x000000000000781c */ /* 0x000fe20003f2f008 */
[----:B------:R-:W1:Y:S01]  /*4270*/  LDS R189, [R189+0x20320] ;  /* 0x02032000bdbd7984 */ /* 0x000e620000000800 */
[----:B------:R-:W-:Y:S02]  /*4280*/  FFMA.FTZ R17, -R100, R100, 1 ;  /* 0x3f80000064117423 */ /* 0x000fe40000010164 */
[----:B------:R-:W-:Y:S01]  /*4290*/  MUFU.EX2 R169, R169 ;  /* 0x000000a900a97308 */ /* 0x000fe20000000800 */
[----:B------:R-:W-:Y:S01]  /*42a0*/  STS [R238], R179 ;  /* 0x000000b3ee007388 */ /* 0x000fe20000000800 */
[----:B------:R-:W-:Y:S02]  /*42b0*/  FMUL.FTZ R20, R20, R223 ;  /* 0x000000df14147220 */ /* 0x000fe40000410000 */
[----:B------:R-:W-:Y:S01]  /*42c0*/  FFMA.FTZ R245, -R245, R245, 1 ;  /* 0x3f800000f5f57423 */ /* 0x000fe200000101f5 */
[----:B------:R1:W5:Y:S01]  /*42d0*/  LDL.LU R100, [R1+0x4] ;  /* 0x0000040001647983 */ /* 0x0003620000300800 */
[----:B------:R-:W-:Y:S02]  /*42e0*/  FFMA.FTZ R247, -R247, R247, 1 ;  /* 0x3f800000f7f77423 */ /* 0x000fe400000101f7 */
[----:B------:R-:W-:Y:S02]  /*42f0*/  FFMA.FTZ R244, -R244, R244, 1 ;  /* 0x3f800000f4f47423 */ /* 0x000fe400000101f4 */
[----:B------:R-:W1:Y:S01]  /*4300*/  MUFU.EX2 R175, R175 ;  /* 0x000000af00af7308 */ /* 0x000e620000000800 */
[----:B------:R-:W-:Y:S02]  /*4310*/  FFMA.FTZ R246, -R246, R246, 1 ;  /* 0x3f800000f6f67423 */ /* 0x000fe400000101f6 */
[----:B------:R-:W-:Y:S02]  /*4320*/  FFMA.FTZ R188, -R188, R188, 1 ;  /* 0x3f800000bcbc7423 */ /* 0x000fe400000101bc */
[----:B------:R-:W-:Y:S02]  /*4330*/  FFMA.FTZ R190, -R190, R190, 1 ;  /* 0x3f800000bebe7423 */ /* 0x000fe400000101be */
[----:B------:R-:W-:Y:S02]  /*4340*/  FFMA.FTZ R249, -R249, R249, 1 ;  /* 0x3f800000f9f97423 */ /* 0x000fe400000101f9 */
[----:B------:R-:W-:Y:S01]  /*4350*/  FFMA.FTZ R248, -R248, R248, 1 ;  /* 0x3f800000f8f87423 */ /* 0x000fe200000101f8 */
[----:B------:R-:W1:Y:S01]  /*4360*/  MUFU.EX2 R170, R170 ;  /* 0x000000aa00aa7308 */ /* 0x000e620000000800 */
[--C-:B--2---:R-:W-:Y:S02]  /*4370*/  FADD.FTZ R8, R8, -R5.reuse ;  /* 0x8000000508087221 */ /* 0x104fe40000010000 */
[--C-:B------:R-:W-:Y:S07]  /*4380*/  FADD.FTZ R9, R9, -R5.reuse ;  /* 0x8000000509097221 */ /* 0x100fee0000010000 */
[----:B------:R-:W-:Y:S01]  /*4390*/  MUFU.EX2 R167, R167 ;  /* 0x000000a700a77308 */ /* 0x000fe20000000800 */
[--C-:B------:R-:W-:Y:S02]  /*43a0*/  FADD.FTZ R12, R12, -R5.reuse ;  /* 0x800000050c0c7221 */ /* 0x100fe40000010000 */
[--C-:B----4-:R-:W-:Y:S02]  /*43b0*/  FADD.FTZ R6, R6, -R182.reuse ;  /* 0x800000b606067221 */ /* 0x110fe40000010000 */
[--C-:B------:R-:W-:Y:S02]  /*43c0*/  FADD.FTZ R18, R18, -R182.reuse ;  /* 0x800000b612127221 */ /* 0x100fe40000010000 */
[----:B------:R-:W-:Y:S01]  /*43d0*/  FMUL.FTZ R6, R166, R6 ;  /* 0x00000006a6067220 */ /* 0x000fe20000410000 */
[----:B------:R-:W-:Y:S01]  /*43e0*/  F2FP.BF16.PACK_AB R166, R174, R166 ;  /* 0x000000a6aea6723e */ /* 0x000fe200000010ff */
[----:B------:R-:W-:Y:S01]  /*43f0*/  FMUL.FTZ R18, R185, R18 ;  /* 0x00000012b9127220 */ /* 0x000fe20000410000 */
[----:B------:R-:W-:Y:S01]  /*4400*/  F2FP.BF16.PACK_AB R185, R171, R185 ;  /* 0x000000b9abb9723e */ /* 0x000fe200000010ff */
[--C-:B------:R-:W-:Y:S01]  /*4410*/  FADD.FTZ R13, R13, -R5.reuse ;  /* 0x800000050d0d7221 */ /* 0x100fe20000010000 */
[----:B------:R-:W-:Y:S01]  /*4420*/  MUFU.EX2 R252, R252 ;  /* 0x000000fc00fc7308 */ /* 0x000fe20000000800 */
[----:B------:R-:W-:Y:S01]  /*4430*/  STS [R238+0x400], R166 ;  /* 0x000400a6ee007388 */ /* 0x000fe20000000800 */
[--C-:B------:R-:W-:Y:S02]  /*4440*/  FADD.FTZ R24, R24, -R5.reuse ;  /* 0x8000000518187221 */ /* 0x100fe40000010000 */
[--C-:B------:R-:W-:Y:S01]  /*4450*/  FADD.FTZ R25, R25, -R5.reuse ;  /* 0x8000000519197221 */ /* 0x100fe20000010000 */
[----:B------:R-:W-:Y:S01]  /*4460*/  STS [R239], R177 ;  /* 0x000000b1ef007388 */ /* 0x000fe20000000800 */
[--C-:B------:R-:W-:Y:S02]  /*4470*/  FADD.FTZ R28, R28, -R5.reuse ;  /* 0x800000051c1c7221 */ /* 0x100fe40000010000 */
[----:B------:R-:W-:Y:S01]  /*4480*/  FADD.FTZ R29, R29, -R5 ;  /* 0x800000051d1d7221 */ /* 0x000fe20000010000 */
[----:B-1----:R-:W-:Y:S01]  /*4490*/  F2FP.BF16.PACK_AB R5, R172, R164 ;  /* 0x000000a4ac05723e */ /* 0x002fe200000010ff */
[----:B------:R-:W-:Y:S01]  /*44a0*/  STS [R239+0x400], R185 ;  /* 0x000400b9ef007388 */ /* 0x000fe20000000800 */
[----:B------:R-:W1:Y:S01]  /*44b0*/  MUFU.EX2 R168, R168 ;  /* 0x000000a800a87308 */ /* 0x000e620000000800 */
[----:B------:R-:W-:Y:S02]  /*44c0*/  FMUL.FTZ R9, R173, R9 ;  /* 0x00000009ad097220 */ /* 0x000fe40000410000 */
[----:B------:R2:W-:Y:S01]  /*44d0*/  STS [R238+0x1400], R5 ;  /* 0x00140005ee007388 */ /* 0x0005e20000000800 */
[----:B------:R-:W-:Y:S01]  /*44e0*/  FMUL.FTZ R8, R165, R8 ;  /* 0x00000008a5087220 */ /* 0x000fe20000410000 */
[----:B------:R-:W-:Y:S01]  /*44f0*/  F2FP.BF16.PACK_AB R165, R173, R165 ;  /* 0x000000a5ada5723e */ /* 0x000fe200000010ff */
[----:B------:R-:W-:Y:S02]  /*4500*/  FMUL.FTZ R9, R9, R197 ;  /* 0x000000c509097220 */ /* 0x000fe40000410000 */
[----:B------:R-:W-:Y:S02]  /*4510*/  FMUL.FTZ R8, R8, R196 ;  /* 0x000000c408087220 */ /* 0x000fe40000410000 */
[----:B------:R-:W4:Y:S01]  /*4520*/  MUFU.EX2 R251, R251 ;  /* 0x000000fb00fb7308 */ /* 0x000f220000000800 */
[--C-:B------:R-:W-:Y:S01]  /*4530*/  FADD.FTZ R22, R22, -R182.reuse ;  /* 0x800000b616167221 */ /* 0x100fe20000010000 */
[----:B------:R-:W-:Y:S01]  /*4540*/  STS [R238+0x1000], R165 ;  /* 0x001000a5ee007388 */ /* 0x000fe20000000800 */
[----:B------:R-:W-:Y:S01]  /*4550*/  F2FP.BF16.PACK_AB R8, R9, R8 ;  /* 0x000000080908723e */ /* 0x000fe200000010ff */
[----:B---3--:R-:W-:Y:S01]  /*4560*/  FMUL.FTZ R12, R184, R12 ;  /* 0x0000000cb80c7220 */ /* 0x008fe20000410000 */
[----:B------:R-:W-:Y:S01]  /*4570*/  F2FP.BF16.PACK_AB R184, R204, R184 ;  /* 0x000000b8ccb8723e */ /* 0x000fe200000010ff */
[--C-:B------:R-:W-:Y:S01]  /*4580*/  FADD.FTZ R34, R34, -R182.reuse ;  /* 0x800000b622227221 */ /* 0x100fe20000010000 */
[----:B------:R-:W-:Y:S01]  /*4590*/  F2FP.BF16.PACK_AB R9, R186, R181 ;  /* 0x000000b5ba09723e */ /* 0x000fe200000010ff */
[C---:B------:R-:W-:Y:S01]  /*45a0*/  FMUL.FTZ R21, R175.reuse, R21 ;  /* 0x00000015af157220 */ /* 0x040fe20000410000 */
[----:B------:R-:W-:Y:S01]  /*45b0*/  F2FP.BF16.PACK_AB R175, R175, R176 ;  /* 0x000000b0afaf723e */ /* 0x000fe200000010ff */
[----:B------:R-:W-:Y:S01]  /*45c0*/  MUFU.EX2 R183, R183 ;  /* 0x000000b700b77308 */ /* 0x000fe20000000800 */
[----:B------:R-:W-:Y:S01]  /*45d0*/  FMUL.FTZ R22, R170, R22 ;  /* 0x00000016aa167220 */ /* 0x000fe20000410000 */
[----:B------:R-:W-:Y:S01]  /*45e0*/  F2FP.BF16.PACK_AB R170, R169, R170 ;  /* 0x000000aaa9aa723e */ /* 0x000fe200000010ff */
[----:B------:R-:W-:Y:S01]  /*45f0*/  STS [R239+0x1000], R184 ;  /* 0x001000b8ef007388 */ /* 0x000fe20000000800 */
[----:B-1----:R-:W-:Y:S02]  /*4600*/  FMUL.FTZ R34, R168, R34 ;  /* 0x00000022a8227220 */ /* 0x002fe40000410000 */
[----:B------:R-:W-:Y:S01]  /*4610*/  FMUL.FTZ R32, R167, R32 ;  /* 0x00000020a7207220 */ /* 0x000fe20000410000 */
[----:B------:R-:W-:Y:S01]  /*4620*/  STS [R239+0x1400], R9 ;  /* 0x00140009ef007388 */ /* 0x000fe20000000800 */
[----:B------:R-:W-:Y:S01]  /*4630*/  F2FP.BF16.PACK_AB R167, R252, R167 ;  /* 0x000000a7fca7723e */ /* 0x000fe200000010ff */
[--C-:B------:R-:W-:Y:S01]  /*4640*/  FADD.FTZ R7, R7, -R182.reuse ;  /* 0x800000b607077221 */ /* 0x100fe20000010000 */
[----:B------:R-:W2:Y:S01]  /*4650*/  MUFU.EX2 R192, R192 ;  /* 0x000000c000c07308 */ /* 0x000ea20000000800 */
[----:B------:R-:W-:Y:S01]  /*4660*/  STS [R238+0x2000], R175 ;  /* 0x002000afee007388 */ /* 0x000fe20000000800 */
[--C-:B------:R-:W-:Y:S01]  /*4670*/  FADD.FTZ R19, R19, -R182.reuse ;  /* 0x800000b613137221 */ /* 0x100fe20000010000 */
[----:B----4-:R-:W-:Y:S02]  /*4680*/  F2FP.BF16.PACK_AB R168, R251, R168 ;  /* 0x000000a8fba8723e */ /* 0x010fe400000010ff */
[----:B------:R-:W-:Y:S01]  /*4690*/  STS [R238+0x2400], R170 ;  /* 0x002400aaee007388 */ /* 0x000fe20000000800 */
[----:B------:R-:W-:Y:S02]  /*46a0*/  FMUL.FTZ R7, R174, R7 ;  /* 0x00000007ae077220 */ /* 0x000fe40000410000 */
[----:B------:R-:W-:Y:S01]  /*46b0*/  FMUL.FTZ R6, R6, R194 ;  /* 0x000000c206067220 */ /* 0x000fe20000410000 */
[----:B------:R-:W-:Y:S01]  /*46c0*/  STS [R239+0x2000], R167 ;  /* 0x002000a7ef007388 */ /* 0x000fe20000000800 */
[----:B------:R-:W-:Y:S01]  /*46d0*/  MUFU.EX2 R193, R193 ;  /* 0x000000c100c17308 */ /* 0x000fe20000000800 */
[----:B------:R-:W-:Y:S02]  /*46e0*/  FMUL.FTZ R7, R7, R195 ;  /* 0x000000c307077220 */ /* 0x000fe40000410000 */
[----:B------:R-:W-:Y:S01]  /*46f0*/  STS [R239+0x2400], R168 ;  /* 0x002400a8ef007388 */ /* 0x000fe20000000800 */
[----:B------:R-:W-:Y:S02]  /*4700*/  FMUL.FTZ R19, R171, R19 ;  /* 0x00000013ab137220 */ /* 0x000fe40000410000 */
[--C-:B------:R-:W-:Y:S01]  /*4710*/  FADD.FTZ R10, R10, -R189.reuse ;  /* 0x800000bd0a0a7221 */ /* 0x100fe20000010000 */
[----:B------:R-:W-:Y:S01]  /*4720*/  F2FP.BF16.PACK_AB R6, R7, R6 ;  /* 0x000000060706723e */ /* 0x000fe200000010ff */
[--C-:B------:R-:W-:Y:S02]  /*4730*/  FADD.FTZ R11, R11, -R189.reuse ;  /* 0x800000bd0b0b7221 */ /* 0x100fe40000010000 */
[----:B------:R-:W1:Y:S01]  /*4740*/  MUFU.EX2 R187, R187 ;  /* 0x000000bb00bb7308 */ /* 0x000e620000000800 */
[----:B------:R-:W-:Y:S01]  /*4750*/  FMUL.FTZ R19, R19, R222 ;  /* 0x000000de13137220 */ /* 0x000fe20000410000 */
[----:B------:R-:W-:Y:S01]  /*4760*/  SHF.L.U32 R222, R218, 0x1, RZ ;  /* 0x00000001dade7819 */ /* 0x000fe200000006ff */
[----:B------:R-:W-:Y:S01]  /*4770*/  FMUL.FTZ R10, R164, R10 ;  /* 0x0000000aa40a7220 */ /* 0x000fe20000410000 */
[----:B--2---:R-:W-:Y:S01]  /*4780*/  F2FP.BF16.PACK_AB R5, R192, R183 ;  /* 0x000000b7c005723e */ /* 0x004fe200000010ff */
[--C-:B------:R-:W-:Y:S02]  /*4790*/  FADD.FTZ R14, R14, -R189.reuse ;  /* 0x800000bd0e0e7221 */ /* 0x100fe40000010000 */
[----:B------:R-:W-:Y:S02]  /*47a0*/  FMUL.FTZ R11, R172, R11 ;  /* 0x0000000bac0b7220 */ /* 0x000fe40000410000 */
[----:B------:R2:W-:Y:S01]  /*47b0*/  STS [R238+0x3400], R5 ;  /* 0x00340005ee007388 */ /* 0x0005e20000000800 */
[----:B------:R-:W-:Y:S01]  /*47c0*/  MUFU.EX2 R191, R191 ;  /* 0x000000bf00bf7308 */ /* 0x000fe20000000800 */
[--C-:B------:R-:W-:Y:S02]  /*47d0*/  FADD.FTZ R15, R15, -R189.reuse ;  /* 0x800000bd0f0f7221 */ /* 0x100fe40000010000 */
[----:B------:R-:W-:Y:S01]  /*47e0*/  FMUL.FTZ R18, R18, R221 ;  /* 0x000000dd12127220 */ /* 0x000fe20000410000 */
[----:B------:R-:W-:Y:S01]  /*47f0*/  MOV R221, 0x20 ;  /* 0x0000002000dd7802 */ /* 0x000fe20000000f00 */
[--C-:B------:R-:W-:Y:S02]  /*4800*/  FADD.FTZ R23, R23, -R182.reuse ;  /* 0x800000b617177221 */ /* 0x100fe40000010000 */
[----:B------:R-:W-:Y:S01]  /*4810*/  FMUL.FTZ R14, R181, R14 ;  /* 0x0000000eb50e7220 */ /* 0x000fe20000410000 */
[----:B------:R-:W-:Y:S01]  /*4820*/  F2FP.BF16.PACK_AB R18, R19, R18 ;  /* 0x000000121312723e */ /* 0x000fe200000010ff */
[----:B------:R-:W-:Y:S01]  /*4830*/  FMUL.FTZ R15, R186, R15 ;  /* 0x0000000fba0f7220 */ /* 0x000fe20000410000 */
[----:B------:R-:W3:Y:S01]  /*4840*/  MUFU.EX2 R219, R219 ;  /* 0x000000db00db7308 */ /* 0x000ee20000000800 */
[----:B------:R-:W-:Y:S01]  /*4850*/  FMUL.FTZ R10, R10, R200 ;  /* 0x000000c80a0a7220 */ /* 0x000fe20000410000 */
[----:B------:R-:W-:Y:S01]  /*4860*/  SEL R221, R221, 0xffffffe0, !P0 ;  /* 0xffffffe0dddd7807 */ /* 0x000fe20004000000 */
[----:B------:R-:W-:Y:S02]  /*4870*/  FMUL.FTZ R11, R11, R201 ;  /* 0x000000c90b0b7220 */ /* 0x000fe40000410000 */
[----:B-1----:R-:W-:Y:S01]  /*4880*/  FMUL.FTZ R24, R187, R24 ;  /* 0x00000018bb187220 */ /* 0x002fe20000410000 */
[----:B------:R-:W-:Y:S01]  /*4890*/  F2FP.BF16.PACK_AB R187, R193, R187 ;  /* 0x000000bbc1bb723e */ /* 0x000fe200000010ff */
[----:B------:R-:W-:Y:S01]  /*48a0*/  FMUL.FTZ R13, R204, R13 ;  /* 0x0000000dcc0d7220 */ /* 0x000fe20000410000 */
[----:B------:R-:W-:Y:S01]  /*48b0*/  F2FP.BF16.PACK_AB R10, R11, R10 ;  /* 0x0000000a0b0a723e */ /* 0x000fe200000010ff */
[----:B------:R-:W-:Y:S01]  /*48c0*/  FMUL.FTZ R23, R169, R23 ;  /* 0x00000017a9177220 */ /* 0x000fe20000410000 */
[----:B------:R-:W1:Y:S01]  /*48d0*/  MUFU.EX2 R250, R250 ;  /* 0x000000fa00fa7308 */ /* 0x000e620000000800 */
[----:B------:R-:W-:Y:S01]  /*48e0*/  STS [R238+0x3000], R187 ;  /* 0x003000bbee007388 */ /* 0x000fe20000000800 */
[----:B------:R-:W-:Y:S02]  /*48f0*/  FADD.FTZ R35, R35, -R182 ;  /* 0x800000b623237221 */ /* 0x000fe40000010000 */
[----:B------:R-:W-:Y:S02]  /*4900*/  FMUL.FTZ R12, R12, R202 ;  /* 0x000000ca0c0c7220 */ /* 0x000fe40000410000 */
[----:B------:R-:W-:Y:S02]  /*4910*/  FMUL.FTZ R13, R13, R198 ;  /* 0x000000c60d0d7220 */ /* 0x000fe40000410000 */
[----:B------:R-:W-:Y:S02]  /*4920*/  FMUL.FTZ R14, R14, R199 ;  /* 0x000000c70e0e7220 */ /* 0x000fe40000410000 */
[----:B------:R-:W2:Y:S01]  /*4930*/  MUFU.EX2 R205, R205 ;  /* 0x000000cd00cd7308 */ /* 0x000ea20000000800 */
[----:B------:R-:W-:Y:S01]  /*4940*/  FMUL.FTZ R15, R15, R203 ;  /* 0x000000cb0f0f7220 */ /* 0x000fe20000410000 */
[----:B------:R-:W-:Y:S01]  /*4950*/  F2FP.BF16.PACK_AB R12, R13, R12 ;  /* 0x0000000c0d0c723e */ /* 0x000fe200000010ff */
[----:B------:R-:W-:Y:S01]  /*4960*/  FMUL.FTZ R21, R21, R224 ;  /* 0x000000e015157220 */ /* 0x000fe20000410000 */
[----:B------:R-:W-:Y:S01]  /*4970*/  IADD3 R224, R222, R221, RZ ;  /* 0x000000dddee07210 */ /* 0x000fe20007ffe0ff */
[----:B---3--:R-:W-:Y:S01]  /*4980*/  FMUL.FTZ R28, R219, R28 ;  /* 0x0000001cdb1c7220 */ /* 0x008fe20000410000 */
[----:B------:R-:W-:Y:S01]  /*4990*/  F2FP.BF16.PACK_AB R14, R15, R14 ;  /* 0x0000000e0f0e723e */ /* 0x000fe200000010ff */
[----:B------:R-:W-:Y:S01]  /*49a0*/  FMUL.FTZ R35, R251, R35 ;  /* 0x00000023fb237220 */ /* 0x000fe20000410000 */
[----:B------:R-:W-:Y:S01]  /*49b0*/  F2FP.BF16.PACK_AB R20, R21, R20 ;  /* 0x000000141514723e */ /* 0x000fe200000010ff */
[----:B------:R-:W-:Y:S02]  /*49c0*/  FMUL.FTZ R23, R23, R243 ;  /* 0x000000f317177220 */ /* 0x000fe40000410000 */
[--C-:B------:R-:W-:Y:S02]  /*49d0*/  FADD.FTZ R26, R26, -R189.reuse ;  /* 0x800000bd1a1a7221 */ /* 0x100fe40000010000 */
[--C-:B------:R-:W-:Y:S01]  /*49e0*/  FADD.FTZ R27, R27, -R189.reuse ;  /* 0x800000bd1b1b7221 */ /* 0x100fe20000010000 */
[----:B-1----:R-:W-:Y:S01]  /*49f0*/  F2FP.BF16.PACK_AB R219, R250, R219 ;  /* 0x000000dbfadb723e */ /* 0x002fe200000010ff */
[----:B------:R-:W-:Y:S02]  /*4a00*/  FMUL.FTZ R33, R252, R33 ;  /* 0x00000021fc217220 */ /* 0x000fe40000410000 */
[----:B------:R-:W-:Y:S02]  /*4a10*/  FMUL.FTZ R22, R22, R242 ;  /* 0x000000f216167220 */ /* 0x000fe40000410000 */
[----:B------:R1:W-:Y:S01]  /*4a20*/  STS [R239+0x3000], R219 ;  /* 0x003000dbef007388 */ /* 0x0003e20000000800 */
[----:B------:R-:W-:Y:S01]  /*4a30*/  FFMA.FTZ R7, -R220, R220, 1 ;  /* 0x3f800000dc077423 */ /* 0x000fe200000101dc */
[----:B------:R-:W-:Y:S01]  /*4a40*/  SHF.L.U32 R220, R217, 0x1, RZ ;  /* 0x00000001d9dc7819 */ /* 0x000fe200000006ff */
[----:B------:R-:W-:Y:S01]  /*4a50*/  FMUL.FTZ R33, R33, R207 ;  /* 0x000000cf21217220 */ /* 0x000fe20000410000 */
[----:B------:R-:W-:Y:S01]  /*4a60*/  F2FP.BF16.PACK_AB R22, R23, R22 ;  /* 0x000000161716723e */ /* 0x000fe200000010ff */
[----:B------:R-:W-:Y:S01]  /*4a70*/  FMUL.FTZ R7, R34, R7 ;  /* 0x0000000722077220 */ /* 0x000fe20000410000 */
[----:B--2---:R-:W-:Y:S01]  /*4a80*/  F2FP.BF16.PACK_AB R5, R191, R205 ;  /* 0x000000cdbf05723e */ /* 0x004fe200000010ff */
[----:B------:R-:W-:Y:S02]  /*4a90*/  FMUL.FTZ R17, R35, R17 ;  /* 0x0000001123117220 */ /* 0x000fe40000410000 */
[----:B------:R-:W-:Y:S02]  /*4aa0*/  FMUL.FTZ R25, R193, R25 ;  /* 0x00000019c1197220 */ /* 0x000fe40000410000 */
        /* <DEDUP_REMOVED lines=8> */
[----:B------:R-:W-:Y:S02]  /*4b30*/  FMUL.FTZ R25, R25, R245 ;  /* 0x000000f519197220 */ /* 0x000fe40000410000 */
[----:B------:R-:W-:Y:S01]  /*4b40*/  FMUL.FTZ R31, R191, R31 ;  /* 0x0000001fbf1f7220 */ /* 0x000fe20000410000 */
[----:B------:R-:W-:Y:S01]  /*4b50*/  F2FP.BF16.PACK_AB R32, R33, R32 ;  /* 0x000000202120723e */ /* 0x000fe200000010ff */
[----:B------:R-:W-:Y:S01]  /*4b60*/  FMUL.FTZ R27, R27, R247 ;  /* 0x000000f71b1b7220 */ /* 0x000fe20000410000 */
[----:B-1----:R-:W-:Y:S01]  /*4b70*/  IADD3 R219, R217, UR4, RZ ;  /* 0x00000004d9db7c10 */ /* 0x002fe2000fffe0ff */
[----:B------:R-:W-:Y:S02]  /*4b80*/  FMUL.FTZ R29, R250, R29 ;  /* 0x0000001dfa1d7220 */ /* 0x000fe40000410000 */
[----:B------:R-:W-:Y:S01]  /*4b90*/  FMUL.FTZ R24, R24, R244 ;  /* 0x000000f418187220 */ /* 0x000fe20000410000 */
[----:B------:R-:W-:Y:S01]  /*4ba0*/  SHF.L.U32 R219, R219, 0x1, RZ ;  /* 0x00000001dbdb7819 */ /* 0x000fe200000006ff */
[----:B------:R-:W-:Y:S02]  /*4bb0*/  FMUL.FTZ R30, R205, R30 ;  /* 0x0000001ecd1e7220 */ /* 0x000fe40000410000 */
[----:B------:R-:W-:Y:S01]  /*4bc0*/  FMUL.FTZ R26, R26, R246 ;  /* 0x000000f61a1a7220 */ /* 0x000fe20000410000 */
[----:B------:R-:W-:Y:S01]  /*4bd0*/  F2FP.BF16.PACK_AB R24, R25, R24 ;  /* 0x000000181918723e */ /* 0x000fe200000010ff */
[----:B------:R-:W-:Y:S02]  /*4be0*/  FMUL.FTZ R29, R29, R249 ;  /* 0x000000f91d1d7220 */ /* 0x000fe40000410000 */
[----:B------:R-:W-:Y:S01]  /*4bf0*/  FMUL.FTZ R30, R30, R188 ;  /* 0x000000bc1e1e7220 */ /* 0x000fe20000410000 */
[----:B------:R-:W-:Y:S01]  /*4c00*/  STS [R238+0x4000], R4 ;  /* 0x00400004ee007388 */ /* 0x000fe20000000800 */
[----:B------:R-:W-:Y:S01]  /*4c10*/  FMUL.FTZ R31, R31, R190 ;  /* 0x000000be1f1f7220 */ /* 0x000fe20000410000 */
[----:B------:R-:W-:Y:S01]  /*4c20*/  F2FP.BF16.PACK_AB R26, R27, R26 ;  /* 0x0000001a1b1a723e */ /* 0x000fe200000010ff */
[----:B------:R-:W-:Y:S01]  /*4c30*/  FMUL.FTZ R28, R28, R248 ;  /* 0x000000f81c1c7220 */ /* 0x000fe20000410000 */
[----:B------:R-:W-:Y:S02]  /*4c40*/  STS [R238+0x4400], R6 ;  /* 0x00440006ee007388 */ /* 0x000fe40000000800 */
[----:B------:R-:W-:Y:S02]  /*4c50*/  F2FP.BF16.PACK_AB R30, R31, R30 ;  /* 0x0000001e1f1e723e */ /* 0x000fe400000010ff */
        /* <DEDUP_REMOVED lines=20> */
[----:B------:R-:W4:Y:S01]  /*4da0*/  LDSM.16.MT88.4 R24, [R219+0x1a080] ;  /* 0x01a08000db18783b */ /* 0x000f220000004200 */
[-C--:B-1----:R-:W-:Y:S07]  /*4db0*/  HMMA.16816.F32.BF16 R36, R4, R8.reuse, R36 ;  /* 0x000000080424723c */ /* 0x082fee0000041824 */
[----:B------:R-:W-:Y:S01]  /*4dc0*/  LDSM.16.MT88.4 R28, [R215+0x20c80] ;  /* 0x020c8000d71c783b */ /* 0x000fe20000004200 */
[-C--:B--2---:R-:W-:Y:S07]  /*4dd0*/  HMMA.16816.F32.BF16 R40, R12, R8.reuse, R40 ;  /* 0x000000080c28723c */ /* 0x084fee0000041828 */
[----:B------:R-:W1:Y:S01]  /*4de0*/  LDSM.16.MT88.4 R32, [R219+0x18880] ;  /* 0x01888000db20783b */ /* 0x000e620000004200 */
[-C--:B---3--:R-:W-:Y:S07]  /*4df0*/  HMMA.16816.F32.BF16 R44, R16, R8.reuse, R44 ;  /* 0x00000008102c723c */ /* 0x088fee000004182c */
[----:B------:R-:W2:Y:S01]  /*4e00*/  LDSM.16.MT88.4 R164, [R0+0x20c80] ;  /* 0x020c800000a4783b */ /* 0x000ea20000004200 */
[C---:B----4-:R-:W-:Y:S07]  /*4e10*/  HMMA.16816.F32.BF16 R48, R20.reuse, R8, R48 ;  /* 0x000000081430723c */ /* 0x050fee0000041830 */
[----:B------:R-:W3:Y:S01]  /*4e20*/  LDSM.16.MT88.4 R168, [R215+0x22c80] ;  /* 0x022c8000d7a8783b */ /* 0x000ee20000004200 */
        /* <DEDUP_REMOVED lines=24> */
[-C--:B---3--:R-:W-:Y:S08]  /*4fb0*/  HMMA.16816.F32.BF16 R44, R168, R32.reuse, R44 ;  /* 0x00000020a82c723c */ /* 0x088ff0000004182c */
[C---:B----4-:R-:W-:Y:S08]  /*4fc0*/  HMMA.16816.F32.BF16 R48, R172.reuse, R32, R48 ;  /* 0x00000020ac30723c */ /* 0x050ff00000041830 */
[-C--:B------:R-:W-:Y:S08]  /*4fd0*/  HMMA.16816.F32.BF16 R52, R172, R34.reuse, R52 ;  /* 0x00000022ac34723c */ /* 0x080ff00000041834 */
[-C--:B------:R-:W-:Y:S08]  /*4fe0*/  HMMA.16816.F32.BF16 R56, R168, R34.reuse, R56 ;  /* 0x00000022a838723c */ /* 0x080ff00000041838 */
[-C--:B------:R-:W-:Y:S08]  /*4ff0*/  HMMA.16816.F32.BF16 R60, R164, R34.reuse, R60 ;  /* 0x00000022a43c723c */ /* 0x080ff0000004183c */
[C---:B------:R-:W-:Y:S01]  /*5000*/  HMMA.16816.F32.BF16 R64, R28.reuse, R34, R64 ;  /* 0x000000221c40723c */ /* 0x040fe20000041840 */
[----:B------:R-:W-:Y:S07]  /*5010*/  LDSM.16.MT88.4 R32, [R215+0x21c80] ;  /* 0x021c8000d720783b */ /* 0x000fee0000004200 */
[-C--:B------:R-:W-:Y:S08]  /*5020*/  HMMA.16816.F32.BF16 R68, R28, R176.reuse, R68 ;  /* 0x000000b01c44723c */ /* 0x080ff00000041844 */
[-C--:B------:R-:W-:Y:S08]  /*5030*/  HMMA.16816.F32.BF16 R72, R164, R176.reuse, R72 ;  /* 0x000000b0a448723c */ /* 0x080ff00000041848 */
[-C--:B------:R-:W-:Y:S08]  /*5040*/  HMMA.16816.F32.BF16 R76, R168, R176.reuse, R76 ;  /* 0x000000b0a84c723c */ /* 0x080ff0000004184c */
[C---:B------:R-:W-:Y:S08]  /*5050*/  HMMA.16816.F32.BF16 R80, R172.reuse, R176, R80 ;  /* 0x000000b0ac50723c */ /* 0x040ff00000041850 */
[-C--:B------:R-:W-:Y:S01]  /*5060*/  HMMA.16816.F32.BF16 R84, R172, R178.reuse, R84 ;  /* 0x000000b2ac54723c */ /* 0x080fe20000041854 */
[----:B------:R-:W-:Y:S07]  /*5070*/  LDSM.16.MT88.4 R172, [R0+0x21c80] ;  /* 0x021c800000ac783b */ /* 0x000fee0000004200 */
[-C--:B------:R-:W-:Y:S01]  /*5080*/  HMMA.16816.F32.BF16 R88, R168, R178.reuse, R88 ;  /* 0x000000b2a858723c */ /* 0x080fe20000041858 */
[----:B------:R-:W2:Y:S07]  /*5090*/  LDSM.16.MT88.4 R168, [R219+0x19880] ;  /* 0x01988000dba8783b */ /* 0x000eae0000004200 */
        /* <DEDUP_REMOVED lines=46> */
[----:B------:R-:W-:Y:S01]  /*5380*/  IMAD.MOV.U32 R5, RZ, RZ, c[0x0][0x208] ;  /* 0x00008200ff057624 */ /* 0x000fe200078e00ff */
[----:B------:R-:W-:Y:S01]  /*5390*/  LOP3.LUT P5, RZ, R225, 0x8, RZ, 0xc0, !PT ;  /* 0x00000008e1ff7812 */ /* 0x000fe200078ac0ff */
[----:B------:R-:W-:Y:S01]  /*53a0*/  IMAD.MOV.U32 R6, RZ, RZ, 0x6 ;  /* 0x00000006ff067424 */ /* 0x000fe200078e00ff */
[----:B------:R-:W-:Y:S01]  /*53b0*/  USHF.R.S32.HI UR4, URZ, 0x1f, UR19 ;  /* 0x0000001f3f047899 */ /* 0x000fe20008011413 */
[C---:B------:R-:W-:Y:S01]  /*53c0*/  IMAD.SHL.U32 R7, R5.reuse, 0x40, RZ ;  /* 0x0000004005077824 */ /* 0x040fe200078e00ff */
[----:B------:R-:W-:Y:S02]  /*53d0*/  ULDC.64 UR6, c[0x0][0x208] ;  /* 0x0000820000067ab9 */ /* 0x000fe40000000a00 */
[----:B------:R-:W-:Y:S01]  /*53e0*/  SHF.L.U64.HI R6, R5, R6, c[0x0][0x20c] ;  /* 0x0000830005067619 */ /* 0x000fe20000010206 */
[----:B------:R-:W-:Y:S01]  /*53f0*/  UIMAD.WIDE.U32 UR26, UR19, UR6, URZ ;  /* 0x00000006131a72a5 */ /* 0x000fe2000f8e003f */
[----:B------:R-:W1:Y:S01]  /*5400*/  S2R R5, SR_CTAID.Y ;  /* 0x0000000000057919 */ /* 0x000e620000002600 */
[----:B------:R-:W-:Y:S04]  /*5410*/  UIMAD UR4, UR4, UR6, URZ ;  /* 0x00000006040472a4 */ /* 0x000fe8000f8e023f */
[----:B------:R-:W-:Y:S01]  /*5420*/  UIMAD UR4, UR19, UR7, UR4 ;  /* 0x00000007130472a4 */ /* 0x000fe2000f8e0204 */
[----:B------:R-:W-:Y:S01]  /*5430*/  IMAD.U32 R8, RZ, RZ, UR26 ;  /* 0x0000001aff087e24 */ /* 0x000fe2000f8e00ff */
[----:B------:R-:W-:Y:S01]  /*5440*/  USHF.L.U32 UR19, UR19, 0x6, URZ ;  /* 0x0000000613137899 */ /* 0x000fe2000800063f */
[----:B------:R-:W-:Y:S01]  /*5450*/  IMAD.U32 R9, RZ, RZ, UR27 ;  /* 0x0000001bff097e24 */ /* 0x000fe2000f8e00ff */
[----:B------:R-:W-:Y:S02]  /*5460*/  UIADD3 UR4, UR27, UR4, URZ ;  /* 0x000000041b047290 */ /* 0x000fe4000fffe03f */
[C---:B------:R-:W-:Y:S04]  /*5470*/  LEA R10, P1, R8.reuse, R228, 0x7 ;  /* 0x000000e4080a7211 */ /* 0x040fe800078238ff */
[----:B------:R-:W-:Y:S05]  /*5480*/  IMAD.U32 R4, RZ, RZ, UR4 ;  /* 0x00000004ff047e24 */ /* 0x000fea000f8e00ff */
[----:B------:R-:W-:Y:S02]  /*5490*/  LEA.HI.X R11, R8, R229, R4, 0x7, P1 ;  /* 0x000000e5080b7211 */ /* 0x000fe400008f3c04 */
[----:B------:R-:W-:Y:S02]  /*54a0*/  IADD3 R8, P2, P1, R7, 0x80, R10 ;  /* 0x0000008007087810 */ /* 0x000fe4000795e00a */
[----:B-1----:R-:W-:Y:S01]  /*54b0*/  SHF.R.S32.HI R4, RZ, 0x1f, R5 ;  /* 0x0000001fff047819 */ /* 0x002fe20000011405 */
[C---:B------:R-:W-:Y:S01]  /*54c0*/  IMAD.WIDE.U32 R12, R5.reuse, c[0x0][0x288], R240 ;  /* 0x0000a200050c7a25 */ /* 0x040fe200078e00f0 */
[----:B------:R-:W-:Y:S03]  /*54d0*/  IADD3.X R9, R6, RZ, R11, P2, P1 ;  /* 0x000000ff06097210 */ /* 0x000fe600017e240b */
[----:B------:R-:W-:Y:S04]  /*54e0*/  IMAD R4, R4, c[0x0][0x288], RZ ;  /* 0x0000a20004047a24 */ /* 0x000fe800078e02ff */
[----:B------:R-:W-:Y:S01]  /*54f0*/  IMAD R4, R5, c[0x0][0x28c], R4 ;  /* 0x0000a30005047a24 */ /* 0x000fe200078e0204 */
[----:B------:R-:W-:Y:S04]  /*5500*/  IADD3 R5, P1, R12, UR8, RZ ;  /* 0x000000080c057c10 */ /* 0x000fe8000ff3e0ff */
[----:B------:R-:W-:Y:S02]  /*5510*/  IADD3.X R4, R13, UR14, R4, P1, !PT ;  /* 0x0000000e0d047c10 */ /* 0x000fe40008ffe404 */
[C---:B------:R-:W-:Y:S04]  /*5520*/  LEA R12, P1, R5.reuse, c[0x0][0x280], 0x2 ;  /* 0x0000a000050c7a11 */ /* 0x040fe800078210ff */
[----:B------:R-:W-:Y:S01]  /*5530*/  LEA.HI.X R13, R5, c[0x0][0x284], R4, 0x2, P1 ;  /* 0x0000a100050d7a11 */ /* 0x000fe200008f1404 */
[----:B------:R-:W-:Y:S02]  /*5540*/  IMAD.U32 R5, RZ, RZ, UR19 ;  /* 0x00000013ff057e24 */ /* 0x000fe4000f8e00ff */
[----:B------:R-:W-:Y:S03]  /*5550*/  IMAD.U32 R4, RZ, RZ, UR19 ;  /* 0x00000013ff047e24 */ /* 0x000fe6000f8e00ff */
[----:B------:R-:W-:Y:S02]  /*5560*/  LEA R12, P1, R5, R12, 0x2 ;  /* 0x0000000c050c7211 */ /* 0x000fe400078210ff */
[----:B------:R-:W-:Y:S02]  /*5570*/  IADD3 R5, -R234, c[0x0][0x168], -R5 ;  /* 0x00005a00ea057a10 */ /* 0x000fe40007ffe905 */
[----:B------:R-:W-:Y:S01]  /*5580*/  LEA.HI.X.SX32 R13, R4, R13, 0x2, P1 ;  /* 0x0000000d040d7211 */ /* 0x000fe200008f16ff */
[----:B------:R-:W-:Y:S01]  /*5590*/  IMAD.U32 R4, RZ, RZ, UR24 ;  /* 0x00000018ff047e24 */ /* 0x000fe2000f8e00ff */
[----:B------:R-:W-:Y:S03]  /*55a0*/  IADD3 R14, P1, R7, R10, RZ ;  /* 0x0000000a070e7210 */ /* 0x000fe60007f3e0ff */
[----:B------:R-:W-:Y:S02]  /*55b0*/  IMAD R4, R4, 0x4000, R232 ;  /* 0x0000400004047824 */ /* 0x000fe400078e02e8 */
[----:B------:R-:W-:Y:S01]  /*55c0*/  IMAD.X R15, R6, 0x1, R11, P1 ;  /* 0x00000001060f7824 */ /* 0x000fe200008e060b */
        /* <DEDUP_REMOVED lines=18> */
.L_x_1098:
[-C--:B-12-4-:R-:W-:Y:S01]  /*56f0*/  HMMA.16816.F32.BF16 R4, R164, R16.reuse, RZ ;  /* 0x00000010a404723c */ /* 0x096fe200000418ff */
[----:B------:R-:W-:Y:S01]  /*5700*/  LDSM.16.MT88.4 R172, [R220+0x1080] ;  /* 0x00108000dcac783b */ /* 0x000fe20000004200 */
[----:B------:R-:W-:Y:S02]  /*5710*/  ULDC.64 UR6, c[0x0][0x238] ;  /* 0x00008e0000067ab9 */ /* 0x000fe40000000a00 */
[----:B------:R-:W-:Y:S01]  /*5720*/  IMAD.IADD R223, R222, 0x1, R209 ;  /* 0x00000001dedf7824 */ /* 0x000fe200078e02d1 */
[----:B------:R-:W-:Y:S01]  /*5730*/  USHF.R.S32.HI UR19, URZ, 0x1f, UR10 ;  /* 0x0000001f3f137899 */ /* 0x000fe2000801140a */
[----:B------:R-:W-:Y:S01]  /*5740*/  LDSM.16.MT88.4 R184, [R220+0x1880] ;  /* 0x00188000dcb8783b */ /* 0x000fe20000004200 */
[----:B------:R-:W-:Y:S01]  /*5750*/  UISETP.GE.AND UP3, UPT, UR5, 0x1, UPT ;  /* 0x000000010500788c */ /* 0x000fe2000bf66270 */
[C---:B------:R-:W-:Y:S01]  /*5760*/  HMMA.16816.F32.BF16 R8, R28.reuse, R16, RZ ;  /* 0x000000101c08723c */ /* 0x040fe200000418ff */
[----:B------:R-:W-:Y:S02]  /*5770*/  UIMAD UR4, UR19, UR6, URZ ;  /* 0x00000006130472a4 */ /* 0x000fe4000f8e023f */
[----:B------:R-:W1:Y:S01]  /*5780*/  LDSM.16.M88.4 R168, [R223+0x24480] ;  /* 0x02448000dfa8783b */ /* 0x000e620000000200 */
[----:B------:R-:W-:Y:S01]  /*5790*/  IMAD.IADD R204, R221, 0x1, R223 ;  /* 0x00000001ddcc7824 */ /* 0x000fe200078e02df */
[----:B------:R-:W-:Y:S01]  /*57a0*/  IADD3 R221, R209, R222, R221 ;  /* 0x000000ded1dd7210 */ /* 0x000fe20007ffe0dd */
[----:B------:R-:W-:Y:S02]  /*57b0*/  UIMAD UR4, UR10, UR7, UR4 ;  /* 0x000000070a0472a4 */ /* 0x000fe4000f8e0204 */
[-C--:B------:R-:W-:Y:S01]  /*57c0*/  HMMA.16816.F32.BF16 R12, R28, R18.reuse, RZ ;  /* 0x000000121c0c723c */ /* 0x080fe200000418ff */
[----:B------:R-:W2:Y:S01]  /*57d0*/  LDSM.16.M88.4 R180, [R223+0x25480] ;  /* 0x02548000dfb4783b */ /* 0x000ea20000000200 */
[----:B------:R-:W-:Y:S02]  /*57e0*/  ULDC.64 UR6, c[0x0][0x240] ;  /* 0x0000900000067ab9 */ /* 0x000fe40000000a00 */
[----:B------:R-:W-:Y:S02]  /*57f0*/  UIMAD UR6, UR17, UR6, URZ ;  /* 0x00000006110672a4 */ /* 0x000fe4000f8e023f */
[----:B------:R-:W0:Y:S01]  /*5800*/  LDGDEPBAR ;  /* 0x00000000000079af */ /* 0x000e220000000000 */
[----:B------:R-:W-:Y:S01]  /*5810*/  UISETP.GE.AND UP2, UPT, UR25, 0x1, UPT ;  /* 0x000000011900788c */ /* 0x000fe2000bf46270 */
[C---:B------:R-:W-:Y:S01]  /*5820*/  HMMA.16816.F32.BF16 R16, R164.reuse, R18, RZ ;  /* 0x00000012a410723c */ /* 0x040fe200000418ff */
[----:B------:R-:W-:Y:S02]  /*5830*/  UIMAD UR6, UR18, UR7, UR6 ;  /* 0x00000007120672a4 */ /* 0x000fe4000f8e0206 */
[----:B------:R-:W-:Y:S02]  /*5840*/  USHF.L.U32 UR7, UR22, 0xd, URZ ;  /* 0x0000000d16077899 */ /* 0x000fe4000800063f */
[----:B------:R-:W-:Y:S02]  /*5850*/  UIADD3 UR22, UR22, 0x1, URZ ;  /* 0x0000000116167890 */ /* 0x000fe4000fffe03f */
[----:B------:R-:W-:Y:S01]  /*5860*/  UISETP.GE.AND UP1, UPT, UR24, 0x1, UPT ;  /* 0x000000011800788c */ /* 0x000fe2000bf26270 */
[-C--:B------:R-:W-:Y:S01]  /*5870*/  HMMA.16816.F32.BF16 R20, R164, R176.reuse, RZ ;  /* 0x000000b0a414723c */ /* 0x080fe200000418ff */
[----:B------:R-:W-:Y:S07]  /*5880*/  UISETP.GE.AND UP0, UPT, UR22, UR23, UPT ;  /* 0x000000171600728c */ /* 0x000fee000bf06270 */
        /* <DEDUP_REMOVED lines=40> */
[----:B------:R-:W-:Y:S02]  /*5b10*/  LDSM.16.M88.4 R188, [R223+0x27480] ;  /* 0x02748000dfbc783b */ /* 0x000fe40000000200 */
        /* <DEDUP_REMOVED lines=9> */
[----:B------:R-:W-:Y:S02]  /*5bb0*/  LDSM.16.MT88.4 R192, [R220+0x3880] ;  /* 0x00388000dcc0783b */ /* 0x000fe40000004200 */
[-C--:B--2---:R-:W-:Y:S08]  /*5bc0*/  HMMA.16816.F32.BF16 R4, R168, R172.reuse, R4 ;  /* 0x000000aca804723c */ /* 0x084ff00000041804 */
[C---:B------:R-:W-:Y:S08]  /*5bd0*/  HMMA.16816.F32.BF16 R8, R180.reuse, R172, R8 ;  /* 0x000000acb408723c */ /* 0x040ff00000041808 */
[-C--:B------:R-:W-:Y:S08]  /*5be0*/  HMMA.16816.F32.BF16 R12, R180, R174.reuse, R12 ;  /* 0x000000aeb40c723c */ /* 0x080ff0000004180c */
[C---:B------:R-:W-:Y:S01]  /*5bf0*/  HMMA.16816.F32.BF16 R16, R168.reuse, R174, R16 ;  /* 0x000000aea810723c */ /* 0x040fe20000041810 */
[----:B------:R-:W2:Y:S07]  /*5c00*/  LDSM.16.MT88.4 R172, [R220+0x7080] ;  /* 0x00708000dcac783b */ /* 0x000eae0000004200 */
[-C--:B---3--:R-:W-:Y:S08]  /*5c10*/  HMMA.16816.F32.BF16 R20, R168, R176.reuse, R20 ;  /* 0x000000b0a814723c */ /* 0x088ff00000041814 */
[C---:B------:R-:W-:Y:S08]  /*5c20*/  HMMA.16816.F32.BF16 R24, R180.reuse, R176, R24 ;  /* 0x000000b0b418723c */ /* 0x040ff00000041818 */
[-C--:B------:R-:W-:Y:S01]  /*5c30*/  HMMA.16816.F32.BF16 R28, R180, R178.reuse, R28 ;  /* 0x000000b2b41c723c */ /* 0x080fe2000004181c */
[----:B------:R-:W3:Y:S07]  /*5c40*/  LDSM.16.M88.4 R180, [R221+0x26480] ;  /* 0x02648000ddb4783b */ /* 0x000eee0000000200 */
[----:B------:R-:W-:Y:S01]  /*5c50*/  HMMA.16816.F32.BF16 R32, R168, R178, R32 ;  /* 0x000000b2a820723c */ /* 0x000fe20000041820 */
[----:B------:R-:W4:Y:S05]  /*5c60*/  LDSM.16.M88.4 R168, [R221+0x27480] ;  /* 0x02748000dda8783b */ /* 0x000f2a0000000200 */
[----:B------:R-:W3:Y:S02]  /*5c70*/  LDSM.16.MT88.4 R176, [R220+0x7880] ;  /* 0x00788000dcb0783b */ /* 0x000ee40000004200 */
[-C--:B-1----:R-:W-:Y:S08]  /*5c80*/  HMMA.16816.F32.BF16 R4, R164, R184.reuse, R4 ;  /* 0x000000b8a404723c */ /* 0x082ff00000041804 */
[C---:B------:R-:W-:Y:S08]  /*5c90*/  HMMA.16816.F32.BF16 R8, R188.reuse, R184, R8 ;  /* 0x000000b8bc08723c */ /* 0x040ff00000041808 */
[-C--:B------:R-:W-:Y:S08]  /*5ca0*/  HMMA.16816.F32.BF16 R12, R188, R186.reuse, R12 ;  /* 0x000000babc0c723c */ /* 0x080ff0000004180c */
[C---:B------:R-:W-:Y:S08]  /*5cb0*/  HMMA.16816.F32.BF16 R16, R164.reuse, R186, R16 ;  /* 0x000000baa410723c */ /* 0x040ff00000041810 */
        /* <DEDUP_REMOVED lines=10> */
[C---:B----4-:R-:W-:Y:S01]  /*5d60*/  HMMA.16816.F32.BF16 R8, R168.reuse, R192, R8 ;  /* 0x000000c0a808723c */ /* 0x050fe20000041808 */
[----:B------:R-:W-:Y:S03]  /*5d70*/  IMAD.U32 R164, RZ, RZ, UR18 ;  /* 0x00000012ffa47e24 */ /* 0x000fe6000f8e00ff */
[----:B------:R-:W-:Y:S01]  /*5d80*/  IADD3 R167, R167, UR4, RZ ;  /* 0x00000004a7a77c10 */ /* 0x000fe2000fffe0ff */
[----:B------:R-:W-:Y:S03]  /*5d90*/  USHF.R.S32.HI UR4, URZ, 0x1f, UR7 ;  /* 0x0000001f3f047899 */ /* 0x000fe60008011407 */
[-C--:B------:R-:W-:Y:S04]  /*5da0*/  HMMA.16816.F32.BF16 R12, R168, R194.reuse, R12 ;  /* 0x000000c2a80c723c */ /* 0x080fe8000004180c */
[----:B------:R-:W-:Y:S04]  /*5db0*/  IMAD.WIDE.U32 R166, R164, c[0x0][0x240], R166 ;  /* 0x00009000a4a67a25 */ /* 0x000fe800078e00a6 */
[C---:B------:R-:W-:Y:S04]  /*5dc0*/  HMMA.16816.F32.BF16 R16, R180.reuse, R194, R16 ;  /* 0x000000c2b410723c */ /* 0x040fe80000041810 */
[----:B------:R-:W-:Y:S01]  /*5dd0*/  IADD3 R164, P1, R166, UR7, RZ ;  /* 0x00000007a6a47c10 */ /* 0x000fe2000ff3e0ff */
[----:B------:R-:W-:Y:S03]  /*5de0*/  UIADD3 UR7, UR5, 0x1, URZ ;  /* 0x0000000105077890 */ /* 0x000fe6000fffe03f */
[-C--:B------:R-:W-:Y:S01]  /*5df0*/  HMMA.16816.F32.BF16 R20, R180, R176.reuse, R20 ;  /* 0x000000b0b414723c */ /* 0x080fe20000041814 */
[----:B------:R-:W-:Y:S03]  /*5e00*/  USEL UR5, UR7, URZ, !UP3 ;  /* 0x0000003f07057287 */ /* 0x000fe6000d800000 */
[----:B------:R-:W-:Y:S01]  /*5e10*/  IADD3.X R165, R167, UR4, R165, P1, !PT ;  /* 0x00000004a7a57c10 */ /* 0x000fe20008ffe4a5 */
[----:B------:R-:W-:Y:S01]  /*5e20*/  UIADD3 UR4, UR24, 0x1, URZ ;  /* 0x0000000118047890 */ /* 0x000fe2000fffe03f */
[C---:B------:R-:W-:Y:S02]  /*5e30*/  LEA R172, P1, R164.reuse, c[0x0][0x220], 0x2 ;  /* 0x00008800a4ac7a11 */ /* 0x040fe400078210ff */
        /* <DEDUP_REMOVED lines=40> */
[----:B------:R-:W-:Y:S05]  /*60c0*/  LDSM.16.MT88.4 R180, [R0+0x27c80] ;  /* 0x027c800000b4783b */ /* 0x000fea0000004200 */
[----:B------:R-:W-:Y:S01]  /*60d0*/  RED.E.ADD.F32.FTZ.RN.STRONG.GPU [R172.64+0x5c00], R27 ;  /* 0x005c001bac00798e */ /* 0x000fe2000c10e794 */
[C---:B-1----:R-:W-:Y:S04]  /*60e0*/  HMMA.16816.F32.BF16 R112, R20.reuse, R8, R112 ;  /* 0x000000081470723c */ /* 0x042fe80000041870 */
[----:B------:R-:W1:Y:S05]  /*60f0*/  LDSM.16.MT88.4 R24, [R219+0x12080] ;  /* 0x01208000db18783b */ /* 0x000e6a0000004200 */
[----:B------:R-:W-:Y:S01]  /*6100*/  RED.E.ADD.F32.FTZ.RN.STRONG.GPU [R172.64+0x6000], R32 ;  /* 0x00600020ac00798e */ /* 0x000fe2000c10e794 */
[-C--:B------:R-:W-:Y:S04]  /*6110*/  HMMA.16816.F32.BF16 R116, R20, R10.reuse, R116 ;  /* 0x0000000a1474723c */ /* 0x080fe80000041874 */
[----:B------:R-:W-:Y:S04]  /*6120*/  RED.E.ADD.F32.FTZ.RN.STRONG.GPU [R172.64+0x6400], R33 ;  /* 0x00640021ac00798e */ /* 0x000fe8000c10e794 */
[-C--:B------:R-:W-:Y:S01]  /*6130*/  HMMA.16816.F32.BF16 R120, R16, R10.reuse, R120 ;  /* 0x0000000a1078723c */ /* 0x080fe20000041878 */
[----:B------:R-:W-:Y:S05]  /*6140*/  RED.E.ADD.F32.FTZ.RN.STRONG.GPU [R172.64+0x6800], R34 ;  /* 0x00680022ac00798e */ /* 0x000fea000c10e794 */
[----:B------:R-:W-:Y:S02]  /*6150*/  RED.E.ADD.F32.FTZ.RN.STRONG.GPU [R172.64+0x6c00], R35 ;  /* 0x006c0023ac00798e */ /* 0x000fe4000c10e794 */
[-C--:B------:R-:W-:Y:S03]  /*6160*/  HMMA.16816.F32.BF16 R124, R12, R10.reuse, R124 ;  /* 0x0000000a0c7c723c */ /* 0x080fe6000004187c */
[----:B------:R-:W2:Y:S05]  /*6170*/  LDSM.16.MT88.4 R32, [R215+0x24c80] ;  /* 0x024c8000d720783b */ /* 0x000eaa0000004200 */
[C---:B------:R-:W-:Y:S01]  /*6180*/  HMMA.16816.F32.BF16 R128, R4.reuse, R10, R128 ;  /* 0x0000000a0480723c */ /* 0x040fe20000041880 */
[----:B------:R-:W-:Y:S05]  /*6190*/  LDSM.16.MT88.4 R8, [R219+0x12880] ;  /* 0x01288000db08783b */ /* 0x000fea0000004200 */
[----:B------:R-:W-:Y:S02]  /*61a0*/  RED.E.ADD.F32.FTZ.RN.STRONG.GPU [R172.64+0x7000], R28 ;  /* 0x0070001cac00798e */ /* 0x000fe4000c10e794 */
[-C--:B-1----:R-:W-:Y:S03]  /*61b0*/  HMMA.16816.F32.BF16 R132, R4, R24.reuse, R132 ;  /* 0x000000180484723c */ /* 0x082fe60000041884 */
[----:B------:R-:W-:Y:S05]  /*61c0*/  RED.E.ADD.F32.FTZ.RN.STRONG.GPU [R172.64+0x7400], R29 ;  /* 0x0074001dac00798e */ /* 0x000fea000c10e794 */
[----:B------:R-:W-:Y:S01]  /*61d0*/  RED.E.ADD.F32.FTZ.RN.STRONG.GPU [R172.64+0x7800], R30 ;  /* 0x0078001eac00798e */ /* 0x000fe2000c10e794 */
[-C--:B------:R-:W-:Y:S04]  /*61e0*/  HMMA.16816.F32.BF16 R136, R12, R24.reuse, R136 ;  /* 0x000000180c88723c */ /* 0x080fe80000041888 */
[----:B------:R-:W-:Y:S04]  /*61f0*/  RED.E.ADD.F32.FTZ.RN.STRONG.GPU [R172.64+0x7c00], R31 ;  /* 0x007c001fac00798e */ /* 0x000fe8000c10e794 */
[-C--:B------:R-:W-:Y:S01]  /*6200*/  HMMA.16816.F32.BF16 R140, R16, R24.reuse, R140 ;  /* 0x00000018108c723c */ /* 0x080fe2000004188c */
[----:B------:R-:W1:Y:S05]  /*6210*/  LDSM.16.MT88.4 R28, [R215+0x26c80] ;  /* 0x026c8000d71c783b */ /* 0x000e6a0000004200 */
[----:B------:R-:W3:Y:S02]  /*6220*/  LDSM.16.MT88.4 R172, [R0+0x26c80] ;  /* 0x026c800000ac783b */ /* 0x000ee40000004200 */
        /* <DEDUP_REMOVED lines=8> */
[----:B------:R-:W4:Y:S05]  /*62b0*/  LDSM.16.MT88.4 R4, [R215+0x25480] ;  /* 0x02548000d704783b */ /* 0x000f2a0000004200 */
[----:B------:R-:W4:Y:S02]  /*62c0*/  LDSM.16.MT88.4 R24, [R0+0x27480] ;  /* 0x027480000018783b */ /* 0x000f240000004200 */
[-C--:B--2---:R-:W-:Y:S08]  /*62d0*/  HMMA.16816.F32.BF16 R100, R32, R164.reuse, R100 ;  /* 0x000000a42064723c */ /* 0x084ff00000041864 */
[-C--:B------:R-:W-:Y:S08]  /*62e0*/  HMMA.16816.F32.BF16 R104, R168, R164.reuse, R104 ;  /* 0x000000a4a868723c */ /* 0x080ff00000041868 */
[-C--:B-1----:R-:W-:Y:S08]  /*62f0*/  HMMA.16816.F32.BF16 R108, R28, R164.reuse, R108 ;  /* 0x000000a41c6c723c */ /* 0x082ff0000004186c */
[C---:B---3--:R-:W-:Y:S08]  /*6300*/  HMMA.16816.F32.BF16 R112, R172.reuse, R164, R112 ;  /* 0x000000a4ac70723c */ /* 0x048ff00000041870 */
        /* <DEDUP_REMOVED lines=19> */
[-C--:B------:R-:W-:Y:S08]  /*6440*/  HMMA.16816.F32.BF16 R108, R20, R12.reuse, R108 ;  /* 0x0000000c146c723c */ /* 0x080ff0000004186c */
[C---:B------:R-:W-:Y:S08]  /*6450*/  HMMA.16816.F32.BF16 R112, R24.reuse, R12, R112 ;  /* 0x0000000c1870723c */ /* 0x040ff00000041870 */
        /* <DEDUP_REMOVED lines=29> */
.L_x_1096:
[----:B------:R-:W3:Y:S01]  /*6630*/  S2UR UR6, SR_CTAID.X ;  /* 0x00000000000679c3 */ /* 0x000ee20000002500 */
[----:B------:R-:W-:Y:S01]  /*6640*/  ULDC.64 UR4, c[0x0][0x338] ;  /* 0x0000ce0000047ab9 */ /* 0x000fe20000000a00 */
[----:B------:R-:W-:Y:S01]  /*6650*/  MOV R10, UR18 ;  /* 0x00000012000a7c02 */ /* 0x000fe20008000f00 */
[----:B------:R-:W-:Y:S01]  /*6660*/  UISETP.NE.AND UP0, UPT, UR4, 0x1, UPT ;  /* 0x000000010400788c */ /* 0x000fe2000bf05270 */
[----:B------:R-:W-:Y:S01]  /*6670*/  FMUL.FTZ R100, R100, c[0x0][0x298] ;  /* 0x0000a60064647a20 */ /* 0x000fe20000410000 */
[----:B------:R-:W-:-:S02]  /*6680*/  UIMAD.WIDE.U32 UR24, UR10, UR5, URZ ;  /* 0x000000050a1872a5 */ /* 0x000fc4000f8e003f */
[----:B------:R-:W-:-:S05]  /*6690*/  ULDC UR22, c[0x0][0x340] ;  /* 0x0000d00000167ab9 */ /* 0x000fca0000000800 */
[----:B------:R-:W-:Y:S02]  /*66a0*/  UMOV UR24, UR10 ;  /* 0x0000000a00187c82 */ /* 0x000fe40008000000 */
[----:B------:R-:W-:-:S03]  /*66b0*/  @UP0 USHF.R.U32.HI UR22, URZ, UR22, UR25 ;  /* 0x000000163f160299 */ /* 0x000fc60008011619 */
[----:B------:R-:W-:Y:S02]  /*66c0*/  UMOV UR25, UR19 ;  /* 0x0000001300197c82 */ /* 0x000fe40008000000 */
[----:B------:R-:W-:Y:S02]  /*66d0*/  @UP0 USHF.R.S32.HI UR7, URZ, 0x1f, UR22 ;  /* 0x0000001f3f070899 */ /* 0x000fe40008011416 */
[----:B------:R-:W-:Y:S02]  /*66e0*/  @UP0 UMOV UR24, UR22 ;  /* 0x0000001600180c82 */ /* 0x000fe40008000000 */
[----:B------:R-:W-:Y:S01]  /*66f0*/  MOV R4, UR24 ;  /* 0x0000001800047c02 */ /* 0x000fe20008000f00 */
[----:B---3--:R-:W-:Y:S02]  /*6700*/  USHF.L.U32 UR4, UR6, 0xe, URZ ;  /* 0x0000000e06047899 */ /* 0x008fe4000800063f */
[----:B------:R-:W-:Y:S02]  /*6710*/  @UP0 UMOV UR25, UR7 ;  /* 0x0000000700190c82 */ /* 0x000fe40008000000 */
[----:B------:R-:W-:Y:S01]  /*6720*/  USHF.R.S32.HI UR6, URZ, 0x1f, UR4 ;  /* 0x0000001f3f067899 */ /* 0x000fe20008011404 */
[----:B------:R-:W-:-:S02]  /*6730*/  MOV R5, UR25 ;  /* 0x0000001900057c02 */ /* 0x000fc40008000f00 */
[C---:B--2---:R-:W-:Y:S01]  /*6740*/  IADD3 R2, P0, R226.reuse, UR4, RZ ;  /* 0x00000004e2027c10 */ /* 0x044fe2000ff1e0ff */
[----:B------:R-:W-:Y:S02]  /*6750*/  ULDC.64 UR4, c[0x0][0x328] ;  /* 0x0000ca0000047ab9 */ /* 0x000fe40000000a00 */
[----:B------:R-:W-:Y:S01]  /*6760*/  UIMAD UR4, UR25, UR4, URZ ;  /* 0x00000004190472a4 */ /* 0x000fe2000f8e023f */
[----:B------:R-:W-:-:S03]  /*6770*/  LEA.HI.X.SX32 R3, R226, UR6, 0x1, P0 ;  /* 0x00000006e2037c11 */ /* 0x000fc600080f0eff */
[----:B------:R-:W-:Y:S02]  /*6780*/  UIMAD UR6, UR24, UR5, UR4 ;  /* 0x00000005180672a4 */ /* 0x000fe4000f8e0204 */
[C-C-:B------:R-:W-:Y:S01]  /*6790*/  IMAD.WIDE.U32 R6, R4.reuse, c[0x0][0x328], R2.reuse ;  /* 0x0000ca0004067a25 */ /* 0x140fe200078e0002 */
[----:B------:R-:W-:Y:S02]  /*67a0*/  ULDC.64 UR4, c[0x0][0x300] ;  /* 0x0000c00000047ab9 */ /* 0x000fe40000000a00 */
[----:B------:R-:W-:Y:S01]  /*67b0*/  UIMAD UR4, UR25, UR4, URZ ;  /* 0x00000004190472a4 */ /* 0x000fe2000f8e023f */
[----:B------:R-:W-:Y:S01]  /*67c0*/  IMAD.WIDE.U32 R2, R4, c[0x0][0x300], R2 ;  /* 0x0000c00004027a25 */ /* 0x000fe200078e0002 */
[----:B------:R-:W-:Y:S01]  /*67d0*/  IADD3 R7, R7, UR6, RZ ;  /* 0x0000000607077c10 */ /* 0x000fe2000fffe0ff */
[----:B------:R-:W-:Y:S01]  /*67e0*/  ULDC.64 UR6, c[0x0][0x330] ;  /* 0x0000cc0000067ab9 */ /* 0x000fe20000000a00 */
[----:B------:R-:W-:Y:S01]  /*67f0*/  MOV R4, UR18 ;  /* 0x0000001200047c02 */ /* 0x000fe20008000f00 */
        /* <DEDUP_REMOVED lines=11> */
[----:B------:R-:W-:Y:S01]  /*68b0*/  BAR.SYNC.DEFER_BLOCKING 0x1, 0x100 ;  /* 0x0044000000007b1d */ /* 0x000fe20000010000 */
[----:B------:R-:W-:-:S05]  /*68c0*/  IMAD.WIDE.U32 R4, R4, c[0x0][0x308], R2 ;  /* 0x0000c20004047a25 */ /* 0x000fca00078e0002 */
[----:B------:R-:W-:Y:S02]  /*68d0*/  IADD3 R2, R5, UR4, RZ ;  /* 0x0000000405027c10 */ /* 0x000fe4000fffe0ff */
        /* <DEDUP_REMOVED lines=194> */
.L_x_1100:
        /* <DEDUP_REMOVED lines=16> */
.L_x_2318:


//--------------------- .text._ZN7cutlass13device_kernelIN5flash19enable_sm80_to_sm89INS1_16FlashAttnBwdSm80INS1_25CollectiveMainloopBwdSm80ILi2ELi2EN4cute5tupleIJNS5_1CILi64EEENS7_ILi128EEES9_EEENS_10bfloat16_tEfNS_4arch4Sm80ELb0ELb0ELb1ELb0ELb1ELb0ELb0ELb0ELi2ELi2ELi2ELi2ELb0EEENS1_24CollectiveEpilogueBwdGQAISA_fSD_Li256ELb0ELb1EEENS1_19SingleTileSchedulerILb0ELb0ELb0ELi128EEEEEEEEEvNT_6ParamsE --------------------------
	.section	.text._ZN7cutlass13device_kernelIN5flash19enable_sm80_to_sm89INS1_16FlashAttnBwdSm80INS1_25CollectiveMainloopBwdSm80ILi2ELi2EN4cute5tupleIJNS5_1CILi64EEENS7_ILi128EEES9_EEENS_10bfloat16_tEfNS_4arch4Sm80ELb0ELb0ELb1ELb0ELb1ELb0ELb0ELb0ELi2ELi2ELi2ELi2ELb0EEENS1_24CollectiveEpilogueBwdGQAISA_fSD_Li256ELb0ELb1EEENS1_19SingleTileSchedulerILb0ELb0ELb0ELi128EEEEEEEEEvNT_6ParamsE,"ax",@progbits
	.sectioninfo	@"SHI_REGISTERS=255"
	.align	128
.text._ZN7cutlass13device_kernelIN5flash19enable_sm80_to_sm89INS1_16FlashAttnBwdSm80INS1_25CollectiveMainloopBwdSm80ILi2ELi2EN4cute5tupleIJNS5_1CILi64EEENS7_ILi128EEES9_EEENS_10bfloat16_tEfNS_4arch4Sm80ELb0ELb0ELb1ELb0ELb1ELb0ELb0ELb0ELi2ELi2ELi2ELi2ELb0EEENS1_24CollectiveEpilogueBwdGQAISA_fSD_Li256ELb0ELb1EEENS1_19SingleTileSchedulerILb0ELb0ELb0ELi128EEEEEEEEEvNT_6ParamsE:
        .type           _ZN7cutlass13device_kernelIN5flash19enable_sm80_to_sm89INS1_16FlashAttnBwdSm80INS1_25CollectiveMainloopBwdSm80ILi2ELi2EN4cute5tupleIJNS5_1CILi64EEENS7_ILi128EEES9_EEENS_10bfloat16_tEfNS_4arch4Sm80ELb0ELb0ELb1ELb0ELb1ELb0ELb0ELb0ELi2ELi2ELi2ELi2ELb0EEENS1_24CollectiveEpilogueBwdGQAISA_fSD_Li256ELb0ELb1EEENS1_19SingleTileSchedulerILb0ELb0ELb0ELi128EEEEEEEEEvNT_6ParamsE,@function
        .size           _ZN7cutlass13device_kernelIN5flash19enable_sm80_to_sm89INS1_16FlashAttnBwdSm80INS1_25CollectiveMainloopBwdSm80ILi2ELi2EN4cute5tupleIJNS5_1CILi64EEENS7_ILi128EEES9_EEENS_10bfloat16_tEfNS_4arch4Sm80ELb0ELb0ELb1ELb0ELb1ELb0ELb0ELb0ELi2ELi2ELi2ELi2ELb0EEENS1_24CollectiveEpilogueBwdGQAISA_fSD_Li256ELb0ELb1EEENS1_19SingleTileSchedulerILb0ELb0ELb0ELi128EEEEEEEEEvNT_6ParamsE,(.L_x_2319 - _ZN7cutlass13device_kernelIN5flash19enable_sm80_to_sm89INS1_16FlashAttnBwdSm80INS1_25CollectiveMainloopBwdSm80ILi2ELi2EN4cute5tupleIJNS5_1CILi64EEENS7_ILi128EEES9_EEENS_10bfloat16_tEfNS_4arch4Sm80ELb0ELb0ELb1ELb0ELb1ELb0ELb0ELb0ELi2ELi2ELi2ELi2ELb0EEENS1_24CollectiveEpilogueBwdGQAISA_fSD_Li256ELb0ELb1EEENS1_19SingleTileSchedulerILb0ELb0ELb0ELi128EEEEEEEEEvNT_6ParamsE)
        .other          _ZN7cutlass13device_kernelIN5flash19enable_sm80_to_sm89INS1_16FlashAttnBwdSm80INS1_25CollectiveMainloopBwdSm80ILi2ELi2EN4cute5tupleIJNS5_1CILi64EEENS7_ILi128EEES9_EEENS_10bfloat16_tEfNS_4arch4Sm80ELb0ELb0ELb1ELb0ELb1ELb0ELb0ELb0ELi2ELi2ELi2ELi2ELb0EEENS1_24CollectiveEpilogueBwdGQAISA_fSD_Li256ELb0ELb1EEENS1_19SingleTileSchedulerILb0ELb0ELb0ELi128EEEEEEEEEvNT_6ParamsE,@"STO_CUDA_ENTRY STV_DEFAULT"
_ZN7cutlass13device_kernelIN5flash19enable_sm80_to_sm89INS1_16FlashAttnBwdSm80INS1_25CollectiveMainloopBwdSm80ILi2ELi2EN4cute5tupleIJNS5_1CILi64EEENS7_ILi128EEES9_EEENS_10bfloat16_tEfNS_4arch4Sm80ELb0ELb0ELb1ELb0ELb1ELb0ELb0ELb0ELi2ELi2ELi2ELi2ELb0EEENS1_24CollectiveEpilogueBwdGQAISA_fSD_Li256ELb0ELb1EEENS1_19SingleTileSchedulerILb0ELb0ELb0ELi128EEEEEEEEEvNT_6ParamsE:
[----:B------:R-:W-:-:S03]  /*0000*/  MOV R1, c[0x0][0x28] ;  /* 0x00000a0000017a02 */ /* 0x000fc60000000f00 */
[----:B------:R-:W1:Y:S01]  /*0010*/  S2UR UR18, SR_CTAID.Z ;  /* 0x00000000001279c3 */ /* 0x000e620000002700 */
[----:B------:R-:W-:Y:S02]  /*0020*/  IADD3 R1, R1, -0x8, RZ ;  /* 0xfffffff801017810 */ /* 0x000fe40007ffe0ff */
[----:B-1----:R-:W-:-:S13]  /*0030*/  ISETP.LE.AND P0, PT, RZ, UR18, PT ;  /* 0x00000012ff007c0c */ /* 0x002fda000bf03270 */
[----:B------:R-:W-:Y:S05]  /*0040*/  @!P0 EXIT ;  /* 0x000000000000894d */ /* 0x000fea0003800000 */
[----:B------:R-:W1:Y:S01]  /*0050*/  S2R R224, SR_TID.X ;  /* 0x0000000000e07919 */ /* 0x000e620000002100 */
[----:B------:R-:W2:Y:S01]  /*0060*/  S2UR UR4, SR_CTAID.Y ;  /* 0x00000000000479c3 */ /* 0x000ea20000002600 */
[----:B------:R-:W-:Y:S01]  /*0070*/  IMAD.MOV.U32 R0, RZ, RZ, c[0x0][0x248] ;  /* 0x00009200ff007624 */ /* 0x000fe200078e00ff */
[----:B------:R-:W-:Y:S01]  /*0080*/  USHF.R.S32.HI UR8, URZ, 0x1f, UR18 ;  /* 0x0000001f3f087899 */ /* 0x000fe20008011412 */
[----:B------:R-:W3:Y:S01]  /*0090*/  S2R R4, SR_CTAID.X ;  /* 0x0000000000047919 */ /* 0x000ee20000002500 */
[----:B------:R-:W-:Y:S01]  /*00a0*/  IMAD.U32 R20, RZ, RZ, UR18 ;  /* 0x00000012ff147e24 */ /* 0x000fe2000f8e00ff */
[----:B------:R-:W-:Y:S01]  /*00b0*/  ULDC.64 UR22, c[0x0][0x118] ;  /* 0x0000460000167ab9 */ /* 0x000fe20000000a00 */
[----:B------:R-:W-:Y:S01]  /*00c0*/  ISETP.NE.AND P0, PT, R0, 0x1, PT ;  /* 0x000000010000780c */ /* 0x000fe20003f05270 */
[----:B------:R-:W-:Y:S01]  /*00d0*/  IMAD.MOV.U32 R6, RZ, RZ, -0x80 ;  /* 0xffffff80ff067424 */ /* 0x000fe200078e00ff */
[----:B------:R-:W-:Y:S01]  /*00e0*/  LOP3.LUT R222, R222, 0xfffffff7, RZ, 0xc0, !PT ;  /* 0xfffffff7dede7812 */ /* 0x000fe200078ec0ff */
[----:B------:R-:W-:Y:S01]  /*00f0*/  IMAD.U32 R16, RZ, RZ, UR18 ;  /* 0x00000012ff107e24 */ /* 0x000fe2000f8e00ff */
[----:B------:R-:W-:-:S02]  /*0100*/  ULDC.64 UR14, c[0x0][0x178] ;  /* 0x00005e00000e7ab9 */ /* 0x000fc40000000a00 */
[----:B------:R-:W-:Y:S01]  /*0110*/  USHF.L.U32 UR16, UR14, 0x6, URZ ;  /* 0x000000060e107899 */ /* 0x000fe2000800063f */
[----:B-1----:R-:W-:Y:S01]  /*0120*/  SHF.R.S32.HI R12, RZ, 0x1f, R224 ;  /* 0x0000001fff0c7819 */ /* 0x002fe200000114e0 */
[----:B--2---:R-:W-:Y:S01]  /*0130*/  IMAD.U32 R196, RZ, RZ, UR4 ;  /* 0x00000004ffc47e24 */ /* 0x004fe2000f8e00ff */
[----:B------:R-:W-:Y:S01]  /*0140*/  ULDC.64 UR4, c[0x0][0x1e8] ;  /* 0x00007a0000047ab9 */ /* 0x000fe20000000a00 */
[----:B------:R-:W-:Y:S01]  /*0150*/  IMAD.SHL.U32 R236, R224, 0x4, RZ ;  /* 0x00000004e0ec7824 */ /* 0x000fe200078e00ff */
[-C--:B------:R-:W-:Y:S02]  /*0160*/  LEA.HI R232, R12, R224.reuse, RZ, 0x3 ;  /* 0x000000e00ce87211 */ /* 0x080fe400078f18ff */
[----:B------:R-:W-:Y:S01]  /*0170*/  @P0 IMAD.HI.U32 R0, R196, c[0x0][0x24c], RZ ;  /* 0x00009300c4000a27 */ /* 0x000fe200078e00ff */
[----:B------:R-:W-:Y:S01]  /*0180*/  UIMAD UR4, UR8, UR4, URZ ;  /* 0x00000004080472a4 */ /* 0x000fe2000f8e023f */
[----:B------:R-:W-:Y:S02]  /*0190*/  LEA.HI R10, R12, R224, RZ, 0x6 ;  /* 0x000000e00c0a7211 */ /* 0x000fe400078f30ff */
[----:B------:R-:W-:Y:S01]  /*01a0*/  LOP3.LUT R11, R232, 0xfffffff8, RZ, 0xc0, !PT ;  /* 0xfffffff8e80b7812 */ /* 0x000fe200078ec0ff */
[----:B------:R-:W-:Y:S01]  /*01b0*/  IMAD.MOV.U32 R3, RZ, RZ, R196 ;  /* 0x000000ffff037224 */ /* 0x000fe200078e00c4 */
[----:B------:R-:W-:Y:S01]  /*01c0*/  @P0 SHF.R.U32.HI R3, RZ, c[0x0][0x250], R0 ;  /* 0x00009400ff030a19 */ /* 0x000fe20000011600 */
[----:B------:R-:W-:Y:S01]  /*01d0*/  UIMAD UR6, UR18, UR5, UR4 ;  /* 0x00000005120672a4 */ /* 0x000fe2000f8e0204 */
[----:B------:R-:W-:Y:S01]  /*01e0*/  SHF.R.S32.HI R232, RZ, 0x3, R232 ;  /* 0x00000003ffe87819 */ /* 0x000fe200000114e8 */
[----:B------:R-:W-:Y:S01]  /*01f0*/  IMAD.IADD R11, R224, 0x1, -R11 ;  /* 0x00000001e00b7824 */ /* 0x000fe200078e0a0b */
[----:B------:R-:W-:Y:S01]  /*0200*/  SHF.R.S32.HI R2, RZ, 0x1f, R3 ;  /* 0x0000001fff027819 */ /* 0x000fe20000011403 */
[----:B------:R-:W-:Y:S01]  /*0210*/  ULDC.64 UR4, c[0x0][0x1b8] ;  /* 0x00006e0000047ab9 */ /* 0x000fe20000000a00 */
[----:B------:R-:W-:Y:S01]  /*0220*/  SHF.R.S32.HI R233, RZ, 0x1f, R232 ;  /* 0x0000001fffe97819 */ /* 0x000fe200000114e8 */
[----:B------:R-:W-:Y:S01]  /*0230*/  IMAD.SHL.U32 R18, R11, 0x8, RZ ;  /* 0x000000080b127824 */ /* 0x000fe200078e00ff */
[----:B------:R-:W-:Y:S01]  /*0240*/  UIMAD UR4, UR8, UR4, URZ ;  /* 0x00000004080472a4 */ /* 0x000fe2000f8e023f */
[C---:B------:R-:W-:Y:S01]  /*0250*/  IMAD R0, R2.reuse, c[0x0][0x1e0], RZ ;  /* 0x0000780002007a24 */ /* 0x040fe200078e02ff */
[----:B------:R-:W-:Y:S01]  /*0260*/  SHF.R.S32.HI R10, RZ, 0x6, R10 ;  /* 0x00000006ff0a7819 */ /* 0x000fe2000001140a */
[----:B------:R-:W-:Y:S01]  /*0270*/  IMAD R2, R2, c[0x0][0x1b0], RZ ;  /* 0x00006c0002027a24 */ /* 0x000fe200078e02ff */
[----:B------:R-:W-:Y:S01]  /*0280*/  SHF.R.S32.HI R19, RZ, 0x1f, R18 ;  /* 0x0000001fff137819 */ /* 0x000fe20000011412 */
[C---:B------:R-:W-:Y:S01]  /*0290*/  IMAD R0, R3.reuse, c[0x0][0x1e4], R0 ;  /* 0x0000790003007a24 */ /* 0x040fe200078e0200 */
[----:B------:R-:W-:Y:S01]  /*02a0*/  UIMAD UR4, UR18, UR5, UR4 ;  /* 0x00000005120472a4 */ /* 0x000fe2000f8e0204 */
[C---:B------:R-:W-:Y:S01]  /*02b0*/  IMAD R2, R3.reuse, c[0x0][0x1b4], R2 ;  /* 0x00006d0003027a24 */ /* 0x040fe200078e0202 */
[----:B------:R-:W-:Y:S01]  /*02c0*/  ISETP.GE.AND P4, PT, R18, c[0x0][0x1cc], PT ;  /* 0x0000730012007a0c */ /* 0x000fe20003f86270 */
[----:B------:R-:W-:Y:S01]  /*02d0*/  IMAD.WIDE.U32 R8, R3, c[0x0][0x1e0], R18 ;  /* 0x0000780003087a25 */ /* 0x000fe200078e0012 */
[----:B------:R-:W-:-:S02]  /*02e0*/  SHF.R.S32.HI R188, RZ, 0x1f, R196 ;  /* 0x0000001fffbc7819 */ /* 0x000fc400000114c4 */
[----:B------:R-:W-:Y:S01]  /*02f0*/  IADD3 R7, -R232, c[0x0][0x168], RZ ;  /* 0x00005a00e8077a10 */ /* 0x000fe20007ffe1ff */
[----:B------:R-:W-:Y:S01]  /*0300*/  IMAD.WIDE.U32 R14, R3, c[0x0][0x1b0], R18 ;  /* 0x00006c00030e7a25 */ /* 0x000fe200078e0012 */
[----:B------:R-:W-:-:S03]  /*0310*/  SHF.R.S32.HI R237, RZ, 0x1f, R236 ;  /* 0x0000001fffed7819 */ /* 0x000fc600000114ec */
[----:B------:R-:W-:Y:S02]  /*0320*/  IMAD.IADD R9, R9, 0x1, R0 ;  /* 0x0000000109097824 */ /* 0x000fe400078e0200 */
[----:B------:R-:W-:Y:S02]  /*0330*/  IMAD.SHL.U32 R13, R232, 0x40, RZ ;  /* 0x00000040e80d7824 */ /* 0x000fe400078e00ff */
[----:B------:R-:W-:Y:S02]  /*0340*/  IMAD.IADD R3, R15, 0x1, R2 ;  /* 0x000000010f037824 */ /* 0x000fe400078e0202 */
[----:B------:R-:W-:Y:S01]  /*0350*/  IMAD.MOV.U32 R2, RZ, RZ, R14 ;  /* 0x000000ffff027224 */ /* 0x000fe200078e000e */
[----:B------:R-:W-:Y:S01]  /*0360*/  LOP3.LUT R13, R13, 0x1c0, RZ, 0xc0, !PT ;  /* 0x000001c00d0d7812 */ /* 0x000fe200078ec0ff */
[----:B------:R-:W-:Y:S01]  /*0370*/  IMAD.WIDE.U32 R20, R20, c[0x0][0x1e8], R8 ;  /* 0x00007a0014147a25 */ /* 0x000fe200078e0008 */
[----:B------:R-:W-:Y:S02]  /*0380*/  IADD3 R14, R18, 0x40, RZ ;  /* 0x00000040120e7810 */ /* 0x000fe40007ffe0ff */
[----:B------:R-:W-:Y:S01]  /*0390*/  LEA.HI R8, R12, R224, RZ, 0x5 ;  /* 0x000000e00c087211 */ /* 0x000fe200078f28ff */
[C---:B---3--:R-:W-:Y:S01]  /*03a0*/  IMAD R6, R4.reuse, R6, c[0x0][0x198] ;  /* 0x0000660004067624 */ /* 0x048fe200078e0206 */
[----:B------:R-:W-:Y:S01]  /*03b0*/  IADD3 R21, R21, UR6, RZ ;  /* 0x0000000615157c10 */ /* 0x000fe2000fffe0ff */
[----:B------:R-:W-:Y:S01]  /*03c0*/  IMAD.WIDE R4, R4, 0x80, R232 ;  /* 0x0000008004047825 */ /* 0x000fe200078e02e8 */
[----:B------:R-:W-:Y:S01]  /*03d0*/  ISETP.GE.AND P3, PT, R14, c[0x0][0x1cc], PT ;  /* 0x000073000e007a0c */ /* 0x000fe20003f66270 */
[----:B------:R-:W-:-:S02]  /*03e0*/  UMOV UR6, 0x6 ;  /* 0x0000000600067882 */ /* 0x000fc40000000000 */
[----:B------:R-:W-:Y:S01]  /*03f0*/  IMAD.WIDE.U32 R16, R16, c[0x0][0x1b8], R2 ;  /* 0x00006e0010107a25 */ /* 0x000fe200078e0002 */
[----:B------:R-:W-:Y:S01]  /*0400*/  LOP3.LUT R2, R13, 0x38, R18, 0xf8, !PT ;  /* 0x000000380d027812 */ /* 0x000fe200078ef812 */
[----:B------:R-:W-:Y:S01]  /*0410*/  USHF.L.U64.HI UR15, UR14, UR6, UR15 ;  /* 0x000000060e0f7299 */ /* 0x000fe2000801020f */
[----:B------:R-:W-:Y:S01]  /*0420*/  SHF.R.U32.HI R13, RZ, 0x3, R13 ;  /* 0x00000003ff0d7819 */ /* 0x000fe2000001160d */
[----:B------:R-:W-:Y:S01]  /*0430*/  IMAD.SHL.U32 R9, R10, 0x200, RZ ;  /* 0x000002000a097824 */ /* 0x000fe200078e00ff */
[----:B------:R-:W-:Y:S01]  /*0440*/  IADD3 R17, R17, UR4, RZ ;  /* 0x0000000411117c10 */ /* 0x000fe2000fffe0ff */
[C---:B------:R-:W-:Y:S01]  /*0450*/  IMAD R3, R5.reuse, c[0x0][0x1d8], RZ ;  /* 0x0000760005037a24 */ /* 0x040fe200078e02ff */
[----:B------:R-:W-:Y:S01]  /*0460*/  ULDC.64 UR4, c[0x0][0x1d8] ;  /* 0x0000760000047ab9 */ /* 0x000fe20000000a00 */
[----:B------:R-:W-:Y:S01]  /*0470*/  IMAD R0, R5, c[0x0][0x1a8], RZ ;  /* 0x00006a0005007a24 */ /* 0x000fe200078e02ff */
[----:B------:R-:W-:Y:S01]  /*0480*/  LOP3.LUT R13, R9, R2, R13, 0xf6, !PT ;  /* 0x00000002090d7212 */ /* 0x000fe200078ef60d */
[C---:B------:R-:W-:Y:S01]  /*0490*/  IMAD R3, R4.reuse, c[0x0][0x1dc], R3 ;  /* 0x0000770004037a24 */ /* 0x040fe200078e0203 */
[----:B------:R-:W-:Y:S01]  /*04a0*/  USHF.L.U32 UR7, UR4, 0x6, URZ ;  /* 0x0000000604077899 */ /* 0x000fe2000800063f */
[----:B------:R-:W-:Y:S01]  /*04b0*/  IMAD.WIDE.U32 R20, R4, c[0x0][0x1d8], R20 ;  /* 0x0000760004147a25 */ /* 0x000fe200078e0014 */
[----:B------:R-:W-:-:S02]  /*04c0*/  USHF.L.U64.HI UR5, UR4, UR6, UR5 ;  /* 0x0000000604057299 */ /* 0x000fc40008010205 */
[----:B------:R-:W-:Y:S01]  /*04d0*/  UIADD3 UR9, UP0, UR7, 0x80, URZ ;  /* 0x0000008007097890 */ /* 0x000fe2000ff1e03f */
[----:B------:R-:W-:Y:S02]  /*04e0*/  IMAD.IADD R2, R6, 0x1, -R232 ;  /* 0x0000000106027824 */ /* 0x000fe400078e0ae8 */
[C---:B------:R-:W-:Y:S01]  /*04f0*/  IMAD R0, R4.reuse, c[0x0][0x1ac], R0 ;  /* 0x00006b0004007a24 */ /* 0x040fe200078e0200 */
[----:B------:R-:W-:Y:S01]  /*0500*/  UIADD3.X UR4, URZ, UR5, URZ, UP0, !UPT ;  /* 0x000000053f047290 */ /* 0x000fe200087fe43f */
[----:B------:R-:W-:Y:S01]  /*0510*/  IMAD.WIDE.U32 R16, R4, c[0x0][0x1a8], R16 ;  /* 0x00006a0004107a25 */ /* 0x000fe200078e0010 */
[----:B------:R-:W-:Y:S02]  /*0520*/  LEA R4, P0, R20, c[0x0][0x1c0], 0x1 ;  /* 0x0000700014047a11 */ /* 0x000fe400078008ff */
[C---:B------:R-:W-:Y:S01]  /*0530*/  ISETP.LT.OR P1, PT, R2.reuse, 0x1, P4 ;  /* 0x000000010200780c */ /* 0x040fe20002721670 */
[----:B------:R-:W-:Y:S01]  /*0540*/  IMAD.IADD R3, R21, 0x1, R3 ;  /* 0x0000000115037824 */ /* 0x000fe200078e0203 */
[C---:B------:R-:W-:Y:S01]  /*0550*/  ISETP.LT.OR P6, PT, R2.reuse, 0x1, P3 ;  /* 0x000000010200780c */ /* 0x040fe20001fc1670 */
[----:B------:R-:W-:Y:S01]  /*0560*/  IMAD.IADD R0, R17, 0x1, R0 ;  /* 0x0000000111007824 */ /* 0x000fe200078e0200 */
[----:B------:R-:W-:Y:S01]  /*0570*/  ISETP.LT.OR P5, PT, R2, 0x21, P4 ;  /* 0x000000210200780c */ /* 0x000fe200027a1670 */
[----:B------:R-:W-:Y:S01]  /*0580*/  IMAD.SHL.U32 R13, R13, 0x2, RZ ;  /* 0x000000020d0d7824 */ /* 0x000fe200078e00ff */
[----:B------:R-:W-:Y:S01]  /*0590*/  LEA.HI.X R5, R20, c[0x0][0x1c4], R3, 0x1, P0 ;  /* 0x0000710014057a11 */ /* 0x000fe200000f0c03 */
[----:B------:R-:W-:Y:S01]  /*05a0*/  IMAD.WIDE.U32 R22, R232, c[0x0][0x178], R18 ;  /* 0x00005e00e8167a25 */ /* 0x000fe200078e0012 */
[----:B------:R-:W-:-:S02]  /*05b0*/  LEA R26, P0, R16, c[0x0][0x190], 0x1 ;  /* 0x00006400101a7a11 */ /* 0x000fc400078008ff */
[C---:B------:R-:W-:Y:S01]  /*05c0*/  IADD3 R230, R13.reuse, 0x10080, RZ ;  /* 0x000100800de67810 */ /* 0x040fe20007ffe0ff */
[----:B------:R-:W-:Y:S01]  /*05d0*/  IMAD.WIDE.U32 R24, R232, c[0x0][0x208], R18 ;  /* 0x00008200e8187a25 */ /* 0x000fe200078e0012 */
[----:B------:R-:W-:Y:S01]  /*05e0*/  LEA.HI.X R27, R16, c[0x0][0x194], R0, 0x1, P0 ;  /* 0x00006500101b7a11 */ /* 0x000fe200000f0c00 */
[----:B------:R1:W-:Y:S01]  /*05f0*/  LDGSTS.E.BYPASS.LTC128B.128 [R13+0x8080], [R4.64], !P1 ;  /* 0x08080000040d7fae */ /* 0x0003e2000c901d56 */
[----:B------:R-:W-:Y:S01]  /*0600*/  IADD3 R16, P0, R4, UR7, RZ ;  /* 0x0000000704107c10 */ /* 0x000fe2000ff1e0ff */
[----:B------:R-:W-:Y:S01]  /*0610*/  IMAD.U32 R0, RZ, RZ, UR7 ;  /* 0x00000007ff007e24 */ /* 0x000fe2000f8e00ff */
[----:B------:R-:W-:Y:S01]  /*0620*/  IADD3 R223, R13, 0x18080, RZ ;  /* 0x000180800ddf7810 */ /* 0x000fe20007ffe0ff */
[----:B------:R1:W-:Y:S01]  /*0630*/  LDGSTS.E.BYPASS.LTC128B.128 [R13+0xc080], [R4.64+0x80], !P6 ;  /* 0x0c080080040d7fae */ /* 0x0003e2000f101d56 */
[----:B------:R-:W-:Y:S02]  /*0640*/  ISETP.LT.OR P6, PT, R2, 0x41, P4 ;  /* 0x000000410200780c */ /* 0x000fe400027c1670 */
[----:B------:R-:W-:-:S02]  /*0650*/  IADD3 R20, P2, P1, R0, 0x80, R4 ;  /* 0x0000008000147810 */ /* 0x000fc4000795e004 */
[----:B------:R-:W-:Y:S02]  /*0660*/  IADD3.X R17, R5, UR5, RZ, P0, !PT ;  /* 0x0000000505117c10 */ /* 0x000fe400087fe4ff */
[----:B------:R-:W-:Y:S02]  /*0670*/  IADD3.X R21, RZ, UR5, R5, P2, P1 ;  /* 0x00000005ff157c10 */ /* 0x000fe400097e2405 */
[C---:B------:R-:W-:Y:S01]  /*0680*/  ISETP.LT.OR P2, PT, R2.reuse, 0x61, P4 ;  /* 0x000000610200780c */ /* 0x040fe20002741670 */
[----:B------:R2:W-:Y:S01]  /*0690*/  LDGSTS.E.BYPASS.LTC128B.128 [R13+0x9080], [R16.64], !P5 ;  /* 0x09080000100d7fae */ /* 0x0005e2000e901d56 */
[C---:B------:R-:W-:Y:S02]  /*06a0*/  ISETP.LT.OR P4, PT, R2.reuse, 0x21, P3 ;  /* 0x000000210200780c */ /* 0x040fe40001f81670 */
[----:B------:R-:W-:-:S11]  /*06b0*/  ISETP.LT.OR P5, PT, R2, 0x41, P3 ;  /* 0x000000410200780c */ /* 0x000fd60001fa1670 */
[----:B------:R3:W-:Y:S01]  /*06c0*/  LDGSTS.E.BYPASS.LTC128B.128 [R13+0xd080], [R20.64], !P4 ;  /* 0x0d080000140d7fae */ /* 0x0007e2000e101d56 */
[----:B------:R-:W-:Y:S02]  /*06d0*/  ISETP.LT.OR P4, PT, R2, 0x61, P3 ;  /* 0x000000610200780c */ /* 0x000fe40001f81670 */
[----:B-1----:R-:W-:-:S04]  /*06e0*/  IADD3 R4, P0, R16, UR7, RZ ;  /* 0x0000000710047c10 */ /* 0x002fc8000ff1e0ff */
[----:B------:R-:W-:-:S05]  /*06f0*/  IADD3.X R5, R17, UR5, RZ, P0, !PT ;  /* 0x0000000511057c10 */ /* 0x000fca00087fe4ff */
[----:B------:R1:W-:Y:S01]  /*0700*/  LDGSTS.E.BYPASS.LTC128B.128 [R13+0xa080], [R4.64], !P6 ;  /* 0x0a080000040d7fae */ /* 0x0003e2000f101d56 */
[----:B--2---:R-:W-:Y:S02]  /*0710*/  IADD3 R16, P1, R16, UR9, RZ ;  /* 0x0000000910107c10 */ /* 0x004fe4000ff3e0ff */
[----:B------:R-:W-:Y:S02]  /*0720*/  ISETP.GE.AND P6, PT, R18, c[0x0][0x16c], PT ;  /* 0x00005b0012007a0c */ /* 0x000fe40003fc6270 */
[----:B------:R-:W-:-:S05]  /*0730*/  IADD3.X R17, R17, UR4, RZ, P1, !PT ;  /* 0x0000000411117c10 */ /* 0x000fca0008ffe4ff */
[----:B------:R2:W-:Y:S01]  /*0740*/  LDGSTS.E.BYPASS.LTC128B.128 [R13+0xe080], [R16.64], !P5 ;  /* 0x0e080000100d7fae */ /* 0x0005e2000e901d56 */
[----:B---3--:R-:W-:-:S05]  /*0750*/  IADD3 R20, P0, R4, UR7, RZ ;  /* 0x0000000704147c10 */ /* 0x008fca000ff1e0ff */
[----:B------:R-:W-:Y:S02]  /*0760*/  @P6 LOP3.LUT R222, R222, 0x8, RZ, 0xfc, !PT ;  /* 0x00000008dede6812 */ /* 0x000fe400078efcff */
[----:B------:R-:W-:Y:S02]  /*0770*/  IADD3.X R21, R5, UR5, RZ, P0, !PT ;  /* 0x0000000505157c10 */ /* 0x000fe400087fe4ff */
[C---:B------:R-:W-:Y:S02]  /*0780*/  ISETP.GE.AND P0, PT, R14.reuse, c[0x0][0x19c], PT ;  /* 0x000067000e007a0c */ /* 0x040fe40003f06270 */
[----:B------:R-:W-:Y:S01]  /*0790*/  ISETP.GE.AND P6, PT, R14, c[0x0][0x16c], PT ;  /* 0x00005b000e007a0c */ /* 0x000fe20003fc6270 */
[----:B------:R3:W-:Y:S01]  /*07a0*/  LDGSTS.E.BYPASS.LTC128B.128 [R13+0xb080], [R20.64], !P2 ;  /* 0x0b080000140d7fae */ /* 0x0007e2000d101d56 */
[----:B------:R-:W-:Y:S02]  /*07b0*/  ISETP.GE.AND P2, PT, R18, c[0x0][0x19c], PT ;  /* 0x0000670012007a0c */ /* 0x000fe40003f46270 */
[----:B-1----:R-:W-:-:S02]  /*07c0*/  IADD3 R4, P1, R4, UR9, RZ ;  /* 0x0000000904047c10 */ /* 0x002fc4000ff3e0ff */
[C---:B------:R-:W-:Y:S02]  /*07d0*/  ISETP.LT.OR P3, PT, R2.reuse, 0x1, P2 ;  /* 0x000000010200780c */ /* 0x040fe40001761670 */
[----:B------:R-:W-:Y:S01]  /*07e0*/  IADD3.X R5, R5, UR4, RZ, P1, !PT ;  /* 0x0000000405057c10 */ /* 0x000fe20008ffe4ff */
[----:B------:R-:W-:Y:S01]  /*07f0*/  ULDC.64 UR4, c[0x0][0x1a8] ;  /* 0x00006a0000047ab9 */ /* 0x000fe20000000a00 */
[C---:B------:R-:W-:Y:S01]  /*0800*/  ISETP.LT.OR P5, PT, R2.reuse, 0x1, P0 ;  /* 0x000000010200780c */ /* 0x040fe200007a1670 */
[----:B------:R-:W-:Y:S01]  /*0810*/  USHF.L.U32 UR7, UR4, 0x6, URZ ;  /* 0x0000000604077899 */ /* 0x000fe2000800063f */
[----:B------:R-:W-:Y:S01]  /*0820*/  SEL R3, RZ, 0x2, P6 ;  /* 0x00000002ff037807 */ /* 0x000fe20003000000 */
[----:B------:R-:W-:Y:S01]  /*0830*/  USHF.L.U64.HI UR9, UR4, UR6, UR5 ;  /* 0x0000000604097299 */ /* 0x000fe20008010205 */
[----:B------:R1:W-:Y:S01]  /*0840*/  LDGSTS.E.BYPASS.LTC128B.128 [R13+0xf080], [R4.64], !P4 ;  /* 0x0f080000040d7fae */ /* 0x0003e2000e101d56 */
[----:B------:R-:W-:Y:S01]  /*0850*/  ISETP.LT.OR P4, PT, R2, 0x21, P2 ;  /* 0x000000210200780c */ /* 0x000fe20001781670 */
[----:B------:R-:W-:Y:S01]  /*0860*/  UIADD3 UR11, UP0, UR7, 0x80, URZ ;  /* 0x00000080070b7890 */ /* 0x000fe2000ff1e03f */
[----:B--2---:R-:W-:Y:S01]  /*0870*/  IMAD.U32 R16, RZ, RZ, UR7 ;  /* 0x00000007ff107e24 */ /* 0x004fe2000f8e00ff */
[----:B------:R-:W-:Y:S01]  /*0880*/  ULDC.64 UR4, c[0x0][0x188] ;  /* 0x0000620000047ab9 */ /* 0x000fe20000000a00 */
[----:B------:R2:W-:Y:S01]  /*0890*/  LDGSTS.E.BYPASS.LTC128B.128 [R13+0x80], [R26.64], !P3 ;  /* 0x000800001a0d7fae */ /* 0x0005e2000d901d56 */
[----:B------:R-:W-:-:S02]  /*08a0*/  UIADD3.X UR10, URZ, UR9, URZ, UP0, !UPT ;  /* 0x000000093f0a7290 */ /* 0x000fc400087fe43f */
[----:B------:R-:W-:Y:S01]  /*08b0*/  UIMAD UR4, UR8, UR4, URZ ;  /* 0x00000004080472a4 */ /* 0x000fe2000f8e023f */
[----:B------:R2:W-:Y:S01]  /*08c0*/  LDGSTS.E.BYPASS.LTC128B.128 [R13+0x4080], [R26.64+0x80], !P5 ;  /* 0x040800801a0d7fae */ /* 0x0005e2000e901d56 */
[----:B------:R-:W-:Y:S02]  /*08d0*/  ISETP.LT.OR P5, PT, R2, 0x61, P2 ;  /* 0x000000610200780c */ /* 0x000fe400017a1670 */
[----:B------:R-:W-:Y:S01]  /*08e0*/  UIMAD UR4, UR18, UR5, UR4 ;  /* 0x00000005120472a4 */ /* 0x000fe2000f8e0204 */
[----:B---3--:R-:W-:-:S04]  /*08f0*/  IADD3 R20, P1, R26, UR7, RZ ;  /* 0x000000071a147c10 */ /* 0x008fc8000ff3e0ff */
[----:B------:R-:W-:Y:S02]  /*0900*/  IADD3.X R21, R27, UR9, RZ, P1, !PT ;  /* 0x000000091b157c10 */ /* 0x000fe40008ffe4ff */
[----:B------:R-:W-:-:S03]  /*0910*/  IADD3 R16, P3, P1, R16, 0x80, R26 ;  /* 0x0000008010107810 */ /* 0x000fc6000797e01a */
[----:B------:R3:W-:Y:S01]  /*0920*/  LDGSTS.E.BYPASS.LTC128B.128 [R13+0x1080], [R20.64], !P4 ;  /* 0x01080000140d7fae */ /* 0x0007e2000e101d56 */
[----:B------:R-:W-:Y:S02]  /*0930*/  IADD3.X R17, RZ, UR9, R27, P3, P1 ;  /* 0x00000009ff117c10 */ /* 0x000fe40009fe241b */
[C---:B------:R-:W-:Y:S01]  /*0940*/  ISETP.LT.OR P1, PT, R2.reuse, 0x21, P0 ;  /* 0x000000210200780c */ /* 0x040fe20000721670 */
[C---:B-1----:R-:W-:Y:S01]  /*0950*/  IMAD R5, R233.reuse, c[0x0][0x178], RZ ;  /* 0x00005e00e9057a24 */ /* 0x042fe200078e02ff */
[----:B------:R-:W-:Y:S01]  /*0960*/  ISETP.LT.OR P4, PT, R2, 0x41, P2 ;  /* 0x000000410200780c */ /* 0x000fe20001781670 */
[----:B------:R-:W-:Y:S01]  /*0970*/  IMAD R4, R233, c[0x0][0x208], RZ ;  /* 0x00008200e9047a24 */ /* 0x000fe200078e02ff */
[----:B------:R-:W-:Y:S01]  /*0980*/  LOP3.LUT P2, RZ, R222, 0x8, RZ, 0xc0, !PT ;  /* 0x00000008deff7812 */ /* 0x000fe2000784c0ff */
[----:B------:R-:W-:Y:S01]  /*0990*/  IMAD R5, R232, c[0x0][0x17c], R5 ;  /* 0x00005f00e8057a24 */ /* 0x000fe200078e0205 */
[----:B------:R-:W-:Y:S01]  /*09a0*/  ISETP.LT.OR P3, PT, R2, 0x61, P0 ;  /* 0x000000610200780c */ /* 0x000fe20000761670 */
[----:B------:R-:W-:Y:S01]  /*09b0*/  IMAD R4, R232, c[0x0][0x20c], R4 ;  /* 0x00008300e8047a24 */ /* 0x000fe200078e0204 */
[----:B------:R-:W-:Y:S01]  /*09c0*/  SEL R0, RZ, 0x1, P2 ;  /* 0x00000001ff007807 */ /* 0x000fe20001000000 */
[----:B------:R-:W-:Y:S01]  /*09d0*/  IMAD.IADD R23, R23, 0x1, R5 ;  /* 0x0000000117177824 */ /* 0x000fe200078e0205 */
[----:B------:R-:W-:Y:S01]  /*09e0*/  ISETP.LT.OR P2, PT, R2, 0x41, P0 ;  /* 0x000000410200780c */ /* 0x000fe20000741670 */
[----:B------:R-:W-:Y:S01]  /*09f0*/  IMAD R2, R188, c[0x0][0x180], RZ ;  /* 0x00006000bc027a24 */ /* 0x000fe200078e02ff */
[----:B------:R-:W-:Y:S01]  /*0a00*/  LOP3.LUT R222, R222, 0xffffffef, RZ, 0xc0, !PT ;  /* 0xffffffefdede7812 */ /* 0x000fe200078ec0ff */
[----:B------:R1:W-:Y:S01]  /*0a10*/  LDGSTS.E.BYPASS.LTC128B.128 [R13+0x5080], [R16.64], !P1 ;  /* 0x05080000100d7fae */ /* 0x0003e2000c901d56 */
[----:B------:R-:W-:-:S02]  /*0a20*/  IMAD.WIDE.U32 R22, R196, c[0x0][0x180], R22 ;  /* 0x00006000c4167a25 */ /* 0x000fc400078e0016 */
[----:B------:R-:W-:Y:S02]  /*0a30*/  @P6 LOP3.LUT R222, R222, 0x10, RZ, 0xfc, !PT ;  /* 0x00000010dede6812 */ /* 0x000fe400078efcff */
[----:B------:R-:W-:Y:S01]  /*0a40*/  IMAD R2, R196, c[0x0][0x184], R2 ;  /* 0x00006100c4027a24 */ /* 0x000fe200078e0202 */
[----:B------:R-:W-:Y:S01]  /*0a50*/  ISETP.GT.AND P6, PT, R224, 0xf, PT ;  /* 0x0000000fe000780c */ /* 0x000fe20003fc4270 */
[----:B------:R-:W-:Y:S01]  /*0a60*/  IMAD.IADD R0, R3, 0x1, R0 ;  /* 0x0000000103007824 */ /* 0x000fe200078e0200 */
[----:B------:R-:W-:Y:S01]  /*0a70*/  LOP3.LUT R222, R222, 0xfffffffd, RZ, 0xc0, !PT ;  /* 0xfffffffddede7812 */ /* 0x000fe200078ec0ff */
[----:B------:R-:W-:Y:S02]  /*0a80*/  IMAD.U32 R3, RZ, RZ, UR18 ;  /* 0x00000012ff037e24 */ /* 0x000fe4000f8e00ff */
[----:B------:R-:W-:Y:S02]  /*0a90*/  IMAD.IADD R23, R23, 0x1, R2 ;  /* 0x0000000117177824 */ /* 0x000fe400078e0202 */
[----:B------:R-:W-:-:S02]  /*0aa0*/  IMAD.IADD R5, R25, 0x1, R4 ;  /* 0x0000000119057824 */ /* 0x000fc400078e0204 */
[----:B------:R-:W-:-:S04]  /*0ab0*/  IMAD.WIDE.U32 R22, R3, c[0x0][0x188], R22 ;  /* 0x0000620003167a25 */ /* 0x000fc800078e0016 */
[----:B------:R-:W-:Y:S01]  /*0ac0*/  IMAD.MOV.U32 R4, RZ, RZ, R24 ;  /* 0x000000ffff047224 */ /* 0x000fe200078e0018 */
[----:B------:R-:W-:Y:S01]  /*0ad0*/  IADD3 R2, R23, UR4, RZ ;  /* 0x0000000417027c10 */ /* 0x000fe2000fffe0ff */
[----:B------:R-:W-:Y:S02]  /*0ae0*/  ULDC.64 UR4, c[0x0][0x278] ;  /* 0x00009e0000047ab9 */ /* 0x000fe40000000a00 */
[----:B------:R-:W-:Y:S01]  /*0af0*/  IMAD.WIDE.U32 R4, R196, c[0x0][0x210], R4 ;  /* 0x00008400c4047a25 */ /* 0x000fe200078e0004 */
[----:B-1----:R-:W-:-:S04]  /*0b00*/  IADD3 R16, P0, R20, UR7, RZ ;  /* 0x0000000714107c10 */ /* 0x002fc8000ff1e0ff */
[----:B------:R-:W-:Y:S02]  /*0b10*/  IADD3.X R17, R21, UR9, RZ, P0, !PT ;  /* 0x0000000915117c10 */ /* 0x000fe400087fe4ff */
[----:B---3--:R-:W-:-:S03]  /*0b20*/  IADD3 R20, P0, R20, UR11, RZ ;  /* 0x0000000b14147c10 */ /* 0x008fc6000ff1e0ff */
[----:B------:R1:W-:Y:S01]  /*0b30*/  LDGSTS.E.BYPASS.LTC128B.128 [R13+0x2080], [R16.64], !P4 ;  /* 0x02080000100d7fae */ /* 0x0003e2000e101d56 */
[----:B------:R-:W-:-:S05]  /*0b40*/  IADD3.X R21, R21, UR10, RZ, P0, !PT ;  /* 0x0000000a15157c10 */ /* 0x000fca00087fe4ff */
[----:B------:R3:W-:Y:S01]  /*0b50*/  LDGSTS.E.BYPASS.LTC128B.128 [R13+0x6080], [R20.64], !P2 ;  /* 0x06080000140d7fae */ /* 0x0007e2000d101d56 */
[----:B------:R-:W-:-:S04]  /*0b60*/  LOP3.LUT P2, RZ, R0, 0x1, RZ, 0xc0, !PT ;  /* 0x0000000100ff7812 */ /* 0x000fc8000784c0ff */
[----:B------:R-:W-:Y:S02]  /*0b70*/  ISETP.LT.OR P4, PT, R7, 0x1, !P2 ;  /* 0x000000010700780c */ /* 0x000fe40005781670 */
[C---:B---3--:R-:W-:Y:S01]  /*0b80*/  IADD3 R20, P0, R16.reuse, UR7, RZ ;  /* 0x0000000710147c10 */ /* 0x048fe2000ff1e0ff */
[----:B------:R-:W-:Y:S01]  /*0b90*/  ULDC.64 UR6, c[0x0][0x290] ;  /* 0x0000a40000067ab9 */ /* 0x000fe20000000a00 */
[----:B-1----:R-:W-:Y:S02]  /*0ba0*/  IADD3 R16, P1, R16, UR11, RZ ;  /* 0x0000000b10107c10 */ /* 0x002fe4000ff3e0ff */
[C---:B------:R-:W-:Y:S02]  /*0bb0*/  IADD3.X R21, R17.reuse, UR9, RZ, P0, !PT ;  /* 0x0000000911157c10 */ /* 0x040fe400087fe4ff */
[----:B------:R-:W-:Y:S01]  /*0bc0*/  IADD3.X R17, R17, UR10, RZ, P1, !PT ;  /* 0x0000000a11117c10 */ /* 0x000fe20008ffe4ff */
[----:B------:R-:W-:Y:S01]  /*0bd0*/  UIMAD.WIDE.U32 UR10, UR18, UR4, URZ ;  /* 0x00000004120a72a5 */ /* 0x000fe2000f8e003f */
[----:B------:R-:W-:Y:S01]  /*0be0*/  LOP3.LUT P1, RZ, R0, 0x2, RZ, 0xc0, !PT ;  /* 0x0000000200ff7812 */ /* 0x000fe2000782c0ff */
[----:B------:R1:W-:Y:S01]  /*0bf0*/  LDGSTS.E.BYPASS.LTC128B.128 [R13+0x3080], [R20.64], !P5 ;  /* 0x03080000140d7fae */ /* 0x0003e2000e901d56 */
[----:B------:R-:W-:Y:S01]  /*0c00*/  LEA R228, P0, R22, c[0x0][0x160], 0x1 ;  /* 0x0000580016e47a11 */ /* 0x000fe200078008ff */
[----:B------:R-:W-:Y:S01]  /*0c10*/  UIMAD UR4, UR8, UR4, URZ ;  /* 0x00000004080472a4 */ /* 0x000fe2000f8e023f */
[----:B------:R-:W-:Y:S01]  /*0c20*/  IMAD R0, R188, c[0x0][0x210], RZ ;  /* 0x00008400bc007a24 */ /* 0x000fe200078e02ff */
[----:B------:R3:W-:Y:S01]  /*0c30*/  LDGSTS.E.BYPASS.LTC128B.128 [R13+0x7080], [R16.64], !P3 ;  /* 0x07080000100d7fae */ /* 0x0007e2000d901d56 */
[----:B------:R-:W-:Y:S01]  /*0c40*/  ISETP.LT.OR P3, PT, R7, 0x1, !P1 ;  /* 0x000000010700780c */ /* 0x000fe20004f61670 */
[----:B------:R-:W-:Y:S01]  /*0c50*/  UIMAD UR4, UR18, UR5, UR4 ;  /* 0x00000005120472a4 */ /* 0x000fe2000f8e0204 */
[----:B------:R-:W-:Y:S01]  /*0c60*/  LEA.HI.X R229, R22, c[0x0][0x164], R2, 0x1, P0 ;  /* 0x0000590016e57a11 */ /* 0x000fe200000f0c02 */
[----:B------:R-:W-:Y:S01]  /*0c70*/  IMAD R2, R188, c[0x0][0x270], RZ ;  /* 0x00009c00bc027a24 */ /* 0x000fe200078e02ff */
[----:B------:R-:W0:Y:S01]  /*0c80*/  LDGDEPBAR ;  /* 0x00000000000079af */ /* 0x000e220000000000 */
[----:B------:R-:W-:Y:S01]  /*0c90*/  UIADD3 UR13, UR11, UR4, URZ ;  /* 0x000000040b0d7290 */ /* 0x000fe2000fffe03f */
[----:B------:R-:W-:Y:S01]  /*0ca0*/  IMAD R0, R196, c[0x0][0x214], R0 ;  /* 0x00008500c4007a24 */ /* 0x000fe200078e0200 */
[----:B------:R-:W-:Y:S01]  /*0cb0*/  ISETP.GE.AND P5, PT, R14, c[0x0][0x1fc], PT ;  /* 0x00007f000e007a0c */ /* 0x000fe20003fa6270 */
[----:B------:R-:W-:Y:S01]  /*0cc0*/  IMAD R2, R196, c[0x0][0x274], R2 ;  /* 0x00009d00c4027a24 */ /* 0x000fe200078e0202 */
[----:B------:R2:W-:Y:S01]  /*0cd0*/  LDGSTS.E.BYPASS.LTC128B.128 [R13+0x10080], [R228.64], !P4 ;  /* 0x10080000e40d7fae */ /* 0x0005e2000e101d56 */
[----:B------:R-:W-:Y:S01]  /*0ce0*/  ISETP.GE.AND P4, PT, R18, c[0x0][0x1fc], PT ;  /* 0x00007f0012007a0c */ /* 0x000fe20003f86270 */
[----:B------:R-:W-:Y:S01]  /*0cf0*/  IMAD.IADD R5, R5, 0x1, R0 ;  /* 0x0000000105057824 */ /* 0x000fe200078e0200 */
[----:B------:R-:W-:Y:S01]  /*0d00*/  ULDC.64 UR4, c[0x0][0x218] ;  /* 0x0000860000047ab9 */ /* 0x000fe20000000a00 */
[----:B------:R2:W-:Y:S01]  /*0d10*/  LDGSTS.E.BYPASS.LTC128B.128 [R13+0x12080], [R228.64+0x80], !P3 ;  /* 0x12080080e40d7fae */ /* 0x0005e2000d901d56 */
[C---:B------:R-:W-:Y:S01]  /*0d20*/  ISETP.LT.OR P3, PT, R7.reuse, 0x21, !P2 ;  /* 0x000000210700780c */ /* 0x040fe20005761670 */
[----:B------:R-:W-:Y:S01]  /*0d30*/  IMAD.U32 R0, RZ, RZ, UR16 ;  /* 0x00000010ff007e24 */ /* 0x000fe2000f8e00ff */
[----:B------:R-:W-:Y:S01]  /*0d40*/  ISETP.LT.OR P2, PT, R7, 0x21, !P1 ;  /* 0x000000210700780c */ /* 0x000fe20004f41670 */
[----:B------:R-:W-:-:S04]  /*0d50*/  UIMAD UR4, UR8, UR4, URZ ;  /* 0x00000004080472a4 */ /* 0x000fc8000f8e023f */
[----:B------:R-:W-:Y:S01]  /*0d60*/  UIMAD UR4, UR18, UR5, UR4 ;  /* 0x00000005120472a4 */ /* 0x000fe2000f8e0204 */
[----:B-1----:R-:W-:Y:S01]  /*0d70*/  IMAD.U32 R20, RZ, RZ, UR18 ;  /* 0x00000012ff147e24 */ /* 0x002fe2000f8e00ff */
[----:B------:R-:W-:Y:S01]  /*0d80*/  @P4 LOP3.LUT R222, R222, 0x2, RZ, 0xfc, !PT ;  /* 0x00000002dede4812 */ /* 0x000fe200078efcff */
[----:B---3--:R-:W-:-:S03]  /*0d90*/  IMAD.WIDE.U32 R16, R196, c[0x0][0x270], R236 ;  /* 0x00009c00c4107a25 */ /* 0x008fc600078e00ec */
[----:B------:R-:W-:Y:S01]  /*0da0*/  LOP3.LUT R222, R222, 0xfffffffb, RZ, 0xc0, !PT ;  /* 0xfffffffbdede7812 */ /* 0x000fe200078ec0ff */
[----:B------:R-:W-:Y:S01]  /*0db0*/  IMAD.WIDE.U32 R20, R20, c[0x0][0x218], R4 ;  /* 0x0000860014147a25 */ /* 0x000fe200078e0004 */
[----:B------:R-:W-:Y:S01]  /*0dc0*/  IADD3 R3, P0, R16, UR10, RZ ;  /* 0x0000000a10037c10 */ /* 0x000fe2000ff1e0ff */
[----:B------:R-:W-:Y:S01]  /*0dd0*/  UIMAD.WIDE.U32 UR10, UR18, UR6, URZ ;  /* 0x00000006120a72a5 */ /* 0x000fe2000f8e003f */
[----:B------:R-:W-:Y:S01]  /*0de0*/  @P5 LOP3.LUT R222, R222, 0x4, RZ, 0xfc, !PT ;  /* 0x00000004dede5812 */ /* 0x000fe200078efcff */
[----:B------:R-:W-:Y:S01]  /*0df0*/  UIMAD UR6, UR8, UR6, URZ ;  /* 0x00000006080672a4 */ /* 0x000fe2000f8e023f */
[----:B------:R-:W-:Y:S01]  /*0e00*/  IADD3.X R2, R17, UR13, R2, P0, !PT ;  /* 0x0000000d11027c10 */ /* 0x000fe200087fe402 */
[----:B------:R-:W-:Y:S01]  /*0e10*/  IMAD.WIDE.U32 R4, R196, c[0x0][0x288], R236 ;  /* 0x0000a200c4047a25 */ /* 0x000fe200078e00ec */
[----:B------:R-:W-:Y:S01]  /*0e20*/  LEA R16, P0, R3, c[0x0][0x258], 0x2 ;  /* 0x0000960003107a11 */ /* 0x000fe200078010ff */
[----:B------:R-:W-:-:S03]  /*0e30*/  UIMAD UR6, UR18, UR7, UR6 ;  /* 0x00000007120672a4 */ /* 0x000fc6000f8e0206 */
[----:B------:R-:W-:Y:S01]  /*0e40*/  LEA.HI.X R17, R3, c[0x0][0x25c], R2, 0x2, P0 ;  /* 0x0000970003117a11 */ /* 0x000fe200000f1402 */
[----:B------:R-:W-:Y:S01]  /*0e50*/  UIADD3 UR14, UR11, UR6, URZ ;  /* 0x000000060b0e7290 */ /* 0x000fe2000fffe03f */
[----:B------:R-:W-:Y:S02]  /*0e60*/  IADD3 R2, P0, R228, UR16, RZ ;  /* 0x00000010e4027c10 */ /* 0x000fe4000ff1e0ff */
[----:B------:R-:W-:Y:S02]  /*0e70*/  UMOV UR6, 0x5 ;  /* 0x0000000500067882 */ /* 0x000fe40000000000 */
[----:B------:R-:W-:Y:S02]  /*0e80*/  IADD3.X R3, R229, UR15, RZ, P0, !PT ;  /* 0x0000000fe5037c10 */ /* 0x000fe400087fe4ff */
[----:B------:R-:W-:Y:S01]  /*0e90*/  IADD3 R22, P1, P0, R0, 0x80, R228 ;  /* 0x0000008000167810 */ /* 0x000fe2000783e0e4 */
[----:B------:R-:W-:Y:S02]  /*0ea0*/  IMAD R0, R188, c[0x0][0x288], RZ ;  /* 0x0000a200bc007a24 */ /* 0x000fe400078e02ff */
[----:B------:R1:W-:Y:S01]  /*0eb0*/  LDGSTS.E.BYPASS.LTC128B.128 [R13+0x11080], [R2.64], !P3 ;  /* 0x11080000020d7fae */ /* 0x0003e2000d901d56 */
[----:B------:R-:W-:Y:S01]  /*0ec0*/  IADD3.X R23, RZ, UR15, R229, P1, P0 ;  /* 0x0000000fff177c10 */ /* 0x000fe20008fe04e5 */
[----:B------:R-:W-:Y:S01]  /*0ed0*/  IMAD R0, R196, c[0x0][0x28c], R0 ;  /* 0x0000a300c4007a24 */ /* 0x000fe200078e0200 */
[----:B------:R-:W-:-:S03]  /*0ee0*/  IADD3 R4, P0, R4, UR10, RZ ;  /* 0x0000000a04047c10 */ /* 0x000fc6000ff1e0ff */
[----:B------:R2:W-:Y:S01]  /*0ef0*/  LDGSTS.E.BYPASS.LTC128B.128 [R13+0x13080], [R22.64], !P2 ;  /* 0x13080000160d7fae */ /* 0x0005e2000d101d56 */
[----:B------:R-:W-:Y:S02]  /*0f00*/  IADD3.X R0, R5, UR14, R0, P0, !PT ;  /* 0x0000000e05007c10 */ /* 0x000fe400087fe400 */
[----:B------:R-:W-:Y:S02]  /*0f10*/  LEA R226, P2, R20, c[0x0][0x1f0], 0x1 ;  /* 0x00007c0014e27a11 */ /* 0x000fe400078408ff */
[----:B-1----:R-:W-:Y:S02]  /*0f20*/  SEL R2, RZ, 0x1, P4 ;  /* 0x00000001ff027807 */ /* 0x002fe40002000000 */
[----:B------:R-:W-:-:S05]  /*0f30*/  SEL R3, RZ, 0x2, P5 ;  /* 0x00000002ff037807 */ /* 0x000fca0002800000 */
[----:B------:R-:W-:Y:S01]  /*0f40*/  IMAD.IADD R2, R3, 0x1, R2 ;  /* 0x0000000103027824 */ /* 0x000fe200078e0202 */
[----:B------:R-:W-:Y:S01]  /*0f50*/  IADD3 R3, R21, UR4, RZ ;  /* 0x0000000415037c10 */ /* 0x000fe2000fffe0ff */
[----:B------:R-:W-:Y:S01]  /*0f60*/  ULDC.64 UR4, c[0x0][0x208] ;  /* 0x0000820000047ab9 */ /* 0x000fe20000000a00 */
[----:B------:R-:W-:Y:S01]  /*0f70*/  SHF.R.S32.HI R21, RZ, 0x5, R8 ;  /* 0x00000005ff157819 */ /* 0x000fe20000011408 */
[----:B------:R-:W-:Y:S01]  /*0f80*/  USHF.L.U32 UR7, UR4, 0x5, URZ ;  /* 0x0000000504077899 */ /* 0x000fe2000800063f */
[----:B------:R-:W-:Y:S01]  /*0f90*/  LOP3.LUT P1, RZ, R2, 0x1, RZ, 0xc0, !PT ;  /* 0x0000000102ff7812 */ /* 0x000fe2000782c0ff */
[----:B------:R-:W-:Y:S01]  /*0fa0*/  USHF.L.U64.HI UR5, UR4, UR6, UR5 ;  /* 0x0000000604057299 */ /* 0x000fe20008010205 */
[----:B------:R-:W-:Y:S01]  /*0fb0*/  LEA.HI.X R227, R20, c[0x0][0x1f4], R3, 0x1, P2 ;  /* 0x00007d0014e37a11 */ /* 0x000fe200010f0c03 */
[----:B------:R-:W-:Y:S01]  /*0fc0*/  @!P6 IMAD.SHL.U32 R3, R224, 0x10, RZ ;  /* 0x00000010e003e824 */ /* 0x000fe200078e00ff */
[----:B------:R-:W-:Y:S01]  /*0fd0*/  ISETP.LT.OR P0, PT, R7, 0x1, !P1 ;  /* 0x000000010700780c */ /* 0x000fe20004f01670 */
[----:B------:R-:W-:Y:S01]  /*0fe0*/  USHF.L.U32 UR4, UR7, 0x1, URZ ;  /* 0x0000000107047899 */ /* 0x000fe2000800063f */
[----:B------:R-:W-:Y:S01]  /*0ff0*/  LEA.HI R20, R12, R224, RZ, 0x4 ;  /* 0x000000e00c147211 */ /* 0x000fe200078f20ff */
[----:B------:R-:W-:Y:S01]  /*1000*/  USHF.L.U64.HI UR5, UR7, 0x1, UR5 ;  /* 0x0000000107057899 */ /* 0x000fe20008010205 */
[----:B------:R1:W-:Y:S01]  /*1010*/  @!P6 LDGSTS.E.BYPASS.LTC128B.128 [R3+0x20080], [R16.64] ;  /* 0x200800001003efae */ /* 0x0003e2000b901d56 */
[----:B------:R-:W-:Y:S01]  /*1020*/  ULDC UR6, c[0x0][0x168] ;  /* 0x00005a0000067ab9 */ /* 0x000fe20000000800 */
[----:B------:R-:W-:Y:S01]  /*1030*/  LOP3.LUT R15, R20, 0xfffffff0, RZ, 0xc0, !PT ;  /* 0xfffffff0140f7812 */ /* 0x000fe200078ec0ff */
[----:B------:R-:W-:Y:S01]  /*1040*/  UISETP.GE.AND UP0, UPT, UR6, 0x41, UPT ;  /* 0x000000410600788c */ /* 0x000fe2000bf06270 */
[----:B------:R-:W0:Y:S01]  /*1050*/  LDGDEPBAR ;  /* 0x00000000000079af */ /* 0x000e220000000000 */
[----:B------:R-:W-:-:S02]  /*1060*/  SHF.R.S32.HI R5, RZ, 0x4, R20 ;  /* 0x00000004ff057819 */ /* 0x000fc40000011414 */
[----:B------:R-:W-:Y:S02]  /*1070*/  IMAD.IADD R15, R224, 0x1, -R15 ;  /* 0x00000001e00f7824 */ /* 0x000fe400078e0a0f */
[----:B------:R2:W-:Y:S01]  /*1080*/  LDGSTS.E.BYPASS.LTC128B.128 [R13+0x18080], [R226.64], !P0 ;  /* 0x18080000e20d7fae */ /* 0x0005e2000c101d56 */
[----:B------:R-:W-:Y:S02]  /*1090*/  LEA.HI R20, R20, R5, RZ, 0x1 ;  /* 0x0000000514147211 */ /* 0x000fe400078f08ff */
[----:B-1----:R-:W-:Y:S02]  /*10a0*/  IADD3 R16, P0, R226, UR4, RZ ;  /* 0x00000004e2107c10 */ /* 0x002fe4000ff1e0ff */
[----:B------:R-:W-:Y:S02]  /*10b0*/  LEA.HI R3, R8, R21, RZ, 0x1 ;  /* 0x0000001508037211 */ /* 0x000fe400078f08ff */
[----:B------:R-:W-:Y:S02]  /*10c0*/  IADD3.X R17, R227, UR5, RZ, P0, !PT ;  /* 0x00000005e3117c10 */ /* 0x000fe400087fe4ff */
[----:B------:R-:W-:-:S02]  /*10d0*/  LOP3.LUT P0, RZ, R2, 0x2, RZ, 0xc0, !PT ;  /* 0x0000000202ff7812 */ /* 0x000fc4000780c0ff */
[----:B------:R-:W-:Y:S02]  /*10e0*/  SHF.R.S32.HI R2, RZ, 0x1f, R15 ;  /* 0x0000001fff027819 */ /* 0x000fe4000001140f */
[----:B------:R-:W-:Y:S02]  /*10f0*/  ISETP.LT.OR P2, PT, R7, 0x1, !P0 ;  /* 0x000000010700780c */ /* 0x000fe40004741670 */
[----:B------:R-:W-:Y:S02]  /*1100*/  LEA.HI R2, R2, R15, RZ, 0x3 ;  /* 0x0000000f02027211 */ /* 0x000fe400078f18ff */
[----:B------:R-:W-:-:S05]  /*1110*/  LOP3.LUT R3, R3, 0xfffffffe, RZ, 0xc0, !PT ;  /* 0xfffffffe03037812 */ /* 0x000fca00078ec0ff */
[----:B------:R-:W-:-:S04]  /*1120*/  IMAD.IADD R3, R21, 0x1, -R3 ;  /* 0x0000000115037824 */ /* 0x000fc800078e0a03 */
        /* <DEDUP_REMOVED lines=33> */
[----:B--2---:R-:W-:Y:S01]  /*1340*/  IADD3 R16, P0, R16, UR4, RZ ;  /* 0x0000000410107c10 */ /* 0x004fe2000ff1e0ff */
        /* <DEDUP_REMOVED lines=19> */
.L_x_1102:
[----:B------:R-:W-:Y:S05]  /*1480*/  BSYNC B0 ;  /* 0x0000000000007941 */ /* 0x000fea0003800000 */
.L_x_1101:
[----:B--2---:R-:W-:Y:S01]  /*1490*/  UISETP.GE.AND UP0, UPT, UR6, 0x1, UPT ;  /* 0x000000010600788c */ /* 0x004fe2000bf06270 */
        /* <DEDUP_REMOVED lines=67> */
[----:B------:R-:W-:Y:S01]  /*18d0*/  LEA.HI R12, R12, R224, RZ, 0x2 ;  /* 0x000000e00c0c7211 */ /* 0x000fe200078f10ff */
[C---:B-1----:R-:W-:Y:S01]  /*18e0*/  IMAD.SHL.U32 R16, R11.reuse, 0x40, RZ ;  /* 0x000000400b107824 */ /* 0x042fe200078e00ff */
[C---:B------:R-:W-:Y:S01]  /*18f0*/  LOP3.LUT P0, RZ, R11.reuse, 0x2, RZ, 0xc0, !PT ;  /* 0x000000020bff7812 */ /* 0x040fe2000780c0ff */
[----:B------:R-:W-:Y:S01]  /*1900*/  IMAD.SHL.U32 R15, R232, 0x8, RZ ;  /* 0x00000008e80f7824 */ /* 0x000fe200078e00ff */
[----:B------:R-:W-:Y:S01]  /*1910*/  LOP3.LUT P1, RZ, R11, 0x4, RZ, 0xc0, !PT ;  /* 0x000000040bff7812 */ /* 0x000fe2000782c0ff */
[----:B------:R-:W-:Y:S01]  /*1920*/  IMAD.SHL.U32 R231, R3, 0x10, RZ ;  /* 0x0000001003e77824 */ /* 0x000fe200078e00ff */
[----:B------:R-:W-:Y:S01]  /*1930*/  SHF.R.S32.HI R2, RZ, 0x1f, R10 ;  /* 0x0000001fff027819 */ /* 0x000fe2000001140a */
[----:B------:R-:W-:Y:S01]  /*1940*/  IMAD.MOV.U32 R204, RZ, RZ, 0x20 ;  /* 0x00000020ffcc7424 */ /* 0x000fe200078e00ff */
[--C-:B------:R-:W-:Y:S01]  /*1950*/  SHF.R.S32.HI R13, RZ, 0x2, R12.reuse ;  /* 0x00000002ff0d7819 */ /* 0x100fe2000001140c */
[----:B------:R-:W-:Y:S01]  /*1960*/  IMAD.MOV.U32 R209, RZ, RZ, 0x20 ;  /* 0x00000020ffd17424 */ /* 0x000fe200078e00ff */
[----:B------:R-:W-:Y:S01]  /*1970*/  LOP3.LUT R11, R12, 0x3ffffffc, RZ, 0xc0, !PT ;  /* 0x3ffffffc0c0b7812 */ /* 0x000fe200078ec0ff */
[----:B------:R-:W-:Y:S01]  /*1980*/  IMAD.MOV.U32 R210, RZ, RZ, 0x10 ;  /* 0x00000010ffd27424 */ /* 0x000fe200078e00ff */
[----:B------:R-:W-:Y:S01]  /*1990*/  SHF.R.S32.HI R12, RZ, 0x1f, R12 ;  /* 0x0000001fff0c7819 */ /* 0x000fe2000001140c */
[----:B------:R-:W-:Y:S01]  /*19a0*/  UIADD3 UR6, UR6, 0x3f, URZ ;  /* 0x0000003f06067890 */ /* 0x000fe2000fffe03f */
[----:B------:R-:W-:Y:S01]  /*19b0*/  LEA.HI R2, R2, R10, RZ, 0x2 ;  /* 0x0000000a02027211 */ /* 0x000fe200078f10ff */
[----:B------:R-:W-:Y:S01]  /*19c0*/  IMAD.IADD R11, R224, 0x1, -R11 ;  /* 0x00000001e00b7824 */ /* 0x000fe200078e0a0b */
[----:B------:R-:W-:Y:S01]  /*19d0*/  LEA.HI R12, R12, R13, RZ, 0x3 ;  /* 0x0000000d0c0c7211 */ /* 0x000fe200078f18ff */
[----:B------:R-:W-:Y:S01]  /*19e0*/  USHF.R.S32.HI UR4, URZ, 0x1f, UR6 ;  /* 0x0000001f3f047899 */ /* 0x000fe20008011406 */
[----:B------:R-:W-:Y:S01]  /*19f0*/  LOP3.LUT R16, R16, 0x1c0, RZ, 0xc0, !PT ;  /* 0x000001c010107812 */ /* 0x000fe200078ec0ff */
[----:B------:R-:W-:Y:S01]  /*1a00*/  IMAD R235, R11, 0x2, R0 ;  /* 0x000000020beb7824 */ /* 0x000fe200078e0200 */
[----:B------:R-:W-:Y:S01]  /*1a10*/  LOP3.LUT R2, R2, 0xfffffffc, RZ, 0xc0, !PT ;  /* 0xfffffffc02027812 */ /* 0x000fe200078ec0ff */
[----:B------:R-:W-:Y:S01]  /*1a20*/  IMAD.MOV.U32 R205, RZ, RZ, 0x40 ;  /* 0x00000040ffcd7424 */ /* 0x000fe200078e00ff */
[----:B------:R-:W-:Y:S01]  /*1a30*/  LOP3.LUT R8, R8, 0xffffffe0, RZ, 0xc0, !PT ;  /* 0xffffffe008087812 */ /* 0x000fe200078ec0ff */
[----:B------:R-:W-:Y:S01]  /*1a40*/  ULEA.HI UR4, UR4, UR6, URZ, 0x6 ;  /* 0x0000000604047291 */ /* 0x000fe2000f8f303f */
[----:B------:R-:W-:Y:S01]  /*1a50*/  LOP3.LUT R12, R12, 0xfffffff8, RZ, 0xc0, !PT ;  /* 0xfffffff80c0c7812 */ /* 0x000fe200078ec0ff */
[----:B------:R-:W-:Y:S01]  /*1a60*/  IMAD.IADD R2, R10, 0x1, -R2 ;  /* 0x000000010a027824 */ /* 0x000fe200078e0a02 */
[----:B------:R-:W-:Y:S01]  /*1a70*/  LOP3.LUT R15, R15, 0x8, RZ, 0xc0, !PT ;  /* 0x000000080f0f7812 */ /* 0x000fe200078ec0ff */
[----:B------:R-:W-:Y:S01]  /*1a80*/  IMAD.IADD R8, R224, 0x1, -R8 ;  /* 0x00000001e0087824 */ /* 0x000fe200078e0a08 */
[----:B------:R-:W-:Y:S01]  /*1a90*/  SHF.R.U32.HI R14, RZ, 0x3, R16 ;  /* 0x00000003ff0e7819 */ /* 0x000fe20000011610 */
[----:B------:R-:W-:Y:S01]  /*1aa0*/  IMAD.IADD R12, R13, 0x1, -R12 ;  /* 0x000000010d0c7824 */ /* 0x000fe200078e0a0c */
[----:B------:R-:W-:Y:S01]  /*1ab0*/  LOP3.LUT R3, R16, 0x10, R231, 0xf8, !PT ;  /* 0x0000001010037812 */ /* 0x000fe200078ef8e7 */
[----:B------:R-:W-:Y:S01]  /*1ac0*/  IMAD R2, R2, -0x8, R6 ;  /* 0xfffffff802027824 */ /* 0x000fe200078e0206 */
[----:B------:R-:W-:Y:S01]  /*1ad0*/  LOP3.LUT R16, R14, R15, R16, 0x1e, !PT ;  /* 0x0000000f0e107212 */ /* 0x000fe200078e1e10 */
[----:B------:R-:W-:Y:S01]  /*1ae0*/  IMAD.SHL.U32 R6, R12, 0x40, RZ ;  /* 0x000000400c067824 */ /* 0x000fe200078e00ff */
[----:B------:R-:W-:Y:S01]  /*1af0*/  LOP3.LUT R14, R14, R3, R15, 0x1e, !PT ;  /* 0x000000030e0e7212 */ /* 0x000fe200078e1e0f */
[C---:B------:R-:W-:Y:S01]  /*1b00*/  IMAD R3, R7.reuse, 0x800, R9 ;  /* 0x0000080007037824 */ /* 0x040fe200078e0209 */
[----:B------:R-:W-:Y:S01]  /*1b10*/  SHF.R.S32.HI R9, RZ, 0x1f, R8 ;  /* 0x0000001fff097819 */ /* 0x000fe20000011408 */
[----:B------:R-:W-:Y:S01]  /*1b20*/  CS2R R162, SRZ ;  /* 0x0000000000a27805 */ /* 0x000fe2000001ff00 */
[----:B------:R-:W-:Y:S01]  /*1b30*/  LOP3.LUT R6, R6, 0x1c0, RZ, 0xc0, !PT ;  /* 0x000001c006067812 */ /* 0x000fe200078ec0ff */
[----:B------:R-:W-:Y:S01]  /*1b40*/  IMAD R0, R7, 0x200, R14 ;  /* 0x0000020007007824 */ /* 0x000fe200078e020e */
[----:B------:R-:W-:Y:S01]  /*1b50*/  LEA.HI R9, R9, R8, RZ, 0x2 ;  /* 0x0000000809097211 */ /* 0x000fe200078f10ff */
[----:B------:R-:W-:Y:S01]  /*1b60*/  IMAD.IADD R3, R3, 0x1, R16 ;  /* 0x0000000103037824 */ /* 0x000fe200078e0210 */
[----:B------:R-:W-:Y:S01]  /*1b70*/  SHF.R.U32.HI R7, RZ, 0x3, R6 ;  /* 0x00000003ff077819 */ /* 0x000fe20000011606 */
[----:B------:R-:W-:Y:S01]  /*1b80*/  IMAD.SHL.U32 R211, R0, 0x2, RZ ;  /* 0x0000000200d37824 */ /* 0x000fe200078e00ff */
[----:B------:R-:W-:Y:S01]  /*1b90*/  LOP3.LUT R234, R9, 0xfffffffc, RZ, 0xc0, !PT ;  /* 0xfffffffc09ea7812 */ /* 0x000fe200078ec0ff */
[----:B------:R-:W-:Y:S01]  /*1ba0*/  IMAD.SHL.U32 R212, R3, 0x2, RZ ;  /* 0x0000000203d47824 */ /* 0x000fe200078e00ff */
[----:B------:R-:W-:Y:S01]  /*1bb0*/  LOP3.LUT R7, R7, R6, R5, 0x1e, !PT ;  /* 0x0000000607077212 */ /* 0x000fe200078e1e05 */
[----:B------:R-:W-:Y:S01]  /*1bc0*/  CS2R R160, SRZ ;  /* 0x0000000000a07805 */ /* 0x000fe2000001ff00 */
[----:B------:R-:W-:Y:S01]  /*1bd0*/  SEL R204, R204, 0xffffffe0, !P0 ;  /* 0xffffffe0cccc7807 */ /* 0x000fe20004000000 */
[----:B------:R-:W-:Y:S01]  /*1be0*/  IMAD.IADD R234, R8, 0x1, -R234 ;  /* 0x0000000108ea7824 */ /* 0x000fe200078e0aea */
[----:B------:R-:W-:Y:S01]  /*1bf0*/  LOP3.LUT P0, RZ, R12, 0x4, RZ, 0xc0, !PT ;  /* 0x000000040cff7812 */ /* 0x000fe2000780c0ff */
[----:B------:R-:W-:Y:S01]  /*1c00*/  IMAD.IADD R235, R235, 0x1, R7 ;  /* 0x00000001ebeb7824 */ /* 0x000fe200078e0207 */
[----:B------:R-:W-:Y:S01]  /*1c10*/  LEA.HI.SX32 R231, R9, R231, 0x1e ;  /* 0x000000e709e77211 */ /* 0x000fe200078ff2ff */
[----:B------:R-:W-:Y:S01]  /*1c20*/  IMAD R234, R234, -0x2, R2 ;  /* 0xfffffffeeaea7824 */ /* 0x000fe200078e0202 */
[----:B------:R-:W-:Y:S01]  /*1c30*/  CS2R R158, SRZ ;  /* 0x00000000009e7805 */ /* 0x000fe2000001ff00 */
[----:B------:R-:W-:Y:S01]  /*1c40*/  IMAD.MOV.U32 R2, RZ, RZ, 0x40 ;  /* 0x00000040ff027424 */ /* 0x000fe200078e00ff */
[----:B------:R-:W-:Y:S01]  /*1c50*/  LEA R235, R235, 0x20480, 0x1 ;  /* 0x00020480ebeb7811 */ /* 0x000fe200078e08ff */
[----:B------:R-:W-:Y:S01]  /*1c60*/  IMAD R204, R3, 0x2, R204 ;  /* 0x0000000203cc7824 */ /* 0x000fe200078e02cc */
[----:B------:R-:W-:Y:S01]  /*1c70*/  CS2R R156, SRZ ;  /* 0x00000000009c7805 */ /* 0x000fe2000001ff00 */
[----:B------:R-:W-:Y:S01]  /*1c80*/  CS2R R154, SRZ ;  /* 0x00000000009a7805 */ /* 0x000fe2000001ff00 */
[----:B------:R-:W-:Y:S01]  /*1c90*/  SEL R2, R2, 0xffffffc0, !P1 ;  /* 0xffffffc002027807 */ /* 0x000fe20004800000 */
[----:B------:R-:W-:Y:S01]  /*1ca0*/  CS2R R152, SRZ ;  /* 0x0000000000987805 */ /* 0x000fe2000001ff00 */
[----:B------:R-:W-:Y:S01]  /*1cb0*/  LOP3.LUT P1, RZ, R4, 0x4, RZ, 0xc0, !PT ;  /* 0x0000000404ff7812 */ /* 0x000fe2000782c0ff */
[----:B------:R-:W-:Y:S01]  /*1cc0*/  CS2R R150, SRZ ;  /* 0x0000000000967805 */ /* 0x000fe2000001ff00 */
[----:B------:R-:W-:Y:S01]  /*1cd0*/  IADD3 R238, R235, 0x40, RZ ;  /* 0x00000040ebee7810 */ /* 0x000fe20007ffe0ff */
[--C-:B------:R-:W-:Y:S01]  /*1ce0*/  IMAD R3, R3, 0x2, R2.reuse ;  /* 0x0000000203037824 */ /* 0x100fe200078e0202 */
[----:B------:R-:W-:Y:S01]  /*1cf0*/  @P0 IADD3 R238, R235, -0x40, RZ ;  /* 0xffffffc0ebee0810 */ /* 0x000fe20007ffe0ff */
[----:B------:R-:W-:Y:S01]  /*1d00*/  IMAD R0, R0, 0x2, R2 ;  /* 0x0000000200007824 */ /* 0x000fe200078e0202 */
[----:B------:R-:W-:Y:S01]  /*1d10*/  LOP3.LUT P0, RZ, R4, 0x2, RZ, 0xc0, !PT ;  /* 0x0000000204ff7812 */ /* 0x000fe2000780c0ff */
[----:B------:R-:W-:Y:S01]  /*1d20*/  CS2R R148, SRZ ;  /* 0x0000000000947805 */ /* 0x000fe2000001ff00 */
[----:B------:R-:W-:Y:S01]  /*1d30*/  SEL R209, R209, 0xffffffe0, !P1 ;  /* 0xffffffe0d1d17807 */ /* 0x000fe20004800000 */
[----:B------:R-:W-:Y:S01]  /*1d40*/  CS2R R146, SRZ ;  /* 0x0000000000927805 */ /* 0x000fe2000001ff00 */
[----:B------:R-:W-:Y:S01]  /*1d50*/  SEL R210, R210, 0xfffffff0, !P0 ;  /* 0xfffffff0d2d27807 */ /* 0x000fe20004000000 */
[----:B------:R-:W-:Y:S01]  /*1d60*/  CS2R R144, SRZ ;  /* 0x0000000000907805 */ /* 0x000fe2000001ff00 */
        /* <DEDUP_REMOVED lines=70> */
[----:B------:R-:W-:Y:S02]  /*21d0*/  ULDC UR11, c[0x0][0x168] ;  /* 0x00005a00000b7ab9 */ /* 0x000fe40000000800 */
.L_x_1106:
        /* <DEDUP_REMOVED lines=257> */
.L_x_1104:
        /* <DEDUP_REMOVED lines=143> */
[C---:B------:R-:W-:Y:S01]  /*3ae0*/  FSEL R179, R193.reuse, -INF , P1 ;  /* 0xff800000c1b37808 */ /* 0x040fe20000800000 */
        /* <DEDUP_REMOVED lines=180> */
[----:B------:R-:W-:Y:S02]  /*4630*/  FMUL.FTZ R19, R19, R239 ;  /* 0x000000ef13137220 */ /* 0x000fe40000410000 */
[----:B------:R-:W-:Y:S01]  /*4640*/  FMUL.FTZ R10, R164, R10 ;  /* 0x0000000aa40a7220 */ /* 0x000fe20000410000 */
[----:B--2---:R-:W-:Y:S01]  /*4650*/  F2FP.BF16.PACK_AB R5, R192, R183 ;  /* 0x000000b7c005723e */ /* 0x004fe200000010ff */
[--C-:B------:R-:W-:Y:S02]  /*4660*/  FADD.FTZ R14, R14, -R189.reuse ;  /* 0x800000bd0e0e7221 */ /* 0x100fe40000010000 */
[----:B------:R-:W-:Y:S02]  /*4670*/  FMUL.FTZ R11, R172, R11 ;  /* 0x0000000bac0b7220 */ /* 0x000fe40000410000 */
[----:B------:R2:W-:Y:S01]  /*4680*/  STS [R235+0x3400], R5 ;  /* 0x00340005eb007388 */ /* 0x0005e20000000800 */
[----:B------:R-:W-:Y:S01]  /*4690*/  MUFU.EX2 R191, R191 ;  /* 0x000000bf00bf7308 */ /* 0x000fe20000000800 */
[--C-:B------:R-:W-:Y:S02]  /*46a0*/  FADD.FTZ R15, R15, -R189.reuse ;  /* 0x800000bd0f0f7221 */ /* 0x100fe40000010000 */
[----:B------:R-:W-:Y:S02]  /*46b0*/  FMUL.FTZ R18, R18, R221 ;  /* 0x000000dd12127220 */ /* 0x000fe40000410000 */
[--C-:B------:R-:W-:Y:S02]  /*46c0*/  FADD.FTZ R23, R23, -R182.reuse ;  /* 0x800000b617177221 */ /* 0x100fe40000010000 */
[----:B------:R-:W-:Y:S01]  /*46d0*/  FMUL.FTZ R14, R181, R14 ;  /* 0x0000000eb50e7220 */ /* 0x000fe20000410000 */
[----:B------:R-:W-:Y:S01]  /*46e0*/  F2FP.BF16.PACK_AB R18, R19, R18 ;  /* 0x000000121312723e */ /* 0x000fe200000010ff */
[----:B------:R-:W-:Y:S01]  /*46f0*/  FMUL.FTZ R15, R186, R15 ;  /* 0x0000000fba0f7220 */ /* 0x000fe20000410000 */
[----:B------:R-:W3:Y:S01]  /*4700*/  MUFU.EX2 R219, R219 ;  /* 0x000000db00db7308 */ /* 0x000ee20000000800 */
[----:B------:R-:W-:Y:S02]  /*4710*/  FMUL.FTZ R10, R10, R200 ;  /* 0x000000c80a0a7220 */ /* 0x000fe40000410000 */
        /* <DEDUP_REMOVED lines=8> */
[----:B------:R-:W-:Y:S01]  /*47a0*/  FADD.FTZ R35, R35, -R182 ;  /* 0x800000b623237221 */ /* 0x000fe20000010000 */
[----:B------:R-:W-:Y:S01]  /*47b0*/  IADD3 R215, R213, UR4, RZ ;  /* 0x00000004d5d77c10 */ /* 0x000fe2000fffe0ff */
[----:B------:R-:W-:Y:S02]  /*47c0*/  FMUL.FTZ R12, R12, R202 ;  /* 0x000000ca0c0c7220 */ /* 0x000fe40000410000 */
[----:B------:R-:W-:Y:S01]  /*47d0*/  FMUL.FTZ R13, R13, R198 ;  /* 0x000000c60d0d7220 */ /* 0x000fe20000410000 */
[----:B------:R-:W-:Y:S01]  /*47e0*/  SHF.L.U32 R215, R215, 0x1, RZ ;  /* 0x00000001d7d77819 */ /* 0x000fe200000006ff */
[----:B------:R-:W-:Y:S02]  /*47f0*/  FMUL.FTZ R14, R14, R199 ;  /* 0x000000c70e0e7220 */ /* 0x000fe40000410000 */
[----:B------:R-:W2:Y:S01]  /*4800*/  MUFU.EX2 R216, R216 ;  /* 0x000000d800d87308 */ /* 0x000ea20000000800 */
[----:B------:R-:W-:Y:S01]  /*4810*/  FMUL.FTZ R15, R15, R203 ;  /* 0x000000cb0f0f7220 */ /* 0x000fe20000410000 */
[----:B------:R-:W-:Y:S01]  /*4820*/  F2FP.BF16.PACK_AB R12, R13, R12 ;  /* 0x0000000c0d0c723e */ /* 0x000fe200000010ff */
[----:B------:R-:W-:Y:S02]  /*4830*/  FMUL.FTZ R21, R21, R241 ;  /* 0x000000f115157220 */ /* 0x000fe40000410000 */
        /* <DEDUP_REMOVED lines=10> */
[----:B------:R-:W-:Y:S01]  /*48e0*/  STS [R238+0x3000], R219 ;  /* 0x003000dbee007388 */ /* 0x000fe20000000800 */
[----:B------:R-:W-:Y:S02]  /*48f0*/  FFMA.FTZ R7, -R220, R220, 1 ;  /* 0x3f800000dc077423 */ /* 0x000fe400000101dc */
[----:B------:R-:W-:Y:S01]  /*4900*/  FMUL.FTZ R33, R33, R218 ;  /* 0x000000da21217220 */ /* 0x000fe20000410000 */
[----:B------:R-:W-:Y:S01]  /*4910*/  F2FP.BF16.PACK_AB R22, R23, R22 ;  /* 0x000000161716723e */ /* 0x000fe200000010ff */
[----:B------:R-:W-:Y:S01]  /*4920*/  FMUL.FTZ R7, R34, R7 ;  /* 0x0000000722077220 */ /* 0x000fe20000410000 */
[----:B--2---:R-:W-:Y:S01]  /*4930*/  F2FP.BF16.PACK_AB R5, R191, R216 ;  /* 0x000000d8bf05723e */ /* 0x004fe200000010ff */
[----:B------:R-:W-:Y:S01]  /*4940*/  FMUL.FTZ R17, R35, R17 ;  /* 0x0000001123117220 */ /* 0x000fe20000410000 */
[----:B------:R-:W-:Y:S01]  /*4950*/  SHF.L.U32 R218, R214, 0x1, RZ ;  /* 0x00000001d6da7819 */ /* 0x000fe200000006ff */
        /* <DEDUP_REMOVED lines=8> */
[----:B------:R-:W-:Y:S01]  /*49e0*/  FMUL.FTZ R32, R32, R217 ;  /* 0x000000d920207220 */ /* 0x000fe20000410000 */
[----:B------:R-:W-:Y:S01]  /*49f0*/  MOV R217, 0x20 ;  /* 0x0000002000d97802 */ /* 0x000fe20000000f00 */
[----:B------:R-:W-:Y:S02]  /*4a00*/  FMUL.FTZ R25, R25, R245 ;  /* 0x000000f519197220 */ /* 0x000fe40000410000 */
[----:B------:R-:W-:Y:S01]  /*4a10*/  FMUL.FTZ R31, R191, R31 ;  /* 0x0000001fbf1f7220 */ /* 0x000fe20000410000 */
[----:B------:R-:W-:Y:S01]  /*4a20*/  F2FP.BF16.PACK_AB R32, R33, R32 ;  /* 0x000000202120723e */ /* 0x000fe200000010ff */
[----:B------:R-:W-:Y:S01]  /*4a30*/  FMUL.FTZ R27, R27, R247 ;  /* 0x000000f71b1b7220 */ /* 0x000fe20000410000 */
[----:B------:R-:W-:Y:S01]  /*4a40*/  SEL R217, R217, 0xffffffe0, !P0 ;  /* 0xffffffe0d9d97807 */ /* 0x000fe20004000000 */
[----:B------:R-:W-:Y:S02]  /*4a50*/  FMUL.FTZ R29, R250, R29 ;  /* 0x0000001dfa1d7220 */ /* 0x000fe40000410000 */
[----:B------:R-:W-:Y:S01]  /*4a60*/  FMUL.FTZ R24, R24, R244 ;  /* 0x000000f418187220 */ /* 0x000fe20000410000 */
[----:B------:R-:W-:Y:S01]  /*4a70*/  IADD3 R220, R218, R217, RZ ;  /* 0x000000d9dadc7210 */ /* 0x000fe20007ffe0ff */
[----:B------:R-:W-:Y:S01]  /*4a80*/  FMUL.FTZ R30, R216, R30 ;  /* 0x0000001ed81e7220 */ /* 0x000fe20000410000 */
[----:B------:R-:W-:Y:S01]  /*4a90*/  SHF.L.U32 R216, R213, 0x1, RZ ;  /* 0x00000001d5d87819 */ /* 0x000fe200000006ff */
        /* <DEDUP_REMOVED lines=179> */
.L_x_1105:
[-C--:B-12-4-:R-:W-:Y:S01]  /*55d0*/  HMMA.16816.F32.BF16 R4, R164, R16.reuse, RZ ;  /* 0x00000010a404723c */ /* 0x096fe200000418ff */
[----:B------:R-:W-:Y:S01]  /*55e0*/  LDSM.16.MT88.4 R172, [R216+0x1080] ;  /* 0x00108000d8ac783b */ /* 0x000fe20000004200 */
[----:B------:R-:W-:Y:S02]  /*55f0*/  ULDC.64 UR6, c[0x0][0x240] ;  /* 0x0000900000067ab9 */ /* 0x000fe40000000a00 */
[----:B------:R-:W-:Y:S01]  /*5600*/  IMAD.IADD R219, R218, 0x1, R205 ;  /* 0x00000001dadb7824 */ /* 0x000fe200078e02cd */
[----:B------:R-:W-:Y:S01]  /*5610*/  UIMAD UR6, UR8, UR6, URZ ;  /* 0x00000006080672a4 */ /* 0x000fe2000f8e023f */
[----:B------:R-:W-:Y:S01]  /*5620*/  LDSM.16.MT88.4 R184, [R216+0x1880] ;  /* 0x00188000d8b8783b */ /* 0x000fe20000004200 */
[----:B------:R-:W-:Y:S01]  /*5630*/  UISETP.GE.AND UP3, UPT, UR5, 0x1, UPT ;  /* 0x000000010500788c */ /* 0x000fe2000bf66270 */
[C---:B------:R-:W-:Y:S01]  /*5640*/  HMMA.16816.F32.BF16 R8, R28.reuse, R16, RZ ;  /* 0x000000101c08723c */ /* 0x040fe200000418ff */
[----:B------:R-:W-:Y:S02]  /*5650*/  UIMAD UR6, UR18, UR7, UR6 ;  /* 0x00000007120672a4 */ /* 0x000fe4000f8e0206 */
[----:B------:R-:W1:Y:S01]  /*5660*/  LDSM.16.M88.4 R168, [R219+0x24480] ;  /* 0x02448000dba8783b */ /* 0x000e620000000200 */
[----:B------:R-:W-:Y:S02]  /*5670*/  USHF.L.U32 UR7, UR12, 0xd, URZ ;  /* 0x0000000d0c077899 */ /* 0x000fe4000800063f */
[----:B------:R-:W-:Y:S02]  /*5680*/  UIADD3 UR12, UR12, 0x1, URZ ;  /* 0x000000010c0c7890 */ /* 0x000fe4000fffe03f */
[-C--:B------:R-:W-:Y:S01]  /*5690*/  HMMA.16816.F32.BF16 R12, R28, R18.reuse, RZ ;  /* 0x000000121c0c723c */ /* 0x080fe200000418ff */
[----:B------:R-:W2:Y:S01]  /*56a0*/  LDSM.16.M88.4 R180, [R219+0x25480] ;  /* 0x02548000dbb4783b */ /* 0x000ea20000000200 */
[----:B------:R-:W-:Y:S02]  /*56b0*/  USHF.R.S32.HI UR4, URZ, 0x1f, UR7 ;  /* 0x0000001f3f047899 */ /* 0x000fe40008011407 */
[----:B------:R-:W-:Y:S02]  /*56c0*/  UISETP.GE.AND UP0, UPT, UR12, UR17, UPT ;  /* 0x000000110c00728c */ /* 0x000fe4000bf06270 */
[----:B------:R-:W0:Y:S01]  /*56d0*/  LDGDEPBAR ;  /* 0x00000000000079af */ /* 0x000e220000000000 */
[----:B------:R-:W-:Y:S01]  /*56e0*/  UISETP.GE.AND UP2, UPT, UR20, 0x1, UPT ;  /* 0x000000011400788c */ /* 0x000fe2000bf46270 */
[C---:B------:R-:W-:Y:S01]  /*56f0*/  HMMA.16816.F32.BF16 R16, R164.reuse, R18, RZ ;  /* 0x00000012a410723c */ /* 0x040fe200000418ff */
[----:B------:R-:W-:Y:S07]  /*5700*/  UISETP.GE.AND UP1, UPT, UR19, 0x1, UPT ;  /* 0x000000011300788c */ /* 0x000fee000bf26270 */
[-C--:B------:R-:W-:Y:S08]  /*5710*/  HMMA.16816.F32.BF16 R20, R164, R176.reuse, RZ ;  /* 0x000000b0a414723c */ /* 0x080ff000000418ff */
[C---:B------:R-:W-:Y:S08]  /*5720*/  HMMA.16816.F32.BF16 R24, R28.reuse, R176, RZ ;  /* 0x000000b01c18723c */ /* 0x040ff000000418ff */
[-C--:B------:R-:W-:Y:S08]  /*5730*/  HMMA.16816.F32.BF16 R28, R28, R178.reuse, RZ ;  /* 0x000000b21c1c723c */ /* 0x080ff000000418ff */
[----:B------:R-:W-:Y:S01]  /*5740*/  HMMA.16816.F32.BF16 R32, R164, R178, RZ ;  /* 0x000000b2a420723c */ /* 0x000fe200000418ff */
[----:B------:R-:W3:Y:S07]  /*5750*/  LDSM.16.MT88.4 R164, [R216+0x5080] ;  /* 0x00508000d8a4783b */ /* 0x000eee0000004200 */
[-C--:B------:R-:W-:Y:S08]  /*5760*/  HMMA.16816.F32.BF16 R4, R188, R192.reuse, R4 ;  /* 0x000000c0bc04723c */ /* 0x080ff00000041804 */
[C---:B------:R-:W-:Y:S07]  /*5770*/  HMMA.16816.F32.BF16 R8, R196.reuse, R192, R8 ;  /* 0x000000c0c408723c */ /* 0x040fee0000041808 */
[----:B------:R-:W-:Y:S01]  /*5780*/  IMAD.IADD R192, R217, 0x1, R219 ;  /* 0x00000001d9c07824 */ /* 0x000fe200078e02db */
[-C--:B------:R-:W-:Y:S04]  /*5790*/  HMMA.16816.F32.BF16 R12, R196, R194.reuse, R12 ;  /* 0x000000c2c40c723c */ /* 0x080fe8000004180c */
[----:B------:R-:W4:Y:S01]  /*57a0*/  LDSM.16.M88.4 R176, [R192+0x24480] ;  /* 0x02448000c0b0783b */ /* 0x000f220000000200 */
[----:B------:R-:W-:Y:S03]  /*57b0*/  IADD3 R217, R205, R218, R217 ;  /* 0x000000dacdd97210 */ /* 0x000fe60007ffe0d9 */
[C---:B------:R-:W-:Y:S01]  /*57c0*/  HMMA.16816.F32.BF16 R16, R188.reuse, R194, R16 ;  /* 0x000000c2bc10723c */ /* 0x040fe20000041810 */
[----:B------:R-:W2:Y:S07]  /*57d0*/  LDSM.16.M88.4 R192, [R192+0x25480] ;  /* 0x02548000c0c0783b */ /* 0x000eae0000000200 */
[-C--:B------:R-:W-:Y:S08]  /*57e0*/  HMMA.16816.F32.BF16 R20, R188, R200.reuse, R20 ;  /* 0x000000c8bc14723c */ /* 0x080ff00000041814 */
[C---:B------:R-:W-:Y:S08]  /*57f0*/  HMMA.16816.F32.BF16 R24, R196.reuse, R200, R24 ;  /* 0x000000c8c418723c */ /* 0x040ff00000041818 */
[-C--:B------:R-:W-:Y:S01]  /*5800*/  HMMA.16816.F32.BF16 R28, R196, R202.reuse, R28 ;  /* 0x000000cac41c723c */ /* 0x080fe2000004181c */
[----:B------:R-:W-:Y:S07]  /*5810*/  LDSM.16.MT88.4 R196, [R216+0x2080] ;  /* 0x00208000d8c4783b */ /* 0x000fee0000004200 */
[----:B------:R-:W-:Y:S01]  /*5820*/  HMMA.16816.F32.BF16 R32, R188, R202, R32 ;  /* 0x000000cabc20723c */ /* 0x000fe20000041820 */
[----:B------:R-:W4:Y:S05]  /*5830*/  LDSM.16.MT88.4 R188, [R216+0x5880] ;  /* 0x00588000d8bc783b */ /* 0x000f2a0000004200 */
[----:B------:R-:W-:Y:S02]  /*5840*/  LDSM.16.M88.4 R200, [R218+0x27480] ;  /* 0x02748000dac8783b */ /* 0x000fe40000000200 */
[-C--:B-1----:R-:W-:Y:S08]  /*5850*/  HMMA.16816.F32.BF16 R4, R168, R172.reuse, R4 ;  /* 0x000000aca804723c */ /* 0x082ff00000041804 */
[C---:B--2---:R-:W-:Y:S08]  /*5860*/  HMMA.16816.F32.BF16 R8, R180.reuse, R172, R8 ;  /* 0x000000acb408723c */ /* 0x044ff00000041808 */
[-C--:B------:R-:W-:Y:S08]  /*5870*/  HMMA.16816.F32.BF16 R12, R180, R174.reuse, R12 ;  /* 0x000000aeb40c723c */ /* 0x080ff0000004180c */
[C---:B------:R-:W-:Y:S01]  /*5880*/  HMMA.16816.F32.BF16 R16, R168.reuse, R174, R16 ;  /* 0x000000aea810723c */ /* 0x040fe20000041810 */
[----:B------:R-:W1:Y:S07]  /*5890*/  LDSM.16.M88.4 R172, [R218+0x26480] ;  /* 0x02648000daac783b */ /* 0x000e6e0000000200 */
[-C--:B---3--:R-:W-:Y:S08]  /*58a0*/  HMMA.16816.F32.BF16 R20, R168, R164.reuse, R20 ;  /* 0x000000a4a814723c */ /* 0x088ff00000041814 */
[C---:B------:R-:W-:Y:S08]  /*58b0*/  HMMA.16816.F32.BF16 R24, R180.reuse, R164, R24 ;  /* 0x000000a4b418723c */ /* 0x040ff00000041818 */
[-C--:B------:R-:W-:Y:S01]  /*58c0*/  HMMA.16816.F32.BF16 R28, R180, R166.reuse, R28 ;  /* 0x000000a6b41c723c */ /* 0x080fe2000004181c */
[----:B------:R-:W-:Y:S07]  /*58d0*/  LDSM.16.MT88.4 R180, [R216+0x2880] ;  /* 0x00288000d8b4783b */ /* 0x000fee0000004200 */
[----:B------:R-:W-:Y:S01]  /*58e0*/  HMMA.16816.F32.BF16 R32, R168, R166, R32 ;  /* 0x000000a6a820723c */ /* 0x000fe20000041820 */
[----:B------:R-:W2:Y:S05]  /*58f0*/  LDSM.16.MT88.4 R164, [R216+0x6080] ;  /* 0x00608000d8a4783b */ /* 0x000eaa0000004200 */
[----:B------:R-:W3:Y:S02]  /*5900*/  LDSM.16.M88.4 R168, [R220+0x26480] ;  /* 0x02648000dca8783b */ /* 0x000ee40000000200 */
[-C--:B----4-:R-:W-:Y:S08]  /*5910*/  HMMA.16816.F32.BF16 R4, R176, R184.reuse, R4 ;  /* 0x000000b8b004723c */ /* 0x090ff00000041804 */
[C---:B------:R-:W-:Y:S08]  /*5920*/  HMMA.16816.F32.BF16 R8, R192.reuse, R184, R8 ;  /* 0x000000b8c008723c */ /* 0x040ff00000041808 */
[-C--:B------:R-:W-:Y:S08]  /*5930*/  HMMA.16816.F32.BF16 R12, R192, R186.reuse, R12 ;  /* 0x000000bac00c723c */ /* 0x080ff0000004180c */
[C---:B------:R-:W-:Y:S01]  /*5940*/  HMMA.16816.F32.BF16 R16, R176.reuse, R186, R16 ;  /* 0x000000bab010723c */ /* 0x040fe20000041810 */
[----:B------:R-:W4:Y:S07]  /*5950*/  LDSM.16.M88.4 R184, [R220+0x27480] ;  /* 0x02748000dcb8783b */ /* 0x000f2e0000000200 */
[-C--:B------:R-:W-:Y:S08]  /*5960*/  HMMA.16816.F32.BF16 R20, R176, R188.reuse, R20 ;  /* 0x000000bcb014723c */ /* 0x080ff00000041814 */
[C---:B------:R-:W-:Y:S08]  /*5970*/  HMMA.16816.F32.BF16 R24, R192.reuse, R188, R24 ;  /* 0x000000bcc018723c */ /* 0x040ff00000041818 */
[-C--:B------:R-:W-:Y:S01]  /*5980*/  HMMA.16816.F32.BF16 R28, R192, R190.reuse, R28 ;  /* 0x000000bec01c723c */ /* 0x080fe2000004181c */
[----:B------:R-:W-:Y:S07]  /*5990*/  LDSM.16.MT88.4 R192, [R216+0x3880] ;  /* 0x00388000d8c0783b */ /* 0x000fee0000004200 */
[----:B------:R-:W-:Y:S01]  /*59a0*/  HMMA.16816.F32.BF16 R32, R176, R190, R32 ;  /* 0x000000beb020723c */ /* 0x000fe20000041820 */
[----:B------:R-:W3:Y:S05]  /*59b0*/  LDSM.16.MT88.4 R176, [R216+0x6880] ;  /* 0x00688000d8b0783b */ /* 0x000eea0000004200 */
[----:B------:R-:W-:Y:S02]  /*59c0*/  LDSM.16.MT88.4 R188, [R216+0x7080] ;  /* 0x00708000d8bc783b */ /* 0x000fe40000004200 */
[-C--:B-1----:R-:W-:Y:S08]  /*59d0*/  HMMA.16816.F32.BF16 R4, R172, R196.reuse, R4 ;  /* 0x000000c4ac04723c */ /* 0x082ff00000041804 */
[C---:B------:R-:W-:Y:S01]  /*59e0*/  HMMA.16816.F32.BF16 R8, R200.reuse, R196, R8 ;  /* 0x000000c4c808723c */ /* 0x040fe20000041808 */
[----:B------:R-:W1:Y:S07]  /*59f0*/  S2R R196, SR_CTAID.Y ;  /* 0x0000000000c47919 */ /* 0x000e6e0000002600 */
[-C--:B------:R-:W-:Y:S08]  /*5a00*/  HMMA.16816.F32.BF16 R12, R200, R198.reuse, R12 ;  /* 0x000000c6c80c723c */ /* 0x080ff0000004180c */
[C---:B------:R-:W-:Y:S08]  /*5a10*/  HMMA.16816.F32.BF16 R16, R172.reuse, R198, R16 ;  /* 0x000000c6ac10723c */ /* 0x040ff00000041810 */
[-C--:B--2---:R-:W-:Y:S08]  /*5a20*/  HMMA.16816.F32.BF16 R20, R172, R164.reuse, R20 ;  /* 0x000000a4ac14723c */ /* 0x084ff00000041814 */
[C---:B------:R-:W-:Y:S08]  /*5a30*/  HMMA.16816.F32.BF16 R24, R200.reuse, R164, R24 ;  /* 0x000000a4c818723c */ /* 0x040ff00000041818 */
[-C--:B------:R-:W-:Y:S08]  /*5a40*/  HMMA.16816.F32.BF16 R28, R200, R166.reuse, R28 ;  /* 0x000000a6c81c723c */ /* 0x080ff0000004181c */
[----:B------:R-:W-:Y:S01]  /*5a50*/  HMMA.16816.F32.BF16 R32, R172, R166, R32 ;  /* 0x000000a6ac20723c */ /* 0x000fe20000041820 */
[----:B------:R-:W-:Y:S05]  /*5a60*/  LDSM.16.MT88.4 R172, [R216+0x3080] ;  /* 0x00308000d8ac783b */ /* 0x000fea0000004200 */
[----:B------:R-:W2:Y:S02]  /*5a70*/  LDSM.16.M88.4 R164, [R219+0x26480] ;  /* 0x02648000dba4783b */ /* 0x000ea40000000200 */
[-C--:B---3--:R-:W-:Y:S08]  /*5a80*/  HMMA.16816.F32.BF16 R4, R168, R180.reuse, R4 ;  /* 0x000000b4a804723c */ /* 0x088ff00000041804 */
[C---:B----4-:R-:W-:Y:S08]  /*5a90*/  HMMA.16816.F32.BF16 R8, R184.reuse, R180, R8 ;  /* 0x000000b4b808723c */ /* 0x050ff00000041808 */
[-C--:B------:R-:W-:Y:S08]  /*5aa0*/  HMMA.16816.F32.BF16 R12, R184, R182.reuse, R12 ;  /* 0x000000b6b80c723c */ /* 0x080ff0000004180c */
[C---:B------:R-:W-:Y:S01]  /*5ab0*/  HMMA.16816.F32.BF16 R16, R168.reuse, R182, R16 ;  /* 0x000000b6a810723c */ /* 0x040fe20000041810 */
[----:B------:R-:W3:Y:S07]  /*5ac0*/  LDSM.16.M88.4 R180, [R219+0x27480] ;  /* 0x02748000dbb4783b */ /* 0x000eee0000000200 */
[-C--:B------:R-:W-:Y:S08]  /*5ad0*/  HMMA.16816.F32.BF16 R20, R168, R176.reuse, R20 ;  /* 0x000000b0a814723c */ /* 0x080ff00000041814 */
[C---:B------:R-:W-:Y:S08]  /*5ae0*/  HMMA.16816.F32.BF16 R24, R184.reuse, R176, R24 ;  /* 0x000000b0b818723c */ /* 0x040ff00000041818 */
[-C--:B------:R-:W-:Y:S01]  /*5af0*/  HMMA.16816.F32.BF16 R28, R184, R178.reuse, R28 ;  /* 0x000000b2b81c723c */ /* 0x080fe2000004181c */
[----:B------:R-:W4:Y:S07]  /*5b00*/  LDSM.16.M88.4 R184, [R217+0x26480] ;  /* 0x02648000d9b8783b */ /* 0x000f2e0000000200 */
[----:B------:R-:W-:Y:S01]  /*5b10*/  HMMA.16816.F32.BF16 R32, R168, R178, R32 ;  /* 0x000000b2a820723c */ /* 0x000fe20000041820 */
[----:B------:R-:W1:Y:S07]  /*5b20*/  LDSM.16.M88.4 R168, [R217+0x27480] ;  /* 0x02748000d9a8783b */ /* 0x000e6e0000000200 */
[-C--:B--2---:R-:W-:Y:S08]  /*5b30*/  HMMA.16816.F32.BF16 R4, R164, R172.reuse, R4 ;  /* 0x000000aca404723c */ /* 0x084ff00000041804 */
[C---:B---3--:R-:W-:Y:S08]  /*5b40*/  HMMA.16816.F32.BF16 R8, R180.reuse, R172, R8 ;  /* 0x000000acb408723c */ /* 0x048ff00000041808 */
[-C--:B------:R-:W-:Y:S08]  /*5b50*/  HMMA.16816.F32.BF16 R12, R180, R174.reuse, R12 ;  /* 0x000000aeb40c723c */ /* 0x080ff0000004180c */
[C---:B------:R-:W-:Y:S01]  /*5b60*/  HMMA.16816.F32.BF16 R16, R164.reuse, R174, R16 ;  /* 0x000000aea410723c */ /* 0x040fe20000041810 */
[----:B------:R-:W2:Y:S07]  /*5b70*/  LDSM.16.MT88.4 R172, [R216+0x7880] ;  /* 0x00788000d8ac783b */ /* 0x000eae0000004200 */
[-C--:B------:R-:W-:Y:S08]  /*5b80*/  HMMA.16816.F32.BF16 R20, R164, R188.reuse, R20 ;  /* 0x000000bca414723c */ /* 0x080ff00000041814 */
[C---:B------:R-:W-:Y:S07]  /*5b90*/  HMMA.16816.F32.BF16 R24, R180.reuse, R188, R24 ;  /* 0x000000bcb418723c */ /* 0x040fee0000041818 */
[----:B-1----:R-:W-:Y:S01]  /*5ba0*/  SHF.R.S32.HI R188, RZ, 0x1f, R196 ;  /* 0x0000001fffbc7819 */ /* 0x002fe200000114c4 */
[-C--:B------:R-:W-:Y:S01]  /*5bb0*/  HMMA.16816.F32.BF16 R28, R180, R190.reuse, R28 ;  /* 0x000000beb41c723c */ /* 0x080fe2000004181c */
[----:B------:R-:W-:Y:S07]  /*5bc0*/  LDSM.16.MT88.4 R180, [R0+0x27c80] ;  /* 0x027c800000b4783b */ /* 0x000fee0000004200 */
[----:B------:R-:W-:Y:S07]  /*5bd0*/  HMMA.16816.F32.BF16 R32, R164, R190, R32 ;  /* 0x000000bea420723c */ /* 0x000fee0000041820 */
[----:B------:R-:W-:Y:S01]  /*5be0*/  IMAD R164, R188, c[0x0][0x238], RZ ;  /* 0x00008e00bca47a24 */ /* 0x000fe200078e02ff */
[-C--:B----4-:R-:W-:Y:S01]  /*5bf0*/  HMMA.16816.F32.BF16 R4, R184, R192.reuse, R4 ;  /* 0x000000c0b804723c */ /* 0x090fe20000041804 */
[----:B------:R-:W-:Y:S01]  /*5c00*/  MOV R165, UR6 ;  /* 0x0000000600a57c02 */ /* 0x000fe20008000f00 */
[----:B------:R-:W-:Y:S03]  /*5c10*/  UIADD3 UR6, UR20, 0x1, URZ ;  /* 0x0000000114067890 */ /* 0x000fe6000fffe03f */
[C---:B------:R-:W-:Y:S01]  /*5c20*/  IMAD.WIDE.U32 R166, R196.reuse, c[0x0][0x238], R224 ;  /* 0x00008e00c4a67a25 */ /* 0x040fe200078e00e0 */
[----:B------:R-:W-:Y:S02]  /*5c30*/  USEL UR20, UR6, URZ, !UP2 ;  /* 0x0000003f06147287 */ /* 0x000fe4000d000000 */
[C---:B------:R-:W-:Y:S04]  /*5c40*/  HMMA.16816.F32.BF16 R8, R168.reuse, R192, R8 ;  /* 0x000000c0a808723c */ /* 0x040fe80000041808 */
[----:B------:R-:W-:Y:S04]  /*5c50*/  IMAD R164, R196, c[0x0][0x23c], R164 ;  /* 0x00008f00c4a47a24 */ /* 0x000fe800078e02a4 */
[-C--:B------:R-:W-:Y:S04]  /*5c60*/  HMMA.16816.F32.BF16 R12, R168, R194.reuse, R12 ;  /* 0x000000c2a80c723c */ /* 0x080fe8000004180c */
[----:B------:R-:W-:Y:S01]  /*5c70*/  IADD3 R167, R167, R164, RZ ;  /* 0x000000a4a7a77210 */ /* 0x000fe20007ffe0ff */
[----:B------:R-:W-:Y:S03]  /*5c80*/  IMAD.U32 R164, RZ, RZ, UR18 ;  /* 0x00000012ffa47e24 */ /* 0x000fe6000f8e00ff */
[C---:B------:R-:W-:Y:S04]  /*5c90*/  HMMA.16816.F32.BF16 R16, R184.reuse, R194, R16 ;  /* 0x000000c2b810723c */ /* 0x040fe80000041810 */
[----:B------:R-:W-:Y:S04]  /*5ca0*/  IMAD.WIDE.U32 R166, R164, c[0x0][0x240], R166 ;  /* 0x00009000a4a67a25 */ /* 0x000fe800078e00a6 */
[-C--:B--2---:R-:W-:Y:S04]  /*5cb0*/  HMMA.16816.F32.BF16 R20, R184, R172.reuse, R20 ;  /* 0x000000acb814723c */ /* 0x084fe80000041814 */
[----:B------:R-:W-:Y:S01]  /*5cc0*/  IADD3 R164, P1, R166, UR7, RZ ;  /* 0x00000007a6a47c10 */ /* 0x000fe2000ff3e0ff */
[----:B------:R-:W-:Y:S03]  /*5cd0*/  UIADD3 UR7, UR5, 0x1, URZ ;  /* 0x0000000105077890 */ /* 0x000fe6000fffe03f */
[C---:B------:R-:W-:Y:S01]  /*5ce0*/  HMMA.16816.F32.BF16 R24, R168.reuse, R172, R24 ;  /* 0x000000aca818723c */ /* 0x040fe20000041818 */
[----:B------:R-:W-:Y:S03]  /*5cf0*/  USEL UR5, UR7, URZ, !UP3 ;  /* 0x0000003f07057287 */ /* 0x000fe6000d800000 */
[----:B------:R-:W-:Y:S01]  /*5d00*/  IADD3.X R165, R167, UR4, R165, P1, !PT ;  /* 0x00000004a7a57c10 */ /* 0x000fe20008ffe4a5 */
[----:B------:R-:W-:Y:S01]  /*5d10*/  UIADD3 UR4, UR19, 0x1, URZ ;  /* 0x0000000113047890 */ /* 0x000fe2000fffe03f */
[C---:B------:R-:W-:Y:S02]  /*5d20*/  LEA R176, P1, R164.reuse, c[0x0][0x220], 0x2 ;  /* 0x00008800a4b07a11 */ /* 0x040fe400078210ff */
[-C--:B------:R-:W-:Y:S01]  /*5d30*/  HMMA.16816.F32.BF16 R28, R168, R174.reuse, R28 ;  /* 0x000000aea81c723c */ /* 0x080fe2000004181c */
[----:B------:R-:W-:Y:S01]  /*5d40*/  LDSM.16.MT88.4 R168, [R0+0x24c80] ;  /* 0x024c800000a8783b */ /* 0x000fe20000004200 */
[----:B------:R-:W-:Y:S02]  /*5d50*/  USEL UR19, UR4, URZ, !UP1 ;  /* 0x0000003f04137287 */ /* 0x000fe4000c800000 */
[----:B------:R-:W-:Y:S02]  /*5d60*/  LEA.HI.X R177, R164, c[0x0][0x224], R165, 0x2, P1 ;  /* 0x00008900a4b17a11 */ /* 0x000fe400008f14a5 */
[----:B------:R-:W-:Y:S01]  /*5d70*/  LDSM.16.MT88.4 R164, [R215+0x10880] ;  /* 0x01088000d7a4783b */ /* 0x000fe20000004200 */
[----:B------:R-:W-:Y:S01]  /*5d80*/  PLOP3.LUT P1, PT, PT, PT, UP0, 0x80, 0x0 ;  /* 0x000000000000781c */ /* 0x000fe20003f2f008 */
[----:B------:R-:W-:Y:S03]  /*5d90*/  HMMA.16816.F32.BF16 R32, R184, R174, R32 ;  /* 0x000000aeb820723c */ /* 0x000fe60000041820 */
[----:B------:R-:W-:Y:S05]  /*5da0*/  RED.E.ADD.F32.FTZ.RN.STRONG.GPU [R176.64], R4 ;  /* 0x00000004b000798e */ /* 0x000fea000c10e796 */
        /* <DEDUP_REMOVED lines=29> */
[----:B------:R-:W-:Y:S01]  /*5f80*/  RED.E.ADD.F32.FTZ.RN.STRONG.GPU [R176.64+0x5800], R26 ;  /* 0x0058001ab000798e */ /* 0x000fe2000c10e796 */
[-C--:B---3--:R-:W-:Y:S04]  /*5f90*/  HMMA.16816.F32.BF16 R108, R16, R8.reuse, R108 ;  /* 0x00000008106c723c */ /* 0x088fe8000004186c */
[----:B------:R-:W-:Y:S05]  /*5fa0*/  RED.E.ADD.F32.FTZ.RN.STRONG.GPU [R176.64+0x5c00], R27 ;  /* 0x005c001bb000798e */ /* 0x000fea000c10e796 */
[----:B------:R-:W2:Y:S05]  /*5fb0*/  LDSM.16.MT88.4 R24, [R215+0x12080] ;  /* 0x01208000d718783b */ /* 0x000eaa0000004200 */
[----:B------:R-:W-:Y:S01]  /*5fc0*/  RED.E.ADD.F32.FTZ.RN.STRONG.GPU [R176.64+0x6000], R32 ;  /* 0x00600020b000798e */ /* 0x000fe2000c10e796 */
[C---:B-1----:R-:W-:Y:S04]  /*5fd0*/  HMMA.16816.F32.BF16 R112, R20.reuse, R8, R112 ;  /* 0x000000081470723c */ /* 0x042fe80000041870 */
[----:B------:R-:W-:Y:S05]  /*5fe0*/  RED.E.ADD.F32.FTZ.RN.STRONG.GPU [R176.64+0x6400], R33 ;  /* 0x00640021b000798e */ /* 0x000fea000c10e796 */
[----:B------:R-:W-:Y:S01]  /*5ff0*/  RED.E.ADD.F32.FTZ.RN.STRONG.GPU [R176.64+0x6800], R34 ;  /* 0x00680022b000798e */ /* 0x000fe2000c10e796 */
[-C--:B------:R-:W-:Y:S04]  /*6000*/  HMMA.16816.F32.BF16 R116, R20, R10.reuse, R116 ;  /* 0x0000000a1474723c */ /* 0x080fe80000041874 */
[----:B------:R-:W-:Y:S04]  /*6010*/  RED.E.ADD.F32.FTZ.RN.STRONG.GPU [R176.64+0x6c00], R35 ;  /* 0x006c0023b000798e */ /* 0x000fe8000c10e796 */
[-C--:B------:R-:W-:Y:S01]  /*6020*/  HMMA.16816.F32.BF16 R120, R16, R10.reuse, R120 ;  /* 0x0000000a1078723c */ /* 0x080fe20000041878 */
[----:B------:R-:W1:Y:S05]  /*6030*/  LDSM.16.MT88.4 R32, [R211+0x24c80] ;  /* 0x024c8000d320783b */ /* 0x000e6a0000004200 */
[----:B------:R-:W-:Y:S02]  /*6040*/  RED.E.ADD.F32.FTZ.RN.STRONG.GPU [R176.64+0x7000], R28 ;  /* 0x0070001cb000798e */ /* 0x000fe4000c10e796 */
        /* <DEDUP_REMOVED lines=8> */
[----:B------:R-:W2:Y:S05]  /*60d0*/  LDSM.16.MT88.4 R28, [R211+0x26c80] ;  /* 0x026c8000d31c783b */ /* 0x000eaa0000004200 */
[----:B------:R-:W-:Y:S02]  /*60e0*/  LDSM.16.MT88.4 R176, [R211+0x27c80] ;  /* 0x027c8000d3b0783b */ /* 0x000fe40000004200 */
        /* <DEDUP_REMOVED lines=65> */
.L_x_1103:
[----:B------:R-:W-:Y:S01]  /*6500*/  MOV R0, c[0x0][0x338] ;  /* 0x0000ce0000007a02 */ /* 0x000fe20000000f00 */
[----:B------:R-:W2:Y:S01]  /*6510*/  S2UR UR4, SR_CTAID.X ;  /* 0x00000000000479c3 */ /* 0x000ea20000002500 */
[----:B------:R-:W-:Y:S01]  /*6520*/  ULDC UR5, c[0x0][0x358] ;  /* 0x0000d60000057ab9 */ /* 0x000fe20000000800 */
[----:B------:R-:W-:Y:S01]  /*6530*/  MOV R2, R196 ;  /* 0x000000c400027202 */ /* 0x000fe20000000f00 */
[----:B------:R-:W-:Y:S01]  /*6540*/  ULDC UR6, c[0x0][0x2f4] ;  /* 0x0000bd0000067ab9 */ /* 0x000fe20000000800 */
[----:B------:R-:W-:Y:S01]  /*6550*/  ISETP.NE.AND P0, PT, R0, 0x1, PT ;  /* 0x000000010000780c */ /* 0x000fe20003f05270 */
[----:B------:R-:W-:Y:S01]  /*6560*/  BAR.SYNC.DEFER_BLOCKING 0x1, 0x100 ;  /* 0x0044000000007b1d */ /* 0x000fe20000010000 */
[----:B------:R-:W-:Y:S01]  /*6570*/  MOV R189, R188 ;  /* 0x000000bc00bd7202 */ /* 0x000fe20000000f00 */
[----:B------:R-:W-:Y:S01]  /*6580*/  FMUL.FTZ R100, R100, c[0x0][0x298] ;  /* 0x0000a60064647a20 */ /* 0x000fe20000410000 */
[----:B------:R-:W-:Y:S01]  /*6590*/  MOV R188, R196 ;  /* 0x000000c400bc7202 */ /* 0x000fe20000000f00 */
[----:B------:R-:W-:-:S02]  /*65a0*/  FMUL.FTZ R101, R101, c[0x0][0x298] ;  /* 0x0000a60065657a20 */ /* 0x000fc40000410000 */
[----:B------:R-:W3:Y:S01]  /*65b0*/  S2R R0, SR_CTAID.Z ;  /* 0x0000000000007919 */ /* 0x000ee20000002700 */
[----:B------:R-:W-:Y:S01]  /*65c0*/  BSSY B0, `(.L_x_1107) ;  /* 0x0000058000007945 */ /* 0x000fe20003800000 */
[----:B------:R-:W-:Y:S02]  /*65d0*/  FMUL.FTZ R102, R102, c[0x0][0x298] ;  /* 0x0000a60066667a20 */ /* 0x000fe40000410000 */
[----:B------:R-:W-:Y:S02]  /*65e0*/  FMUL.FTZ R103, R103, c[0x0][0x298] ;  /* 0x0000a60067677a20 */ /* 0x000fe40000410000 */
[----:B------:R-:W-:-:S04]  /*65f0*/  @P0 IMAD.HI.U32 R3, R196, c[0x0][0x33c], RZ ;  /* 0x0000cf00c4030a27 */ /* 0x000fc800078e00ff */
[----:B------:R-:W-:Y:S01]  /*6600*/  FMUL.FTZ R104, R104, c[0x0][0x298] ;  /* 0x0000a60068687a20 */ /* 0x000fe20000410000 */
[----:B------:R-:W-:Y:S01]  /*6610*/  @P0 SHF.R.U32.HI R2, RZ, c[0x0][0x340], R3 ;  /* 0x0000d000ff020a19 */ /* 0x000fe20000011603 */
[----:B------:R-:W-:Y:S01]  /*6620*/  FMUL.FTZ R105, R105, c[0x0][0x298] ;  /* 0x0000a60069697a20 */ /* 0x000fe20000410000 */
[----:B--2---:R-:W-:Y:S01]  /*6630*/  UIMAD UR5, UR4, UR5, URZ ;  /* 0x00000005040572a4 */ /* 0x004fe2000f8e023f */
[----:B------:R-:W-:Y:S01]  /*6640*/  FMUL.FTZ R106, R106, c[0x0][0x298] ;  /* 0x0000a6006a6a7a20 */ /* 0x000fe20000410000 */
[----:B------:R-:W-:Y:S01]  /*6650*/  @P0 SHF.R.S32.HI R3, RZ, 0x1f, R2 ;  /* 0x0000001fff030819 */ /* 0x000fe20000011402 */
[----:B------:R-:W-:Y:S01]  /*6660*/  FMUL.FTZ R107, R107, c[0x0][0x298] ;  /* 0x0000a6006b6b7a20 */ /* 0x000fe20000410000 */
[----:B------:R-:W-:Y:S01]  /*6670*/  UIMAD UR6, UR5, UR6, URZ ;  /* 0x00000006050672a4 */ /* 0x000fe2000f8e023f */
[----:B------:R-:W-:Y:S01]  /*6680*/  @P0 MOV R188, R2 ;  /* 0x0000000200bc0202 */ /* 0x000fe20000000f00 */
[----:B------:R-:W-:Y:S01]  /*6690*/  FMUL.FTZ R108, R108, c[0x0][0x298] ;  /* 0x0000a6006c6c7a20 */ /* 0x000fe20000410000 */
[----:B------:R-:W-:Y:S01]  /*66a0*/  @P0 MOV R189, R3 ;  /* 0x0000000300bd0202 */ /* 0x000fe20000000f00 */
[----:B------:R-:W-:Y:S01]  /*66b0*/  USHF.R.S32.HI UR5, URZ, 0x1f, UR6 ;  /* 0x0000001f3f057899 */ /* 0x000fe20008011406 */
[----:B------:R-:W-:Y:S01]  /*66c0*/  IADD3 R2, -R2, RZ, RZ ;  /* 0x000000ff02027210 */ /* 0x000fe20007ffe1ff */
[----:B------:R-:W-:-:S02]  /*66d0*/  FMUL.FTZ R109, R109, c[0x0][0x298] ;  /* 0x0000a6006d6d7a20 */ /* 0x000fc40000410000 */
[----:B---3--:R-:W-:Y:S02]  /*66e0*/  IMAD R4, R0, c[0x0][0x2f4], RZ ;  /* 0x0000bd0000047a24 */ /* 0x008fe400078e02ff */
[----:B------:R-:W-:Y:S02]  /*66f0*/  FMUL.FTZ R110, R110, c[0x0][0x298] ;  /* 0x0000a6006e6e7a20 */ /* 0x000fe40000410000 */
[----:B------:R-:W-:Y:S01]  /*6700*/  FMUL.FTZ R111, R111, c[0x0][0x298] ;  /* 0x0000a6006f6f7a20 */ /* 0x000fe20000410000 */
[--C-:B------:R-:W-:Y:S01]  /*6710*/  SHF.R.S32.HI R5, RZ, 0x1f, R4.reuse ;  /* 0x0000001fff057819 */ /* 0x100fe20000011404 */
[----:B------:R-:W-:Y:S01]  /*6720*/  FMUL.FTZ R112, R112, c[0x0][0x298] ;  /* 0x0000a60070707a20 */ /* 0x000fe20000410000 */
[----:B------:R-:W-:Y:S01]  /*6730*/  IADD3 R4, P1, P0, R188, UR6, R4 ;  /* 0x00000006bc047c10 */ /* 0x000fe2000f83e004 */
[----:B------:R-:W-:Y:S02]  /*6740*/  FMUL.FTZ R113, R113, c[0x0][0x298] ;  /* 0x0000a60071717a20 */ /* 0x000fe40000410000 */
[----:B------:R-:W-:Y:S01]  /*6750*/  FMUL.FTZ R114, R114, c[0x0][0x298] ;  /* 0x0000a60072727a20 */ /* 0x000fe20000410000 */
[----:B------:R-:W-:Y:S01]  /*6760*/  IADD3.X R5, R189, UR5, R5, P1, P0 ;  /* 0x00000005bd057c10 */ /* 0x000fe20008fe0405 */
[----:B------:R-:W-:Y:S01]  /*6770*/  FMUL.FTZ R115, R115, c[0x0][0x298] ;  /* 0x0000a60073737a20 */ /* 0x000fe20000410000 */
[----:B------:R-:W-:Y:S01]  /*6780*/  ISETP.NE.AND P1, PT, R224, RZ, PT ;  /* 0x000000ffe000720c */ /* 0x000fe20003f25270 */
[----:B------:R-:W-:Y:S01]  /*6790*/  FMUL.FTZ R128, R128, c[0x0][0x298] ;  /* 0x0000a60080807a20 */ /* 0x000fe20000410000 */
[C---:B------:R-:W-:Y:S01]  /*67a0*/  SHF.L.U32 R3, R4.reuse, 0x2, RZ ;  /* 0x0000000204037819 */ /* 0x040fe200000006ff */
[----:B------:R-:W-:Y:S01]  /*67b0*/  FMUL.FTZ R129, R129, c[0x0][0x298] ;  /* 0x0000a60081817a20 */ /* 0x000fe20000410000 */
[----:B------:R-:W-:Y:S01]  /*67c0*/  SHF.L.U64.HI R4, R4, 0x2, R5 ;  /* 0x0000000204047819 */ /* 0x000fe20000010205 */
[----:B------:R-:W-:Y:S01]  /*67d0*/  FMUL.FTZ R130, R130, c[0x0][0x298] ;  /* 0x0000a60082827a20 */ /* 0x000fe20000410000 */
[----:B------:R-:W-:Y:S01]  /*67e0*/  IADD3 R6, P0, R3, c[0x0][0x350], RZ ;  /* 0x0000d40003067a10 */ /* 0x000fe20007f1e0ff */
[----:B------:R-:W-:-:S02]  /*67f0*/  FMUL.FTZ R131, R131, c[0x0][0x298] ;  /* 0x0000a60083837a20 */ /* 0x000fc40000410000 */
[----:B------:R-:W-:Y:S01]  /*6800*/  FMUL.FTZ R124, R124, c[0x0][0x298] ;  /* 0x0000a6007c7c7a20 */ /* 0x000fe20000410000 */
[----:B------:R-:W-:Y:S01]  /*6810*/  IADD3.X R7, R4, c[0x0][0x354], RZ, P0, !PT ;  /* 0x0000d50004077a10 */ /* 0x000fe200007fe4ff */
        /* <DEDUP_REMOVED lines=43> */
[----:B------:R-:W-:Y:S01]  /*6ad0*/  IMAD R5, R2, c[0x0][0x338], R196 ;  /* 0x0000ce0002057a24 */ /* 0x000fe200078e02c4 */
[----:B------:R-:W-:Y:S05]  /*6ae0*/  @P1 BRA `(.L_x_1108) ;  /* 0x0000005000001947 */ /* 0x000fea0003800000 */
.L_x_1109:
[----:B------:R-:W2:Y:S01]  /*6af0*/  LDG.E.STRONG.GPU R2, [R6.64] ;  /* 0x0000001606027981 */ /* 0x000ea2000c1ef900 */
[----:B------:R-:W-:Y:S01]  /*6b00*/  YIELD ;  /* 0x0000000000007946 */ /* 0x000fe20003800000 */
[----:B--2---:R-:W-:Y:S01]  /*6b10*/  ISETP.NE.AND P0, PT, R2, R5, PT ;  /* 0x000000050200720c */ /* 0x004fe20003f05270 */
[----:B------:R-:W-:-:S12]  /*6b20*/  CCTL.IVALL ;  /* 0x00000000ff00798f */ /* 0x000fd80002000000 */
[----:B------:R-:W-:Y:S05]  /*6b30*/  @P0 BRA `(.L_x_1109) ;  /* 0xffffffb000000947 */ /* 0x000fea000383ffff */
.L_x_1108:
[----:B------:R-:W-:Y:S05]  /*6b40*/  BSYNC B0 ;  /* 0x0000000000007941 */ /* 0x000fea0003800000 */
.L_x_1107:
[----:B------:R-:W-:Y:S01]  /*6b50*/  MOV R9, 0xffffffff ;  /* 0xffffffff00097802 */ /* 0x000fe20000000f00 */
[----:B------:R-:W-:Y:S05]  /*6b60*/  BRA.CONV ~URZ, `(.L_x_1110) ;  /* 0x000000237f007947 */ /* 0x000fea000b800000 */
[----:B------:R-:W-:Y:S02]  /*6b70*/  MOV R2, 0x6b90 ;  /* 0x00006b9000027802 */ /* 0x000fe40000000f00 */
[----:B-1----:R-:W-:Y:S05]  /*6b80*/  CALL.REL.NOINC `($__internal_6_$__cuda_sm70_warpsync) ;  /* 0x00000cc000007944 */ /* 0x002fea0003c00000 */
.L_x_1110:
[----:B------:R-:W-:Y:S01]  /*6b90*/  USHF.L.U32 UR6, UR4, 0xe, URZ ;  /* 0x0000000e04067899 */ /* 0x000fe2000800063f */
[----:B------:R-:W-:Y:S01]  /*6ba0*/  IMAD R8, R189, c[0x0][0x328], RZ ;  /* 0x0000ca00bd087a24 */ /* 0x000fe200078e02ff */
[----:B------:R-:W-:Y:S01]  /*6bb0*/  MOV R2, UR18 ;  /* 0x0000001200027c02 */ /* 0x000fe20008000f00 */
[----:B------:R-:W-:-:S06]  /*6bc0*/  NOP ;  /* 0x0000000000007918 */ /* 0x000fcc0000000000 */
[----:B------:R-:W-:Y:S01]  /*6bd0*/  USHF.R.S32.HI UR5, URZ, 0x1f, UR6 ;  /* 0x0000001f3f057899 */ /* 0x000fe20008011406 */
[----:B------:R-:W-:Y:S01]  /*6be0*/  IADD3 R10, P0, R224, UR6, RZ ;  /* 0x00000006e00a7c10 */ /* 0x000fe2000ff1e0ff */
[----:B------:R-:W-:Y:S01]  /*6bf0*/  IMAD R12, R188, c[0x0][0x32c], R8 ;  /* 0x0000cb00bc0c7a24 */ /* 0x000fe200078e0208 */
[----:B------:R-:W-:-:S03]  /*6c00*/  SHF.R.S32.HI R8, RZ, 0x1f, R2 ;  /* 0x0000001fff087819 */ /* 0x000fc60000011402 */
[----:B------:R-:W-:Y:S02]  /*6c10*/  LEA.HI.X.SX32 R11, R224, UR5, 0x1, P0 ;  /* 0x00000005e00b7c11 */ /* 0x000fe400080f0eff */
[----:B------:R-:W-:-:S03]  /*6c20*/  IMAD R2, R8, c[0x0][0x330], RZ ;  /* 0x0000cc0008027a24 */ /* 0x000fc600078e02ff */
[----:B------:R-:W-:-:S04]  /*6c30*/  IMAD.WIDE.U32 R14, R188, c[0x0][0x328], R10 ;  /* 0x0000ca00bc0e7a25 */ /* 0x000fc800078e000a */
[----:B------:R-:W-:Y:S01]  /*6c40*/  IMAD R2, R0, c[0x0][0x334], R2 ;  /* 0x0000cd0000027a24 */ /* 0x000fe200078e0202 */
[----:B-1----:R-:W-:Y:S02]  /*6c50*/  IADD3 R13, R15, R12, RZ ;  /* 0x0000000c0f0d7210 */ /* 0x002fe40007ffe0ff */
[----:B------:R-:W-:-:S05]  /*6c60*/  MOV R12, R14 ;  /* 0x0000000e000c7202 */ /* 0x000fca0000000f00 */
        /* <DEDUP_REMOVED lines=70> */
[----:B-1----:R-:W-:Y:S05]  /*70d0*/  CALL.REL.NOINC `($__internal_6_$__cuda_sm70_warpsync) ;  /* 0x0000077000007944 */ /* 0x002fea0003c00000 */
.L_x_1111:
        /* <DEDUP_REMOVED lines=12> */
.L_x_1113:
[----:B------:R-:W-:Y:S05]  /*71a0*/  BSYNC B0 ;  /* 0x0000000000007941 */ /* 0x000fea0003800000 */
.L_x_1112:
[----:B--2---:R-:W-:Y:S01]  /*71b0*/  IADD3 R6, P0, R3, c[0x0][0x348], RZ ;  /* 0x0000d20003067a10 */ /* 0x004fe20007f1e0ff */
[----:B------:R-:W-:Y:S03]  /*71c0*/  BSSY B0, `(.L_x_1114) ;  /* 0x0000008000007945 */ /* 0x000fe60003800000 */
[----:B------:R-:W-:Y:S01]  /*71d0*/  IADD3.X R7, R4, c[0x0][0x34c], RZ, P0, !PT ;  /* 0x0000d30004077a10 */ /* 0x000fe200007fe4ff */
[----:B------:R-:W-:Y:S05]  /*71e0*/  @P1 BRA `(.L_x_1115) ;  /* 0x0000005000001947 */ /* 0x000fea0003800000 */
.L_x_1116:
[----:B------:R-:W2:Y:S01]  /*71f0*/  LDG.E.STRONG.GPU R2, [R6.64] ;  /* 0x0000001606027981 */ /* 0x000ea2000c1ef900 */
[----:B------:R-:W-:Y:S01]  /*7200*/  YIELD ;  /* 0x0000000000007946 */ /* 0x000fe20003800000 */
[----:B--2---:R-:W-:Y:S01]  /*7210*/  ISETP.NE.AND P0, PT, R2, R5, PT ;  /* 0x000000050200720c */ /* 0x004fe20003f05270 */
[----:B------:R-:W-:-:S12]  /*7220*/  CCTL.IVALL ;  /* 0x00000000ff00798f */ /* 0x000fd80002000000 */
[----:B------:R-:W-:Y:S05]  /*7230*/  @P0 BRA `(.L_x_1116) ;  /* 0xffffffb000000947 */ /* 0x000fea000383ffff */
.L_x_1115:
[----:B------:R-:W-:Y:S05]  /*7240*/  BSYNC B0 ;  /* 0x0000000000007941 */ /* 0x000fea0003800000 */
.L_x_1114:
[----:B------:R-:W-:Y:S05]  /*7250*/  BRA.CONV ~URZ, `(.L_x_1117) ;  /* 0x000000237f007947 */ /* 0x000fea000b800000 */
[----:B------:R-:W-:Y:S02]  /*7260*/  MOV R2, 0x7280 ;  /* 0x0000728000027802 */ /* 0x000fe40000000f00 */
[----:B-1----:R-:W-:Y:S05]  /*7270*/  CALL.REL.NOINC `($__internal_6_$__cuda_sm70_warpsync) ;  /* 0x000005d000007944 */ /* 0x002fea0003c00000 */
.L_x_1117:
        /* <DEDUP_REMOVED lines=8> */
[----:B------:R-:W-:Y:S02]  /*7300*/  IADD3 R3, R5, R2, RZ ;  /* 0x0000000205037210 */ /* 0x000fe40007ffe0ff */
        /* <DEDUP_REMOVED lines=71> */
[----:B-12---:R-:W-:Y:S05]  /*7780*/  CALL.REL.NOINC `($__internal_6_$__cuda_sm70_warpsync) ;  /* 0x000000c000007944 */ /* 0x006fea0003c00000 */
.L_x_1118:
        /* <DEDUP_REMOVED lines=12> */
        .weak           $__internal_6_$__cuda_sm70_warpsync
        .type           $__internal_6_$__cuda_sm70_warpsync,@function
        .size           $__internal_6_$__cuda_sm70_warpsync,(.L_x_2319 - $__internal_6_$__cuda_sm70_warpsync)
$__internal_6_$__cuda_sm70_warpsync:
[----:B------:R-:W-:Y:S01]  /*7850*/  MOV R12, R2 ;  /* 0x00000002000c7202 */ /* 0x000fe20000000f00 */
[----:B------:R-:W-:Y:S04]  /*7860*/  WARPSYNC R9 ;  /* 0x0000000900007348 */ /* 0x000fe80003800000 */
[----:B------:R-:W-:-:S04]  /*7870*/  MOV R13, 0x0 ;  /* 0x00000000000d7802 */ /* 0x000fc80000000f00 */
[----:B------:R-:W-:Y:S05]  /*7880*/  RET.REL.NODEC R12 `(_ZN7cutlass13device_kernelIN5flash19enable_sm80_to_sm89INS1_16FlashAttnBwdSm80INS1_25CollectiveMainloopBwdSm80ILi2ELi2EN4cute5tupleIJNS5_1CILi64EEENS7_ILi128EEES9_EEENS_10bfloat16_tEfNS_4arch4Sm80ELb0ELb0ELb1ELb0ELb1ELb0ELb0ELb0ELi2ELi2ELi2ELi2ELb0EEENS1_24CollectiveEpilogueBwdGQAISA_fSD_Li256ELb0ELb1EEENS1_19SingleTileSchedulerILb0ELb0ELb0ELi128EEEEEEEEEvNT_6ParamsE) ;  /* 0xffff87700c007950 */ /* 0x000fea0003c3ffff */
.L_x_1119:
        /* <DEDUP_REMOVED lines=15> */
.L_x_2319:


//--------------------- .text._ZN7cutlass13device_kernelIN5flash19enable_sm80_to_sm89INS1_16FlashAttnBwdSm80INS1_25CollectiveMainloopBwdSm80ILi2ELi2EN4cute5tupleIJNS5_1CILi64EEENS7_ILi128EEES9_EEENS_10bfloat16_tEfNS_4arch4Sm80ELb0ELb0ELb1ELb1ELb0ELb0ELb0ELb0ELi2ELi2ELi2ELi2ELb0EEENS1_21CollectiveEpilogueBwdISA_SB_SD_Li256ELb1ELb0ELi4EEENS1_19SingleTileSchedulerILb1ELb0ELb0ELi128EEEEEEEEEvNT_6ParamsE --------------------------
	.section	.text._ZN7cutlass13device_kernelIN5flash19enable_sm80_to_sm89INS1_16FlashAttnBwdSm80INS1_25CollectiveMainloopBwdSm80ILi2ELi2EN4cute5tupleIJNS5_1CILi64EEENS7_ILi128EEES9_EEENS_10bfloat16_tEfNS_4arch4Sm80ELb0ELb0ELb1ELb1ELb0ELb0ELb0ELb0ELi2ELi2ELi2ELi2ELb0EEENS1_21CollectiveEpilogueBwdISA_SB_SD_Li256ELb1ELb0ELi4EEENS1_19SingleTileSchedulerILb1ELb0ELb0ELi128EEEEEEEEEvNT_6ParamsE,"ax",@progbits
	.sectioninfo	@"SHI_REGISTERS=255"
	.align	128
.text._ZN7cutlass13device_kernelIN5flash19enable_sm80_to_sm89INS1_16FlashAttnBwdSm80INS1_25CollectiveMainloopBwdSm80ILi2ELi2EN4cute5tupleIJNS5_1CILi64EEENS7_ILi128EEES9_EEENS_10bfloat16_tEfNS_4arch4Sm80ELb0ELb0ELb1ELb1ELb0ELb0ELb0ELb0ELi2ELi2ELi2ELi2ELb0EEENS1_21CollectiveEpilogueBwdISA_SB_SD_Li256ELb1ELb0ELi4EEENS1_19SingleTileSchedulerILb1ELb0ELb0ELi128EEEEEEEEEvNT_6ParamsE:
        .type           _ZN7cutlass13device_kernelIN5flash19enable_sm80_to_sm89INS1_16FlashAttnBwdSm80INS1_25CollectiveMainloopBwdSm80ILi2ELi2EN4cute5tupleIJNS5_1CILi64EEENS7_ILi128EEES9_EEENS_10bfloat16_tEfNS_4arch4Sm80ELb0ELb0ELb1ELb1ELb0ELb0ELb0ELb0ELi2ELi2ELi2ELi2ELb0EEENS1_21CollectiveEpilogueBwdISA_SB_SD_Li256ELb1ELb0ELi4EEENS1_19SingleTileSchedulerILb1ELb0ELb0ELi128EEEEEEEEEvNT_6ParamsE,@function
        .size           _ZN7cutlass13device_kernelIN5flash19enable_sm80_to_sm89INS1_16FlashAttnBwdSm80INS1_25CollectiveMainloopBwdSm80ILi2ELi2EN4cute5tupleIJNS5_1CILi64EEENS7_ILi128EEES9_EEENS_10bfloat16_tEfNS_4arch4Sm80ELb0ELb0ELb1ELb1ELb0ELb0ELb0ELb0ELi2ELi2ELi2ELi2ELb0EEENS1_21CollectiveEpilogueBwdISA_SB_SD_Li256ELb1ELb0ELi4EEENS1_19SingleTileSchedulerILb1ELb0ELb0ELi128EEEEEEEEEvNT_6ParamsE,(.L_x_2321 - _ZN7cutlass13device_kernelIN5flash19enable_sm80_to_sm89INS1_16FlashAttnBwdSm80INS1_25CollectiveMainloopBwdSm80ILi2ELi2EN4cute5tupleIJNS5_1CILi64EEENS7_ILi128EEES9_EEENS_10bfloat16_tEfNS_4arch4Sm80ELb0ELb0ELb1ELb1ELb0ELb0ELb0ELb0ELi2ELi2ELi2ELi2ELb0EEENS1_21CollectiveEpilogueBwdISA_SB_SD_Li256ELb1ELb0ELi4EEENS1_19SingleTileSchedulerILb1ELb0ELb0ELi128EEEEEEEEEvNT_6ParamsE)
        .other          _ZN7cutlass13device_kernelIN5flash19enable_sm80_to_sm89INS1_16FlashAttnBwdSm80INS1_25CollectiveMainloopBwdSm80ILi2ELi2EN4cute5tupleIJNS5_1CILi64EEENS7_ILi128EEES9_EEENS_10bfloat16_tEfNS_4arch4Sm80ELb0ELb0ELb1ELb1ELb0ELb0ELb0ELb0ELi2ELi2ELi2ELi2ELb0EEENS1_21CollectiveEpilogueBwdISA_SB_SD_Li256ELb1ELb0ELi4EEENS1_19SingleTileSchedulerILb1ELb0ELb0ELi128EEEEEEEEEvNT_6ParamsE,@"STO_CUDA_ENTRY STV_DEFAULT"
_ZN7cutlass13device_kernelIN5flash19enable_sm80_to_sm89INS1_16FlashAttnBwdSm80INS1_25CollectiveMainloopBwdSm80ILi2ELi2EN4cute5tupleIJNS5_1CILi64EEENS7_ILi128EEES9_EEENS_10bfloat16_tEfNS_4arch4Sm80ELb0ELb0ELb1ELb1ELb0ELb0ELb0ELb0ELi2ELi2ELi2ELi2ELb0EEENS1_21CollectiveEpilogueBwdISA_SB_SD_Li256ELb1ELb0ELi4EEENS1_19SingleTileSchedulerILb1ELb0ELb0ELi128EEEEEEEEEvNT_6ParamsE:
        /* <DEDUP_REMOVED lines=18> */
.L_x_1121:
        /* <DEDUP_REMOVED lines=8> */
.L_x_1123:
[----:B------:R-:W-:Y:S02]  /*01a0*/  MOV R0, c[0x0][0x3a4] ;  /* 0x0000e90000007a02 */ /* 0x000fe40000000f00 */
.L_x_1122:
[----:B-1----:R-:W-:-:S05]  /*01b0*/  IMAD.SHL.U32 R2, R101, 0x80, RZ ;  /* 0x0000008065027824 */ /* 0x002fca00078e00ff */
[----:B-----5:R-:W-:-:S04]  /*01c0*/  ISETP.GE.AND P0, PT, R2, R0, PT ;  /* 0x000000000200720c */ /* 0x020fc80003f06270 */
[----:B------:R-:W-:-:S05]  /*01d0*/  SEL R0, R5, 0xffffffff, !P0 ;  /* 0xffffffff05007807 */ /* 0x000fca0004000000 */
[----:B------:R1:W-:Y:S01]  /*01e0*/  STL [R1+0x38], R0 ;  /* 0x0000380001007387 */ /* 0x0003e20000100800 */
[----:B------:R-:W-:Y:S05]  /*01f0*/  BRA `(.L_x_1124) ;  /* 0x0000012000007947 */ /* 0x000fea0003800000 */
.L_x_1120:
[----:B---34-:R-:W-:-:S04]  /*0200*/  ISETP.NE.U32.AND P0, PT, RZ, c[0x0][0x3c0], PT ;  /* 0x0000f000ff007a0c */ /* 0x018fc80003f05070 */
[----:B------:R-:W-:-:S13]  /*0210*/  ISETP.NE.AND.EX P0, PT, RZ, c[0x0][0x3c4], PT, P0 ;  /* 0x0000f100ff007a0c */ /* 0x000fda0003f05300 */
[----:B------:R-:W-:Y:S05]  /*0220*/  @!P0 BRA `(.L_x_1125) ;  /* 0x0000002000008947 */ /* 0x000fea0003800000 */
[----:B------:R1:W5:Y:S01]  /*0230*/  LDG.E R0, [R2.64] ;  /* 0x0000001002007981 */ /* 0x000362000c1e1900 */
[----:B------:R-:W-:Y:S05]  /*0240*/  BRA `(.L_x_1126) ;  /* 0x0000009000007947 */ /* 0x000fea0003800000 */
.L_x_1125:
        /* <DEDUP_REMOVED lines=8> */
.L_x_1127:
[----:B------:R-:W-:Y:S02]  /*02d0*/  MOV R0, c[0x0][0x3a4] ;  /* 0x0000e90000007a02 */ /* 0x000fe40000000f00 */
.L_x_1126:
[----:B-1----:R-:W-:-:S05]  /*02e0*/  IMAD.SHL.U32 R2, R101, 0x80, RZ ;  /* 0x0000008065027824 */ /* 0x002fca00078e00ff */
[----:B-----5:R-:W-:-:S04]  /*02f0*/  ISETP.GE.AND P0, PT, R2, R0, PT ;  /* 0x000000000200720c */ /* 0x020fc80003f06270 */
[----:B------:R-:W-:-:S05]  /*0300*/  SEL R0, R5, 0xffffffff, !P0 ;  /* 0xffffffff05007807 */ /* 0x000fca0004000000 */
[----:B------:R1:W-:Y:S04]  /*0310*/  STL [R1+0x38], R0 ;  /* 0x0000380001007387 */ /* 0x0003e80000100800 */
.L_x_1124:
[----:B------:R-:W2:Y:S02]  /*0320*/  LDL R105, [R1+0x38] ;  /* 0x0000380001697983 */ /* 0x000ea40000100800 */
[----:B--2---:R-:W-:-:S13]  /*0330*/  ISETP.GE.AND P0, PT, R105, RZ, PT ;  /* 0x000000ff6900720c */ /* 0x004fda0003f06270 */
        /* <DEDUP_REMOVED lines=8> */
[----:B-1----:R-:W2:Y:S01]  /*03c0*/  @P2 LDG.E R0, [R6.64] ;  /* 0x0000001006002981 */ /* 0x002ea2000c1e1900 */
[----:B------:R-:W-:-:S03]  /*03d0*/  ISETP.NE.AND.EX P4, PT, RZ, c[0x0][0x2d4], PT, P4 ;  /* 0x0000b500ff007a0c */ /* 0x000fc60003f85340 */
[----:B------:R-:W3:Y:S01]  /*03e0*/  @P0 LDG.E R2, [R2.64] ;  /* 0x0000001002020981 */ /* 0x000ee2000c1e1900 */
[----:B------:R-:W-:Y:S01]  /*03f0*/  CS2R R14, SRZ ;  /* 0x00000000000e7805 */ /* 0x000fe2000001ff00 */
[----:B------:R-:W-:-:S05]  /*0400*/  IMAD.WIDE R4, R105, R9, c[0x0][0x2d0] ;  /* 0x0000b40069047625 */ /* 0x000fca00078e0209 */
[----:B------:R1:W5:Y:S04]  /*0410*/  @P2 LDG.E R14, [R6.64] ;  /* 0x00000010060e2981 */ /* 0x000368000c1e1900 */
[----:B------:R1:W5:Y:S01]  /*0420*/  @P4 LDG.E R15, [R4.64] ;  /* 0x00000010040f4981 */ /* 0x000362000c1e1900 */
[----:B------:R-:W-:Y:S01]  /*0430*/  ULDC UR14, c[0x0][0x168] ;  /* 0x00005a00000e7ab9 */ /* 0x000fe20000000800 */
[----:B------:R-:W-:Y:S02]  /*0440*/  IMAD.MOV.U32 R8, RZ, RZ, RZ ;  /* 0x000000ffff087224 */ /* 0x000fe400078e00ff */
[----:B------:R-:W-:Y:S02]  /*0450*/  IMAD.MOV.U32 R13, RZ, RZ, c[0x0][0x198] ;  /* 0x00006600ff0d7624 */ /* 0x000fe400078e00ff */
[----:B--2---:R-:W-:Y:S01]  /*0460*/  @P2 IMAD R0, R105, 0x40, R0 ;  /* 0x0000004069002824 */ /* 0x004fe200078e0200 */
[----:B---3--:R2:W3:Y:S04]  /*0470*/  @P0 R2UR UR14, R2 ;  /* 0x00000000020e03c2 */ /* 0x0084e800000e0000 */
[----:B--2---:R-:W-:-:S04]  /*0480*/  @P2 SHF.R.S32.HI R2, RZ, 0x1f, R0 ;  /* 0x0000001fff022819 */ /* 0x004fc80000011400 */
[----:B------:R-:W-:-:S04]  /*0490*/  @P2 LEA.HI R0, R2, R0, RZ, 0x6 ;  /* 0x0000000002002211 */ /* 0x000fc800078f30ff */
[----:B------:R-:W-:Y:S01]  /*04a0*/  @P2 LOP3.LUT R8, R0, 0xffffffc0, RZ, 0xc0, !PT ;  /* 0xffffffc000082812 */ /* 0x000fe200078ec0ff */
[----:B------:R-:W-:Y:S05]  /*04b0*/  @P0 BRA `(.L_x_1128) ;  /* 0x0000006000000947 */ /* 0x000fea0003800000 */
[----:B-1-3--:R-:W-:Y:S05]  /*04c0*/  @!P2 BRA `(.L_x_1128) ;  /* 0x000000500000a947 */ /* 0x00afea0003800000 */
[----:B------:R-:W2:Y:S04]  /*04d0*/  LDG.E R2, [R6.64] ;  /* 0x0000001006027981 */ /* 0x000ea8000c1e1900 */
[----:B------:R-:W3:Y:S01]  /*04e0*/  LDG.E R0, [R6.64+0x4] ;  /* 0x0000041006007981 */ /* 0x000ee2000c1e1900 */
[----:B--2---:R-:W1:Y:S08]  /*04f0*/  R2UR UR14, R2 ;  /* 0x00000000020e73c2 */ /* 0x004e7000000e0000 */
[----:B---3--:R-:W1:Y:S02]  /*0500*/  R2UR UR4, R0 ;  /* 0x00000000000473c2 */ /* 0x008e6400000e0000 */
[----:B-1----:R-:W-:-:S06]  /*0510*/  UIADD3 UR14, -UR14, UR4, URZ ;  /* 0x000000040e0e7290 */ /* 0x002fcc000fffe13f */
.L_x_1128:
[----:B-1-3--:R-:W-:-:S04]  /*0520*/  ISETP.NE.U32.AND P0, PT, RZ, c[0x0][0x2e0], PT ;  /* 0x0000b800ff007a0c */ /* 0x00afc80003f05070 */
[----:B------:R-:W-:-:S13]  /*0530*/  ISETP.NE.AND.EX P0, PT, RZ, c[0x0][0x2e4], PT, P0 ;  /* 0x0000b900ff007a0c */ /* 0x000fda0003f05300 */
[----:B------:R-:W-:Y:S05]  /*0540*/  @!P0 BRA `(.L_x_1129) ;  /* 0x0000003000008947 */ /* 0x000fea0003800000 */
[----:B------:R-:W-:-:S05]  /*0550*/  IMAD.WIDE R2, R105, R9, c[0x0][0x2e0] ;  /* 0x0000b80069027625 */ /* 0x000fca00078e0209 */
[----:B------:R1:W5:Y:S01]  /*0560*/  LDG.E R13, [R2.64] ;  /* 0x00000010020d7981 */ /* 0x000362000c1e1900 */
[----:B------:R-:W-:Y:S05]  /*0570*/  BRA `(.L_x_1130) ;  /* 0x0000004000007947 */ /* 0x000fea0003800000 */
.L_x_1129:
[----:B------:R-:W-:Y:S05]  /*0580*/  @!P4 BRA `(.L_x_1130) ;  /* 0x000000300000c947 */ /* 0x000fea0003800000 */
[----:B------:R-:W2:Y:S04]  /*0590*/  LDG.E R0, [R4.64] ;  /* 0x0000001004007981 */ /* 0x000ea8000c1e1900 */
[----:B------:R-:W2:Y:S02]  /*05a0*/  LDG.E R2, [R4.64+0x4] ;  /* 0x0000041004027981 */ /* 0x000ea4000c1e1900 */
[----:B--2---:R-:W-:Y:S02]  /*05b0*/  IADD3 R13, -R0, R2, RZ ;  /* 0x00000002000d7210 */ /* 0x004fe40007ffe1ff */
.L_x_1130:
[----:B------:R-:W-:Y:S01]  /*05c0*/  UISETP.GE.AND UP0, UPT, UR14, 0x1, UPT ;  /* 0x000000010e00788c */ /* 0x000fe2000bf06270 */
[----:B------:R-:W-:Y:S01]  /*05d0*/  PLOP3.LUT P0, PT, PT, PT, PT, 0x80, 0x0 ;  /* 0x000000000000781c */ /* 0x000fe20003f0f070 */
[----:B------:R-:W-:Y:S01]  /*05e0*/  CS2R R10, SRZ ;  /* 0x00000000000a7805 */ /* 0x000fe2000001ff00 */
[----:B------:R-:W-:Y:S01]  /*05f0*/  IMAD.MOV.U32 R150, RZ, RZ, RZ ;  /* 0x000000ffff967224 */ /* 0x000fe200078e00ff */
[----:B------:R-:W-:Y:S01]  /*0600*/  CS2R R154, SRZ ;  /* 0x00000000009a7805 */ /* 0x000fe2000001ff00 */
[----:B------:R-:W-:Y:S01]  /*0610*/  IMAD.MOV.U32 R148, RZ, RZ, RZ ;  /* 0x000000ffff947224 */ /* 0x000fe200078e00ff */
[----:B------:R-:W-:Y:S01]  /*0620*/  PLOP3.LUT P1, PT, PT, PT, UP0, 0x80, 0x0 ;  /* 0x000000000000781c */ /* 0x000fe20003f2f008 */
[----:B------:R-:W-:Y:S01]  /*0630*/  CS2R R152, SRZ ;  /* 0x0000000000987805 */ /* 0x000fe2000001ff00 */
[----:B------:R-:W-:Y:S01]  /*0640*/  CS2R R158, SRZ ;  /* 0x00000000009e7805 */ /* 0x000fe2000001ff00 */
[----:B------:R-:W-:Y:S01]  /*0650*/  CS2R R156, SRZ ;  /* 0x00000000009c7805 */ /* 0x000fe2000001ff00 */
[----:B------:R-:W-:Y:S01]  /*0660*/  CS2R R162, SRZ ;  /* 0x0000000000a27805 */ /* 0x000fe2000001ff00 */
[----:B------:R-:W-:Y:S01]  /*0670*/  CS2R R160, SRZ ;  /* 0x0000000000a07805 */ /* 0x000fe2000001ff00 */
[----:B------:R-:W-:Y:S01]  /*0680*/  MOV R12, RZ ;  /* 0x000000ff000c7202 */ /* 0x000fe20000000f00 */
[----:B------:R-:W-:Y:S01]  /*0690*/  IMAD.MOV.U32 R146, RZ, RZ, RZ ;  /* 0x000000ffff927224 */ /* 0x000fe200078e00ff */
[----:B------:R-:W-:Y:S01]  /*06a0*/  MOV R9, RZ ;  /* 0x000000ff00097202 */ /* 0x000fe20000000f00 */
[----:B------:R-:W-:Y:S01]  /*06b0*/  IMAD.MOV.U32 R144, RZ, RZ, RZ ;  /* 0x000000ffff907224 */ /* 0x000fe200078e00ff */
[----:B------:R-:W-:Y:S01]  /*06c0*/  CS2R R142, SRZ ;  /* 0x00000000008e7805 */ /* 0x000fe2000001ff00 */
[----:B------:R-:W-:Y:S01]  /*06d0*/  CS2R R140, SRZ ;  /* 0x00000000008c7805 */ /* 0x000fe2000001ff00 */
[----:B------:R-:W-:Y:S01]  /*06e0*/  CS2R R138, SRZ ;  /* 0x00000000008a7805 */ /* 0x000fe2000001ff00 */
[----:B------:R-:W-:Y:S01]  /*06f0*/  CS2R R16, SRZ ;  /* 0x0000000000107805 */ /* 0x000fe2000001ff00 */
[----:B------:R-:W-:Y:S01]  /*0700*/  MOV R136, RZ ;  /* 0x000000ff00887202 */ /* 0x000fe20000000f00 */
[----:B------:R-:W-:Y:S01]  /*0710*/  IMAD.MOV.U32 R134, RZ, RZ, RZ ;  /* 0x000000ffff867224 */ /* 0x000fe200078e00ff */
        /* <DEDUP_REMOVED lines=60> */
[----:B-1----:R-:W-:Y:S01]  /*0ae0*/  SHF.R.S32.HI R2, RZ, 0x1f, R103 ;  /* 0x0000001fff027819 */ /* 0x002fe20000011467 */
[----:B------:R-:W-:Y:S01]  /*0af0*/  IMAD.MOV.U32 R3, RZ, RZ, c[0x0][0x248] ;  /* 0x00009200ff037624 */ /* 0x000fe200078e00ff */
[--C-:B------:R-:W-:Y:S01]  /*0b00*/  SHF.R.S32.HI R34, RZ, 0x1f, R35.reuse ;  /* 0x0000001fff227819 */ /* 0x100fe20000011423 */
[----:B------:R-:W-:Y:S01]  /*0b10*/  IMAD.SHL.U32 R5, R103, 0x4, RZ ;  /* 0x0000000467057824 */ /* 0x000fe200078e00ff */
[-C--:B------:R-:W-:Y:S01]  /*0b20*/  IADD3 R28, P0, R0, R103.reuse, RZ ;  /* 0x00000067001c7210 */ /* 0x080fe20007f1e0ff */
[----:B------:R-:W-:Y:S01]  /*0b30*/  IMAD.MOV.U32 R12, RZ, RZ, R35 ;  /* 0x000000ffff0c7224 */ /* 0x000fe200078e0023 */
[----:B------:R-:W-:Y:S01]  /*0b40*/  ISETP.NE.AND P3, PT, R3, 0x1, PT ;  /* 0x000000010300780c */ /* 0x000fe20003f65270 */
[----:B------:R-:W-:Y:S01]  /*0b50*/  IMAD R4, R34, c[0x0][0x270], RZ ;  /* 0x00009c0022047a24 */ /* 0x000fe200078e02ff */
[----:B------:R-:W-:Y:S01]  /*0b60*/  LEA.HI.X.SX32 R29, R0, R2, 0x1, P0 ;  /* 0x00000002001d7211 */ /* 0x000fe200000f0eff */
[----:B------:R-:W-:Y:S01]  /*0b70*/  IMAD R7, R34, c[0x0][0x288], RZ ;  /* 0x0000a20022077a24 */ /* 0x000fe200078e02ff */
[----:B------:R-:W-:Y:S01]  /*0b80*/  SHF.R.S32.HI R0, RZ, 0x1f, R8 ;  /* 0x0000001fff007819 */ /* 0x000fe20000011408 */
[----:B-----5:R-:W-:Y:S01]  /*0b90*/  IMAD R32, R101, -0x80, R13 ;  /* 0xffffff8065207824 */ /* 0x020fe200078e020d */
[----:B------:R-:W-:Y:S01]  /*0ba0*/  IADD3 R2, P0, R5, R8, RZ ;  /* 0x0000000805027210 */ /* 0x000fe20007f1e0ff */
[----:B------:R-:W-:Y:S01]  /*0bb0*/  IMAD R7, R35, c[0x0][0x28c], R7 ;  /* 0x0000a30023077a24 */ /* 0x000fe200078e0207 */
[----:B------:R-:W-:Y:S01]  /*0bc0*/  SHF.R.S32.HI R33, RZ, 0x1f, R103 ;  /* 0x0000001fff217819 */ /* 0x000fe20000011467 */
[----:B------:R-:W-:Y:S01]  /*0bd0*/  ULDC.64 UR4, c[0x0][0x1d8] ;  /* 0x0000760000047ab9 */ /* 0x000fe20000000a00 */
[----:B------:R-:W-:Y:S01]  /*0be0*/  LEA.HI.X.SX32 R3, R5, R0, 0x1, P0 ;  /* 0x0000000005037211 */ /* 0x000fe200000f0eff */
[----:B------:R-:W-:Y:S01]  /*0bf0*/  IMAD R0, R35, c[0x0][0x274], R4 ;  /* 0x00009d0023007a24 */ /* 0x000fe200078e0204 */
[----:B------:R-:W-:Y:S01]  /*0c00*/  LEA.HI R9, R33, R103, RZ, 0x3 ;  /* 0x0000006721097211 */ /* 0x000fe200078f18ff */
[C---:B------:R-:W-:Y:S01]  /*0c10*/  @P3 IMAD.HI.U32 R10, R35.reuse, c[0x0][0x24c], RZ ;  /* 0x00009300230a3a27 */ /* 0x040fe200078e00ff */
[----:B------:R-:W-:Y:S01]  /*0c20*/  SHF.R.S32.HI R23, RZ, 0x1f, R105 ;  /* 0x0000001fff177819 */ /* 0x000fe20000011469 */
[----:B------:R-:W-:Y:S01]  /*0c30*/  USHF.L.U32 UR7, UR4, 0x6, URZ ;  /* 0x0000000604077899 */ /* 0x000fe2000800063f */
[----:B------:R-:W-:Y:S01]  /*0c40*/  SHF.R.S32.HI R36, RZ, 0x3, R9 ;  /* 0x00000003ff247819 */ /* 0x000fe20000011409 */
[C---:B------:R-:W-:Y:S01]  /*0c50*/  IMAD.WIDE.U32 R4, R35.reuse, c[0x0][0x270], R2 ;  /* 0x00009c0023047a25 */ /* 0x040fe200078e0002 */
[----:B------:R-:W-:Y:S01]  /*0c60*/  @P3 SHF.R.U32.HI R12, RZ, c[0x0][0x250], R10 ;  /* 0x00009400ff0c3a19 */ /* 0x000fe2000001160a */
[----:B------:R-:W-:Y:S01]  /*0c70*/  UMOV UR10, 0x6 ;  /* 0x00000006000a7882 */ /* 0x000fe20000000000 */
[----:B------:R-:W-:Y:S01]  /*0c80*/  SHF.R.S32.HI R11, RZ, 0x1f, R36 ;  /* 0x0000001fff0b7819 */ /* 0x000fe20000011424 */
[----:B------:R-:W-:Y:S01]  /*0c90*/  IMAD.WIDE.U32 R2, R35, c[0x0][0x288], R2 ;  /* 0x0000a20023027a25 */ /* 0x000fe200078e0002 */
[C---:B------:R-:W-:Y:S01]  /*0ca0*/  IADD3 R8, P1, R36.reuse, R14, RZ ;  /* 0x0000000e24087210 */ /* 0x040fe20007f3e0ff */
[----:B------:R-:W-:Y:S01]  /*0cb0*/  USHF.L.U64.HI UR6, UR4, UR10, UR5 ;  /* 0x0000000a04067299 */ /* 0x000fe20008010205 */
[----:B------:R-:W-:Y:S01]  /*0cc0*/  IADD3 R6, P0, R36, R15, RZ ;  /* 0x0000000f24067210 */ /* 0x000fe20007f1e0ff */
[----:B------:R-:W-:Y:S01]  /*0cd0*/  IMAD.IADD R5, R5, 0x1, R0 ;  /* 0x0000000105057824 */ /* 0x000fe200078e0200 */
[----:B------:R-:W-:Y:S01]  /*0ce0*/  LOP3.LUT R0, R9, 0xfffffff8, RZ, 0xc0, !PT ;  /* 0xfffffff809007812 */ /* 0x000fe200078ec0ff */
[----:B------:R-:W-:Y:S01]  /*0cf0*/  IMAD.IADD R3, R3, 0x1, R7 ;  /* 0x0000000103037824 */ /* 0x000fe200078e0207 */
[-C--:B------:R-:W-:Y:S01]  /*0d00*/  LEA.HI.X.SX32 R10, R14, R11.reuse, 0x1, P1 ;  /* 0x0000000b0e0a7211 */ /* 0x080fe200008f0eff */
[----:B------:R-:W-:Y:S01]  /*0d10*/  UIADD3 UR9, UP0, UR7, 0x80, URZ ;  /* 0x0000008007097890 */ /* 0x000fe2000ff1e03f */
[----:B------:R-:W-:Y:S01]  /*0d20*/  LEA.HI.X.SX32 R7, R15, R11, 0x1, P0 ;  /* 0x0000000b0f077211 */ /* 0x000fe200000f0eff */
[----:B------:R-:W-:Y:S01]  /*0d30*/  IMAD.SHL.U32 R11, R36, 0x40, RZ ;  /* 0x00000040240b7824 */ /* 0x000fe200078e00ff */
[----:B------:R-:W-:Y:S01]  /*0d40*/  LEA.HI R9, R33, R103, RZ, 0x6 ;  /* 0x0000006721097211 */ /* 0x000fe200078f30ff */
[----:B------:R-:W-:Y:S01]  /*0d50*/  IMAD.IADD R27, R103, 0x1, -R0 ;  /* 0x00000001671b7824 */ /* 0x000fe200078e0a00 */
[----:B------:R-:W-:Y:S01]  /*0d60*/  SEL R25, R23, RZ, !P2 ;  /* 0x000000ff17197207 */ /* 0x000fe20005000000 */
[----:B------:R-:W-:Y:S01]  /*0d70*/  IMAD.WIDE R14, R101, 0x80, R6 ;  /* 0x00000080650e7825 */ /* 0x000fe200078e0206 */
[----:B------:R-:W-:Y:S01]  /*0d80*/  SHF.R.S32.HI R26, RZ, 0x6, R9 ;  /* 0x00000006ff1a7819 */ /* 0x000fe20000011409 */
[----:B------:R-:W-:Y:S01]  /*0d90*/  UIADD3.X UR8, URZ, UR6, URZ, UP0, !UPT ;  /* 0x000000063f087290 */ /* 0x000fe200087fe43f */
[----:B------:R-:W-:Y:S01]  /*0da0*/  LOP3.LUT R0, R11, 0x1c0, RZ, 0xc0, !PT ;  /* 0x000001c00b007812 */ /* 0x000fe200078ec0ff */
[----:B------:R-:W-:Y:S01]  /*0db0*/  IMAD.SHL.U32 R16, R27, 0x8, RZ ;  /* 0x000000081b107824 */ /* 0x000fe200078e00ff */
[----:B------:R-:W-:Y:S01]  /*0dc0*/  SEL R30, R105, RZ, !P2 ;  /* 0x000000ff691e7207 */ /* 0x000fe20005000000 */
[----:B------:R-:W-:Y:S01]  /*0dd0*/  IMAD.SHL.U32 R212, R26, 0x200, RZ ;  /* 0x000002001ad47824 */ /* 0x000fe200078e00ff */
[----:B------:R-:W-:Y:S01]  /*0de0*/  ULDC.64 UR4, c[0x0][0x1a8] ;  /* 0x00006a0000047ab9 */ /* 0x000fe20000000a00 */
[C---:B------:R-:W-:Y:S01]  /*0df0*/  IMAD R7, R25.reuse, c[0x0][0x278], RZ ;  /* 0x00009e0019077a24 */ /* 0x040fe200078e02ff */
[----:B------:R-:W-:Y:S01]  /*0e00*/  LOP3.LUT R9, R0, 0x38, R16, 0xf8, !PT ;  /* 0x0000003800097812 */ /* 0x000fe200078ef810 */
[----:B------:R-:W-:Y:S01]  /*0e10*/  IMAD R6, R25, c[0x0][0x290], RZ ;  /* 0x0000a40019067a24 */ /* 0x000fe200078e02ff */
[----:B------:R-:W-:Y:S01]  /*0e20*/  SHF.R.U32.HI R0, RZ, 0x3, R0 ;  /* 0x00000003ff007819 */ /* 0x000fe20000011600 */
[C---:B------:R-:W-:Y:S01]  /*0e30*/  IMAD R22, R30.reuse, c[0x0][0x27c], R7 ;  /* 0x00009f001e167a24 */ /* 0x040fe200078e0207 */
[----:B------:R-:W-:Y:S01]  /*0e40*/  SHF.R.S32.HI R17, RZ, 0x1f, R16 ;  /* 0x0000001fff117819 */ /* 0x000fe20000011410 */
[----:B------:R-:W-:Y:S01]  /*0e50*/  IMAD R18, R30, c[0x0][0x294], R6 ;  /* 0x0000a5001e127a24 */ /* 0x000fe200078e0206 */
[----:B------:R-:W-:Y:S01]  /*0e60*/  LOP3.LUT R31, R212, R9, R0, 0xf6, !PT ;  /* 0x00000009d41f7212 */ /* 0x000fe200078ef600 */
[C---:B------:R-:W-:Y:S01]  /*0e70*/  IMAD R7, R10.reuse, c[0x0][0x208], RZ ;  /* 0x000082000a077a24 */ /* 0x040fe200078e02ff */
[----:B------:R-:W-:Y:S01]  /*0e80*/  SHF.R.S32.HI R0, RZ, 0x1f, R12 ;  /* 0x0000001fff007819 */ /* 0x000fe2000001140c */
[----:B------:R-:W-:Y:S01]  /*0e90*/  IMAD R9, R10, c[0x0][0x178], RZ ;  /* 0x00005e000a097a24 */ /* 0x000fe200078e02ff */
[----:B------:R-:W-:Y:S01]  /*0ea0*/  USHF.L.U64.HI UR5, UR4, UR10, UR5 ;  /* 0x0000000a04057299 */ /* 0x000fe20008010205 */
[----:B------:R-:W-:Y:S01]  /*0eb0*/  IMAD R20, R8, c[0x0][0x20c], R7 ;  /* 0x0000830008147a24 */ /* 0x000fe200078e0207 */
[----:B------:R-:W-:Y:S01]  /*0ec0*/  LOP3.LUT R230, R230, 0xfffffff7, RZ, 0xc0, !PT ;  /* 0xfffffff7e6e67812 */ /* 0x000fe200078ec0ff */
[----:B------:R-:W-:-:S02]  /*0ed0*/  IMAD R6, R0, c[0x0][0x1e0], RZ ;  /* 0x0000780000067a24 */ /* 0x000fc400078e02ff */
[----:B------:R-:W-:Y:S02]  /*0ee0*/  IMAD R0, R0, c[0x0][0x1b0], RZ ;  /* 0x00006c0000007a24 */ /* 0x000fe400078e02ff */
[----:B------:R-:W-:Y:S02]  /*0ef0*/  IMAD R21, R12, c[0x0][0x1e4], R6 ;  /* 0x000079000c157a24 */ /* 0x000fe400078e0206 */
[----:B------:R-:W-:-:S04]  /*0f00*/  IMAD.WIDE.U32 R6, R30, c[0x0][0x278], R4 ;  /* 0x00009e001e067a25 */ /* 0x000fc800078e0004 */
[----:B------:R-:W-:Y:S01]  /*0f10*/  IMAD R24, R12, c[0x0][0x1b4], R0 ;  /* 0x00006d000c187a24 */ /* 0x000fe200078e0200 */
[----:B------:R-:W-:Y:S01]  /*0f20*/  LEA R40, P1, R6, c[0x0][0x258], 0x2 ;  /* 0x0000960006287a11 */ /* 0x000fe200078210ff */
[----:B------:R-:W-:-:S04]  /*0f30*/  IMAD.WIDE.U32 R2, R30, c[0x0][0x290], R2 ;  /* 0x0000a4001e027a25 */ /* 0x000fc800078e0002 */
[----:B------:R-:W-:Y:S01]  /*0f40*/  IMAD.IADD R0, R7, 0x1, R22 ;  /* 0x0000000107007824 */ /* 0x000fe200078e0216 */
[----:B------:R-:W-:Y:S01]  /*0f50*/  LEA R38, P0, R2, c[0x0][0x280], 0x2 ;  /* 0x0000a00002267a11 */ /* 0x000fe200078010ff */
[----:B------:R-:W-:-:S03]  /*0f60*/  IMAD.WIDE.U32 R10, R12, c[0x0][0x1e0], R16 ;  /* 0x000078000c0a7a25 */ /* 0x000fc600078e0010 */
[----:B------:R-:W-:Y:S01]  /*0f70*/  LEA.HI.X R41, R6, c[0x0][0x25c], R0, 0x2, P1 ;  /* 0x0000970006297a11 */ /* 0x000fe200008f1400 */
[C---:B------:R-:W-:Y:S01]  /*0f80*/  IMAD R19, R8.reuse, c[0x0][0x17c], R9 ;  /* 0x00005f0008137a24 */ /* 0x040fe200078e0209 */
[----:B------:R-:W-:Y:S01]  /*0f90*/  SEL R0, R23, RZ, !P4 ;  /* 0x000000ff17007207 */ /* 0x000fe20006000000 */
[C-C-:B------:R-:W-:Y:S02]  /*0fa0*/  IMAD.WIDE.U32 R4, R8.reuse, c[0x0][0x178], R16.reuse ;  /* 0x00005e0008047a25 */ /* 0x140fe400078e0010 */
[----:B------:R-:W-:Y:S02]  /*0fb0*/  STL.64 [R1+0x18], R40 ;  /* 0x0000182801007387 */ /* 0x000fe40000100a00 */
[----:B------:R-:W-:-:S04]  /*0fc0*/  IMAD.WIDE.U32 R8, R8, c[0x0][0x208], R16 ;  /* 0x0000820008087a25 */ /* 0x000fc800078e0010 */
[----:B------:R-:W-:Y:S02]  /*0fd0*/  IMAD.IADD R18, R3, 0x1, R18 ;  /* 0x0000000103127824 */ /* 0x000fe400078e0212 */
[----:B------:R-:W-:-:S03]  /*0fe0*/  IMAD.WIDE.U32 R12, R12, c[0x0][0x1b0], R16 ;  /* 0x00006c000c0c7a25 */ /* 0x000fc600078e0010 */
[----:B------:R-:W-:Y:S01]  /*0ff0*/  LEA.HI.X R39, R2, c[0x0][0x284], R18, 0x2, P0 ;  /* 0x0000a10002277a11 */ /* 0x000fe200000f1412 */
[----:B------:R-:W-:Y:S02]  /*1000*/  IMAD.IADD R3, R11, 0x1, R21 ;  /* 0x000000010b037824 */ /* 0x000fe400078e0215 */
[----:B------:R-:W-:Y:S02]  /*1010*/  IMAD R11, R34, c[0x0][0x180], RZ ;  /* 0x00006000220b7a24 */ /* 0x000fe400078e02ff */
[----:B------:R-:W-:Y:S01]  /*1020*/  IMAD.MOV.U32 R6, RZ, RZ, R4 ;  /* 0x000000ffff067224 */ /* 0x000fe200078e0004 */
[----:B------:R-:W-:Y:S01]  /*1030*/  STL.64 [R1+0x10], R38 ;  /* 0x0000102601007387 */ /* 0x000fe20000100a00 */
[----:B------:R-:W-:Y:S02]  /*1040*/  IMAD.MOV.U32 R4, RZ, RZ, R8 ;  /* 0x000000ffff047224 */ /* 0x000fe400078e0008 */
[----:B------:R-:W-:Y:S02]  /*1050*/  IMAD.MOV.U32 R8, RZ, RZ, R12 ;  /* 0x000000ffff087224 */ /* 0x000fe400078e000c */
[----:B------:R-:W-:-:S02]  /*1060*/  IMAD.IADD R7, R5, 0x1, R19 ;  /* 0x0000000105077824 */ /* 0x000fc400078e0213 */
[----:B------:R-:W-:Y:S01]  /*1070*/  IMAD.MOV.U32 R2, RZ, RZ, R10 ;  /* 0x000000ffff027224 */ /* 0x000fe200078e000a */
[----:B------:R-:W-:Y:S01]  /*1080*/  SEL R10, R105, RZ, !P4 ;  /* 0x000000ff690a7207 */ /* 0x000fe20006000000 */
[----:B------:R-:W-:Y:S01]  /*1090*/  IMAD R12, R35, c[0x0][0x184], R11 ;  /* 0x00006100230c7a24 */ /* 0x000fe200078e020b */
[----:B------:R-:W-:Y:S01]  /*10a0*/  ISETP.GE.AND P4, PT, R16, c[0x0][0x1cc], PT ;  /* 0x0000730010007a0c */ /* 0x000fe20003f86270 */
[----:B------:R-:W-:Y:S02]  /*10b0*/  IMAD.IADD R5, R9, 0x1, R20 ;  /* 0x0000000109057824 */ /* 0x000fe400078e0214 */
[C---:B------:R-:W-:Y:S02]  /*10c0*/  IMAD R11, R0.reuse, c[0x0][0x1e8], RZ ;  /* 0x00007a00000b7a24 */ /* 0x040fe400078e02ff */
[----:B------:R-:W-:Y:S02]  /*10d0*/  IMAD.IADD R9, R13, 0x1, R24 ;  /* 0x000000010d097824 */ /* 0x000fe400078e0218 */
[----:B------:R-:W-:-:S02]  /*10e0*/  IMAD R0, R0, c[0x0][0x1b8], RZ ;  /* 0x00006e0000007a24 */ /* 0x000fc400078e02ff */
[----:B------:R-:W-:-:S04]  /*10f0*/  IMAD.WIDE.U32 R6, R35, c[0x0][0x180], R6 ;  /* 0x0000600023067a25 */ /* 0x000fc800078e0006 */
[C---:B------:R-:W-:Y:S02]  /*1100*/  IMAD R11, R10.reuse, c[0x0][0x1ec], R11 ;  /* 0x00007b000a0b7a24 */ /* 0x040fe400078e020b */
[----:B------:R-:W-:-:S04]  /*1110*/  IMAD.WIDE.U32 R2, R10, c[0x0][0x1e8], R2 ;  /* 0x00007a000a027a25 */ /* 0x000fc800078e0002 */
[C---:B------:R-:W-:Y:S02]  /*1120*/  IMAD R18, R10.reuse, c[0x0][0x1bc], R0 ;  /* 0x00006f000a127a24 */ /* 0x040fe400078e0200 */
[----:B------:R-:W-:-:S04]  /*1130*/  IMAD.WIDE.U32 R8, R10, c[0x0][0x1b8], R8 ;  /* 0x00006e000a087a25 */ /* 0x000fc800078e0008 */
[----:B------:R-:W-:Y:S02]  /*1140*/  IMAD R10, R25, c[0x0][0x188], RZ ;  /* 0x00006200190a7a24 */ /* 0x000fe400078e02ff */
[----:B------:R-:W-:Y:S02]  /*1150*/  IMAD.IADD R7, R7, 0x1, R12 ;  /* 0x0000000107077824 */ /* 0x000fe400078e020c */
[----:B------:R-:W-:Y:S02]  /*1160*/  IMAD R13, R34, c[0x0][0x210], RZ ;  /* 0x00008400220d7a24 */ /* 0x000fe400078e02ff */
[----:B------:R-:W-:Y:S02]  /*1170*/  IMAD R12, R30, c[0x0][0x18c], R10 ;  /* 0x000063001e0c7a24 */ /* 0x000fe400078e020a */
[----:B------:R-:W-:Y:S02]  /*1180*/  IMAD R10, R15, c[0x0][0x1d8], RZ ;  /* 0x000076000f0a7a24 */ /* 0x000fe400078e02ff */
[----:B------:R-:W-:-:S02]  /*1190*/  IMAD R13, R35, c[0x0][0x214], R13 ;  /* 0x00008500230d7a24 */ /* 0x000fc400078e020d */
[----:B------:R-:W-:-:S04]  /*11a0*/  IMAD.WIDE.U32 R4, R35, c[0x0][0x210], R4 ;  /* 0x0000840023047a25 */ /* 0x000fc800078e0004 */
[----:B------:R-:W-:Y:S02]  /*11b0*/  IMAD.IADD R9, R9, 0x1, R18 ;  /* 0x0000000109097824 */ /* 0x000fe400078e0212 */
[----:B------:R-:W-:Y:S02]  /*11c0*/  IMAD.IADD R3, R3, 0x1, R11 ;  /* 0x0000000103037824 */ /* 0x000fe400078e020b */
[----:B------:R-:W-:Y:S02]  /*11d0*/  IMAD R0, R25, c[0x0][0x218], RZ ;  /* 0x0000860019007a24 */ /* 0x000fe400078e02ff */
[----:B------:R-:W-:Y:S02]  /*11e0*/  IMAD R18, R14, c[0x0][0x1dc], R10 ;  /* 0x000077000e127a24 */ /* 0x000fe400078e020a */
[----:B------:R-:W-:-:S04]  /*11f0*/  IMAD.WIDE.U32 R10, R30, c[0x0][0x188], R6 ;  /* 0x000062001e0a7a25 */ /* 0x000fc800078e0006 */
[----:B------:R-:W-:Y:S01]  /*1200*/  IMAD.IADD R5, R5, 0x1, R13 ;  /* 0x0000000105057824 */ /* 0x000fe200078e020d */
[----:B------:R-:W-:Y:S01]  /*1210*/  LEA R22, P2, R10, c[0x0][0x160], 0x1 ;  /* 0x000058000a167a11 */ /* 0x000fe200078408ff */
[----:B------:R-:W-:Y:S02]  /*1220*/  IMAD R13, R30, c[0x0][0x21c], R0 ;  /* 0x000087001e0d7a24 */ /* 0x000fe400078e0200 */
[----:B------:R-:W-:-:S04]  /*1230*/  IMAD.WIDE.U32 R6, R14, c[0x0][0x1d8], R2 ;  /* 0x000076000e067a25 */ /* 0x000fc800078e0002 */
[----:B------:R-:W-:Y:S01]  /*1240*/  IMAD.IADD R0, R11, 0x1, R12 ;  /* 0x000000010b007824 */ /* 0x000fe200078e020c */
[----:B------:R-:W-:Y:S01]  /*1250*/  LEA R2, P0, R6, c[0x0][0x1c0], 0x1 ;  /* 0x0000700006027a11 */ /* 0x000fe200078008ff */
[----:B------:R-:W-:Y:S01]  /*1260*/  IMAD.IADD R3, R7, 0x1, R18 ;  /* 0x0000000107037824 */ /* 0x000fe200078e0212 */
[----:B------:R-:W-:Y:S01]  /*1270*/  IADD3 R18, R16, 0x40, RZ ;  /* 0x0000004010127810 */ /* 0x000fe20007ffe0ff */
[----:B------:R-:W-:Y:S01]  /*1280*/  IMAD.WIDE.U32 R4, R30, c[0x0][0x218], R4 ;  /* 0x000086001e047a25 */ /* 0x000fe200078e0004 */
[----:B------:R-:W-:Y:S02]  /*1290*/  LEA.HI.X R23, R10, c[0x0][0x164], R0, 0x1, P2 ;  /* 0x000059000a177a11 */ /* 0x000fe400010f0c00 */
[----:B------:R-:W-:Y:S01]  /*12a0*/  ISETP.GE.AND P3, PT, R18, c[0x0][0x1cc], PT ;  /* 0x0000730012007a0c */ /* 0x000fe20003f66270 */
[----:B------:R-:W-:Y:S01]  /*12b0*/  IMAD R15, R15, c[0x0][0x1a8], RZ ;  /* 0x00006a000f0f7a24 */ /* 0x000fe200078e02ff */
[----:B------:R-:W-:Y:S01]  /*12c0*/  LEA R20, P1, R4, c[0x0][0x1f0], 0x1 ;  /* 0x00007c0004147a11 */ /* 0x000fe200078208ff */
[----:B------:R-:W-:Y:S01]  /*12d0*/  IMAD.IADD R0, R32, 0x1, -R36 ;  /* 0x0000000120007824 */ /* 0x000fe200078e0a24 */
[----:B------:R-:W-:Y:S01]  /*12e0*/  LEA.HI.X R3, R6, c[0x0][0x1c4], R3, 0x1, P0 ;  /* 0x0000710006037a11 */ /* 0x000fe200000f0c03 */
[----:B------:R-:W-:Y:S01]  /*12f0*/  IMAD.IADD R5, R5, 0x1, R13 ;  /* 0x0000000105057824 */ /* 0x000fe200078e020d */
[----:B------:R-:W-:Y:S01]  /*1300*/  STL.64 [R1], R22 ;  /* 0x0000001601007387 */ /* 0x000fe20000100a00 */
[----:B------:R-:W-:Y:S01]  /*1310*/  IMAD R15, R14, c[0x0][0x1ac], R15 ;  /* 0x00006b000e0f7a24 */ /* 0x000fe200078e020f */
[----:B------:R-:W-:Y:S01]  /*1320*/  ISETP.LT.OR P2, PT, R0, 0x1, P4 ;  /* 0x000000010000780c */ /* 0x000fe20002741670 */
[----:B------:R-:W-:Y:S01]  /*1330*/  IMAD.WIDE.U32 R12, R14, c[0x0][0x1a8], R8 ;  /* 0x00006a000e0c7a25 */ /* 0x000fe200078e0008 */
[----:B------:R-:W-:-:S02]  /*1340*/  ISETP.LT.OR P6, PT, R0, 0x1, P3 ;  /* 0x000000010000780c */ /* 0x000fc40001fc1670 */
[----:B------:R-:W-:Y:S01]  /*1350*/  LEA.HI.X R21, R4, c[0x0][0x1f4], R5, 0x1, P1 ;  /* 0x00007d0004157a11 */ /* 0x000fe200008f0c05 */
[----:B------:R-:W-:Y:S01]  /*1360*/  IMAD.IADD R5, R13, 0x1, R15 ;  /* 0x000000010d057824 */ /* 0x000fe200078e020f */
[----:B------:R-:W-:Y:S01]  /*1370*/  LEA R6, P0, R12, c[0x0][0x190], 0x1 ;  /* 0x000064000c067a11 */ /* 0x000fe200078008ff */
[----:B------:R-:W-:Y:S01]  /*1380*/  IMAD.SHL.U32 R8, R31, 0x2, RZ ;  /* 0x000000021f087824 */ /* 0x000fe200078e00ff */
[----:B------:R-:W-:Y:S01]  /*1390*/  ISETP.LT.OR P5, PT, R0, 0x21, P4 ;  /* 0x000000210000780c */ /* 0x000fe200027a1670 */
[----:B------:R1:W-:Y:S01]  /*13a0*/  STL.64 [R1+0x8], R20 ;  /* 0x0000081401007387 */ /* 0x0003e20000100a00 */
[----:B------:R-:W-:Y:S01]  /*13b0*/  LEA.HI.X R7, R12, c[0x0][0x194], R5, 0x1, P0 ;  /* 0x000065000c077a11 */ /* 0x000fe200000f0c05 */
[----:B------:R-:W-:Y:S01]  /*13c0*/  IMAD.U32 R12, RZ, RZ, UR7 ;  /* 0x00000007ff0c7e24 */ /* 0x000fe2000f8e00ff */
[----:B------:R-:W-:Y:S01]  /*13d0*/  IADD3 R4, P1, R2, UR7, RZ ;  /* 0x0000000702047c10 */ /* 0x000fe2000ff3e0ff */
[----:B------:R-:W-:Y:S01]  /*13e0*/  @!PT LDS RZ, [RZ] ;  /* 0x00000000fffff984 */ /* 0x000fe20000000800 */
[----:B------:R-:W-:Y:S01]  /*13f0*/  @!PT LDS RZ, [RZ] ;  /* 0x00000000fffff984 */ /* 0x000fe20000000800 */
[----:B------:R-:W-:Y:S01]  /*1400*/  @!PT LDS RZ, [RZ] ;  /* 0x00000000fffff984 */ /* 0x000fe20000000800 */
[----:B------:R2:W-:Y:S01]  /*1410*/  LDGSTS.E.BYPASS.LTC128B.128 [R8+0x8080], [R2.64], !P2 ;  /* 0x0808000002087fae */ /* 0x0005e2000d101d50 */
[----:B------:R-:W-:-:S02]  /*1420*/  IADD3 R9, -R36, UR14, RZ ;  /* 0x0000000e24097c10 */ /* 0x000fc4000fffe1ff */
[----:B------:R-:W-:Y:S01]  /*1430*/  IADD3.X R5, R3, UR6, RZ, P1, !PT ;  /* 0x0000000603057c10 */ /* 0x000fe20008ffe4ff */
[----:B------:R2:W-:Y:S01]  /*1440*/  LDGSTS.E.BYPASS.LTC128B.128 [R8+0xc080], [R2.64+0x80], !P6 ;  /* 0x0c08008002087fae */ /* 0x0005e2000f101d50 */
[----:B------:R-:W-:Y:S02]  /*1450*/  IADD3 R12, P2, P1, R12, 0x80, R2 ;  /* 0x000000800c0c7810 */ /* 0x000fe4000795e002 */
[C---:B------:R-:W-:Y:S01]  /*1460*/  ISETP.LT.OR P6, PT, R0.reuse, 0x21, P3 ;  /* 0x000000210000780c */ /* 0x040fe20001fc1670 */
[----:B------:R3:W-:Y:S01]  /*1470*/  LDGSTS.E.BYPASS.LTC128B.128 [R8+0x9080], [R4.64], !P5 ;  /* 0x0908000004087fae */ /* 0x0007e2000e901d50 */
[----:B------:R-:W-:Y:S02]  /*1480*/  IADD3.X R13, RZ, UR6, R3, P2, P1 ;  /* 0x00000006ff0d7c10 */ /* 0x000fe400097e2403 */
[C---:B------:R-:W-:Y:S02]  /*1490*/  ISETP.LT.OR P5, PT, R0.reuse, 0x41, P4 ;  /* 0x000000410000780c */ /* 0x040fe400027a1670 */
[----:B------:R-:W-:-:S02]  /*14a0*/  ISETP.LT.OR P2, PT, R0, 0x41, P3 ;  /* 0x000000410000780c */ /* 0x000fc40001f41670 */
[C---:B------:R-:W-:Y:S02]  /*14b0*/  ISETP.LT.OR P1, PT, R0.reuse, 0x61, P4 ;  /* 0x000000610000780c */ /* 0x040fe40002721670 */
[----:B------:R-:W-:Y:S02]  /*14c0*/  ISETP.LT.OR P4, PT, R0, 0x61, P3 ;  /* 0x000000610000780c */ /* 0x000fe40001f81670 */
[----:B------:R-:W-:Y:S01]  /*14d0*/  ISETP.GE.AND P3, PT, R16, c[0x0][0x19c], PT ;  /* 0x0000670010007a0c */ /* 0x000fe20003f66270 */
[----:B------:R4:W-:Y:S01]  /*14e0*/  LDGSTS.E.BYPASS.LTC128B.128 [R8+0xd080], [R12.64], !P6 ;  /* 0x0d0800000c087fae */ /* 0x0009e2000f101d50 */
[----:B------:R-:W-:Y:S02]  /*14f0*/  LEA.HI R15, R33, R103, RZ, 0x5 ;  /* 0x00000067210f7211 */ /* 0x000fe400078f28ff */
[----:B------:R-:W-:Y:S02]  /*1500*/  ISETP.LT.OR P6, PT, R0, 0x1, P3 ;  /* 0x000000010000780c */ /* 0x000fe40001fc1670 */
[----:B--2---:R-:W-:-:S04]  /*1510*/  IADD3 R2, P0, R4, UR7, RZ ;  /* 0x0000000704027c10 */ /* 0x004fc8000ff1e0ff */
[----:B------:R-:W-:Y:S02]  /*1520*/  IADD3.X R3, R5, UR6, RZ, P0, !PT ;  /* 0x0000000605037c10 */ /* 0x000fe400087fe4ff */
[----:B------:R-:W-:-:S03]  /*1530*/  IADD3 R10, P0, R4, UR9, RZ ;  /* 0x00000009040a7c10 */ /* 0x000fc6000ff1e0ff */
[----:B------:R2:W-:Y:S01]  /*1540*/  LDGSTS.E.BYPASS.LTC128B.128 [R8+0xa080], [R2.64], !P5 ;  /* 0x0a08000002087fae */ /* 0x0005e2000e901d50 */
[----:B------:R-:W-:Y:S02]  /*1550*/  IADD3.X R11, R5, UR8, RZ, P0, !PT ;  /* 0x00000008050b7c10 */ /* 0x000fe400087fe4ff */
[----:B---3--:R-:W-:-:S03]  /*1560*/  IADD3 R4, P0, R2, UR7, RZ ;  /* 0x0000000702047c10 */ /* 0x008fc6000ff1e0ff */
[----:B------:R3:W-:Y:S01]  /*1570*/  LDGSTS.E.BYPASS.LTC128B.128 [R8+0xe080], [R10.64], !P2 ;  /* 0x0e0800000a087fae */ /* 0x0007e2000d101d50 */
[----:B------:R-:W-:Y:S01]  /*1580*/  IADD3.X R5, R3, UR6, RZ, P0, !PT ;  /* 0x0000000603057c10 */ /* 0x000fe200087fe4ff */
[----:B------:R-:W-:Y:S01]  /*1590*/  USHF.L.U32 UR6, UR4, 0x6, URZ ;  /* 0x0000000604067899 */ /* 0x000fe2000800063f */
[----:B------:R-:W-:-:S03]  /*15a0*/  ISETP.GE.AND P2, PT, R18, c[0x0][0x19c], PT ;  /* 0x0000670012007a0c */ /* 0x000fc60003f46270 */
[----:B------:R1:W-:Y:S01]  /*15b0*/  LDGSTS.E.BYPASS.LTC128B.128 [R8+0xb080], [R4.64], !P1 ;  /* 0x0b08000004087fae */ /* 0x0003e2000c901d50 */
[----:B------:R-:W-:Y:S01]  /*15c0*/  ISETP.LT.OR P5, PT, R0, 0x1, P2 ;  /* 0x000000010000780c */ /* 0x000fe200017a1670 */
[----:B------:R-:W-:-:S04]  /*15d0*/  UIADD3 UR4, UP0, UR6, 0x80, URZ ;  /* 0x0000008006047890 */ /* 0x000fc8000ff1e03f */
[----:B------:R-:W-:Y:S02]  /*15e0*/  UIADD3.X UR7, URZ, UR5, URZ, UP0, !UPT ;  /* 0x000000053f077290 */ /* 0x000fe400087fe43f */
[----:B------:R-:W-:Y:S01]  /*15f0*/  UISETP.GE.AND UP0, UPT, UR14, 0x41, UPT ;  /* 0x000000410e00788c */ /* 0x000fe2000bf06270 */
[----:B--2---:R-:W-:-:S04]  /*1600*/  IADD3 R2, P0, R2, UR9, RZ ;  /* 0x0000000902027c10 */ /* 0x004fc8000ff1e0ff */
[----:B------:R-:W-:Y:S01]  /*1610*/  IADD3.X R3, R3, UR8, RZ, P0, !PT ;  /* 0x0000000803037c10 */ /* 0x000fe200087fe4ff */
[----:B---3--:R-:W-:-:S04]  /*1620*/  IMAD.U32 R10, RZ, RZ, UR6 ;  /* 0x00000006ff0a7e24 */ /* 0x008fc8000f8e00ff */
[----:B------:R2:W-:Y:S01]  /*1630*/  LDGSTS.E.BYPASS.LTC128B.128 [R8+0xf080], [R2.64], !P4 ;  /* 0x0f08000002087fae */ /* 0x0005e2000e101d50 */
[----:B------:R-:W-:Y:S02]  /*1640*/  ISETP.LT.OR P4, PT, R0, 0x21, P3 ;  /* 0x000000210000780c */ /* 0x000fe40001f81670 */
[----:B------:R-:W-:Y:S01]  /*1650*/  IADD3 R10, P1, P0, R10, 0x80, R6 ;  /* 0x000000800a0a7810 */ /* 0x000fe2000783e006 */
[----:B------:R3:W-:Y:S01]  /*1660*/  LDGSTS.E.BYPASS.LTC128B.128 [R8+0x80], [R6.64], !P6 ;  /* 0x0008000006087fae */ /* 0x0007e2000f101d50 */
[----:B------:R-:W-:Y:S02]  /*1670*/  ISETP.GE.AND P6, PT, R18, c[0x0][0x16c], PT ;  /* 0x00005b0012007a0c */ /* 0x000fe40003fc6270 */
[----:B------:R-:W-:Y:S01]  /*1680*/  IADD3.X R11, RZ, UR5, R7, P1, P0 ;  /* 0x00000005ff0b7c10 */ /* 0x000fe20008fe0407 */
[----:B------:R3:W-:Y:S01]  /*1690*/  LDGSTS.E.BYPASS.LTC128B.128 [R8+0x4080], [R6.64+0x80], !P5 ;  /* 0x0408008006087fae */ /* 0x0007e2000e901d50 */
[----:B------:R-:W-:Y:S02]  /*16a0*/  ISETP.LT.OR P1, PT, R0, 0x21, P2 ;  /* 0x000000210000780c */ /* 0x000fe40001721670 */
[----:B-1----:R-:W-:-:S02]  /*16b0*/  IADD3 R4, P0, R6, UR6, RZ ;  /* 0x0000000606047c10 */ /* 0x002fc4000ff1e0ff */
[----:B------:R-:W-:Y:S02]  /*16c0*/  ISETP.LT.OR P5, PT, R0, 0x61, P2 ;  /* 0x000000610000780c */ /* 0x000fe400017a1670 */
[----:B------:R-:W-:-:S05]  /*16d0*/  IADD3.X R5, R7, UR5, RZ, P0, !PT ;  /* 0x0000000507057c10 */ /* 0x000fca00087fe4ff */
[----:B------:R1:W-:Y:S01]  /*16e0*/  LDGSTS.E.BYPASS.LTC128B.128 [R8+0x1080], [R4.64], !P4 ;  /* 0x0108000004087fae */ /* 0x0003e2000e101d50 */
[C---:B------:R-:W-:Y:S02]  /*16f0*/  ISETP.LT.OR P4, PT, R0.reuse, 0x41, P3 ;  /* 0x000000410000780c */ /* 0x040fe40001f81670 */
[----:B------:R-:W-:Y:S01]  /*1700*/  ISETP.LT.OR P3, PT, R0, 0x61, P3 ;  /* 0x000000610000780c */ /* 0x000fe20001f61670 */
[----:B------:R4:W-:Y:S01]  /*1710*/  LDGSTS.E.BYPASS.LTC128B.128 [R8+0x5080], [R10.64], !P1 ;  /* 0x050800000a087fae */ /* 0x0009e2000c901d50 */
[----:B------:R-:W-:Y:S02]  /*1720*/  ISETP.GE.AND P1, PT, R16, c[0x0][0x16c], PT ;  /* 0x00005b0010007a0c */ /* 0x000fe40003f26270 */
[----:B--2---:R-:W-:-:S04]  /*1730*/  IADD3 R2, P0, R4, UR6, RZ ;  /* 0x0000000604027c10 */ /* 0x004fc8000ff1e0ff */
[----:B------:R-:W-:Y:S02]  /*1740*/  IADD3.X R3, R5, UR5, RZ, P0, !PT ;  /* 0x0000000505037c10 */ /* 0x000fe400087fe4ff */
[----:B---3--:R-:W-:-:S03]  /*1750*/  SEL R7, RZ, 0x2, P6 ;  /* 0x00000002ff077807 */ /* 0x008fc60003000000 */
[----:B------:R2:W-:Y:S02]  /*1760*/  LDGSTS.E.BYPASS.LTC128B.128 [R8+0x2080], [R2.64], !P4 ;  /* 0x0208000002087fae */ /* 0x0005e4000e101d50 */
[----:B------:R-:W-:Y:S02]  /*1770*/  @P1 LOP3.LUT R230, R230, 0x8, RZ, 0xfc, !PT ;  /* 0x00000008e6e61812 */ /* 0x000fe400078efcff */
[----:B------:R-:W-:Y:S02]  /*1780*/  ISETP.LT.OR P1, PT, R0, 0x41, P2 ;  /* 0x000000410000780c */ /* 0x000fe40001721670 */
[C---:B------:R-:W-:Y:S02]  /*1790*/  LOP3.LUT P2, RZ, R230.reuse, 0x8, RZ, 0xc0, !PT ;  /* 0x00000008e6ff7812 */ /* 0x040fe4000784c0ff */
[----:B------:R-:W-:Y:S02]  /*17a0*/  LOP3.LUT R230, R230, 0xffffffdf, RZ, 0xc0, !PT ;  /* 0xffffffdfe6e67812 */ /* 0x000fe400078ec0ff */
[----:B------:R-:W-:-:S02]  /*17b0*/  SEL R0, RZ, 0x1, P2 ;  /* 0x00000001ff007807 */ /* 0x000fc40001000000 */
[----:B-1----:R-:W-:Y:S02]  /*17c0*/  IADD3 R4, P0, R4, UR4, RZ ;  /* 0x0000000404047c10 */ /* 0x002fe4000ff1e0ff */
[----:B------:R-:W-:Y:S01]  /*17d0*/  @P6 LOP3.LUT R230, R230, 0x20, RZ, 0xfc, !PT ;  /* 0x00000020e6e66812 */ /* 0x000fe200078efcff */
[----:B------:R-:W-:Y:S01]  /*17e0*/  IMAD.IADD R0, R7, 0x1, R0 ;  /* 0x0000000107007824 */ /* 0x000fe200078e0200 */
[----:B------:R-:W-:Y:S01]  /*17f0*/  IADD3.X R5, R5, UR7, RZ, P0, !PT ;  /* 0x0000000705057c10 */ /* 0x000fe200087fe4ff */
[----:B----4-:R-:W-:Y:S01]  /*1800*/  IMAD R10, R34, c[0x0][0x238], RZ ;  /* 0x00008e00220a7a24 */ /* 0x010fe200078e02ff */
[----:B------:R-:W-:Y:S01]  /*1810*/  IADD3 R6, P0, R2, UR6, RZ ;  /* 0x0000000602067c10 */ /* 0x000fe2000ff1e0ff */
[----:B------:R-:W-:Y:S01]  /*1820*/  UMOV UR6, 0x5 ;  /* 0x0000000500067882 */ /* 0x000fe20000000000 */
[C---:B------:R-:W-:Y:S01]  /*1830*/  LOP3.LUT P4, RZ, R0.reuse, 0x2, RZ, 0xc0, !PT ;  /* 0x0000000200ff7812 */ /* 0x040fe2000788c0ff */
[----:B------:R1:W-:Y:S01]  /*1840*/  LDGSTS.E.BYPASS.LTC128B.128 [R8+0x6080], [R4.64], !P1 ;  /* 0x0608000004087fae */ /* 0x0003e2000c901d50 */
[----:B------:R-:W-:Y:S01]  /*1850*/  IADD3.X R7, R3, UR5, RZ, P0, !PT ;  /* 0x0000000503077c10 */ /* 0x000fe200087fe4ff */
[----:B------:R-:W-:Y:S01]  /*1860*/  IMAD R10, R35, c[0x0][0x23c], R10 ;  /* 0x00008f00230a7a24 */ /* 0x000fe200078e020a */
[----:B------:R-:W-:-:S02]  /*1870*/  LOP3.LUT P0, RZ, R0, 0x1, RZ, 0xc0, !PT ;  /* 0x0000000100ff7812 */ /* 0x000fc4000780c0ff */
[----:B------:R-:W-:Y:S01]  /*1880*/  ISETP.GE.AND P6, PT, R18, c[0x0][0x1fc], PT ;  /* 0x00007f0012007a0c */ /* 0x000fe20003fc6270 */
[----:B------:R3:W-:Y:S01]  /*1890*/  LDGSTS.E.BYPASS.LTC128B.128 [R8+0x3080], [R6.64], !P3 ;  /* 0x0308000006087fae */ /* 0x0007e2000d901d50 */
[----:B--2---:R-:W-:Y:S01]  /*18a0*/  IADD3 R2, P1, R2, UR4, RZ ;  /* 0x0000000402027c10 */ /* 0x004fe2000ff3e0ff */
[----:B------:R-:W-:Y:S01]  /*18b0*/  ULDC.64 UR4, c[0x0][0x178] ;  /* 0x00005e0000047ab9 */ /* 0x000fe20000000a00 */
[----:B------:R-:W-:Y:S01]  /*18c0*/  ISETP.LT.OR P2, PT, R9, 0x1, !P0 ;  /* 0x000000010900780c */ /* 0x000fe20004741670 */
[----:B------:R-:W-:Y:S01]  /*18d0*/  USHF.L.U32 UR11, UR4, 0x6, URZ ;  /* 0x00000006040b7899 */ /* 0x000fe2000800063f */
[----:B------:R-:W-:Y:S01]  /*18e0*/  IADD3.X R3, R3, UR7, RZ, P1, !PT ;  /* 0x0000000703037c10 */ /* 0x000fe20008ffe4ff */
[----:B------:R-:W-:Y:S01]  /*18f0*/  USHF.L.U64.HI UR10, UR4, UR10, UR5 ;  /* 0x0000000a040a7299 */ /* 0x000fe20008010205 */
[----:B------:R-:W-:Y:S02]  /*1900*/  ISETP.LT.OR P3, PT, R9, 0x1, !P4 ;  /* 0x000000010900780c */ /* 0x000fe40006761670 */
[----:B------:R-:W-:Y:S01]  /*1910*/  LEA.HI R11, R33, R103, RZ, 0x4 ;  /* 0x00000067210b7211 */ /* 0x000fe200078f20ff */
[----:B------:R2:W-:Y:S01]  /*1920*/  LDGSTS.E.BYPASS.LTC128B.128 [R8+0x7080], [R2.64], !P5 ;  /* 0x0708000002087fae */ /* 0x0005e2000e901d50 */
[----:B------:R-:W-:Y:S01]  /*1930*/  ISETP.GE.AND P5, PT, R16, c[0x0][0x1fc], PT ;  /* 0x00007f0010007a0c */ /* 0x000fe20003fa6270 */
[----:B------:R-:W-:Y:S01]  /*1940*/  ULDC.64 UR4, c[0x0][0x208] ;  /* 0x0000820000047ab9 */ /* 0x000fe20000000a00 */
[----:B------:R-:W-:Y:S01]  /*1950*/  LOP3.LUT R230, R230, 0xfffffffb, RZ, 0xc0, !PT ;  /* 0xfffffffbe6e67812 */ /* 0x000fe200078ec0ff */
[----:B------:R-:W0:Y:S01]  /*1960*/  LDGDEPBAR ;  /* 0x00000000000079af */ /* 0x000e220000000000 */
[----:B------:R-:W-:Y:S01]  /*1970*/  SEL R0, RZ, 0x1, P5 ;  /* 0x00000001ff007807 */ /* 0x000fe20002800000 */
[----:B------:R-:W-:-:S02]  /*1980*/  USHF.L.U32 UR7, UR4, 0x5, URZ ;  /* 0x0000000504077899 */ /* 0x000fc4000800063f */
[----:B------:R4:W-:Y:S01]  /*1990*/  LDGSTS.E.BYPASS.LTC128B.128 [R8+0x10080], [R22.64], !P2 ;  /* 0x1008000016087fae */ /* 0x0009e2000d101d50 */
[----:B------:R-:W-:Y:S02]  /*19a0*/  USHF.L.U64.HI UR5, UR4, UR6, UR5 ;  /* 0x0000000604057299 */ /* 0x000fe40008010205 */
[----:B------:R-:W-:Y:S01]  /*19b0*/  USHF.L.U32 UR4, UR7, 0x1, URZ ;  /* 0x0000000107047899 */ /* 0x000fe2000800063f */
[----:B------:R4:W-:Y:S01]  /*19c0*/  LDGSTS.E.BYPASS.LTC128B.128 [R8+0x12080], [R22.64+0x80], !P3 ;  /* 0x1208008016087fae */ /* 0x0009e2000d901d50 */
[----:B------:R-:W-:Y:S01]  /*19d0*/  ISETP.LT.OR P3, PT, R9, 0x21, !P0 ;  /* 0x000000210900780c */ /* 0x000fe20004761670 */
[----:B------:R-:W-:Y:S01]  /*19e0*/  USHF.L.U64.HI UR5, UR7, 0x1, UR5 ;  /* 0x0000000107057899 */ /* 0x000fe20008010205 */
[----:B-1----:R-:W-:Y:S02]  /*19f0*/  IADD3 R4, P0, R22, UR11, RZ ;  /* 0x0000000b16047c10 */ /* 0x002fe4000ff1e0ff */
[----:B---3--:R-:W-:Y:S02]  /*1a00*/  SEL R6, RZ, 0x2, P6 ;  /* 0x00000002ff067807 */ /* 0x008fe40003000000 */
[----:B------:R-:W-:-:S02]  /*1a10*/  IADD3.X R5, R23, UR10, RZ, P0, !PT ;  /* 0x0000000a17057c10 */ /* 0x000fc400087fe4ff */
[----:B------:R-:W-:Y:S01]  /*1a20*/  @P5 LOP3.LUT R230, R230, 0x4, RZ, 0xfc, !PT ;  /* 0x00000004e6e65812 */ /* 0x000fe200078efcff */
[----:B------:R-:W-:-:S03]  /*1a30*/  IMAD.IADD R6, R6, 0x1, R0 ;  /* 0x0000000106067824 */ /* 0x000fc600078e0200 */
[----:B------:R-:W-:Y:S01]  /*1a40*/  LOP3.LUT R230, R230, 0xffffffef, RZ, 0xc0, !PT ;  /* 0xffffffefe6e67812 */ /* 0x000fe200078ec0ff */
[----:B------:R1:W-:Y:S01]  /*1a50*/  LDGSTS.E.BYPASS.LTC128B.128 [R8+0x11080], [R4.64], !P3 ;  /* 0x1108000004087fae */ /* 0x0003e2000d901d50 */
[----:B--2---:R-:W-:Y:S02]  /*1a60*/  IMAD.U32 R2, RZ, RZ, UR11 ;  /* 0x0000000bff027e24 */ /* 0x004fe4000f8e00ff */
[----:B------:R-:W-:-:S03]  /*1a70*/  @P6 LOP3.LUT R230, R230, 0x10, RZ, 0xfc, !PT ;  /* 0x00000010e6e66812 */ /* 0x000fc600078efcff */
[----:B------:R-:W-:Y:S02]  /*1a80*/  IADD3 R2, P2, P1, R2, 0x80, R22 ;  /* 0x0000008002027810 */ /* 0x000fe4000795e016 */
[----:B------:R-:W-:Y:S02]  /*1a90*/  LOP3.LUT R230, R230, 0xfffffffd, RZ, 0xc0, !PT ;  /* 0xfffffffde6e67812 */ /* 0x000fe400078ec0ff */
[----:B------:R-:W-:Y:S02]  /*1aa0*/  IADD3.X R3, RZ, UR10, R23, P2, P1 ;  /* 0x0000000aff037c10 */ /* 0x000fe400097e2417 */
[----:B------:R-:W-:Y:S02]  /*1ab0*/  ISETP.LT.OR P2, PT, R9, 0x21, !P4 ;  /* 0x000000210900780c */ /* 0x000fe40006741670 */
[----:B------:R-:W-:Y:S02]  /*1ac0*/  ISETP.GT.AND P4, PT, R103, 0xf, PT ;  /* 0x0000000f6700780c */ /* 0x000fe40003f84270 */
[----:B------:R-:W-:-:S04]  /*1ad0*/  LOP3.LUT P1, RZ, R6, 0x1, RZ, 0xc0, !PT ;  /* 0x0000000106ff7812 */ /* 0x000fc8000782c0ff */
[C---:B------:R-:W-:Y:S02]  /*1ae0*/  ISETP.LT.OR P0, PT, R9.reuse, 0x1, !P1 ;  /* 0x000000010900780c */ /* 0x040fe40004f01670 */
[----:B------:R-:W-:-:S03]  /*1af0*/  ISETP.LT.OR P1, PT, R9, 0x21, !P1 ;  /* 0x000000210900780c */ /* 0x000fc60004f21670 */
[----:B------:R2:W-:Y:S02]  /*1b00*/  LDGSTS.E.BYPASS.LTC128B.128 [R8+0x13080], [R2.64], !P2 ;  /* 0x1308000002087fae */ /* 0x0005e4000d101d50 */
[----:B------:R-:W-:Y:S01]  /*1b10*/  @!P4 IMAD.SHL.U32 R0, R103, 0x10, RZ ;  /* 0x000000106700c824 */ /* 0x000fe200078e00ff */
[----:B-1----:R-:W-:Y:S02]  /*1b20*/  LOP3.LUT R5, R11, 0xfffffff0, RZ, 0xc0, !PT ;  /* 0xfffffff00b057812 */ /* 0x002fe400078ec0ff */
[----:B------:R-:W-:Y:S02]  /*1b30*/  SHF.R.S32.HI R4, RZ, 0x5, R15 ;  /* 0x00000005ff047819 */ /* 0x000fe4000001140f */
[----:B------:R1:W-:Y:S01]  /*1b40*/  @!P4 LDGSTS.E.BYPASS.LTC128B.128 [R0+0x20080], [R40.64] ;  /* 0x200800002800cfae */ /* 0x0003e2000b901d50 */
[----:B------:R-:W-:Y:S01]  /*1b50*/  IMAD.IADD R5, R103, 0x1, -R5 ;  /* 0x0000000167057824 */ /* 0x000fe200078e0a05 */
[----:B------:R-:W-:Y:S02]  /*1b60*/  LEA.HI R12, R15, R4, RZ, 0x1 ;  /* 0x000000040f0c7211 */ /* 0x000fe400078f08ff */
[----:B------:R-:W0:Y:S01]  /*1b70*/  LDGDEPBAR ;  /* 0x00000000000079af */ /* 0x000e220000000000 */
[----:B------:R-:W-:-:S02]  /*1b80*/  @P4 LOP3.LUT R230, R230, 0x2, RZ, 0xfc, !PT ;  /* 0x00000002e6e64812 */ /* 0x000fc400078efcff */
[----:B------:R-:W-:Y:S01]  /*1b90*/  LOP3.LUT R12, R12, 0xfffffffe, RZ, 0xc0, !PT ;  /* 0xfffffffe0c0c7812 */ /* 0x000fe200078ec0ff */
[----:B------:R3:W-:Y:S01]  /*1ba0*/  LDGSTS.E.BYPASS.LTC128B.128 [R8+0x18080], [R20.64], !P0 ;  /* 0x1808000014087fae */ /* 0x0007e2000c101d50 */
[----:B------:R-:W-:-:S03]  /*1bb0*/  LOP3.LUT P0, RZ, R6, 0x2, RZ, 0xc0, !PT ;  /* 0x0000000206ff7812 */ /* 0x000fc6000780c0ff */
[----:B------:R-:W-:Y:S01]  /*1bc0*/  IMAD.IADD R12, R4, 0x1, -R12 ;  /* 0x00000001040c7824 */ /* 0x000fe200078e0a0c */
[C---:B------:R-:W-:Y:S02]  /*1bd0*/  ISETP.LT.OR P2, PT, R9.reuse, 0x1, !P0 ;  /* 0x000000010900780c */ /* 0x040fe40004741670 */
[----:B------:R-:W-:Y:S02]  /*1be0*/  ISETP.LT.OR P0, PT, R9, 0x21, !P0 ;  /* 0x000000210900780c */ /* 0x000fe40004701670 */
[----:B------:R-:W-:Y:S01]  /*1bf0*/  SHF.R.S32.HI R9, RZ, 0x1f, R5 ;  /* 0x0000001fff097819 */ /* 0x000fe20000011405 */
[----:B--2---:R-:W-:-:S04]  /*1c00*/  IMAD.WIDE.U32 R2, R35, c[0x0][0x238], R28 ;  /* 0x00008e0023027a25 */ /* 0x004fc800078e001c */
[----:B------:R-:W-:Y:S01]  /*1c10*/  IMAD.IADD R3, R3, 0x1, R10 ;  /* 0x0000000103037824 */ /* 0x000fe200078e020a */
[----:B------:R-:W-:-:S03]  /*1c20*/  LEA.HI R10, R9, R5, RZ, 0x3 ;  /* 0x00000005090a7211 */ /* 0x000fc600078f18ff */
[----:B------:R3:W-:Y:S01]  /*1c30*/  LDGSTS.E.BYPASS.LTC128B.128 [R8+0x1a080], [R20.64+0x80], !P2 ;  /* 0x1a08008014087fae */ /* 0x0007e2000d101d50 */
[----:B-1----:R-:W-:Y:S01]  /*1c40*/  SHF.R.S32.HI R0, RZ, 0x4, R11 ;  /* 0x00000004ff007819 */ /* 0x002fe2000001140b */
[----:B------:R-:W-:Y:S01]  /*1c50*/  IMAD R9, R25, c[0x0][0x240], RZ ;  /* 0x0000900019097a24 */ /* 0x000fe200078e02ff */
[----:B------:R-:W-:Y:S01]  /*1c60*/  IADD3 R6, P2, R20, UR4, RZ ;  /* 0x0000000414067c10 */ /* 0x000fe2000ff5e0ff */
[----:B------:R-:W-:Y:S01]  /*1c70*/  IMAD.SHL.U32 R4, R10, 0x40, RZ ;  /* 0x000000400a047824 */ /* 0x000fe200078e00ff */
[----:B------:R-:W-:Y:S01]  /*1c80*/  LEA.HI R11, R11, R0, RZ, 0x1 ;  /* 0x000000000b0b7211 */ /* 0x000fe200078f08ff */
[----:B------:R-:W-:Y:S01]  /*1c90*/  IMAD R13, R30, c[0x0][0x244], R9 ;  /* 0x000091001e0d7a24 */ /* 0x000fe200078e0209 */
[----:B------:R-:W-:Y:S02]  /*1ca0*/  IADD3.X R7, R21, UR5, RZ, P2, !PT ;  /* 0x0000000515077c10 */ /* 0x000fe400097fe4ff */
[----:B------:R-:W-:-:S03]  /*1cb0*/  LOP3.LUT R11, R11, 0xfffffffe, RZ, 0xc0, !PT ;  /* 0xfffffffe0b0b7812 */ /* 0x000fc600078ec0ff */
[----:B------:R4:W-:Y:S02]  /*1cc0*/  LDGSTS.E.BYPASS.LTC128B.128 [R8+0x19080], [R6.64], !P1 ;  /* 0x1908000006087fae */ /* 0x0009e4000c901d50 */
[----:B------:R-:W-:Y:S01]  /*1cd0*/  IMAD.IADD R206, R0, 0x1, -R11 ;  /* 0x0000000100ce7824 */ /* 0x000fe200078e0a0b */
[----:B------:R-:W-:Y:S01]  /*1ce0*/  LOP3.LUT R0, R10, 0xfffffff8, RZ, 0xc0, !PT ;  /* 0xfffffff80a007812 */ /* 0x000fe200078ec0ff */
[----:B------:R4:W-:Y:S01]  /*1cf0*/  LDGSTS.E.BYPASS.LTC128B.128 [R8+0x1b080], [R6.64+0x80], !P0 ;  /* 0x1b08008006087fae */ /* 0x0009e2000c101d50 */
[----:B------:R-:W-:-:S03]  /*1d00*/  PLOP3.LUT P0, PT, PT, PT, UP0, 0x80, 0x0 ;  /* 0x000000000000781c */ /* 0x000fc60003f0f008 */
[----:B------:R-:W-:Y:S02]  /*1d10*/  IMAD.IADD R5, R5, 0x1, -R0 ;  /* 0x0000000105057824 */ /* 0x000fe400078e0a00 */
[----:B------:R-:W-:-:S05]  /*1d20*/  @!P4 IMAD.SHL.U32 R0, R103, 0x10, RZ ;  /* 0x000000106700c824 */ /* 0x000fca00078e00ff */
[----:B------:R1:W-:Y:S01]  /*1d30*/  @!P4 LDGSTS.E.BYPASS.LTC128B.128 [R0+0x20280], [R38.64] ;  /* 0x202800002600cfae */ /* 0x0003e2000b901d50 */
[----:B---3--:R-:W-:-:S03]  /*1d40*/  IMAD.WIDE.U32 R20, R30, c[0x0][0x240], R2 ;  /* 0x000090001e147a25 */ /* 0x008fc600078e0002 */
[----:B------:R-:W0:Y:S01]  /*1d50*/  LDGDEPBAR ;  /* 0x00000000000079af */ /* 0x000e220000000000 */
[----:B------:R-:W-:Y:S02]  /*1d60*/  IMAD.SHL.U32 R3, R5, 0x40, RZ ;  /* 0x0000004005037824 */ /* 0x000fe400078e00ff */
[----:B------:R-:W-:Y:S01]  /*1d70*/  IMAD.SHL.U32 R2, R206, 0x8, RZ ;  /* 0x00000008ce027824 */ /* 0x000fe200078e00ff */
[----:B------:R4:W-:Y:S02]  /*1d80*/  STL.64 [R1+0x20], R20 ;  /* 0x0000201401007387 */ /* 0x0009e40000100a00 */
[----:B------:R-:W-:Y:S02]  /*1d90*/  LOP3.LUT R3, R3, 0x1c0, RZ, 0xc0, !PT ;  /* 0x000001c003037812 */ /* 0x000fe400078ec0ff */
[----:B------:R-:W0:Y:S02]  /*1da0*/  LDGDEPBAR ;  /* 0x00000000000079af */ /* 0x000e240000000000 */
[----:B------:R-:W-:-:S02]  /*1db0*/  LOP3.LUT R11, R3, 0x8, R2, 0xf8, !PT ;  /* 0x00000008030b7812 */ /* 0x000fc400078ef802 */
[----:B------:R-:W-:Y:S02]  /*1dc0*/  SHF.R.U32.HI R9, RZ, 0x3, R3 ;  /* 0x00000003ff097819 */ /* 0x000fe40000011603 */
[----:B------:R-:W-:Y:S02]  /*1dd0*/  LOP3.LUT R2, R4, 0xfffffe00, RZ, 0xc0, !PT ;  /* 0xfffffe0004027812 */ /* 0x000fe400078ec0ff */
[----:B------:R-:W-:Y:S01]  /*1de0*/  LOP3.LUT R4, R11, R9, RZ, 0x3c, !PT ;  /* 0x000000090b047212 */ /* 0x000fe200078e3cff */
[----:B-1----:R-:W-:-:S05]  /*1df0*/  IMAD.SHL.U32 R0, R26, 0x8, RZ ;  /* 0x000000081a007824 */ /* 0x002fca00078e00ff */
[----:B------:R-:W-:Y:S01]  /*1e00*/  LOP3.LUT R14, R0, 0x18, RZ, 0xc0, !PT ;  /* 0x00000018000e7812 */ /* 0x000fe200078ec0ff */
[----:B------:R-:W-:-:S05]  /*1e10*/  IMAD.SHL.U32 R0, R206, 0x20, RZ ;  /* 0x00000020ce007824 */ /* 0x000fca00078e00ff */
[----:B------:R-:W-:Y:S01]  /*1e20*/  LOP3.LUT R10, R14, 0x20, R0, 0xf8, !PT ;  /* 0x000000200e0a7812 */ /* 0x000fe200078ef800 */
[----:B------:R-:W-:-:S03]  /*1e30*/  IMAD.SHL.U32 R0, R12, 0x400, RZ ;  /* 0x000004000c007824 */ /* 0x000fc600078e00ff */
[----:B------:R-:W-:Y:S02]  /*1e40*/  LOP3.LUT R3, R9, R10, R3, 0x1e, !PT ;  /* 0x0000000a09037212 */ /* 0x000fe400078e1e03 */
[-C--:B------:R-:W-:Y:S01]  /*1e50*/  IADD3 R214, R4, R2.reuse, R0 ;  /* 0x0000000204d67210 */ /* 0x080fe20007ffe000 */
[----:B------:R-:W-:Y:S01]  /*1e60*/  IMAD.IADD R4, R21, 0x1, R13 ;  /* 0x0000000115047824 */ /* 0x000fe200078e020d */
[----:B------:R-:W-:Y:S02]  /*1e70*/  LOP3.LUT R217, R3, R2, RZ, 0xfc, !PT ;  /* 0x0000000203d97212 */ /* 0x000fe400078efcff */
[C---:B------:R-:W-:Y:S02]  /*1e80*/  IADD3 R2, R8.reuse, 0x18080, RZ ;  /* 0x0001808008027810 */ /* 0x040fe40007ffe0ff */
[----:B------:R-:W-:Y:S01]  /*1e90*/  IADD3 R3, R8, 0x10080, RZ ;  /* 0x0001008008037810 */ /* 0x000fe20007ffe0ff */
[----:B------:R4:W-:Y:S04]  /*1ea0*/  STL [R1+0x2c], R4 ;  /* 0x00002c0401007387 */ /* 0x0009e80000100800 */
[----:B------:R4:W-:Y:S04]  /*1eb0*/  STL [R1+0x30], R2 ;  /* 0x0000300201007387 */ /* 0x0009e80000100800 */
[----:B------:R4:W-:Y:S01]  /*1ec0*/  STL [R1+0x34], R3 ;  /* 0x0000340301007387 */ /* 0x0009e20000100800 */
[----:B------:R-:W-:Y:S05]  /*1ed0*/  @!P0 BRA `(.L_x_1132) ;  /* 0x0000015000008947 */ /* 0x000fea0003800000 */
[----:B----4-:R-:W-:Y:S01]  /*1ee0*/  IADD3 R2, P0, R6, UR4, RZ ;  /* 0x0000000406027c10 */ /* 0x010fe2000ff1e0ff */
[----:B------:R-:W-:Y:S01]  /*1ef0*/  IMAD.U32 R4, RZ, RZ, UR14 ;  /* 0x0000000eff047e24 */ /* 0x000fe2000f8e00ff */
[----:B------:R-:W-:Y:S01]  /*1f00*/  ISETP.GE.AND P1, PT, R16, c[0x0][0x1fc], PT ;  /* 0x00007f0010007a0c */ /* 0x000fe20003f26270 */
[----:B------:R-:W-:Y:S01]  /*1f10*/  BSSY B0, `(.L_x_1132) ;  /* 0x0000011000007945 */ /* 0x000fe20003800000 */
[----:B------:R-:W-:-:S02]  /*1f20*/  IADD3.X R3, R7, UR5, RZ, P0, !PT ;  /* 0x0000000507037c10 */ /* 0x000fc400087fe4ff */
[----:B------:R-:W-:Y:S02]  /*1f30*/  IADD3 R6, P0, R2, UR4, RZ ;  /* 0x0000000402067c10 */ /* 0x000fe4000ff1e0ff */
[----:B------:R-:W-:Y:S02]  /*1f40*/  IADD3 R4, R4, -0x40, -R36 ;  /* 0xffffffc004047810 */ /* 0x000fe40007ffe824 */
        /* <DEDUP_REMOVED lines=11> */
[----:B-1----:R-:W-:-:S05]  /*2000*/  SHF.L.U32 R2, R103, 0x4, RZ ;  /* 0x0000000467027819 */ /* 0x002fca00000006ff */
[----:B------:R1:W-:Y:S02]  /*2010*/  LDGSTS.E.BYPASS.LTC128B.128 [R2+0x20380], [R38.64+0x100] ;  /* 0x2038010026027fae */ /* 0x0003e4000b901d50 */
.L_x_1133:
[----:B------:R-:W-:Y:S05]  /*2020*/  BSYNC B0 ;  /* 0x0000000000007941 */ /* 0x000fea0003800000 */
.L_x_1132:
[----:B-1--4-:R-:W-:Y:S01]  /*2030*/  LEA.HI R7, R33, R103, RZ, 0x2 ;  /* 0x0000006721077211 */ /* 0x012fe200078f10ff */
[----:B------:R-:W-:Y:S01]  /*2040*/  IMAD.SHL.U32 R3, R36, 0x8, RZ ;  /* 0x0000000824037824 */ /* 0x000fe200078e00ff */
[----:B------:R-:W-:Y:S01]  /*2050*/  LOP3.LUT R6, R15, 0xffffffe0, RZ, 0xc0, !PT ;  /* 0xffffffe00f067812 */ /* 0x000fe200078ec0ff */
[----:B------:R-:W-:Y:S01]  /*2060*/  IMAD.SHL.U32 R13, R12, 0x10, RZ ;  /* 0x000000100c0d7824 */ /* 0x000fe200078e00ff */
[----:B------:R-:W-:Y:S01]  /*2070*/  LOP3.LUT R2, R7, 0x3ffffffc, RZ, 0xc0, !PT ;  /* 0x3ffffffc07027812 */ /* 0x000fe200078ec0ff */
[----:B------:R-:W-:Y:S01]  /*2080*/  IMAD.MOV.U32 R210, RZ, RZ, 0x20 ;  /* 0x00000020ffd27424 */ /* 0x000fe200078e00ff */
[--C-:B------:R-:W-:Y:S01]  /*2090*/  SHF.R.S32.HI R4, RZ, 0x2, R7.reuse ;  /* 0x00000002ff047819 */ /* 0x100fe20000011407 */
[C---:B------:R-:W-:Y:S01]  /*20a0*/  IMAD.IADD R6, R103.reuse, 0x1, -R6 ;  /* 0x0000000167067824 */ /* 0x040fe200078e0a06 */
[----:B------:R-:W-:Y:S01]  /*20b0*/  SHF.R.S32.HI R7, RZ, 0x1f, R7 ;  /* 0x0000001fff077819 */ /* 0x000fe20000011407 */
[----:B------:R-:W-:Y:S01]  /*20c0*/  IMAD.IADD R11, R103, 0x1, -R2 ;  /* 0x00000001670b7824 */ /* 0x000fe200078e0a02 */
[----:B------:R-:W-:Y:S01]  /*20d0*/  LOP3.LUT R3, R3, 0x8, RZ, 0xc0, !PT ;  /* 0x0000000803037812 */ /* 0x000fe200078ec0ff */
[----:B------:R-:W-:Y:S01]  /*20e0*/  IMAD.SHL.U32 R2, R27, 0x40, RZ ;  /* 0x000000401b027824 */ /* 0x000fe200078e00ff */
[----:B------:R-:W-:Y:S01]  /*20f0*/  LEA.HI R7, R7, R4, RZ, 0x3 ;  /* 0x0000000407077211 */ /* 0x000fe200078f18ff */
[----:B------:R-:W-:Y:S01]  /*2100*/  IMAD R11, R11, 0x2, R0 ;  /* 0x000000020b0b7824 */ /* 0x000fe200078e0200 */
[----:B------:R-:W-:Y:S01]  /*2110*/  SHF.R.S32.HI R9, RZ, 0x1f, R26 ;  /* 0x0000001fff097819 */ /* 0x000fe2000001141a */
[----:B------:R-:W0:Y:S01]  /*2120*/  LDGDEPBAR ;  /* 0x00000000000079af */ /* 0x000e220000000000 */
[----:B------:R-:W-:Y:S01]  /*2130*/  LOP3.LUT R2, R2, 0x1c0, RZ, 0xc0, !PT ;  /* 0x000001c002027812 */ /* 0x000fe200078ec0ff */
[----:B------:R-:W-:Y:S01]  /*2140*/  IMAD.MOV.U32 R211, RZ, RZ, 0x40 ;  /* 0x00000040ffd37424 */ /* 0x000fe200078e00ff */
[----:B------:R-:W-:Y:S01]  /*2150*/  LEA.HI R9, R9, R26, RZ, 0x2 ;  /* 0x0000001a09097211 */ /* 0x000fe200078f10ff */
[----:B------:R-:W-:Y:S01]  /*2160*/  IMAD.MOV.U32 R222, RZ, RZ, 0x20 ;  /* 0x00000020ffde7424 */ /* 0x000fe200078e00ff */
[----:B------:R-:W-:Y:S01]  /*2170*/  SHF.R.U32.HI R8, RZ, 0x3, R2 ;  /* 0x00000003ff087819 */ /* 0x000fe20000011602 */
[----:B------:R-:W-:Y:S01]  /*2180*/  IMAD R212, R206, 0x800, R212 ;  /* 0x00000800ced47824 */ /* 0x000fe200078e02d4 */
[----:B------:R-:W-:Y:S01]  /*2190*/  LOP3.LUT R10, R2, 0x10, R13, 0xf8, !PT ;  /* 0x00000010020a7812 */ /* 0x000fe200078ef80d */
[----:B------:R-:W-:Y:S01]  /*21a0*/  IMAD.MOV.U32 R218, RZ, RZ, 0x10 ;  /* 0x00000010ffda7424 */ /* 0x000fe200078e00ff */
[----:B------:R-:W-:Y:S01]  /*21b0*/  LOP3.LUT R12, R8, R3, R2, 0x1e, !PT ;  /* 0x00000003080c7212 */ /* 0x000fe200078e1e02 */
[----:B------:R-:W-:Y:S01]  /*21c0*/  UIADD3 UR6, UR14, 0x3f, URZ ;  /* 0x0000003f0e067890 */ /* 0x000fe2000fffe03f */
[----:B------:R-:W-:Y:S01]  /*21d0*/  LOP3.LUT R2, R7, 0xfffffff8, RZ, 0xc0, !PT ;  /* 0xfffffff807027812 */ /* 0x000fe200078ec0ff */
[----:B------:R-:W-:Y:S01]  /*21e0*/  IMAD.MOV.U32 R216, RZ, RZ, 0x40 ;  /* 0x00000040ffd87424 */ /* 0x000fe200078e00ff */
[----:B------:R-:W-:Y:S01]  /*21f0*/  LOP3.LUT R0, R9, 0xfffffffc, RZ, 0xc0, !PT ;  /* 0xfffffffc09007812 */ /* 0x000fe200078ec0ff */
[----:B------:R-:W-:Y:S01]  /*2200*/  IMAD.IADD R212, R12, 0x1, R212 ;  /* 0x000000010cd47824 */ /* 0x000fe200078e02d4 */
[----:B------:R-:W-:Y:S01]  /*2210*/  SHF.R.S32.HI R7, RZ, 0x1f, R6 ;  /* 0x0000001fff077819 */ /* 0x000fe20000011406 */
[----:B------:R-:W-:Y:S01]  /*2220*/  IMAD.IADD R4, R4, 0x1, -R2 ;  /* 0x0000000104047824 */ /* 0x000fe200078e0a02 */
[----:B------:R-:W-:Y:S01]  /*2230*/  LOP3.LUT R10, R8, R10, R3, 0x1e, !PT ;  /* 0x0000000a080a7212 */ /* 0x000fe200078e1e03 */
[----:B------:R-:W-:Y:S01]  /*2240*/  IMAD.IADD R3, R26, 0x1, -R0 ;  /* 0x000000011a037824 */ /* 0x000fe200078e0a00 */
[----:B------:R-:W-:Y:S01]  /*2250*/  LEA.HI R0, R7, R6, RZ, 0x2 ;  /* 0x0000000607007211 */ /* 0x000fe200078f10ff */
[----:B------:R-:W-:Y:S01]  /*2260*/  IMAD.SHL.U32 R2, R4, 0x40, RZ ;  /* 0x0000004004027824 */ /* 0x000fe200078e00ff */
[----:B------:R-:W-:Y:S01]  /*2270*/  LOP3.LUT P0, RZ, R27, 0x2, RZ, 0xc0, !PT ;  /* 0x000000021bff7812 */ /* 0x000fe2000780c0ff */
[----:B------:R-:W-:Y:S01]  /*2280*/  IMAD R7, R3, -0x8, R32 ;  /* 0xfffffff803077824 */ /* 0x000fe200078e0220 */
[----:B------:R-:W-:Y:S01]  /*2290*/  LOP3.LUT R3, R0, 0xfffffffc, RZ, 0xc0, !PT ;  /* 0xfffffffc00037812 */ /* 0x000fe200078ec0ff */
[----:B------:R-:W-:Y:S01]  /*22a0*/  IMAD R206, R206, 0x200, R10 ;  /* 0x00000200cece7824 */ /* 0x000fe200078e020a */
[----:B------:R-:W-:Y:S01]  /*22b0*/  LOP3.LUT R2, R2, 0x1c0, RZ, 0xc0, !PT ;  /* 0x000001c002027812 */ /* 0x000fe200078ec0ff */
[----:B------:R-:W-:Y:S01]  /*22c0*/  USHF.R.S32.HI UR4, URZ, 0x1f, UR6 ;  /* 0x0000001f3f047899 */ /* 0x000fe20008011406 */
[----:B------:R-:W-:Y:S01]  /*22d0*/  LEA.HI.SX32 R8, R0, R13, 0x1e ;  /* 0x0000000d00087211 */ /* 0x000fe200078ff2ff */
[----:B------:R-:W-:Y:S01]  /*22e0*/  IMAD.IADD R6, R6, 0x1, -R3 ;  /* 0x0000000106067824 */ /* 0x000fe200078e0a03 */
[----:B------:R-:W-:Y:S01]  /*22f0*/  SHF.R.U32.HI R0, RZ, 0x3, R2 ;  /* 0x00000003ff007819 */ /* 0x000fe20000011602 */
[----:B------:R-:W-:Y:S01]  /*2300*/  IMAD.SHL.U32 R213, R212, 0x2, RZ ;  /* 0x00000002d4d57824 */ /* 0x000fe200078e00ff */
[----:B------:R-:W-:Y:S01]  /*2310*/  SEL R210, R210, 0xffffffe0, !P0 ;  /* 0xffffffe0d2d27807 */ /* 0x000fe20004000000 */
[----:B------:R1:W-:Y:S01]  /*2320*/  STL [R1+0x28], R8 ;  /* 0x0000280801007387 */ /* 0x0003e20000100800 */
[----:B------:R-:W-:Y:S01]  /*2330*/  LOP3.LUT R2, R0, R2, R14, 0x1e, !PT ;  /* 0x0000000200027212 */ /* 0x000fe200078e1e0e */
[----:B------:R-:W-:Y:S01]  /*2340*/  IMAD.SHL.U32 R207, R206, 0x2, RZ ;  /* 0x00000002cecf7824 */ /* 0x000fe200078e00ff */
[----:B------:R-:W-:Y:S01]  /*2350*/  LOP3.LUT P0, RZ, R4, 0x4, RZ, 0xc0, !PT ;  /* 0x0000000404ff7812 */ /* 0x000fe2000780c0ff */
[----:B------:R-:W-:Y:S01]  /*2360*/  IMAD R210, R212, 0x2, R210 ;  /* 0x00000002d4d27824 */ /* 0x000fe200078e02d2 */
[----:B------:R-:W-:Y:S01]  /*2370*/  LOP3.LUT P1, RZ, R27, 0x4, RZ, 0xc0, !PT ;  /* 0x000000041bff7812 */ /* 0x000fe2000782c0ff */
[----:B------:R-:W-:Y:S01]  /*2380*/  IMAD.IADD R2, R2, 0x1, R11 ;  /* 0x0000000102027824 */ /* 0x000fe200078e020b */
[----:B------:R-:W-:Y:S01]  /*2390*/  ULEA.HI UR4, UR4, UR6, URZ, 0x6 ;  /* 0x0000000604047291 */ /* 0x000fe2000f8f303f */
[----:B------:R-:W-:Y:S01]  /*23a0*/  IMAD R231, R6, -0x2, R7 ;  /* 0xfffffffe06e77824 */ /* 0x000fe200078e0207 */
[----:B------:R-:W-:Y:S01]  /*23b0*/  SEL R211, R211, 0xffffffc0, !P1 ;  /* 0xffffffc0d3d37807 */ /* 0x000fe20004800000 */
[----:B------:R-:W-:Y:S01]  /*23c0*/  CS2R R162, SRZ ;  /* 0x0000000000a27805 */ /* 0x000fe2000001ff00 */
[----:B------:R-:W-:Y:S01]  /*23d0*/  LEA R223, R2, 0x20480, 0x1 ;  /* 0x0002048002df7811 */ /* 0x000fe200078e08ff */
[----:B------:R-:W-:Y:S01]  /*23e0*/  CS2R R160, SRZ ;  /* 0x0000000000a07805 */ /* 0x000fe2000001ff00 */
[----:B------:R-:W-:Y:S01]  /*23f0*/  LOP3.LUT P1, RZ, R5, 0x4, RZ, 0xc0, !PT ;  /* 0x0000000405ff7812 */ /* 0x000fe2000782c0ff */
[--C-:B------:R-:W-:Y:S01]  /*2400*/  IMAD R212, R212, 0x2, R211.reuse ;  /* 0x00000002d4d47824 */ /* 0x100fe200078e02d3 */
[C---:B------:R-:W-:Y:S01]  /*2410*/  IADD3 R224, R223.reuse, 0x40, RZ ;  /* 0x00000040dfe07810 */ /* 0x040fe20007ffe0ff */
[----:B------:R-:W-:Y:S01]  /*2420*/  IMAD R206, R206, 0x2, R211 ;  /* 0x00000002cece7824 */ /* 0x000fe200078e02d3 */
[----:B------:R-:W-:Y:S01]  /*2430*/  @P0 IADD3 R224, R223, -0x40, RZ ;  /* 0xffffffc0dfe00810 */ /* 0x000fe20007ffe0ff */
[----:B------:R-:W-:Y:S01]  /*2440*/  CS2R R158, SRZ ;  /* 0x00000000009e7805 */ /* 0x000fe2000001ff00 */
        /* <DEDUP_REMOVED lines=66> */
[----:B------:R-:W-:Y:S01]  /*2870*/  SEL R216, R216, 0xffffffc0, !P1 ;  /* 0xffffffc0d8d87807 */ /* 0x000fe20004800000 */
[----:B------:R-:W-:Y:S01]  /*2880*/  IMAD.IADD R220, R214, 0x1, R218 ;  /* 0x00000001d6dc7824 */ /* 0x000fe200078e02da */
[----:B------:R-:W-:Y:S01]  /*2890*/  UMOV UR5, URZ ;  /* 0x0000003f00057c82 */ /* 0x000fe20008000000 */
[----:B------:R-:W-:Y:S01]  /*28a0*/  IMAD.IADD R221, R218, 0x1, R219 ;  /* 0x00000001dadd7824 */ /* 0x000fe200078e02db */
[----:B------:R-:W-:-:S02]  /*28b0*/  UMOV UR13, 0x1 ;  /* 0x00000001000d7882 */ /* 0x000fc40000000000 */
[----:B------:R-:W-:Y:S02]  /*28c0*/  UMOV UR8, URZ ;  /* 0x0000003f00087c82 */ /* 0x000fe40008000000 */
[----:B------:R-:W-:Y:S02]  /*28d0*/  USHF.R.S32.HI UR9, URZ, 0x6, UR4 ;  /* 0x000000063f097899 */ /* 0x000fe40008011404 */
[----:B-1----:R-:W-:Y:S02]  /*28e0*/  UMOV UR12, URZ ;  /* 0x0000003f000c7c82 */ /* 0x002fe40008000000 */
.L_x_1136:
        /* <DEDUP_REMOVED lines=9> */
[CC--:B------:R-:W-:Y:S02]  /*2980*/  IADD3 R2, R214.reuse, R3.reuse, RZ ;  /* 0x00000003d6027210 */ /* 0x0c0fe40007ffe0ff */
[----:B------:R-:W-:Y:S02]  /*2990*/  IADD3 R3, R214, R3, R215 ;  /* 0x00000003d6037210 */ /* 0x000fe40007ffe0d7 */
[----:B------:R-:W-:Y:S02]  /*29a0*/  SHF.L.U32 R205, R2, 0x1, RZ ;  /* 0x0000000102cd7819 */ /* 0x000fe400000006ff */
[----:B------:R-:W-:Y:S02]  /*29b0*/  MOV R2, UR5 ;  /* 0x0000000500027c02 */ /* 0x000fe40008000f00 */
[----:B------:R-:W-:Y:S02]  /*29c0*/  SHF.L.U32 R208, R3, 0x1, RZ ;  /* 0x0000000103d07819 */ /* 0x000fe400000006ff */
[----:B------:R-:W-:Y:S02]  /*29d0*/  LEA R2, R2, R215, 0xd ;  /* 0x000000d702027211 */ /* 0x000fe400078e68ff */
[----:B------:R-:W-:Y:S01]  /*29e0*/  PLOP3.LUT P1, PT, PT, PT, UP0, 0x80, 0x0 ;  /* 0x000000000000781c */ /* 0x000fe20003f2f008 */
[----:B------:R-:W-:Y:S08]  /*29f0*/  LDSM.16.M88.4 R16, [R213+0x80] ;  /* 0x00008000d510783b */ /* 0x000ff00000000200 */
[----:B------:R-:W1:Y:S08]  /*2a00*/  LDSM.16.M88.4 R32, [R0+0x10080] ;  /* 0x010080000020783b */ /* 0x000e700000000200 */
        /* <DEDUP_REMOVED lines=11> */
[----:B------:R-:W-:Y:S01]  /*2ac0*/  LDSM.16.M88.4 R192, [R211+0x2080] ;  /* 0x00208000d3c0783b */ /* 0x000fe20000000200 */
[-C--:B---3--:R-:W-:Y:S07]  /*2ad0*/  HMMA.16816.F32.BF16 R20, R32, R164.reuse, RZ ;  /* 0x000000a42014723c */ /* 0x088fee00000418ff */
[----:B------:R-:W-:Y:S01]  /*2ae0*/  LDSM.16.M88.4 R196, [R213+0x4080] ;  /* 0x00408000d5c4783b */ /* 0x000fe20000000200 */
[C---:B------:R-:W-:Y:S07]  /*2af0*/  HMMA.16816.F32.BF16 R24, R28.reuse, R164, RZ ;  /* 0x000000a41c18723c */ /* 0x040fee00000418ff */
[----:B------:R-:W3:Y:S04]  /*2b00*/  LDL R225, [R1+0x28] ;  /* 0x0000280001e17983 */ /* 0x000ee80000100800 */
[----:B------:R-:W-:Y:S01]  /*2b10*/  LDSM.16.M88.4 R200, [R210+0x4080] ;  /* 0x00408000d2c8783b */ /* 0x000fe20000000200 */
[----:B------:R-:W-:Y:S01]  /*2b20*/  IADD3 R164, R214, R2, RZ ;  /* 0x00000002d6a47210 */ /* 0x000fe20007ffe0ff */
[-C--:B------:R-:W-:Y:S01]  /*2b30*/  HMMA.16816.F32.BF16 R28, R28, R166.reuse, RZ ;  /* 0x000000a61c1c723c */ /* 0x080fe200000418ff */
[----:B------:R-:W-:Y:S02]  /*2b40*/  MOV R2, UR5 ;  /* 0x0000000500027c02 */ /* 0x000fe40008000f00 */
[----:B------:R-:W-:Y:S02]  /*2b50*/  SHF.L.U32 R209, R164, 0x1, RZ ;  /* 0x00000001a4d17819 */ /* 0x000fe400000006ff */
[----:B------:R-:W-:Y:S03]  /*2b60*/  LEA R2, R2, R219, 0xd ;  /* 0x000000db02027211 */ /* 0x000fe600078e68ff */
[----:B------:R-:W-:Y:S01]  /*2b70*/  HMMA.16816.F32.BF16 R32, R32, R166, RZ ;  /* 0x000000a62020723c */ /* 0x000fe200000418ff */
[----:B------:R-:W5:Y:S03]  /*2b80*/  LDSM.16.M88.4 R184, [R209+0x10080] ;  /* 0x01008000d1b8783b */ /* 0x000f660000000200 */
[----:B------:R-:W-:Y:S02]  /*2b90*/  SHF.L.U32 R204, R2, 0x1, RZ ;  /* 0x0000000102cc7819 */ /* 0x000fe400000006ff */
[----:B------:R-:W-:Y:S02]  /*2ba0*/  MOV R2, UR5 ;  /* 0x0000000500027c02 */ /* 0x000fe40008000f00 */
[-C--:B----4-:R-:W-:Y:S01]  /*2bb0*/  HMMA.16816.F32.BF16 R4, R168, R172.reuse, R4 ;  /* 0x000000aca804723c */ /* 0x090fe20000041804 */
[----:B------:R-:W4:Y:S04]  /*2bc0*/  LDSM.16.M88.4 R164, [R204+0x11080] ;  /* 0x01108000cca4783b */ /* 0x000f280000000200 */
[----:B------:R-:W-:Y:S03]  /*2bd0*/  LEA R2, R2, R221, 0xd ;  /* 0x000000dd02027211 */ /* 0x000fe600078e68ff */
[C---:B-1----:R-:W-:Y:S04]  /*2be0*/  HMMA.16816.F32.BF16 R8, R176.reuse, R172, R8 ;  /* 0x000000acb008723c */ /* 0x042fe80000041808 */
[----:B------:R-:W-:Y:S02]  /*2bf0*/  SHF.L.U32 R3, R2, 0x1, RZ ;  /* 0x0000000102037819 */ /* 0x000fe400000006ff */
[----:B------:R-:W-:Y:S02]  /*2c00*/  MOV R2, UR5 ;  /* 0x0000000500027c02 */ /* 0x000fe40008000f00 */
[-C--:B------:R-:W-:Y:S04]  /*2c10*/  HMMA.16816.F32.BF16 R12, R176, R174.reuse, R12 ;  /* 0x000000aeb00c723c */ /* 0x080fe8000004180c */
[----:B------:R-:W-:Y:S04]  /*2c20*/  LEA R2, R2, R220, 0xd ;  /* 0x000000dc02027211 */ /* 0x000fe800078e68ff */
[C---:B------:R-:W-:Y:S01]  /*2c30*/  HMMA.16816.F32.BF16 R16, R168.reuse, R174, R16 ;  /* 0x000000aea810723c */ /* 0x040fe20000041810 */
[----:B------:R-:W-:Y:S03]  /*2c40*/  LDSM.16.M88.4 R172, [R208+0x10080] ;  /* 0x01008000d0ac783b */ /* 0x000fe60000000200 */
[----:B------:R-:W-:Y:S04]  /*2c50*/  SHF.L.U32 R2, R2, 0x1, RZ ;  /* 0x0000000102027819 */ /* 0x000fe800000006ff */
[-C--:B--2---:R-:W-:Y:S08]  /*2c60*/  HMMA.16816.F32.BF16 R20, R168, R180.reuse, R20 ;  /* 0x000000b4a814723c */ /* 0x084ff00000041814 */
[C---:B------:R-:W-:Y:S08]  /*2c70*/  HMMA.16816.F32.BF16 R24, R176.reuse, R180, R24 ;  /* 0x000000b4b018723c */ /* 0x040ff00000041818 */
[-C--:B------:R-:W-:Y:S01]  /*2c80*/  HMMA.16816.F32.BF16 R28, R176, R182.reuse, R28 ;  /* 0x000000b6b01c723c */ /* 0x080fe2000004181c */
[----:B------:R-:W-:Y:S07]  /*2c90*/  LDSM.16.M88.4 R176, [R211+0x80] ;  /* 0x00008000d3b0783b */ /* 0x000fee0000000200 */
[----:B------:R-:W-:Y:S01]  /*2ca0*/  HMMA.16816.F32.BF16 R32, R168, R182, R32 ;  /* 0x000000b6a820723c */ /* 0x000fe20000041820 */
[----:B------:R-:W1:Y:S07]  /*2cb0*/  LDSM.16.M88.4 R168, [R212+0x2080] ;  /* 0x00208000d4a8783b */ /* 0x000e6e0000000200 */
[-C--:B-----5:R-:W-:Y:S01]  /*2cc0*/  HMMA.16816.F32.BF16 R4, R184, R188.reuse, R4 ;  /* 0x000000bcb804723c */ /* 0x0a0fe20000041804 */
[----:B------:R-:W2:Y:S07]  /*2cd0*/  LDSM.16.M88.4 R180, [R3+0x11080] ;  /* 0x0110800003b4783b */ /* 0x000eae0000000200 */
[C---:B----4-:R-:W-:Y:S08]  /*2ce0*/  HMMA.16816.F32.BF16 R8, R164.reuse, R188, R8 ;  /* 0x000000bca408723c */ /* 0x050ff00000041808 */
[-C--:B------:R-:W-:Y:S08]  /*2cf0*/  HMMA.16816.F32.BF16 R12, R164, R190.reuse, R12 ;  /* 0x000000bea40c723c */ /* 0x080ff0000004180c */
[C---:B------:R-:W-:Y:S01]  /*2d00*/  HMMA.16816.F32.BF16 R16, R184.reuse, R190, R16 ;  /* 0x000000beb810723c */ /* 0x040fe20000041810 */
[----:B------:R-:W4:Y:S07]  /*2d10*/  LDSM.16.M88.4 R188, [R0+0x12080] ;  /* 0x0120800000bc783b */ /* 0x000f2e0000000200 */
[-C--:B-1----:R-:W-:Y:S08]  /*2d20*/  HMMA.16816.F32.BF16 R20, R184, R168.reuse, R20 ;  /* 0x000000a8b814723c */ /* 0x082ff00000041814 */
[C---:B------:R-:W-:Y:S08]  /*2d30*/  HMMA.16816.F32.BF16 R24, R164.reuse, R168, R24 ;  /* 0x000000a8a418723c */ /* 0x040ff00000041818 */
[-C--:B------:R-:W-:Y:S01]  /*2d40*/  HMMA.16816.F32.BF16 R28, R164, R170.reuse, R28 ;  /* 0x000000aaa41c723c */ /* 0x080fe2000004181c */
[----:B------:R-:W1:Y:S07]  /*2d50*/  LDSM.16.M88.4 R164, [R0+0x13080] ;  /* 0x0130800000a4783b */ /* 0x000e6e0000000200 */
[----:B------:R-:W-:Y:S01]  /*2d60*/  HMMA.16816.F32.BF16 R32, R184, R170, R32 ;  /* 0x000000aab820723c */ /* 0x000fe20000041820 */
[----:B------:R-:W5:Y:S07]  /*2d70*/  LDSM.16.M88.4 R168, [R213+0x6080] ;  /* 0x00608000d5a8783b */ /* 0x000f6e0000000200 */
[-C--:B------:R-:W-:Y:S01]  /*2d80*/  HMMA.16816.F32.BF16 R4, R172, R176.reuse, R4 ;  /* 0x000000b0ac04723c */ /* 0x080fe20000041804 */
[----:B------:R-:W1:Y:S07]  /*2d90*/  LDSM.16.M88.4 R184, [R2+0x12080] ;  /* 0x0120800002b8783b */ /* 0x000e6e0000000200 */
        /* <DEDUP_REMOVED lines=10> */
[-C--:B----4-:R-:W-:Y:S01]  /*2e40*/  HMMA.16816.F32.BF16 R4, R188, R196.reuse, R4 ;  /* 0x000000c4bc04723c */ /* 0x090fe20000041804 */
[----:B------:R-:W4:Y:S07]  /*2e50*/  LDSM.16.M88.4 R192, [R212+0x4080] ;  /* 0x00408000d4c0783b */ /* 0x000f2e0000000200 */
[C---:B-1----:R-:W-:Y:S08]  /*2e60*/  HMMA.16816.F32.BF16 R8, R164.reuse, R196, R8 ;  /* 0x000000c4a408723c */ /* 0x042ff00000041808 */
[-C--:B------:R-:W-:Y:S08]  /*2e70*/  HMMA.16816.F32.BF16 R12, R164, R198.reuse, R12 ;  /* 0x000000c6a40c723c */ /* 0x080ff0000004180c */
[C---:B------:R-:W-:Y:S01]  /*2e80*/  HMMA.16816.F32.BF16 R16, R188.reuse, R198, R16 ;  /* 0x000000c6bc10723c */ /* 0x040fe20000041810 */
[----:B------:R-:W-:Y:S07]  /*2e90*/  LDSM.16.M88.4 R196, [R211+0x4080] ;  /* 0x00408000d3c4783b */ /* 0x000fee0000000200 */
[-C--:B-----5:R-:W-:Y:S08]  /*2ea0*/  HMMA.16816.F32.BF16 R20, R188, R168.reuse, R20 ;  /* 0x000000a8bc14723c */ /* 0x0a0ff00000041814 */
        /* <DEDUP_REMOVED lines=15> */
[-C--:B----4-:R-:W-:Y:S08]  /*2fa0*/  HMMA.16816.F32.BF16 R4, R180, R192.reuse, R4 ;  /* 0x000000c0b404723c */ /* 0x090ff00000041804 */
[C---:B-1----:R-:W-:Y:S07]  /*2fb0*/  HMMA.16816.F32.BF16 R8, R164.reuse, R192, R8 ;  /* 0x000000c0a408723c */ /* 0x042fee0000041808 */
[----:B------:R-:W-:Y:S01]  /*2fc0*/  MOV R192, UR5 ;  /* 0x0000000500c07c02 */ /* 0x000fe20008000f00 */
[-C--:B------:R-:W-:Y:S04]  /*2fd0*/  HMMA.16816.F32.BF16 R12, R164, R194.reuse, R12 ;  /* 0x000000c2a40c723c */ /* 0x080fe8000004180c */
[----:B---3--:R-:W-:Y:S04]  /*2fe0*/  LEA R192, R192, R225, 0x6 ;  /* 0x000000e1c0c07211 */ /* 0x008fe800078e30ff */
[C---:B------:R-:W-:Y:S04]  /*2ff0*/  HMMA.16816.F32.BF16 R16, R180.reuse, R194, R16 ;  /* 0x000000c2b410723c */ /* 0x040fe80000041810 */
[----:B------:R-:W-:Y:S04]  /*3000*/  SHF.L.U32 R192, R192, 0x2, RZ ;  /* 0x00000002c0c07819 */ /* 0x000fe800000006ff */
[-C--:B-----5:R-:W-:Y:S08]  /*3010*/  HMMA.16816.F32.BF16 R20, R180, R168.reuse, R20 ;  /* 0x000000a8b414723c */ /* 0x0a0ff00000041814 */
        /* <DEDUP_REMOVED lines=13> */
[----:B------:R-:W2:Y:S01]  /*30f0*/  MUFU.TANH R201, R5 ;  /* 0x0000000500c97308 */ /* 0x000ea20000002400 */
[----:B------:R-:W-:Y:S02]  /*3100*/  FMUL.FTZ R9, R9, c[0x0][0x2b4] ;  /* 0x0000ad0009097a20 */ /* 0x000fe40000410000 */
[----:B------:R-:W-:Y:S02]  /*3110*/  FMUL.FTZ R10, R10, c[0x0][0x2b4] ;  /* 0x0000ad000a0a7a20 */ /* 0x000fe40000410000 */
[----:B------:R-:W-:Y:S02]  /*3120*/  FMUL.FTZ R11, R11, c[0x0][0x2b4] ;  /* 0x0000ad000b0b7a20 */ /* 0x000fe40000410000 */
[----:B------:R-:W-:Y:S02]  /*3130*/  FMUL.FTZ R12, R12, c[0x0][0x2b4] ;  /* 0x0000ad000c0c7a20 */ /* 0x000fe40000410000 */
[----:B------:R-:W-:Y:S01]  /*3140*/  FMUL.FTZ R13, R13, c[0x0][0x2b4] ;  /* 0x0000ad000d0d7a20 */ /* 0x000fe20000410000 */
[----:B------:R-:W3:Y:S01]  /*3150*/  MUFU.TANH R237, R6 ;  /* 0x0000000600ed7308 */ /* 0x000ee20000002400 */
[----:B------:R-:W-:Y:S02]  /*3160*/  FMUL.FTZ R16, R16, c[0x0][0x2b4] ;  /* 0x0000ad0010107a20 */ /* 0x000fe40000410000 */
[----:B------:R-:W-:Y:S02]  /*3170*/  FMUL.FTZ R17, R17, c[0x0][0x2b4] ;  /* 0x0000ad0011117a20 */ /* 0x000fe40000410000 */
[----:B------:R-:W-:Y:S02]  /*3180*/  FMUL.FTZ R18, R18, c[0x0][0x2b4] ;  /* 0x0000ad0012127a20 */ /* 0x000fe40000410000 */
[----:B------:R-:W-:Y:S02]  /*3190*/  FMUL.FTZ R19, R19, c[0x0][0x2b4] ;  /* 0x0000ad0013137a20 */ /* 0x000fe40000410000 */
[----:B------:R-:W-:Y:S01]  /*31a0*/  FMUL.FTZ R14, R14, c[0x0][0x2b4] ;  /* 0x0000ad000e0e7a20 */ /* 0x000fe20000410000 */
[----:B------:R4:W1:Y:S01]  /*31b0*/  MUFU.TANH R238, R7 ;  /* 0x0000000700ee7308 */ /* 0x0008620000002400 */
[----:B------:R-:W-:Y:S09]  /*31c0*/  FMUL.FTZ R15, R15, c[0x0][0x2b4] ;  /* 0x0000ad000f0f7a20 */ /* 0x000ff20000410000 */
[----:B------:R-:W1:Y:S10]  /*31d0*/  MUFU.TANH R247, R8 ;  /* 0x0000000800f77308 */ /* 0x000e740000002400 */
[----:B------:R-:W1:Y:S01]  /*31e0*/  MUFU.TANH R197, R16 ;  /* 0x0000001000c57308 */ /* 0x000e620000002400 */
[----:B----4-:R-:W4:Y:S09]  /*31f0*/  LDSM.16.M88.4 R4, [R211+0x6080] ;  /* 0x00608000d304783b */ /* 0x010f320000000200 */
[----:B------:R-:W1:Y:S10]  /*3200*/  MUFU.TANH R246, R9 ;  /* 0x0000000900f67308 */ /* 0x000e740000002400 */
[----:B------:R-:W1:Y:S10]  /*3210*/  MUFU.TANH R200, R17 ;  /* 0x0000001100c87308 */ /* 0x000e740000002400 */
[----:B------:R-:W1:Y:S10]  /*3220*/  MUFU.TANH R203, R10 ;  /* 0x0000000a00cb7308 */ /* 0x000e740000002400 */
[----:B------:R-:W1:Y:S01]  /*3230*/  MUFU.TANH R232, R18 ;  /* 0x0000001200e87308 */ /* 0x000e620000002400 */
[-C--:B----4-:R-:W-:Y:S09]  /*3240*/  HMMA.16816.F32.BF16 R20, R188, R4.reuse, R20 ;  /* 0x00000004bc14723c */ /* 0x090ff20000041814 */
[----:B------:R-:W4:Y:S01]  /*3250*/  MUFU.TANH R252, R11 ;  /* 0x0000000b00fc7308 */ /* 0x000f220000002400 */
[C---:B------:R-:W-:Y:S09]  /*3260*/  HMMA.16816.F32.BF16 R24, R172.reuse, R4, R24 ;  /* 0x00000004ac18723c */ /* 0x040ff20000041818 */
[----:B------:R5:W1:Y:S01]  /*3270*/  MUFU.TANH R235, R19 ;  /* 0x0000001300eb7308 */ /* 0x000a620000002400 */
[-C--:B------:R-:W-:Y:S04]  /*3280*/  HMMA.16816.F32.BF16 R28, R172, R6.reuse, R28 ;  /* 0x00000006ac1c723c */ /* 0x080fe8000004181c */
[----:B------:R-:W-:Y:S04]  /*3290*/  FMUL.FTZ R20, R20, c[0x0][0x2b4] ;  /* 0x0000ad0014147a20 */ /* 0x000fe80000410000 */
[----:B------:R-:W-:Y:S01]  /*32a0*/  HMMA.16816.F32.BF16 R32, R188, R6, R32 ;  /* 0x00000006bc20723c */ /* 0x000fe20000041820 */
[----:B------:R-:W1:Y:S01]  /*32b0*/  MUFU.TANH R245, R12 ;  /* 0x0000000c00f57308 */ /* 0x000e620000002400 */
[----:B------:R-:W1:Y:S02]  /*32c0*/  LDS R188, [R192+0x20080] ;  /* 0x02008000c0bc7984 */ /* 0x000e640000000800 */
[----:B------:R-:W-:Y:S02]  /*32d0*/  FMUL.FTZ R21, R21, c[0x0][0x2b4] ;  /* 0x0000ad0015157a20 */ /* 0x000fe40000410000 */
[----:B------:R-:W1:Y:S01]  /*32e0*/  LDS R189, [R192+0x200a0] ;  /* 0x0200a000c0bd7984 */ /* 0x000e620000000800 */
[----:B------:R-:W-:Y:S02]  /*32f0*/  FMUL.FTZ R22, R22, c[0x0][0x2b4] ;  /* 0x0000ad0016167a20 */ /* 0x000fe40000410000 */
[----:B------:R-:W-:Y:S01]  /*3300*/  FMUL.FTZ R23, R23, c[0x0][0x2b4] ;  /* 0x0000ad0017177a20 */ /* 0x000fe20000410000 */
[----:B------:R-:W1:Y:S01]  /*3310*/  LDS R191, [R192+0x20100] ;  /* 0x02010000c0bf7984 */ /* 0x000e620000000800 */
[----:B------:R-:W1:Y:S01]  /*3320*/  MUFU.TANH R243, R13 ;  /* 0x0000000d00f37308 */ /* 0x000e620000002400 */
[----:B------:R-:W-:Y:S02]  /*3330*/  FMUL.FTZ R24, R24, c[0x0][0x2b4] ;  /* 0x0000ad0018187a20 */ /* 0x000fe40000410000 */
[----:B------:R-:W1:Y:S01]  /*3340*/  LDS R190, [R192+0x20120] ;  /* 0x02012000c0be7984 */ /* 0x000e620000000800 */
[----:B------:R-:W-:Y:S04]  /*3350*/  DEPBAR.LE SB0, 0x1 ;  /* 0x000080400000791a */ /* 0x000fe80000000000 */
[----:B------:R-:W-:Y:S02]  /*3360*/  FMUL.FTZ R28, R28, c[0x0][0x2b4] ;  /* 0x0000ad001c1c7a20 */ /* 0x000fe40000410000 */
        /* <DEDUP_REMOVED lines=10> */
[----:B------:R-:W-:Y:S02]  /*3410*/  FMUL.FTZ R33, R33, c[0x0][0x2b4] ;  /* 0x0000ad0021217a20 */ /* 0x000fe40000410000 */
[----:B------:R-:W-:Y:S01]  /*3420*/  FMUL.FTZ R34, R34, c[0x0][0x2b4] ;  /* 0x0000ad0022227a20 */ /* 0x000fe20000410000 */
[----:B------:R-:W1:Y:S01]  /*3430*/  MUFU.TANH R250, R15 ;  /* 0x0000000f00fa7308 */ /* 0x000e620000002400 */
[----:B------:R-:W-:Y:S01]  /*3440*/  FMUL.FTZ R35, R35, c[0x0][0x2b4] ;  /* 0x0000ad0023237a20 */ /* 0x000fe20000410000 */
[----:B------:R-:W1:Y:S08]  /*3450*/  LDSM.16.M88.4 R172, [R205+0x18080] ;  /* 0x01808000cdac783b */ /* 0x000e700000000200 */
[----:B------:R-:W1:Y:S01]  /*3460*/  MUFU.TANH R236, R29 ;  /* 0x0000001d00ec7308 */ /* 0x000e620000002400 */
[----:B------:R1:W1:Y:S09]  /*3470*/  LDSM.16.M88.4 R180, [R205+0x19080] ;  /* 0x01908000cdb4783b */ /* 0x0002720000000200 */
[----:B------:R-:W1:Y:S01]  /*3480*/  MUFU.TANH R227, R20 ;  /* 0x0000001400e37308 */ /* 0x000e620000002400 */
[----:B------:R1:W1:Y:S08]  /*3490*/  LDSM.16.M88.4 R164, [R0+0x18080] ;  /* 0x0180800000a4783b */ /* 0x0002700000000200 */
[----:B-----5:R1:W1:Y:S01]  /*34a0*/  LDSM.16.M88.4 R16, [R213+0x8080] ;  /* 0x00808000d510783b */ /* 0x0202620000000200 */
[----:B------:R-:W1:Y:S07]  /*34b0*/  MUFU.TANH R244, R30 ;  /* 0x0000001e00f47308 */ /* 0x000e6e0000002400 */
[----:B------:R1:W1:Y:S03]  /*34c0*/  LDSM.16.M88.4 R168, [R213+0xa080] ;  /* 0x00a08000d5a8783b */ /* 0x0002660000000200 */
[----:B------:R-:W1:Y:S05]  /*34d0*/  MUFU.TANH R226, R21 ;  /* 0x0000001500e27308 */ /* 0x000e6a0000002400 */
[----:B------:R1:W1:Y:S05]  /*34e0*/  LDSM.16.M88.4 R176, [R210+0x8080] ;  /* 0x00808000d2b0783b */ /* 0x00026a0000000200 */
[----:B------:R5:W1:Y:S03]  /*34f0*/  MUFU.TANH R242, R31 ;  /* 0x0000001f00f27308 */ /* 0x000a660000002400 */
[----:B------:R1:W1:Y:S07]  /*3500*/  LDSM.16.M88.4 R184, [R210+0xa080] ;  /* 0x00a08000d2b8783b */ /* 0x00026e0000000200 */
[----:B------:R1:W1:Y:S10]  /*3510*/  MUFU.TANH R233, R22 ;  /* 0x0000001600e97308 */ /* 0x0002740000002400 */
[----:B------:R1:W1:Y:S01]  /*3520*/  MUFU.TANH R234, R23 ;  /* 0x0000001700ea7308 */ /* 0x0002620000002400 */
[----:B-----5:R1:W1:Y:S09]  /*3530*/  LDSM.16.M88.4 R28, [R0+0x19080] ;  /* 0x01908000001c783b */ /* 0x0202720000000200 */
[----:B------:R1:W1:Y:S10]  /*3540*/  MUFU.TANH R241, R24 ;  /* 0x0000001800f17308 */ /* 0x0002740000002400 */
[----:B------:R1:W1:Y:S10]  /*3550*/  MUFU.TANH R240, R25 ;  /* 0x0000001900f07308 */ /* 0x0002740000002400 */
[----:B------:R2:W2:Y:S10]  /*3560*/  MUFU.TANH R249, R26 ;  /* 0x0000001a00f97308 */ /* 0x0004b40000002400 */
[----:B------:R2:W2:Y:S10]  /*3570*/  MUFU.TANH R248, R27 ;  /* 0x0000001b00f87308 */ /* 0x0004b40000002400 */
[----:B-1----:R1:W1:Y:S10]  /*3580*/  MUFU.TANH R205, R32 ;  /* 0x0000002000cd7308 */ /* 0x0022740000002400 */
[----:B------:R1:W1:Y:S10]  /*3590*/  MUFU.TANH R225, R33 ;  /* 0x0000002100e17308 */ /* 0x0002740000002400 */
[----:B------:R1:W1:Y:S10]  /*35a0*/  MUFU.TANH R229, R34 ;  /* 0x0000002200e57308 */ /* 0x0002740000002400 */
[----:B------:R1:W1:Y:S01]  /*35b0*/  MUFU.TANH R228, R35 ;  /* 0x0000002300e47308 */ /* 0x0002620000002400 */
[----:B------:R-:W-:-:S05]  /*35c0*/  @P1 BRA `(.L_x_1134) ;  /* 0x0000035000001947 */ /* 0x000fca0003800000 */
[----:B--234-:R-:W2:Y:S01]  /*35d0*/  LDL.64 R8, [R1] ;  /* 0x0000000001087983 */ /* 0x01cea20000100a00 */
[----:B------:R-:W-:Y:S01]  /*35e0*/  ULDC.64 UR6, c[0x0][0x178] ;  /* 0x00005e0000067ab9 */ /* 0x000fe20000000a00 */
[----:B------:R-:W-:Y:S01]  /*35f0*/  IMAD.U32 R6, RZ, RZ, UR11 ;  /* 0x0000000bff067e24 */ /* 0x000fe2000f8e00ff */
[C---:B------:R-:W-:Y:S01]  /*3600*/  LOP3.LUT P3, RZ, R230.reuse, 0x8, RZ, 0xc0, !PT ;  /* 0x00000008e6ff7812 */ /* 0x040fe2000786c0ff */
[----:B------:R-:W3:Y:S01]  /*3610*/  LDL R5, [R1+0x34] ;  /* 0x0000340001057983 */ /* 0x000ee20000100800 */
[----:B------:R-:W-:Y:S01]  /*3620*/  LOP3.LUT P4, RZ, R230, 0x20, RZ, 0xc0, !PT ;  /* 0x00000020e6ff7812 */ /* 0x000fe2000788c0ff */
[----:B------:R-:W-:Y:S02]  /*3630*/  UIMAD.WIDE.U32 UR18, UR15, UR6, URZ ;  /* 0x000000060f1272a5 */ /* 0x000fe4000f8e003f */
[----:B------:R-:W4:Y:S01]  /*3640*/  LDL.64 R10, [R1+0x18] ;  /* 0x00001800010a7983 */ /* 0x000f220000100a00 */
[----:B------:R-:W-:Y:S03]  /*3650*/  USHF.R.S32.HI UR4, URZ, 0x1f, UR15 ;  /* 0x0000001f3f047899 */ /* 0x000fe6000801140f */
[----:B------:R-:W5:Y:S01]  /*3660*/  S2R R202, SR_TID.X ;  /* 0x0000000000ca7919 */ /* 0x000f620000002100 */
[----:B------:R-:W-:Y:S01]  /*3670*/  UIMAD UR4, UR4, UR6, URZ ;  /* 0x00000006040472a4 */ /* 0x000fe2000f8e023f */
[----:B------:R-:W-:Y:S02]  /*3680*/  IMAD.U32 R2, RZ, RZ, UR18 ;  /* 0x00000012ff027e24 */ /* 0x000fe4000f8e00ff */
[----:B------:R-:W-:Y:S01]  /*3690*/  IMAD.U32 R3, RZ, RZ, UR18 ;  /* 0x00000012ff037e24 */ /* 0x000fe2000f8e00ff */
[----:B------:R-:W-:Y:S02]  /*36a0*/  UIMAD UR4, UR15, UR7, UR4 ;  /* 0x000000070f0472a4 */ /* 0x000fe4000f8e0204 */
[----:B------:R-:W-:Y:S02]  /*36b0*/  UIMAD UR15, UR15, -0x40, UR14 ;  /* 0xffffffc00f0f78a4 */ /* 0x000fe4000f8e020e */
[----:B------:R-:W-:Y:S06]  /*36c0*/  UIADD3 UR4, UR19, UR4, URZ ;  /* 0x0000000413047290 */ /* 0x000fec000fffe03f */
[----:B------:R-:W-:Y:S01]  /*36d0*/  IMAD.U32 R0, RZ, RZ, UR4 ;  /* 0x00000004ff007e24 */ /* 0x000fe2000f8e00ff */
[----:B-----5:R-:W-:Y:S04]  /*36e0*/  SHF.R.S32.HI R4, RZ, 0x1f, R202 ;  /* 0x0000001fff047819 */ /* 0x020fe800000114ca */
[----:B------:R-:W-:Y:S04]  /*36f0*/  LEA.HI R4, R4, R202, RZ, 0x3 ;  /* 0x000000ca04047211 */ /* 0x000fe800078f18ff */
[----:B------:R-:W-:Y:S04]  /*3700*/  SHF.R.S32.HI R4, RZ, 0x3, R4 ;  /* 0x00000003ff047819 */ /* 0x000fe80000011404 */
[----:B------:R-:W-:Y:S02]  /*3710*/  IADD3 R4, -R4, UR15, RZ ;  /* 0x0000000f04047c10 */ /* 0x000fe4000fffe1ff */
[----:B--2---:R-:W-:Y:S04]  /*3720*/  LEA R2, P1, R2, R8, 0x7 ;  /* 0x0000000802027211 */ /* 0x004fe800078238ff */
[----:B------:R-:W-:Y:S01]  /*3730*/  LEA.HI.X R3, R3, R9, R0, 0x7, P1 ;  /* 0x0000000903037211 */ /* 0x000fe200008f3c00 */
[----:B------:R-:W-:Y:S01]  /*3740*/  IMAD.U32 R0, RZ, RZ, UR13 ;  /* 0x0000000dff007e24 */ /* 0x000fe2000f8e00ff */
[----:B------:R-:W-:Y:S03]  /*3750*/  IADD3 R6, P2, P1, R6, 0x80, R2 ;  /* 0x0000008006067810 */ /* 0x000fe6000795e002 */
[----:B---3--:R-:W-:Y:S01]  /*3760*/  IMAD R0, R0, 0x4000, R5 ;  /* 0x0000400000007824 */ /* 0x008fe200078e0205 */
[----:B------:R-:W-:Y:S01]  /*3770*/  IADD3.X R7, RZ, UR10, R3, P2, P1 ;  /* 0x0000000aff077c10 */ /* 0x000fe200097e2403 */
[----:B------:R-:W2:Y:S01]  /*3780*/  S2R R5, SR_TID.X ;  /* 0x0000000000057919 */ /* 0x000ea20000002100 */
[----:B------:R-:W-:Y:S04]  /*3790*/  IADD3 R8, P1, R2, UR11, RZ ;  /* 0x0000000b02087c10 */ /* 0x000fe8000ff3e0ff */
[----:B------:R-:W-:Y:S02]  /*37a0*/  IADD3.X R9, R3, UR10, RZ, P1, !PT ;  /* 0x0000000a03097c10 */ /* 0x000fe40008ffe4ff */
        /* <DEDUP_REMOVED lines=9> */
[C---:B------:R-:W-:Y:S02]  /*3840*/  ISETP.LT.OR P1, PT, R4.reuse, 0x21, P3 ;  /* 0x000000210400780c */ /* 0x040fe40001f21670 */
[C---:B--2---:R-:W-:Y:S01]  /*3850*/  ISETP.GT.AND P3, PT, R5.reuse, 0xf, PT ;  /* 0x0000000f0500780c */ /* 0x044fe20003f64270 */
[----:B------:R-:W-:Y:S10]  /*3860*/  IMAD.SHL.U32 R5, R5, 0x4, RZ ;  /* 0x0000000405057824 */ /* 0x000ff400078e00ff */
[----:B------:R2:W-:Y:S01]  /*3870*/  LDGSTS.E.BYPASS.LTC128B.128 [R0+0x1000], [R8.64], !P1 ;  /* 0x0100000008007fae */ /* 0x0005e2000c901d50 */
[----:B------:R-:W-:Y:S01]  /*3880*/  ISETP.LT.OR P1, PT, R4, 0x21, P4 ;  /* 0x000000210400780c */ /* 0x000fe20002721670 */
[----:B---3--:R-:W-:Y:S11]  /*3890*/  IMAD.U32 R3, RZ, RZ, UR8 ;  /* 0x00000008ff037e24 */ /* 0x008ff6000f8e00ff */
[----:B------:R-:W-:Y:S01]  /*38a0*/  @!UPT UIADD3 URZ, URZ, URZ, URZ ;  /* 0x0000003f3f3ff290 */ /* 0x000fe2000fffe03f */
[----:B------:R2:W-:Y:S01]  /*38b0*/  LDGSTS.E.BYPASS.LTC128B.128 [R0+0x3000], [R6.64], !P1 ;  /* 0x0300000006007fae */ /* 0x0005e2000c901d50 */
[----:B------:R-:W-:Y:S04]  /*38c0*/  IMAD.U32 R2, RZ, RZ, UR13 ;  /* 0x0000000dff027e24 */ /* 0x000fe8000f8e00ff */
[----:B------:R-:W-:Y:S01]  /*38d0*/  @!P3 IMAD R4, R2, 0x40, R5 ;  /* 0x000000400204b824 */ /* 0x000fe200078e0205 */
[----:B------:R-:W-:Y:S03]  /*38e0*/  @!P3 LEA R2, R3, 0x40, 0x6 ;  /* 0x000000400302b811 */ /* 0x000fe600078e30ff */
[----:B------:R-:W-:Y:S02]  /*38f0*/  @!P3 IMAD.SHL.U32 R4, R4, 0x4, RZ ;  /* 0x000000040404b824 */ /* 0x000fe400078e00ff */
[----:B----4-:R-:W-:Y:S05]  /*3900*/  @!P3 IMAD.WIDE R2, R2, 0x4, R10 ;  /* 0x000000040202b825 */ /* 0x010fea00078e020a */
[----:B------:R2:W-:Y:S02]  /*3910*/  @!P3 LDGSTS.E.BYPASS.LTC128B.128 [R4+0x20080], [R2.64] ;  /* 0x200800000204bfae */ /* 0x0005e4000b901d50 */
.L_x_1134:
[-C--:B--234-:R-:W-:Y:S01]  /*3920*/  HMMA.16816.F32.BF16 R4, R164, R16.reuse, RZ ;  /* 0x00000010a404723c */ /* 0x09cfe200000418ff */
[----:B------:R-:W0:Y:S01]  /*3930*/  LDGDEPBAR ;  /* 0x00000000000079af */ /* 0x000e220000000000 */
[----:B------:R-:W-:Y:S01]  /*3940*/  USHF.L.U32 UR4, UR5, 0xd, URZ ;  /* 0x0000000d05047899 */ /* 0x000fe2000800063f */
[C---:B------:R-:W-:Y:S01]  /*3950*/  ISETP.GT.AND P1, PT, R231.reuse, RZ, PT ;  /* 0x000000ffe700720c */ /* 0x040fe20003f24270 */
[----:B------:R-:W-:Y:S01]  /*3960*/  UIADD3 UR15, UR8, 0x2, URZ ;  /* 0x00000002080f7890 */ /* 0x000fe2000fffe03f */
[----:B------:R-:W-:Y:S01]  /*3970*/  ISETP.GT.AND P6, PT, R231, 0x20, PT ;  /* 0x00000020e700780c */ /* 0x000fe20003fc4270 */
[----:B------:R-:W-:Y:S01]  /*3980*/  UIADD3 UR6, UR4, 0x10, URZ ;  /* 0x0000001004067890 */ /* 0x000fe2000fffe03f */
[----:B------:R-:W-:Y:S01]  /*3990*/  FSEL R202, R247, -INF , P1 ;  /* 0xff800000f7ca7808 */ /* 0x000fe20000800000 */
[C---:B------:R-:W-:Y:S01]  /*39a0*/  HMMA.16816.F32.BF16 R8, R28.reuse, R16, RZ ;  /* 0x000000101c08723c */ /* 0x040fe200000418ff */
[----:B------:R-:W-:Y:S01]  /*39b0*/  MOV R2, UR4 ;  /* 0x0000000400027c02 */ /* 0x000fe20008000f00 */
[----:B------:R-:W-:Y:S01]  /*39c0*/  UISETP.GE.AND UP0, UPT, UR15, UR9, UPT ;  /* 0x000000090f00728c */ /* 0x000fe2000bf06270 */
[C---:B------:R-:W-:Y:S02]  /*39d0*/  ISETP.GT.AND P5, PT, R231.reuse, 0x21, PT ;  /* 0x00000021e700780c */ /* 0x040fe40003fa4270 */
[----:B------:R-:W-:Y:S02]  /*39e0*/  IADD3 R0, R214, UR4, RZ ;  /* 0x00000004d6007c10 */ /* 0x000fe4000fffe0ff */
[C---:B------:R-:W-:Y:S01]  /*39f0*/  ISETP.GT.AND P4, PT, R231.reuse, 0x40, PT ;  /* 0x00000040e700780c */ /* 0x040fe20003f84270 */
[-C--:B------:R-:W-:Y:S01]  /*3a00*/  HMMA.16816.F32.BF16 R12, R28, R18.reuse, RZ ;  /* 0x000000121c0c723c */ /* 0x080fe200000418ff */
[----:B------:R-:W-:Y:S02]  /*3a10*/  SHF.L.U32 R0, R0, 0x1, RZ ;  /* 0x0000000100007819 */ /* 0x000fe400000006ff */
[C---:B------:R-:W-:Y:S02]  /*3a20*/  ISETP.GT.AND P3, PT, R231.reuse, 0x41, PT ;  /* 0x00000041e700780c */ /* 0x040fe40003f64270 */
[C---:B------:R-:W-:Y:S02]  /*3a30*/  ISETP.GT.AND P2, PT, R231.reuse, 0x60, PT ;  /* 0x00000060e700780c */ /* 0x040fe40003f44270 */
[----:B------:R-:W-:Y:S01]  /*3a40*/  FSEL R3, R226, -INF , P3 ;  /* 0xff800000e2037808 */ /* 0x000fe20001800000 */
[C---:B------:R-:W-:Y:S04]  /*3a50*/  HMMA.16816.F32.BF16 R16, R164.reuse, R18, RZ ;  /* 0x00000012a410723c */ /* 0x040fe800000418ff */
[----:B------:R-:W-:Y:S04]  /*3a60*/  LOP3.LUT R230, R230, 0xffffffbf, RZ, 0xc0, !PT ;  /* 0xffffffbfe6e67812 */ /* 0x000fe800078ec0ff */
[-C--:B------:R-:W-:Y:S01]  /*3a70*/  HMMA.16816.F32.BF16 R20, R164, R168.reuse, RZ ;  /* 0x000000a8a414723c */ /* 0x080fe200000418ff */
[----:B------:R-:W-:Y:S07]  /*3a80*/  @P0 LOP3.LUT R230, R230, 0x40, RZ, 0xfc, !PT ;  /* 0x00000040e6e60812 */ /* 0x000fee00078efcff */
[C---:B------:R-:W-:Y:S08]  /*3a90*/  HMMA.16816.F32.BF16 R24, R28.reuse, R168, RZ ;  /* 0x000000a81c18723c */ /* 0x040ff000000418ff */
[-C--:B------:R-:W-:Y:S08]  /*3aa0*/  HMMA.16816.F32.BF16 R28, R28, R170.reuse, RZ ;  /* 0x000000aa1c1c723c */ /* 0x080ff000000418ff */
[----:B-1----:R-:W-:Y:S01]  /*3ab0*/  HMMA.16816.F32.BF16 R32, R164, R170, RZ ;  /* 0x000000aaa420723c */ /* 0x002fe200000418ff */
[----:B------:R-:W-:Y:S07]  /*3ac0*/  LDSM.16.M88.4 R164, [R209+0x18080] ;  /* 0x01808000d1a4783b */ /* 0x000fee0000000200 */
[-C--:B------:R-:W-:Y:S01]  /*3ad0*/  HMMA.16816.F32.BF16 R4, R172, R176.reuse, R4 ;  /* 0x000000b0ac04723c */ /* 0x080fe20000041804 */
[----:B------:R-:W1:Y:S07]  /*3ae0*/  LDSM.16.M88.4 R168, [R212+0x8080] ;  /* 0x00808000d4a8783b */ /* 0x000e6e0000000200 */
[C---:B------:R-:W-:Y:S08]  /*3af0*/  HMMA.16816.F32.BF16 R8, R180.reuse, R176, R8 ;  /* 0x000000b0b408723c */ /* 0x040ff00000041808 */
        /* <DEDUP_REMOVED lines=8> */
[----:B------:R-:W2:Y:S06]  /*3b80*/  LDSM.16.M88.4 R172, [R209+0x19080] ;  /* 0x01908000d1ac783b */ /* 0x000eac0000000200 */
[----:B------:R-:W-:Y:S01]  /*3b90*/  MOV R186, R203 ;  /* 0x000000cb00ba7202 */ /* 0x000fe20000000f00 */
[-C--:B-1----:R-:W-:Y:S05]  /*3ba0*/  HMMA.16816.F32.BF16 R4, R164, R168.reuse, R4 ;  /* 0x000000a8a404723c */ /* 0x082fea0000041804 */
[----:B------:R-:W-:Y:S03]  /*3bb0*/  FSEL R203, R186, -INF , P1 ;  /* 0xff800000bacb7808 */ /* 0x000fe60000800000 */
[C---:B--2---:R-:W-:Y:S08]  /*3bc0*/  HMMA.16816.F32.BF16 R8, R172.reuse, R168, R8 ;  /* 0x000000a8ac08723c */ /* 0x044ff00000041808 */
        /* <DEDUP_REMOVED lines=8> */
[----:B------:R-:W2:Y:S08]  /*3c50*/  LDSM.16.M88.4 R164, [R208+0x19080] ;  /* 0x01908000d0a4783b */ /* 0x000eb00000000200 */
[----:B------:R-:W3:Y:S01]  /*3c60*/  LDSM.16.M88.4 R176, [R211+0xa080] ;  /* 0x00a08000d3b0783b */ /* 0x000ee20000000200 */
        /* <DEDUP_REMOVED lines=8> */
[----:B------:R-:W1:Y:S07]  /*3cf0*/  LDSM.16.M88.4 R164, [R0+0x1a080] ;  /* 0x01a0800000a4783b */ /* 0x000e6e0000000200 */
[----:B------:R-:W-:Y:S01]  /*3d00*/  HMMA.16816.F32.BF16 R32, R168, R178, R32 ;  /* 0x000000b2a820723c */ /* 0x000fe20000041820 */
[----:B------:R2:W3:Y:S08]  /*3d10*/  LDSM.16.M88.4 R168, [R0+0x1b080] ;  /* 0x01b0800000a8783b */ /* 0x0004f00000000200 */
[----:B------:R-:W4:Y:S03]  /*3d20*/  LDSM.16.M88.4 R176, [R213+0xe080] ;  /* 0x00e08000d5b0783b */ /* 0x000f260000000200 */
[----:B--2---:R-:W-:Y:S02]  /*3d30*/  MOV R0, UR6 ;  /* 0x0000000600007c02 */ /* 0x004fe40008000f00 */
[----:B------:R-:W-:Y:S02]  /*3d40*/  @P0 IADD3 R0, R2, -0x10, RZ ;  /* 0xfffffff002000810 */ /* 0x000fe40007ffe0ff */
[----:B------:R-:W-:Y:S02]  /*3d50*/  ISETP.GT.AND P0, PT, R231, 0x1, PT ;  /* 0x00000001e700780c */ /* 0x000fe40003f04270 */
[----:B------:R-:W-:Y:S02]  /*3d60*/  IADD3 R0, R214, R0, RZ ;  /* 0x00000000d6007210 */ /* 0x000fe40007ffe0ff */
[----:B------:R-:W-:Y:S01]  /*3d70*/  FSEL R2, R205, -INF , P2 ;  /* 0xff800000cd027808 */ /* 0x000fe20001000000 */
[-C--:B-1----:R-:W-:Y:S05]  /*3d80*/  HMMA.16816.F32.BF16 R4, R164, R172.reuse, R4 ;  /* 0x000000aca404723c */ /* 0x082fea0000041804 */
[----:B------:R-:W-:Y:S02]  /*3d90*/  SHF.L.U32 R0, R0, 0x1, RZ ;  /* 0x0000000100007819 */ /* 0x000fe400000006ff */
[----:B------:R-:W-:Y:S01]  /*3da0*/  FSEL R187, R252, -INF , P0 ;  /* 0xff800000fcbb7808 */ /* 0x000fe20000000000 */
[C---:B---3--:R-:W-:Y:S04]  /*3db0*/  HMMA.16816.F32.BF16 R8, R168.reuse, R172, R8 ;  /* 0x000000aca808723c */ /* 0x048fe80000041808 */
[----:B------:R-:W-:Y:S04]  /*3dc0*/  FFMA.FTZ R187, R187, c[0x0][0x29c], -R190 ;  /* 0x0000a700bbbb7a23 */ /* 0x000fe800000108be */
[-C--:B------:R-:W-:Y:S02]  /*3dd0*/  HMMA.16816.F32.BF16 R12, R168, R174.reuse, R12 ;  /* 0x000000aea80c723c */ /* 0x080fe4000004180c */
[----:B------:R-:W-:Y:S06]  /*3de0*/  MUFU.EX2 R187, R187 ;  /* 0x000000bb00bb7308 */ /* 0x000fec0000000800 */
[C---:B------:R-:W-:Y:S01]  /*3df0*/  HMMA.16816.F32.BF16 R16, R164.reuse, R174, R16 ;  /* 0x000000aea410723c */ /* 0x040fe20000041810 */
[----:B------:R-:W-:Y:S07]  /*3e00*/  LDSM.16.M88.4 R172, [R210+0xc080] ;  /* 0x00c08000d2ac783b */ /* 0x000fee0000000200 */
[-C--:B----4-:R-:W-:Y:S08]  /*3e10*/  HMMA.16816.F32.BF16 R20, R164, R176.reuse, R20 ;  /* 0x000000b0a414723c */ /* 0x090ff00000041814 */
        /* <DEDUP_REMOVED lines=16> */
[----:B------:R-:W2:Y:S08]  /*3f20*/  LDSM.16.M88.4 R168, [R212+0xe080] ;  /* 0x00e08000d4a8783b */ /* 0x000eb00000000200 */
[----:B------:R-:W-:Y:S01]  /*3f30*/  LDSM.16.M88.4 R176, [R211+0xc080] ;  /* 0x00c08000d3b0783b */ /* 0x000fe20000000200 */
[-C--:B-1----:R-:W-:Y:S08]  /*3f40*/  HMMA.16816.F32.BF16 R4, R164, R172.reuse, R4 ;  /* 0x000000aca404723c */ /* 0x082ff00000041804 */
[C---:B------:R-:W-:Y:S08]  /*3f50*/  HMMA.16816.F32.BF16 R8, R180.reuse, R172, R8 ;  /* 0x000000acb408723c */ /* 0x040ff00000041808 */
[-C--:B------:R-:W-:Y:S08]  /*3f60*/  HMMA.16816.F32.BF16 R12, R180, R174.reuse, R12 ;  /* 0x000000aeb40c723c */ /* 0x080ff0000004180c */
[C---:B------:R-:W-:Y:S01]  /*3f70*/  HMMA.16816.F32.BF16 R16, R164.reuse, R174, R16 ;  /* 0x000000aea410723c */ /* 0x040fe20000041810 */
[----:B------:R-:W1:Y:S07]  /*3f80*/  LDSM.16.M88.4 R172, [R208+0x1a080] ;  /* 0x01a08000d0ac783b */ /* 0x000e6e0000000200 */
[-C--:B--2---:R-:W-:Y:S08]  /*3f90*/  HMMA.16816.F32.BF16 R20, R164, R168.reuse, R20 ;  /* 0x000000a8a414723c */ /* 0x084ff00000041814 */
[C---:B------:R-:W-:Y:S07]  /*3fa0*/  HMMA.16816.F32.BF16 R24, R180.reuse, R168, R24 ;  /* 0x000000a8b418723c */ /* 0x040fee0000041818 */
[----:B------:R-:W-:Y:S01]  /*3fb0*/  FSEL R169, R201, -INF , P0 ;  /* 0xff800000c9a97808 */ /* 0x000fe20000000000 */
[-C--:B------:R-:W-:Y:S01]  /*3fc0*/  HMMA.16816.F32.BF16 R28, R180, R170.reuse, R28 ;  /* 0x000000aab41c723c */ /* 0x080fe2000004181c */
[----:B------:R-:W2:Y:S03]  /*3fd0*/  LDSM.16.M88.4 R180, [R208+0x1b080] ;  /* 0x01b08000d0b4783b */ /* 0x000ea60000000200 */
[----:B------:R-:W-:Y:S01]  /*3fe0*/  FSEL R168, R197, -INF , P6 ;  /* 0xff800000c5a87808 */ /* 0x000fe20003000000 */
[--C-:B------:R-:W-:Y:S03]  /*3ff0*/  FFMA.FTZ R169, R169, c[0x0][0x29c], -R188.reuse ;  /* 0x0000a700a9a97a23 */ /* 0x100fe600000108bc */
[----:B------:R-:W-:Y:S01]  /*4000*/  HMMA.16816.F32.BF16 R32, R164, R170, R32 ;  /* 0x000000aaa420723c */ /* 0x000fe20000041820 */
[----:B------:R-:W3:Y:S06]  /*4010*/  LDSM.16.M88.4 R164, [R211+0xe080] ;  /* 0x00e08000d3a4783b */ /* 0x000eec0000000200 */
[----:B------:R-:W-:Y:S01]  /*4020*/  FSEL R170, R204, -INF , P1 ;  /* 0xff800000ccaa7808 */ /* 0x000fe20000800000 */
[--C-:B------:R-:W-:Y:S01]  /*4030*/  FFMA.FTZ R171, R168, c[0x0][0x29c], -R188.reuse ;  /* 0x0000a700a8ab7a23 */ /* 0x100fe200000108bc */
[-C--:B-1----:R-:W-:Y:S05]  /*4040*/  HMMA.16816.F32.BF16 R4, R172, R176.reuse, R4 ;  /* 0x000000b0ac04723c */ /* 0x082fea0000041804 */
[--C-:B------:R-:W-:Y:S01]  /*4050*/  FFMA.FTZ R170, R170, c[0x0][0x29c], -R188.reuse ;  /* 0x0000a700aaaa7a23 */ /* 0x100fe200000108bc */
[----:B------:R-:W-:Y:S03]  /*4060*/  FSEL R168, R238, -INF , P0 ;  /* 0xff800000eea87808 */ /* 0x000fe60000000000 */
[----:B------:R1:W4:Y:S03]  /*4070*/  MUFU.EX2 R184, R170 ;  /* 0x000000aa00b87308 */ /* 0x0003260000000800 */
[--C-:B------:R-:W-:Y:S07]  /*4080*/  FFMA.FTZ R198, R168, c[0x0][0x29c], -R189.reuse ;  /* 0x0000a700a8c67a23 */ /* 0x100fee00000108bd */
[----:B------:R-:W-:Y:S01]  /*4090*/  MUFU.EX2 R198, R198 ;  /* 0x000000c600c67308 */ /* 0x000fe20000000800 */
[C---:B--2---:R-:W-:Y:S09]  /*40a0*/  HMMA.16816.F32.BF16 R8, R180.reuse, R176, R8 ;  /* 0x000000b0b408723c */ /* 0x044ff20000041808 */
[----:B------:R-:W2:Y:S03]  /*40b0*/  MUFU.EX2 R168, R169 ;  /* 0x000000a900a87308 */ /* 0x000ea60000000800 */
[----:B------:R-:W-:Y:S01]  /*40c0*/  FSEL R176, R237, -INF , P1 ;  /* 0xff800000edb07808 */ /* 0x000fe20000800000 */
[-C--:B------:R-:W-:Y:S03]  /*40d0*/  HMMA.16816.F32.BF16 R12, R180, R178.reuse, R12 ;  /* 0x000000b2b40c723c */ /* 0x080fe6000004180c */
[----:B------:R-:W-:Y:S01]  /*40e0*/  ISETP.GT.AND P1, PT, R231, 0x61, PT ;  /* 0x00000061e700780c */ /* 0x000fe20003f24270 */
[--C-:B------:R-:W-:Y:S01]  /*40f0*/  FFMA.FTZ R199, R176, c[0x0][0x29c], -R189.reuse ;  /* 0x0000a700b0c77a23 */ /* 0x100fe200000108bd */
[----:B-1----:R-:W-:Y:S02]  /*4100*/  FSEL R170, R249, -INF , P4 ;  /* 0xff800000f9aa7808 */ /* 0x002fe40002000000 */
[----:B------:R-:W-:Y:S01]  /*4110*/  FSEL R0, R225, -INF , P1 ;  /* 0xff800000e1007808 */ /* 0x000fe20000800000 */
[C---:B------:R-:W-:Y:S04]  /*4120*/  HMMA.16816.F32.BF16 R16, R172.reuse, R178, R16 ;  /* 0x000000b2ac10723c */ /* 0x040fe80000041810 */
[----:B------:R-:W-:Y:S03]  /*4130*/  FSEL R176, R245, -INF , P6 ;  /* 0xff800000f5b07808 */ /* 0x000fe60003000000 */
[----:B------:R-:W-:Y:S01]  /*4140*/  FSEL R179, R250, -INF , P5 ;  /* 0xff800000fab37808 */ /* 0x000fe20002800000 */
[-C--:B---3--:R-:W-:Y:S08]  /*4150*/  HMMA.16816.F32.BF16 R20, R172, R164.reuse, R20 ;  /* 0x000000a4ac14723c */ /* 0x088ff00000041814 */
[C---:B------:R-:W-:Y:S07]  /*4160*/  HMMA.16816.F32.BF16 R24, R180.reuse, R164, R24 ;  /* 0x000000a4b418723c */ /* 0x040fee0000041818 */
[----:B------:R-:W-:Y:S01]  /*4170*/  FSEL R165, R200, -INF , P5 ;  /* 0xff800000c8a57808 */ /* 0x000fe20002800000 */
[-C--:B------:R-:W-:Y:S04]  /*4180*/  HMMA.16816.F32.BF16 R28, R180, R166.reuse, R28 ;  /* 0x000000a6b41c723c */ /* 0x080fe8000004181c */
[----:B------:R-:W-:Y:S01]  /*4190*/  FSEL R164, R227, -INF , P4 ;  /* 0xff800000e3a47808 */ /* 0x000fe20002000000 */
[--C-:B------:R-:W-:Y:S01]  /*41a0*/  FFMA.FTZ R177, R165, c[0x0][0x29c], -R188.reuse ;  /* 0x0000a700a5b17a23 */ /* 0x100fe200000108bc */
[----:B------:R-:W-:Y:S01]  /*41b0*/  FSEL R165, R235, -INF , P5 ;  /* 0xff800000eba57808 */ /* 0x000fe20002800000 */
[--C-:B------:R-:W-:Y:S01]  /*41c0*/  FFMA.FTZ R180, R3, c[0x0][0x29c], -R188.reuse ;  /* 0x0000a70003b47a23 */ /* 0x100fe200000108bc */
[----:B------:R-:W-:Y:S01]  /*41d0*/  HMMA.16816.F32.BF16 R32, R172, R166, R32 ;  /* 0x000000a6ac20723c */ /* 0x000fe20000041820 */
[----:B------:R1:W3:Y:S03]  /*41e0*/  MUFU.EX2 R167, R171 ;  /* 0x000000ab00a77308 */ /* 0x0002e60000000800 */
[--C-:B------:R-:W-:Y:S01]  /*41f0*/  FFMA.FTZ R178, R164, c[0x0][0x29c], -R188.reuse ;  /* 0x0000a700a4b27a23 */ /* 0x100fe200000108bc */
[----:B------:R-:W-:Y:S01]  /*4200*/  FSEL R164, R233, -INF , P4 ;  /* 0xff800000e9a47808 */ /* 0x000fe20002000000 */
[--C-:B------:R-:W-:Y:S01]  /*4210*/  FFMA.FTZ R181, R2, c[0x0][0x29c], -R188.reuse ;  /* 0x0000a70002b57a23 */ /* 0x100fe200000108bc */
[----:B------:R-:W-:Y:S01]  /*4220*/  FSEL R166, R232, -INF , P6 ;  /* 0xff800000e8a67808 */ /* 0x000fe20003000000 */
[----:B------:R-:W-:Y:S01]  /*4230*/  FFMA.FTZ R188, R0, c[0x0][0x29c], -R188 ;  /* 0x0000a70000bc7a23 */ /* 0x000fe200000108bc */
[----:B------:R-:W-:Y:S03]  /*4240*/  FSEL R0, R228, -INF , P1 ;  /* 0xff800000e4007808 */ /* 0x000fe60000800000 */
[----:B------:R-:W-:Y:S01]  /*4250*/  FSEL R3, R234, -INF , P3 ;  /* 0xff800000ea037808 */ /* 0x000fe20001800000 */
[--C-:B------:R-:W-:Y:S01]  /*4260*/  FFMA.FTZ R196, R166, c[0x0][0x29c], -R189.reuse ;  /* 0x0000a700a6c47a23 */ /* 0x100fe200000108bd */
[----:B------:R-:W-:Y:S01]  /*4270*/  FSEL R2, R229, -INF , P2 ;  /* 0xff800000e5027808 */ /* 0x000fe20001000000 */
[--C-:B------:R-:W-:Y:S01]  /*4280*/  FFMA.FTZ R195, R165, c[0x0][0x29c], -R189.reuse ;  /* 0x0000a700a5c37a23 */ /* 0x100fe200000108bd */
[----:B------:R-:W5:Y:S01]  /*4290*/  MUFU.EX2 R166, R177 ;  /* 0x000000b100a67308 */ /* 0x000f620000000800 */
        /* <DEDUP_REMOVED lines=8> */
[----:B------:R-:W2:Y:S01]  /*4320*/  LDS R0, [R192+0x20280] ;  /* 0x02028000c0007984 */ /* 0x000ea20000000800 */
[----:B------:R-:W-:Y:S01]  /*4330*/  FFMA.FTZ R2, -R204, R204, 1 ;  /* 0x3f800000cc027423 */ /* 0x000fe200000101cc */
[----:B------:R-:W-:Y:S01]  /*4340*/  MUFU.EX2 R165, R178 ;  /* 0x000000b200a57308 */ /* 0x000fe20000000800 */
[----:B------:R-:W-:Y:S01]  /*4350*/  FFMA.FTZ R3, -R197, R197, 1 ;  /* 0x3f800000c5037423 */ /* 0x000fe200000101c5 */
[----:B------:R-:W-:Y:S01]  /*4360*/  LOP3.LUT P0, RZ, R230, 0x40, RZ, 0xc0, !PT ;  /* 0x00000040e6ff7812 */ /* 0x000fe2000780c0ff */
[--C-:B------:R-:W-:Y:S02]  /*4370*/  FFMA.FTZ R173, R202, c[0x0][0x29c], -R191.reuse ;  /* 0x0000a700caad7a23 */ /* 0x100fe400000108bf */
[--C-:B------:R-:W-:Y:S02]  /*4380*/  FFMA.FTZ R172, R183, c[0x0][0x29c], -R191.reuse ;  /* 0x0000a700b7ac7a23 */ /* 0x100fe400000108bf */
[--C-:B-1----:R-:W-:Y:S02]  /*4390*/  FFMA.FTZ R171, R176, c[0x0][0x29c], -R191.reuse ;  /* 0x0000a700b0ab7a23 */ /* 0x102fe400000108bf */
[--C-:B------:R-:W-:Y:S01]  /*43a0*/  FFMA.FTZ R169, R175, c[0x0][0x29c], -R191.reuse ;  /* 0x0000a700afa97a23 */ /* 0x100fe200000108bf */
[----:B------:R-:W1:Y:S01]  /*43b0*/  MUFU.EX2 R164, R180 ;  /* 0x000000b400a47308 */ /* 0x000e620000000800 */
[--C-:B------:R-:W-:Y:S02]  /*43c0*/  FFMA.FTZ R174, R174, c[0x0][0x29c], -R191.reuse ;  /* 0x0000a700aeae7a23 */ /* 0x100fe400000108bf */
[--C-:B------:R-:W-:Y:S02]  /*43d0*/  FFMA.FTZ R183, R203, c[0x0][0x29c], -R190.reuse ;  /* 0x0000a700cbb77a23 */ /* 0x100fe400000108be */
[--C-:B------:R-:W-:Y:S02]  /*43e0*/  FFMA.FTZ R203, R170, c[0x0][0x29c], -R190.reuse ;  /* 0x0000a700aacb7a23 */ /* 0x100fe400000108be */
[----:B------:R-:W-:Y:S03]  /*43f0*/  FFMA.FTZ R202, R179, c[0x0][0x29c], -R190 ;  /* 0x0000a700b3ca7a23 */ /* 0x000fe600000108be */
[----:B------:R-:W-:Y:S10]  /*4400*/  MUFU.EX2 R170, R199 ;  /* 0x000000c700aa7308 */ /* 0x000ff40000000800 */
[----:B------:R-:W-:Y:S01]  /*4410*/  MUFU.EX2 R178, R173 ;  /* 0x000000ad00b27308 */ /* 0x000fe20000000800 */
[--C-:B--2---:R-:W-:Y:S02]  /*4420*/  FADD.FTZ R4, R4, -R0.reuse ;  /* 0x8000000004047221 */ /* 0x104fe40000010000 */
[--C-:B------:R-:W-:Y:S07]  /*4430*/  FADD.FTZ R5, R5, -R0.reuse ;  /* 0x8000000005057221 */ /* 0x100fee0000010000 */
[----:B------:R2:W-:Y:S01]  /*4440*/  MUFU.EX2 R180, R171 ;  /* 0x000000ab00b47308 */ /* 0x0005e20000000800 */
[----:B----4-:R-:W-:Y:S02]  /*4450*/  FMUL.FTZ R4, R184, R4 ;  /* 0x00000004b8047220 */ /* 0x010fe40000410000 */
[----:B------:R-:W-:Y:S02]  /*4460*/  FMUL.FTZ R5, R168, R5 ;  /* 0x00000005a8057220 */ /* 0x000fe40000410000 */
[----:B------:R-:W-:Y:S01]  /*4470*/  FMUL.FTZ R204, R4, R2 ;  /* 0x0000000204cc7220 */ /* 0x000fe20000410000 */
[----:B------:R-:W-:Y:S01]  /*4480*/  FSEL R4, R244, -INF , P2 ;  /* 0xff800000f4047808 */ /* 0x000fe20001000000 */
[----:B------:R-:W-:Y:S02]  /*4490*/  FFMA.FTZ R2, -R201, R201, 1 ;  /* 0x3f800000c9027423 */ /* 0x000fe400000101c9 */
[--C-:B------:R-:W-:Y:S01]  /*44a0*/  FADD.FTZ R33, R33, -R0.reuse ;  /* 0x8000000021217221 */ /* 0x100fe20000010000 */
[----:B------:R4:W-:Y:S01]  /*44b0*/  MUFU.EX2 R179, R169 ;  /* 0x000000a900b37308 */ /* 0x0009e20000000800 */
[----:B------:R-:W-:Y:S01]  /*44c0*/  FMUL.FTZ R209, R5, R2 ;  /* 0x0000000205d17220 */ /* 0x000fe20000410000 */
[----:B------:R-:W-:Y:S01]  /*44d0*/  FSEL R5, R240, -INF , P3 ;  /* 0xff800000f0057808 */ /* 0x000fe20001800000 */
[----:B------:R-:W-:Y:S01]  /*44e0*/  FADD.FTZ R2, R16, -R0 ;  /* 0x8000000010027221 */ /* 0x000fe20000010000 */
[----:B------:R-:W-:Y:S01]  /*44f0*/  FSEL R16, R248, -INF , P3 ;  /* 0xff800000f8107808 */ /* 0x000fe20001800000 */
[----:B------:R-:W-:Y:S02]  /*4500*/  FFMA.FTZ R208, R4, c[0x0][0x29c], -R190 ;  /* 0x0000a70004d07a23 */ /* 0x000fe400000108be */
[----:B---3--:R-:W-:Y:S01]  /*4510*/  FMUL.FTZ R2, R167, R2 ;  /* 0x00000002a7027220 */ /* 0x008fe20000410000 */
[----:B-----5:R-:W-:Y:S01]  /*4520*/  F2FP.BF16.PACK_AB R167, R166, R167 ;  /* 0x000000a7a6a7723e */ /* 0x020fe200000010ff */
[--C-:B------:R-:W-:Y:S01]  /*4530*/  FFMA.FTZ R175, R5, c[0x0][0x29c], -R191.reuse ;  /* 0x0000a70005af7a23 */ /* 0x100fe200000108bf */
[----:B------:R-:W-:Y:S01]  /*4540*/  MUFU.EX2 R4, R193 ;  /* 0x000000c100047308 */ /* 0x000fe20000000800 */
[----:B------:R-:W-:Y:S02]  /*4550*/  FMUL.FTZ R201, R2, R3 ;  /* 0x0000000302c97220 */ /* 0x000fe40000410000 */
[--C-:B------:R-:W-:Y:S01]  /*4560*/  FADD.FTZ R2, R17, -R0.reuse ;  /* 0x8000000011027221 */ /* 0x100fe20000010000 */
[----:B--2---:R-:W-:Y:S01]  /*4570*/  F2FP.BF16.PACK_AB R171, R168, R184 ;  /* 0x000000b8a8ab723e */ /* 0x004fe200000010ff */
[----:B------:R-:W-:Y:S01]  /*4580*/  FFMA.FTZ R3, -R200, R200, 1 ;  /* 0x3f800000c8037423 */ /* 0x000fe200000101c8 */
[----:B------:R-:W-:Y:S01]  /*4590*/  F2FP.BF16.PACK_AB R168, R209, R204 ;  /* 0x000000ccd1a8723e */ /* 0x000fe200000010ff */
[----:B------:R-:W-:Y:S01]  /*45a0*/  FMUL.FTZ R2, R166, R2 ;  /* 0x00000002a6027220 */ /* 0x000fe20000410000 */
[----:B-1----:R-:W-:Y:S02]  /*45b0*/  F2FP.BF16.PACK_AB R166, R164, R165 ;  /* 0x000000a5a4a6723e */ /* 0x002fe400000010ff */
[----:B------:R-:W-:Y:S01]  /*45c0*/  MUFU.EX2 R17, R196 ;  /* 0x000000c400117308 */ /* 0x000fe20000000800 */
[----:B------:R-:W-:Y:S02]  /*45d0*/  FMUL.FTZ R200, R2, R3 ;  /* 0x0000000302c87220 */ /* 0x000fe40000410000 */
[--C-:B------:R-:W-:Y:S02]  /*45e0*/  FADD.FTZ R2, R20, -R0.reuse ;  /* 0x8000000014027221 */ /* 0x100fe40000010000 */
[----:B------:R-:W-:Y:S01]  /*45f0*/  FFMA.FTZ R3, -R227, R227, 1 ;  /* 0x3f800000e3037423 */ /* 0x000fe200000101e3 */
[----:B------:R-:W-:Y:S01]  /*4600*/  MOV R227, R186 ;  /* 0x000000ba00e37202 */ /* 0x000fe20000000f00 */
[----:B------:R-:W-:Y:S01]  /*4610*/  FMUL.FTZ R2, R165, R2 ;  /* 0x00000002a5027220 */ /* 0x000fe20000410000 */
[----:B----4-:R-:W-:Y:S02]  /*4620*/  F2FP.BF16.PACK_AB R169, R200, R201 ;  /* 0x000000c9c8a9723e */ /* 0x010fe400000010ff */
[----:B------:R1:W-:Y:S01]  /*4630*/  MUFU.EX2 R20, R188 ;  /* 0x000000bc00147308 */ /* 0x0003e20000000800 */
[----:B------:R-:W-:Y:S02]  /*4640*/  FMUL.FTZ R197, R2, R3 ;  /* 0x0000000302c57220 */ /* 0x000fe40000410000 */
[--C-:B------:R-:W-:Y:S02]  /*4650*/  FADD.FTZ R2, R21, -R0.reuse ;  /* 0x8000000015027221 */ /* 0x100fe40000010000 */
[----:B------:R-:W-:Y:S02]  /*4660*/  FFMA.FTZ R3, -R226, R226, 1 ;  /* 0x3f800000e2037423 */ /* 0x000fe400000101e2 */
[----:B------:R-:W-:Y:S03]  /*4670*/  FMUL.FTZ R2, R164, R2 ;  /* 0x00000002a4027220 */ /* 0x000fe60000410000 */
[----:B------:R-:W2:Y:S01]  /*4680*/  MUFU.EX2 R21, R181 ;  /* 0x000000b500157308 */ /* 0x000ea20000000800 */
[----:B------:R-:W-:Y:S01]  /*4690*/  FMUL.FTZ R186, R2, R3 ;  /* 0x0000000302ba7220 */ /* 0x000fe20000410000 */
[----:B------:R-:W-:Y:S01]  /*46a0*/  FSEL R3, R239, -INF , P2 ;  /* 0xff800000ef037808 */ /* 0x000fe20001000000 */
[----:B------:R-:W-:Y:S02]  /*46b0*/  FADD.FTZ R2, R32, -R0 ;  /* 0x8000000020027221 */ /* 0x000fe40000010000 */
[----:B------:R-:W-:Y:S01]  /*46c0*/  FFMA.FTZ R0, -R205, R205, 1 ;  /* 0x3f800000cd007423 */ /* 0x000fe200000101cd */
[----:B------:R-:W-:Y:S01]  /*46d0*/  F2FP.BF16.PACK_AB R173, R186, R197 ;  /* 0x000000c5baad723e */ /* 0x000fe200000010ff */
[--C-:B------:R-:W-:Y:S01]  /*46e0*/  FFMA.FTZ R176, R3, c[0x0][0x29c], -R191.reuse ;  /* 0x0000a70003b07a23 */ /* 0x100fe200000108bf */
[----:B------:R-:W-:Y:S01]  /*46f0*/  FSEL R3, R242, -INF , P1 ;  /* 0xff800000f2037808 */ /* 0x000fe20000800000 */
[--C-:B------:R-:W-:Y:S01]  /*4700*/  FFMA.FTZ R205, R16, c[0x0][0x29c], -R190.reuse ;  /* 0x0000a70010cd7a23 */ /* 0x100fe200000108be */
[----:B------:R-:W-:Y:S01]  /*4710*/  MUFU.EX2 R32, R189 ;  /* 0x000000bd00207308 */ /* 0x000fe20000000800 */
[--C-:B-1----:R-:W-:Y:S02]  /*4720*/  FFMA.FTZ R188, R182, c[0x0][0x29c], -R190.reuse ;  /* 0x0000a700b6bc7a23 */ /* 0x102fe400000108be */
[----:B------:R-:W-:Y:S07]  /*4730*/  FFMA.FTZ R190, R3, c[0x0][0x29c], -R190 ;  /* 0x0000a70003be7a23 */ /* 0x000fee00000108be */
[----:B------:R-:W-:Y:S01]  /*4740*/  MUFU.EX2 R3, R185 ;  /* 0x000000b900037308 */ /* 0x000fe20000000800 */
[----:B--2---:R-:W-:Y:S01]  /*4750*/  FMUL.FTZ R2, R21, R2 ;  /* 0x0000000215027220 */ /* 0x004fe20000410000 */
[----:B------:R-:W-:Y:S03]  /*4760*/  F2FP.BF16.PACK_AB R164, R20, R21 ;  /* 0x0000001514a4723e */ /* 0x000fe600000010ff */
[----:B------:R-:W-:Y:S01]  /*4770*/  FMUL.FTZ R181, R2, R0 ;  /* 0x0000000002b57220 */ /* 0x000fe20000410000 */
[----:B------:R-:W-:Y:S01]  /*4780*/  FSEL R0, R236, -INF , P1 ;  /* 0xff800000ec007808 */ /* 0x000fe20000800000 */
[----:B------:R-:W-:Y:S03]  /*4790*/  FMUL.FTZ R2, R20, R33 ;  /* 0x0000002114027220 */ /* 0x000fe60000410000 */
[----:B------:R-:W-:Y:S01]  /*47a0*/  MUFU.EX2 R185, R174 ;  /* 0x000000ae00b97308 */ /* 0x000fe20000000800 */
[----:B------:R-:W-:Y:S01]  /*47b0*/  FFMA.FTZ R20, -R234, R234, 1 ;  /* 0x3f800000ea147423 */ /* 0x000fe200000101ea */
[----:B------:R-:W-:Y:S01]  /*47c0*/  PLOP3.LUT P1, PT, PT, PT, UP0, 0x80, 0x0 ;  /* 0x000000000000781c */ /* 0x000fe20003f2f008 */
[----:B------:R-:W-:Y:S02]  /*47d0*/  FFMA.FTZ R191, R0, c[0x0][0x29c], -R191 ;  /* 0x0000a70000bf7a23 */ /* 0x000fe400000108bf */
[----:B------:R-:W-:Y:S04]  /*47e0*/  FFMA.FTZ R0, -R225, R225, 1 ;  /* 0x3f800000e1007423 */ /* 0x000fe800000101e1 */
[----:B------:R-:W-:Y:S01]  /*47f0*/  FMUL.FTZ R33, R2, R0 ;  /* 0x0000000002217220 */ /* 0x000fe20000410000 */
[----:B------:R-:W1:Y:S01]  /*4800*/  MUFU.EX2 R16, R195 ;  /* 0x000000c300107308 */ /* 0x000e620000000800 */
[----:B------:R-:W2:Y:S01]  /*4810*/  LDS R0, [R192+0x202a0] ;  /* 0x0202a000c0007984 */ /* 0x000ea20000000800 */
[----:B------:R-:W-:Y:S08]  /*4820*/  FFMA.FTZ R2, -R237, R237, 1 ;  /* 0x3f800000ed027423 */ /* 0x000ff000000101ed */
[----:B------:R3:W-:Y:S10]  /*4830*/  MUFU.EX2 R189, R172 ;  /* 0x000000ac00bd7308 */ /* 0x0007f40000000800 */
[----:B------:R-:W4:Y:S10]  /*4840*/  MUFU.EX2 R5, R194 ;  /* 0x000000c200057308 */ /* 0x000f340000000800 */
[----:B------:R-:W-:Y:S01]  /*4850*/  MUFU.EX2 R182, R175 ;  /* 0x000000af00b67308 */ /* 0x000fe20000000800 */
[----:B---3--:R-:W-:Y:S02]  /*4860*/  F2FP.BF16.PACK_AB R172, R33, R181 ;  /* 0x000000b521ac723e */ /* 0x008fe400000010ff */
[----:B-1----:R-:W-:Y:S07]  /*4870*/  F2FP.BF16.PACK_AB R33, R16, R17 ;  /* 0x000000111021723e */ /* 0x002fee00000010ff */
[----:B------:R-:W-:Y:S01]  /*4880*/  MUFU.EX2 R176, R176 ;  /* 0x000000b000b07308 */ /* 0x000fe20000000800 */
[--C-:B--2---:R-:W-:Y:S02]  /*4890*/  FADD.FTZ R6, R6, -R0.reuse ;  /* 0x8000000006067221 */ /* 0x104fe40000010000 */
[--C-:B------:R-:W-:Y:S01]  /*48a0*/  FADD.FTZ R7, R7, -R0.reuse ;  /* 0x8000000007077221 */ /* 0x100fe20000010000 */
[----:B----4-:R-:W-:Y:S01]  /*48b0*/  F2FP.BF16.PACK_AB R21, R4, R5 ;  /* 0x000000050415723e */ /* 0x010fe200000010ff */
[----:B------:R-:W-:Y:S01]  /*48c0*/  FMUL.FTZ R6, R170, R6 ;  /* 0x00000006aa067220 */ /* 0x000fe20000410000 */
[C---:B------:R-:W-:Y:S01]  /*48d0*/  F2FP.BF16.PACK_AB R170, R198.reuse, R170 ;  /* 0x000000aac6aa723e */ /* 0x040fe200000010ff */
[----:B------:R-:W-:Y:S02]  /*48e0*/  FMUL.FTZ R7, R198, R7 ;  /* 0x00000007c6077220 */ /* 0x000fe40000410000 */
[----:B------:R-:W-:Y:S01]  /*48f0*/  FMUL.FTZ R177, R6, R2 ;  /* 0x0000000206b17220 */ /* 0x000fe20000410000 */
[----:B------:R-:W-:Y:S01]  /*4900*/  MUFU.EX2 R183, R183 ;  /* 0x000000b700b77308 */ /* 0x000fe20000000800 */
[----:B------:R-:W-:Y:S02]  /*4910*/  FFMA.FTZ R2, -R238, R238, 1 ;  /* 0x3f800000ee027423 */ /* 0x000fe400000101ee */
[----:B------:R-:W-:Y:S02]  /*4920*/  FFMA.FTZ R6, -R232, R232, 1 ;  /* 0x3f800000e8067423 */ /* 0x000fe400000101e8 */
[----:B------:R-:W-:Y:S02]  /*4930*/  FMUL.FTZ R7, R7, R2 ;  /* 0x0000000207077220 */ /* 0x000fe40000410000 */
[--C-:B------:R-:W-:Y:S02]  /*4940*/  FADD.FTZ R2, R18, -R0.reuse ;  /* 0x8000000012027221 */ /* 0x100fe40000010000 */
[--C-:B------:R-:W-:Y:S01]  /*4950*/  FADD.FTZ R19, R19, -R0.reuse ;  /* 0x8000000013137221 */ /* 0x100fe20000010000 */
[----:B------:R-:W-:Y:S01]  /*4960*/  F2FP.BF16.PACK_AB R165, R7, R177 ;  /* 0x000000b107a5723e */ /* 0x000fe200000010ff */
[----:B------:R-:W-:Y:S01]  /*4970*/  FMUL.FTZ R2, R17, R2 ;  /* 0x0000000211027220 */ /* 0x000fe20000410000 */
[----:B------:R-:W-:Y:S01]  /*4980*/  MUFU.EX2 R190, R190 ;  /* 0x000000be00be7308 */ /* 0x000fe20000000800 */
[----:B------:R-:W-:Y:S02]  /*4990*/  FMUL.FTZ R19, R16, R19 ;  /* 0x0000001310137220 */ /* 0x000fe40000410000 */
[----:B------:R-:W-:Y:S02]  /*49a0*/  FMUL.FTZ R174, R2, R6 ;  /* 0x0000000602ae7220 */ /* 0x000fe40000410000 */
[----:B------:R-:W1:Y:S01]  /*49b0*/  LDS R2, [R192+0x20300] ;  /* 0x02030000c0027984 */ /* 0x000e620000000800 */
[----:B------:R-:W-:Y:S02]  /*49c0*/  FFMA.FTZ R17, -R235, R235, 1 ;  /* 0x3f800000eb117423 */ /* 0x000fe400000101eb */
[--C-:B------:R-:W-:Y:S02]  /*49d0*/  FADD.FTZ R35, R35, -R0.reuse ;  /* 0x8000000023237221 */ /* 0x100fe40000010000 */
[----:B------:R-:W2:Y:S01]  /*49e0*/  MUFU.EX2 R6, R191 ;  /* 0x000000bf00067308 */ /* 0x000ea20000000800 */
[--C-:B------:R-:W-:Y:S02]  /*49f0*/  FADD.FTZ R23, R23, -R0.reuse ;  /* 0x8000000017177221 */ /* 0x100fe40000010000 */
[--C-:B------:R-:W-:Y:S02]  /*4a00*/  FADD.FTZ R34, R34, -R0.reuse ;  /* 0x8000000022227221 */ /* 0x100fe40000010000 */
[----:B------:R-:W-:Y:S01]  /*4a10*/  FMUL.FTZ R18, R19, R17 ;  /* 0x0000001113127220 */ /* 0x000fe20000410000 */
[----:B------:R-:W-:Y:S01]  /*4a20*/  F2FP.BF16.PACK_AB R17, R32, R3 ;  /* 0x000000032011723e */ /* 0x000fe200000010ff */
[----:B------:R-:W-:Y:S02]  /*4a30*/  FADD.FTZ R7, R22, -R0 ;  /* 0x8000000016077221 */ /* 0x000fe40000010000 */
[----:B------:R-:W-:Y:S01]  /*4a40*/  FMUL.FTZ R23, R4, R23 ;  /* 0x0000001704177220 */ /* 0x000fe20000410000 */
[----:B------:R-:W-:Y:S01]  /*4a50*/  F2FP.BF16.PACK_AB R18, R18, R174 ;  /* 0x000000ae1212723e */ /* 0x000fe200000010ff */
[----:B------:R-:W-:Y:S01]  /*4a60*/  FMUL.FTZ R34, R3, R34 ;  /* 0x0000002203227220 */ /* 0x000fe20000410000 */
[----:B------:R-:W-:Y:S01]  /*4a70*/  MUFU.EX2 R174, R188 ;  /* 0x000000bc00ae7308 */ /* 0x000fe20000000800 */
[----:B------:R-:W-:Y:S02]  /*4a80*/  FMUL.FTZ R32, R32, R35 ;  /* 0x0000002320207220 */ /* 0x000fe40000410000 */
[----:B------:R-:W-:Y:S02]  /*4a90*/  FFMA.FTZ R3, -R229, R229, 1 ;  /* 0x3f800000e5037423 */ /* 0x000fe400000101e5 */
[----:B------:R-:W-:Y:S02]  /*4aa0*/  FFMA.FTZ R0, -R228, R228, 1 ;  /* 0x3f800000e4007423 */ /* 0x000fe400000101e4 */
[----:B------:R-:W-:Y:S02]  /*4ab0*/  FMUL.FTZ R20, R23, R20 ;  /* 0x0000001417147220 */ /* 0x000fe40000410000 */
[----:B------:R-:W-:Y:S01]  /*4ac0*/  FMUL.FTZ R3, R34, R3 ;  /* 0x0000000322037220 */ /* 0x000fe20000410000 */
[----:B------:R-:W3:Y:S01]  /*4ad0*/  MUFU.EX2 R23, R202 ;  /* 0x000000ca00177308 */ /* 0x000ee20000000800 */
[----:B------:R-:W-:Y:S02]  /*4ae0*/  FMUL.FTZ R0, R32, R0 ;  /* 0x0000000020007220 */ /* 0x000fe40000410000 */
[----:B------:R-:W-:Y:S02]  /*4af0*/  FFMA.FTZ R4, -R246, R246, 1 ;  /* 0x3f800000f6047423 */ /* 0x000fe400000101f6 */
[----:B------:R-:W-:Y:S01]  /*4b00*/  FMUL.FTZ R7, R5, R7 ;  /* 0x0000000705077220 */ /* 0x000fe20000410000 */
[----:B------:R-:W-:Y:S01]  /*4b10*/  F2FP.BF16.PACK_AB R19, R0, R3 ;  /* 0x000000030013723e */ /* 0x000fe200000010ff */
[----:B------:R-:W-:Y:S01]  /*4b20*/  FFMA.FTZ R0, -R247, R247, 1 ;  /* 0x3f800000f7007423 */ /* 0x000fe200000101f7 */
[----:B--2---:R-:W-:Y:S01]  /*4b30*/  F2FP.BF16.PACK_AB R5, R6, R176 ;  /* 0x000000b00605723e */ /* 0x004fe200000010ff */
[----:B------:R-:W-:Y:S01]  /*4b40*/  FFMA.FTZ R3, -R245, R245, 1 ;  /* 0x3f800000f5037423 */ /* 0x000fe200000101f5 */
[----:B------:R-:W-:Y:S01]  /*4b50*/  MUFU.EX2 R34, R203 ;  /* 0x000000cb00227308 */ /* 0x000fe20000000800 */
[----:B------:R-:W-:Y:S02]  /*4b60*/  FFMA.FTZ R16, -R233, R233, 1 ;  /* 0x3f800000e9107423 */ /* 0x000fe400000101e9 */
[--C-:B-1----:R-:W-:Y:S02]  /*4b70*/  FADD.FTZ R8, R8, -R2.reuse ;  /* 0x8000000208087221 */ /* 0x102fe40000010000 */
[--C-:B------:R-:W-:Y:S02]  /*4b80*/  FADD.FTZ R9, R9, -R2.reuse ;  /* 0x8000000209097221 */ /* 0x100fe40000010000 */
[----:B------:R-:W-:Y:S02]  /*4b90*/  FMUL.FTZ R8, R178, R8 ;  /* 0x00000008b2087220 */ /* 0x000fe40000410000 */
[--C-:B------:R-:W-:Y:S01]  /*4ba0*/  FADD.FTZ R12, R12, -R2.reuse ;  /* 0x800000020c0c7221 */ /* 0x100fe20000010000 */
[----:B------:R-:W1:Y:S01]  /*4bb0*/  MUFU.EX2 R22, R205 ;  /* 0x000000cd00167308 */ /* 0x000e620000000800 */
[--C-:B------:R-:W-:Y:S02]  /*4bc0*/  FADD.FTZ R13, R13, -R2.reuse ;  /* 0x800000020d0d7221 */ /* 0x100fe40000010000 */
[----:B------:R-:W-:Y:S02]  /*4bd0*/  FMUL.FTZ R9, R189, R9 ;  /* 0x00000009bd097220 */ /* 0x000fe40000410000 */
[----:B------:R-:W-:Y:S02]  /*4be0*/  FMUL.FTZ R12, R180, R12 ;  /* 0x0000000cb40c7220 */ /* 0x000fe40000410000 */
[----:B------:R-:W-:Y:S02]  /*4bf0*/  FMUL.FTZ R13, R179, R13 ;  /* 0x0000000db30d7220 */ /* 0x000fe40000410000 */
[----:B------:R-:W-:Y:S02]  /*4c00*/  FMUL.FTZ R175, R8, R0 ;  /* 0x0000000008af7220 */ /* 0x000fe40000410000 */
[----:B------:R-:W-:Y:S02]  /*4c10*/  FFMA.FTZ R0, -R243, R243, 1 ;  /* 0x3f800000f3007423 */ /* 0x000fe400000101f3 */
[--C-:B------:R-:W-:Y:S02]  /*4c20*/  FADD.FTZ R24, R24, -R2.reuse ;  /* 0x8000000218187221 */ /* 0x100fe40000010000 */
[--C-:B------:R-:W-:Y:S02]  /*4c30*/  FADD.FTZ R29, R29, -R2.reuse ;  /* 0x800000021d1d7221 */ /* 0x100fe40000010000 */
[--C-:B------:R-:W-:Y:S02]  /*4c40*/  FADD.FTZ R25, R25, -R2.reuse ;  /* 0x8000000219197221 */ /* 0x100fe40000010000 */
[----:B------:R-:W-:Y:S02]  /*4c50*/  FADD.FTZ R28, R28, -R2 ;  /* 0x800000021c1c7221 */ /* 0x000fe40000010000 */
[----:B------:R-:W-:Y:S01]  /*4c60*/  FMUL.FTZ R177, R9, R4 ;  /* 0x0000000409b17220 */ /* 0x000fe20000410000 */
[----:B------:R-:W-:Y:S01]  /*4c70*/  F2FP.BF16.PACK_AB R4, R182, R185 ;  /* 0x000000b9b604723e */ /* 0x000fe200000010ff */
[----:B------:R-:W-:Y:S02]  /*4c80*/  FMUL.FTZ R35, R12, R3 ;  /* 0x000000030c237220 */ /* 0x000fe40000410000 */
[----:B------:R-:W-:Y:S02]  /*4c90*/  FMUL.FTZ R32, R13, R0 ;  /* 0x000000000d207220 */ /* 0x000fe40000410000 */
[----:B------:R-:W-:Y:S01]  /*4ca0*/  FMUL.FTZ R12, R185, R24 ;  /* 0x00000018b90c7220 */ /* 0x000fe20000410000 */
[----:B------:R-:W2:Y:S01]  /*4cb0*/  LDS R0, [R192+0x20320] ;  /* 0x02032000c0007984 */ /* 0x000ea20000000800 */
[----:B------:R-:W-:Y:S01]  /*4cc0*/  FMUL.FTZ R25, R182, R25 ;  /* 0x00000019b6197220 */ /* 0x000fe20000410000 */
[----:B------:R4:W5:Y:S01]  /*4cd0*/  MUFU.EX2 R13, R208 ;  /* 0x000000d0000d7308 */ /* 0x0009620000000800 */
[----:B------:R-:W-:Y:S01]  /*4ce0*/  FMUL.FTZ R28, R176, R28 ;  /* 0x0000001cb01c7220 */ /* 0x000fe20000410000 */
[----:B------:R-:W-:Y:S01]  /*4cf0*/  STS [R223], R171 ;  /* 0x000000abdf007388 */ /* 0x000fe20000000800 */
[----:B------:R-:W-:Y:S02]  /*4d00*/  FMUL.FTZ R6, R6, R29 ;  /* 0x0000001d06067220 */ /* 0x000fe40000410000 */
[----:B------:R-:W-:Y:S01]  /*4d10*/  FFMA.FTZ R9, -R241, R241, 1 ;  /* 0x3f800000f1097423 */ /* 0x000fe200000101f1 */
[----:B------:R-:W-:Y:S01]  /*4d20*/  STS [R223+0x400], R170 ;  /* 0x000400aadf007388 */ /* 0x000fe20000000800 */
[----:B------:R-:W-:Y:S02]  /*4d30*/  FFMA.FTZ R8, -R240, R240, 1 ;  /* 0x3f800000f0087423 */ /* 0x000fe400000101f0 */
[----:B------:R-:W-:Y:S01]  /*4d40*/  FFMA.FTZ R3, -R239, R239, 1 ;  /* 0x3f800000ef037423 */ /* 0x000fe200000101ef */
[----:B------:R-:W-:Y:S01]  /*4d50*/  STS [R224], R167 ;  /* 0x000000a7e0007388 */ /* 0x000fe20000000800 */
[----:B------:R-:W-:Y:S02]  /*4d60*/  FFMA.FTZ R2, -R236, R236, 1 ;  /* 0x3f800000ec027423 */ /* 0x000fe400000101ec */
[----:B------:R-:W-:Y:S01]  /*4d70*/  FMUL.FTZ R3, R28, R3 ;  /* 0x000000031c037220 */ /* 0x000fe20000410000 */
[----:B------:R-:W-:Y:S01]  /*4d80*/  STS [R224+0x400], R33 ;  /* 0x00040021e0007388 */ /* 0x000fe20000000800 */
[----:B------:R-:W-:Y:S02]  /*4d90*/  FMUL.FTZ R12, R12, R9 ;  /* 0x000000090c0c7220 */ /* 0x000fe40000410000 */
[----:B------:R-:W-:Y:S01]  /*4da0*/  FMUL.FTZ R9, R25, R8 ;  /* 0x0000000819097220 */ /* 0x000fe20000410000 */
[----:B------:R-:W-:Y:S01]  /*4db0*/  F2FP.BF16.PACK_AB R8, R32, R35 ;  /* 0x000000232008723e */ /* 0x000fe200000010ff */
[----:B------:R-:W-:Y:S01]  /*4dc0*/  FMUL.FTZ R2, R6, R2 ;  /* 0x0000000206027220 */ /* 0x000fe20000410000 */
[----:B------:R-:W-:Y:S01]  /*4dd0*/  F2FP.BF16.PACK_AB R6, R177, R175 ;  /* 0x000000afb106723e */ /* 0x000fe200000010ff */
[----:B------:R-:W-:Y:S01]  /*4de0*/  FMUL.FTZ R7, R7, R16 ;  /* 0x0000001007077220 */ /* 0x000fe20000410000 */
[----:B------:R-:W-:Y:S02]  /*4df0*/  F2FP.BF16.PACK_AB R16, R189, R178 ;  /* 0x000000b2bd10723e */ /* 0x000fe400000010ff */
[----:B------:R-:W-:Y:S02]  /*4e00*/  F2FP.BF16.PACK_AB R9, R9, R12 ;  /* 0x0000000c0909723e */ /* 0x000fe400000010ff */
[----:B------:R-:W-:Y:S01]  /*4e10*/  F2FP.BF16.PACK_AB R12, R2, R3 ;  /* 0x00000003020c723e */ /* 0x000fe200000010ff */
[----:B------:R-:W-:Y:S01]  /*4e20*/  STS [R223+0x1000], R16 ;  /* 0x00100010df007388 */ /* 0x000fe20000000800 */
[----:B------:R-:W-:Y:S02]  /*4e30*/  F2FP.BF16.PACK_AB R3, R187, R183 ;  /* 0x000000b7bb03723e */ /* 0x000fe400000010ff */
[----:B---3--:R-:W-:Y:S02]  /*4e40*/  F2FP.BF16.PACK_AB R2, R23, R174 ;  /* 0x000000ae1702723e */ /* 0x008fe400000010ff */
[----:B------:R-:W-:Y:S01]  /*4e50*/  F2FP.BF16.PACK_AB R20, R20, R7 ;  /* 0x000000071414723e */ /* 0x000fe200000010ff */
[----:B------:R3:W-:Y:S01]  /*4e60*/  STS [R223+0x1400], R3 ;  /* 0x00140003df007388 */ /* 0x0007e20000000800 */
[----:B------:R-:W-:Y:S02]  /*4e70*/  F2FP.BF16.PACK_AB R7, R179, R180 ;  /* 0x000000b4b307723e */ /* 0x000fe400000010ff */
[----:B----4-:R-:W-:Y:S01]  /*4e80*/  SEL R208, R222, 0xffffffe0, !P0 ;  /* 0xffffffe0ded07807 */ /* 0x010fe20004000000 */
[----:B------:R1:W-:Y:S01]  /*4e90*/  STS [R224+0x1400], R2 ;  /* 0x00140002e0007388 */ /* 0x0003e20000000800 */
[--C-:B--2---:R-:W-:Y:S02]  /*4ea0*/  FADD.FTZ R10, R10, -R0.reuse ;  /* 0x800000000a0a7221 */ /* 0x104fe40000010000 */
[--C-:B------:R-:W-:Y:S01]  /*4eb0*/  FADD.FTZ R11, R11, -R0.reuse ;  /* 0x800000000b0b7221 */ /* 0x100fe20000010000 */
[----:B------:R2:W-:Y:S01]  /*4ec0*/  STS [R224+0x1000], R7 ;  /* 0x00100007e0007388 */ /* 0x0005e20000000800 */
[--C-:B------:R-:W-:Y:S02]  /*4ed0*/  FADD.FTZ R14, R14, -R0.reuse ;  /* 0x800000000e0e7221 */ /* 0x100fe40000010000 */
[--C-:B------:R-:W-:Y:S01]  /*4ee0*/  FADD.FTZ R15, R15, -R0.reuse ;  /* 0x800000000f0f7221 */ /* 0x100fe20000010000 */
[----:B------:R-:W-:Y:S01]  /*4ef0*/  STS [R223+0x2000], R166 ;  /* 0x002000a6df007388 */ /* 0x000fe20000000800 */
[----:B------:R-:W-:Y:S02]  /*4f00*/  FMUL.FTZ R14, R174, R14 ;  /* 0x0000000eae0e7220 */ /* 0x000fe40000410000 */
[----:B------:R-:W-:Y:S01]  /*4f10*/  FMUL.FTZ R15, R23, R15 ;  /* 0x0000000f170f7220 */ /* 0x000fe20000410000 */
[----:B------:R-:W-:Y:S01]  /*4f20*/  STS [R223+0x2400], R21 ;  /* 0x00240015df007388 */ /* 0x000fe20000000800 */
[--C-:B------:R-:W-:Y:S02]  /*4f30*/  FADD.FTZ R26, R26, -R0.reuse ;  /* 0x800000001a1a7221 */ /* 0x100fe40000010000 */
[--C-:B------:R-:W-:Y:S01]  /*4f40*/  FADD.FTZ R27, R27, -R0.reuse ;  /* 0x800000001b1b7221 */ /* 0x100fe20000010000 */
[----:B------:R-:W-:Y:S01]  /*4f50*/  STS [R224+0x2000], R164 ;  /* 0x002000a4e0007388 */ /* 0x000fe20000000800 */
[--C-:B------:R-:W-:Y:S02]  /*4f60*/  FADD.FTZ R30, R30, -R0.reuse ;  /* 0x800000001e1e7221 */ /* 0x100fe40000010000 */
[----:B------:R-:W-:Y:S01]  /*4f70*/  FADD.FTZ R31, R31, -R0 ;  /* 0x800000001f1f7221 */ /* 0x000fe20000010000 */
[----:B------:R-:W-:Y:S01]  /*4f80*/  STS [R224+0x2400], R17 ;  /* 0x00240011e0007388 */ /* 0x000fe20000000800 */
[----:B---3--:R-:W-:Y:S02]  /*4f90*/  FFMA.FTZ R3, -R252, R252, 1 ;  /* 0x3f800000fc037423 */ /* 0x008fe400000101fc */
[----:B------:R-:W-:Y:S01]  /*4fa0*/  FFMA.FTZ R0, -R248, R248, 1 ;  /* 0x3f800000f8007423 */ /* 0x000fe200000101f8 */
[----:B------:R3:W-:Y:S01]  /*4fb0*/  STS [R223+0x3000], R4 ;  /* 0x00300004df007388 */ /* 0x0007e20000000800 */
[----:B-1----:R-:W-:Y:S01]  /*4fc0*/  F2FP.BF16.PACK_AB R2, R22, R34 ;  /* 0x000000221602723e */ /* 0x002fe200000010ff */
[----:B------:R-:W-:Y:S02]  /*4fd0*/  FMUL.FTZ R31, R190, R31 ;  /* 0x0000001fbe1f7220 */ /* 0x000fe40000410000 */
[----:B--2---:R-:W-:Y:S02]  /*4fe0*/  FMUL.FTZ R7, R183, R10 ;  /* 0x0000000ab7077220 */ /* 0x004fe40000410000 */
[----:B------:R1:W-:Y:S01]  /*4ff0*/  STS [R223+0x3400], R2 ;  /* 0x00340002df007388 */ /* 0x0003e20000000800 */
[----:B------:R-:W-:Y:S03]  /*5000*/  FMUL.FTZ R10, R187, R11 ;  /* 0x0000000bbb0a7220 */ /* 0x000fe60000410000 */
[----:B------:R2:W-:Y:S01]  /*5010*/  STS [R224+0x3000], R5 ;  /* 0x00300005e0007388 */ /* 0x0005e20000000800 */
[----:B------:R-:W-:Y:S02]  /*5020*/  FMUL.FTZ R10, R10, R3 ;  /* 0x000000030a0a7220 */ /* 0x000fe40000410000 */
[----:B------:R-:W-:Y:S04]  /*5030*/  FFMA.FTZ R3, -R250, R250, 1 ;  /* 0x3f800000fa037423 */ /* 0x000fe800000101fa */
[----:B------:R-:W-:Y:S02]  /*5040*/  FMUL.FTZ R3, R15, R3 ;  /* 0x000000030f037220 */ /* 0x000fe40000410000 */
[----:B---3--:R-:W-:Y:S04]  /*5050*/  FFMA.FTZ R4, -R251, R251, 1 ;  /* 0x3f800000fb047423 */ /* 0x008fe800000101fb */
[----:B------:R-:W-:Y:S02]  /*5060*/  FMUL.FTZ R4, R14, R4 ;  /* 0x000000040e047220 */ /* 0x000fe40000410000 */
[----:B-1----:R-:W-:Y:S03]  /*5070*/  FFMA.FTZ R2, -R227, R227, 1 ;  /* 0x3f800000e3027423 */ /* 0x002fe600000101e3 */
[----:B------:R-:W-:Y:S01]  /*5080*/  F2FP.BF16.PACK_AB R4, R3, R4 ;  /* 0x000000040304723e */ /* 0x000fe200000010ff */
[----:B------:R-:W-:Y:S01]  /*5090*/  FMUL.FTZ R7, R7, R2 ;  /* 0x0000000207077220 */ /* 0x000fe20000410000 */
[----:B-----5:R-:W-:Y:S01]  /*50a0*/  F2FP.BF16.PACK_AB R2, R190, R13 ;  /* 0x0000000dbe02723e */ /* 0x020fe200000010ff */
[----:B------:R-:W-:Y:S02]  /*50b0*/  FFMA.FTZ R3, -R249, R249, 1 ;  /* 0x3f800000f9037423 */ /* 0x000fe400000101f9 */
[----:B--2---:R-:W-:Y:S02]  /*50c0*/  FMUL.FTZ R5, R13, R30 ;  /* 0x0000001e0d057220 */ /* 0x004fe40000410000 */
[----:B------:R1:W-:Y:S04]  /*50d0*/  STS [R224+0x3400], R2 ;  /* 0x00340002e0007388 */ /* 0x0003e80000000800 */
[----:B------:R-:W-:Y:S01]  /*50e0*/  BAR.SYNC.DEFER_BLOCKING 0x0 ;  /* 0x0000000000007b1d */ /* 0x000fe20000010000 */
[----:B-1----:R-:W-:Y:S01]  /*50f0*/  F2FP.BF16.PACK_AB R2, R10, R7 ;  /* 0x000000070a02723e */ /* 0x002fe200000010ff */
[----:B------:R-:W-:Y:S06]  /*5100*/  FMUL.FTZ R10, R34, R26 ;  /* 0x0000001a220a7220 */ /* 0x000fec0000410000 */
[----:B------:R-:W-:Y:S01]  /*5110*/  STS [R223+0x4000], R168 ;  /* 0x004000a8df007388 */ /* 0x000fe20000000800 */
[----:B------:R-:W-:Y:S02]  /*5120*/  FMUL.FTZ R7, R22, R27 ;  /* 0x0000001b16077220 */ /* 0x000fe40000410000 */
[----:B------:R-:W-:Y:S01]  /*5130*/  FMUL.FTZ R10, R10, R3 ;  /* 0x000000030a0a7220 */ /* 0x000fe20000410000 */
[----:B------:R-:W-:Y:S01]  /*5140*/  STS [R223+0x4400], R165 ;  /* 0x004400a5df007388 */ /* 0x000fe20000000800 */
[----:B------:R-:W-:Y:S02]  /*5150*/  FMUL.FTZ R7, R7, R0 ;  /* 0x0000000007077220 */ /* 0x000fe40000410000 */
[----:B------:R-:W-:Y:S01]  /*5160*/  FFMA.FTZ R3, -R244, R244, 1 ;  /* 0x3f800000f4037423 */ /* 0x000fe200000101f4 */
[----:B------:R-:W-:Y:S01]  /*5170*/  STS [R224+0x4000], R169 ;  /* 0x004000a9e0007388 */ /* 0x000fe20000000800 */
[----:B------:R-:W-:Y:S02]  /*5180*/  FFMA.FTZ R0, -R242, R242, 1 ;  /* 0x3f800000f2007423 */ /* 0x000fe400000101f2 */
[----:B------:R-:W-:Y:S01]  /*5190*/  FMUL.FTZ R5, R5, R3 ;  /* 0x0000000305057220 */ /* 0x000fe20000410000 */
[----:B------:R-:W-:Y:S01]  /*51a0*/  STS [R224+0x4400], R18 ;  /* 0x00440012e0007388 */ /* 0x000fe20000000800 */
[----:B------:R-:W-:Y:S01]  /*51b0*/  FMUL.FTZ R0, R31, R0 ;  /* 0x000000001f007220 */ /* 0x000fe20000410000 */
[----:B------:R-:W-:Y:S02]  /*51c0*/  F2FP.BF16.PACK_AB R3, R7, R10 ;  /* 0x0000000a0703723e */ /* 0x000fe400000010ff */
[----:B------:R1:W-:Y:S02]  /*51d0*/  STS [R223+0x5400], R2 ;  /* 0x00540002df007388 */ /* 0x0003e40000000800 */
[----:B------:R-:W-:Y:S02]  /*51e0*/  F2FP.BF16.PACK_AB R0, R0, R5 ;  /* 0x000000050000723e */ /* 0x000fe400000010ff */
[----:B------:R-:W-:Y:S04]  /*51f0*/  STS [R223+0x5000], R6 ;  /* 0x00500006df007388 */ /* 0x000fe80000000800 */
[----:B------:R-:W-:Y:S04]  /*5200*/  STS [R224+0x5000], R8 ;  /* 0x00500008e0007388 */ /* 0x000fe80000000800 */
[----:B------:R-:W-:Y:S04]  /*5210*/  STS [R224+0x5400], R4 ;  /* 0x00540004e0007388 */ /* 0x000fe80000000800 */
[----:B------:R-:W-:Y:S04]  /*5220*/  STS [R223+0x6000], R173 ;  /* 0x006000addf007388 */ /* 0x000fe80000000800 */
[----:B------:R-:W-:Y:S04]  /*5230*/  STS [R223+0x6400], R20 ;  /* 0x00640014df007388 */ /* 0x000fe80000000800 */
[----:B------:R-:W-:Y:S01]  /*5240*/  STS [R224+0x6000], R172 ;  /* 0x006000ace0007388 */ /* 0x000fe20000000800 */
[----:B-1----:R-:W-:Y:S03]  /*5250*/  IADD3 R2, R217, UR4, RZ ;  /* 0x00000004d9027c10 */ /* 0x002fe6000fffe0ff */
[----:B------:R-:W-:Y:S01]  /*5260*/  STS [R224+0x6400], R19 ;  /* 0x00640013e0007388 */ /* 0x000fe20000000800 */
[----:B------:R-:W-:Y:S03]  /*5270*/  SHF.L.U32 R2, R2, 0x1, RZ ;  /* 0x0000000102027819 */ /* 0x000fe600000006ff */
[----:B------:R-:W-:Y:S04]  /*5280*/  STS [R223+0x7000], R9 ;  /* 0x00700009df007388 */ /* 0x000fe80000000800 */
[----:B------:R1:W-:Y:S04]  /*5290*/  STS [R223+0x7400], R3 ;  /* 0x00740003df007388 */ /* 0x0003e80000000800 */
[----:B------:R-:W-:Y:S04]  /*52a0*/  STS [R224+0x7000], R12 ;  /* 0x0070000ce0007388 */ /* 0x000fe80000000800 */
[----:B------:R2:W-:Y:S04]  /*52b0*/  STS [R224+0x7400], R0 ;  /* 0x00740000e0007388 */ /* 0x0005e80000000800 */
[----:B------:R-:W-:Y:S08]  /*52c0*/  LDSM.16.MT88.4 R4, [R207+0x20480] ;  /* 0x02048000cf04783b */ /* 0x000ff00000004200 */
[----:B------:R-:W3:Y:S01]  /*52d0*/  LDSM.16.MT88.4 R8, [R2+0x18080] ;  /* 0x018080000208783b */ /* 0x000ee20000004200 */
[----:B-1----:R-:W-:Y:S07]  /*52e0*/  SHF.L.U32 R3, R214, 0x1, RZ ;  /* 0x00000001d6037819 */ /* 0x002fee00000006ff */
[----:B------:R-:W1:Y:S01]  /*52f0*/  LDSM.16.MT88.4 R12, [R206+0x20480] ;  /* 0x02048000ce0c783b */ /* 0x000e620000004200 */
[----:B------:R-:W-:Y:S02]  /*5300*/  IADD3 R205, R3, R208, RZ ;  /* 0x000000d003cd7210 */ /* 0x000fe40007ffe0ff */
[----:B--2---:R-:W-:Y:S05]  /*5310*/  SHF.L.U32 R0, R217, 0x1, RZ ;  /* 0x00000001d9007819 */ /* 0x004fea00000006ff */
[----:B------:R-:W2:Y:S08]  /*5320*/  LDSM.16.MT88.4 R16, [R207+0x22480] ;  /* 0x02248000cf10783b */ /* 0x000eb00000004200 */
[----:B------:R-:W4:Y:S08]  /*5330*/  LDSM.16.MT88.4 R20, [R206+0x22480] ;  /* 0x02248000ce14783b */ /* 0x000f300000004200 */
[----:B------:R-:W5:Y:S01]  /*5340*/  LDSM.16.MT88.4 R24, [R2+0x1a080] ;  /* 0x01a080000218783b */ /* 0x000f620000004200 */
[-C--:B---3--:R-:W-:Y:S07]  /*5350*/  HMMA.16816.F32.BF16 R36, R4, R8.reuse, R36 ;  /* 0x000000080424723c */ /* 0x088fee0000041824 */
[----:B------:R-:W-:Y:S01]  /*5360*/  LDSM.16.MT88.4 R28, [R207+0x20c80] ;  /* 0x020c8000cf1c783b */ /* 0x000fe20000004200 */
[-C--:B-1----:R-:W-:Y:S07]  /*5370*/  HMMA.16816.F32.BF16 R40, R12, R8.reuse, R40 ;  /* 0x000000080c28723c */ /* 0x082fee0000041828 */
[----:B------:R-:W1:Y:S01]  /*5380*/  LDSM.16.MT88.4 R32, [R2+0x18880] ;  /* 0x018880000220783b */ /* 0x000e620000004200 */
[-C--:B--2---:R-:W-:Y:S07]  /*5390*/  HMMA.16816.F32.BF16 R44, R16, R8.reuse, R44 ;  /* 0x00000008102c723c */ /* 0x084fee000004182c */
        /* <DEDUP_REMOVED lines=11> */
[-C--:B-----5:R-:W-:Y:S07]  /*5450*/  HMMA.16816.F32.BF16 R68, R4, R24.reuse, R68 ;  /* 0x000000180444723c */ /* 0x0a0fee0000041844 */
        /* <DEDUP_REMOVED lines=13> */
[----:B------:R-:W5:Y:S07]  /*5530*/  LDSM.16.MT88.4 R4, [R207+0x21480] ;  /* 0x02148000cf04783b */ /* 0x000f6e0000004200 */
        /* <DEDUP_REMOVED lines=18> */
[-C--:B-----5:R-:W-:Y:S08]  /*5660*/  HMMA.16816.F32.BF16 R36, R4, R8.reuse, R36 ;  /* 0x000000080424723c */ /* 0x0a0ff00000041824 */
        /* <DEDUP_REMOVED lines=42> */
[----:B-12-4-:R-:W2:Y:S01]  /*5910*/  LDL.64 R228, [R1+0x8] ;  /* 0x0000080001e47983 */ /* 0x016ea20000100a00 */
[----:B------:R-:W-:Y:S01]  /*5920*/  ULDC.64 UR6, c[0x0][0x208] ;  /* 0x0000820000067ab9 */ /* 0x000fe20000000a00 */
[C---:B------:R-:W-:Y:S01]  /*5930*/  LOP3.LUT P6, RZ, R230.reuse, 0x4, RZ, 0xc0, !PT ;  /* 0x00000004e6ff7812 */ /* 0x040fe200078cc0ff */
[----:B------:R-:W-:Y:S01]  /*5940*/  UIMAD.WIDE.U32 UR18, UR15, UR6, URZ ;  /* 0x000000060f1272a5 */ /* 0x000fe2000f8e003f */
[----:B------:R-:W3:Y:S01]  /*5950*/  LDL R204, [R1+0x30] ;  /* 0x0000300001cc7983 */ /* 0x000ee20000100800 */
[----:B------:R-:W-:Y:S01]  /*5960*/  LOP3.LUT P5, RZ, R230, 0x10, RZ, 0xc0, !PT ;  /* 0x00000010e6ff7812 */ /* 0x000fe200078ac0ff */
[----:B------:R-:W-:Y:S01]  /*5970*/  IMAD.MOV.U32 R11, RZ, RZ, c[0x0][0x208] ;  /* 0x00008200ff0b7624 */ /* 0x000fe200078e00ff */
[----:B------:R-:W-:Y:S01]  /*5980*/  USHF.R.S32.HI UR4, URZ, 0x1f, UR15 ;  /* 0x0000001f3f047899 */ /* 0x000fe2000801140f */
[----:B------:R-:W4:Y:S01]  /*5990*/  LDL.64 R226, [R1+0x10] ;  /* 0x0000100001e27983 */ /* 0x000f220000100a00 */
[----:B------:R-:W-:Y:S02]  /*59a0*/  IMAD.U32 R6, RZ, RZ, UR18 ;  /* 0x00000012ff067e24 */ /* 0x000fe4000f8e00ff */
[----:B------:R-:W-:Y:S01]  /*59b0*/  UIMAD UR4, UR4, UR6, URZ ;  /* 0x00000006040472a4 */ /* 0x000fe2000f8e023f */
[----:B------:R-:W1:Y:S01]  /*59c0*/  S2R R237, SR_TID.X ;  /* 0x0000000000ed7919 */ /* 0x000e620000002100 */
[C---:B------:R-:W-:Y:S02]  /*59d0*/  IMAD.SHL.U32 R10, R11.reuse, 0x40, RZ ;  /* 0x000000400b0a7824 */ /* 0x040fe400078e00ff */
[----:B------:R-:W-:Y:S01]  /*59e0*/  UIMAD UR4, UR15, UR7, UR4 ;  /* 0x000000070f0472a4 */ /* 0x000fe2000f8e0204 */
[----:B------:R-:W-:Y:S01]  /*59f0*/  IMAD.U32 R7, RZ, RZ, UR19 ;  /* 0x00000013ff077e24 */ /* 0x000fe2000f8e00ff */
[----:B------:R-:W-:Y:S01]  /*5a00*/  USHF.L.U32 UR15, UR15, 0x6, URZ ;  /* 0x000000060f0f7899 */ /* 0x000fe2000800063f */
[----:B------:R-:W-:Y:S01]  /*5a10*/  IMAD.MOV.U32 R7, RZ, RZ, 0x6 ;  /* 0x00000006ff077424 */ /* 0x000fe200078e00ff */
[----:B------:R-:W-:Y:S04]  /*5a20*/  UIADD3 UR4, UR19, UR4, URZ ;  /* 0x0000000413047290 */ /* 0x000fe8000fffe03f */
[----:B------:R-:W-:Y:S01]  /*5a30*/  SHF.L.U64.HI R11, R11, R7, c[0x0][0x20c] ;  /* 0x000083000b0b7619 */ /* 0x000fe20000010207 */
[----:B------:R-:W-:Y:S02]  /*5a40*/  IMAD.U32 R12, RZ, RZ, UR15 ;  /* 0x0000000fff0c7e24 */ /* 0x000fe4000f8e00ff */
[----:B------:R-:W-:Y:S01]  /*5a50*/  IMAD.U32 R5, RZ, RZ, UR4 ;  /* 0x00000004ff057e24 */ /* 0x000fe2000f8e00ff */
[----:B-1----:R-:W-:Y:S04]  /*5a60*/  SHF.R.S32.HI R225, RZ, 0x1f, R237 ;  /* 0x0000001fffe17819 */ /* 0x002fe800000114ed */
[----:B------:R-:W-:Y:S04]  /*5a70*/  LEA.HI R225, R225, R237, RZ, 0x3 ;  /* 0x000000ede1e17211 */ /* 0x000fe800078f18ff */
[----:B------:R-:W-:Y:S04]  /*5a80*/  SHF.R.S32.HI R225, RZ, 0x3, R225 ;  /* 0x00000003ffe17819 */ /* 0x000fe800000114e1 */
[----:B------:R-:W-:Y:S02]  /*5a90*/  IADD3 R7, -R225, UR14, -R12 ;  /* 0x0000000ee1077c10 */ /* 0x000fe4000fffe90c */
[----:B------:R-:W1:Y:S01]  /*5aa0*/  S2R R225, SR_TID.X ;  /* 0x0000000000e17919 */ /* 0x000e620000002100 */
[C---:B--2---:R-:W-:Y:S04]  /*5ab0*/  LEA R4, P1, R6.reuse, R228, 0x7 ;  /* 0x000000e406047211 */ /* 0x044fe800078238ff */
[----:B------:R-:W-:Y:S01]  /*5ac0*/  LEA.HI.X R5, R6, R229, R5, 0x7, P1 ;  /* 0x000000e506057211 */ /* 0x000fe200008f3c05 */
[----:B------:R-:W-:Y:S01]  /*5ad0*/  IMAD.U32 R6, RZ, RZ, UR12 ;  /* 0x0000000cff067e24 */ /* 0x000fe2000f8e00ff */
[----:B------:R-:W-:Y:S03]  /*5ae0*/  IADD3 R8, P2, P1, R10, 0x80, R4 ;  /* 0x000000800a087810 */ /* 0x000fe6000795e004 */
[----:B---3--:R-:W-:Y:S01]  /*5af0*/  IMAD R6, R6, 0x4000, R204 ;  /* 0x0000400006067824 */ /* 0x008fe200078e02cc */
[C-C-:B------:R-:W-:Y:S02]  /*5b00*/  IADD3.X R9, R11.reuse, RZ, R5.reuse, P2, P1 ;  /* 0x000000ff0b097210 */ /* 0x140fe400017e2405 */
[----:B------:R-:W-:Y:S05]  /*5b10*/  IADD3 R10, P1, R10, R4, RZ ;  /* 0x000000040a0a7210 */ /* 0x000fea0007f3e0ff */
        /* <DEDUP_REMOVED lines=10> */
[----:B------:R-:W-:Y:S02]  /*5bc0*/  ISETP.LT.OR P1, PT, R7, 0x21, P6 ;  /* 0x000000210700780c */ /* 0x000fe40003721670 */
[C---:B-1----:R-:W-:Y:S01]  /*5bd0*/  ISETP.GT.AND P6, PT, R225.reuse, 0xf, PT ;  /* 0x0000000fe100780c */ /* 0x042fe20003fc4270 */
[----:B------:R-:W-:Y:S10]  /*5be0*/  IMAD.SHL.U32 R225, R225, 0x4, RZ ;  /* 0x00000004e1e17824 */ /* 0x000ff400078e00ff */
[----:B------:R1:W-:Y:S01]  /*5bf0*/  LDGSTS.E.BYPASS.LTC128B.128 [R6+0x1000], [R10.64], !P1 ;  /* 0x010000000a067fae */ /* 0x0003e2000c901d50 */
[----:B------:R-:W-:Y:S01]  /*5c00*/  ISETP.LT.OR P1, PT, R7, 0x21, P5 ;  /* 0x000000210700780c */ /* 0x000fe20002f21670 */
[----:B--2---:R-:W-:Y:S11]  /*5c10*/  IMAD.U32 R4, RZ, RZ, UR12 ;  /* 0x0000000cff047e24 */ /* 0x004ff6000f8e00ff */
[----:B------:R-:W-:Y:S01]  /*5c20*/  @!UPT UIADD3 URZ, URZ, URZ, URZ ;  /* 0x0000003f3f3ff290 */ /* 0x000fe2000fffe03f */
[----:B------:R1:W-:Y:S01]  /*5c30*/  LDGSTS.E.BYPASS.LTC128B.128 [R6+0x3000], [R8.64], !P1 ;  /* 0x0300000008067fae */ /* 0x0003e2000c901d50 */
[----:B------:R-:W-:Y:S04]  /*5c40*/  @!P6 IMAD R4, R4, 0x40, R225 ;  /* 0x000000400404e824 */ /* 0x000fe800078e02e1 */
[----:B------:R-:W-:Y:S02]  /*5c50*/  @!P6 IMAD.SHL.U32 R7, R4, 0x4, RZ ;  /* 0x000000040407e824 */ /* 0x000fe400078e00ff */
[----:B----4-:R-:W-:Y:S05]  /*5c60*/  @!P6 IMAD.WIDE R4, R12, 0x4, R226 ;  /* 0x000000040c04e825 */ /* 0x010fea00078e02e2 */
[----:B------:R1:W-:Y:S02]  /*5c70*/  @!P6 LDGSTS.E.BYPASS.LTC128B.128 [R7+0x20280], [R4.64] ;  /* 0x202800000407efae */ /* 0x0003e4000b901d50 */
.L_x_1135:
[-C--:B-12-4-:R-:W-:Y:S01]  /*5c80*/  HMMA.16816.F32.BF16 R4, R164, R16.reuse, RZ ;  /* 0x00000010a404723c */ /* 0x096fe200000418ff */
[----:B------:R-:W-:Y:S01]  /*5c90*/  LDSM.16.MT88.4 R184, [R0+0x1080] ;  /* 0x0010800000b8783b */ /* 0x000fe20000004200 */
[----:B------:R-:W-:Y:S02]  /*5ca0*/  USHF.L.U32 UR4, UR8, 0xd, URZ ;  /* 0x0000000d08047899 */ /* 0x000fe4000800063f */
[----:B------:R-:W-:Y:S01]  /*5cb0*/  IMAD.IADD R204, R3, 0x1, R216 ;  /* 0x0000000103cc7824 */ /* 0x000fe200078e02d8 */
[----:B------:R-:W-:Y:S01]  /*5cc0*/  UIADD3 UR8, UR8, 0x1, URZ ;  /* 0x0000000108087890 */ /* 0x000fe2000fffe03f */
[----:B------:R-:W-:Y:S01]  /*5cd0*/  LDSM.16.MT88.4 R192, [R0+0x5080] ;  /* 0x0050800000c0783b */ /* 0x000fe20000004200 */
[----:B------:R-:W-:Y:S01]  /*5ce0*/  UIADD3 UR7, UR5, 0x1, URZ ;  /* 0x0000000105077890 */ /* 0x000fe2000fffe03f */
[C---:B------:R-:W-:Y:S01]  /*5cf0*/  HMMA.16816.F32.BF16 R8, R28.reuse, R16, RZ ;  /* 0x000000101c08723c */ /* 0x040fe200000418ff */
[----:B------:R-:W-:Y:S02]  /*5d00*/  UISETP.GE.AND UP0, UPT, UR8, UR9, UPT ;  /* 0x000000090800728c */ /* 0x000fe4000bf06270 */
[----:B------:R-:W1:Y:S01]  /*5d10*/  LDSM.16.M88.4 R180, [R204+0x24480] ;  /* 0x02448000ccb4783b */ /* 0x000e620000000200 */
[----:B------:R-:W-:Y:S02]  /*5d20*/  UISETP.GE.AND UP3, UPT, UR5, 0x1, UPT ;  /* 0x000000010500788c */ /* 0x000fe4000bf66270 */
[----:B------:R-:W-:Y:S02]  /*5d30*/  UIADD3 UR6, UR13, 0x1, URZ ;  /* 0x000000010d067890 */ /* 0x000fe4000fffe03f */
[-C--:B------:R-:W-:Y:S01]  /*5d40*/  HMMA.16816.F32.BF16 R12, R28, R18.reuse, RZ ;  /* 0x000000121c0c723c */ /* 0x080fe200000418ff */
[----:B------:R-:W2:Y:S01]  /*5d50*/  LDSM.16.M88.4 R188, [R204+0x25480] ;  /* 0x02548000ccbc783b */ /* 0x000ea20000000200 */
[----:B------:R-:W-:Y:S02]  /*5d60*/  UISETP.GE.AND UP2, UPT, UR13, 0x1, UPT ;  /* 0x000000010d00788c */ /* 0x000fe4000bf46270 */
[----:B------:R-:W-:Y:S02]  /*5d70*/  UISETP.GE.AND UP1, UPT, UR12, 0x1, UPT ;  /* 0x000000010c00788c */ /* 0x000fe4000bf26270 */
[----:B------:R-:W3:Y:S01]  /*5d80*/  LDL.64 R226, [R1+0x20] ;  /* 0x0000200001e27983 */ /* 0x000ee20000100a00 */
[----:B------:R-:W-:Y:S01]  /*5d90*/  USEL UR5, UR7, URZ, !UP3 ;  /* 0x0000003f07057287 */ /* 0x000fe2000d800000 */
[C---:B------:R-:W-:Y:S01]  /*5da0*/  HMMA.16816.F32.BF16 R16, R164.reuse, R18, RZ ;  /* 0x00000012a410723c */ /* 0x040fe200000418ff */
[----:B------:R-:W-:Y:S02]  /*5db0*/  USEL UR13, UR6, URZ, !UP2 ;  /* 0x0000003f060d7287 */ /* 0x000fe4000d000000 */
[----:B------:R-:W4:Y:S05]  /*5dc0*/  LDL R209, [R1+0x2c] ;  /* 0x00002c0001d17983 */ /* 0x000f2a0000100800 */
[-C--:B------:R-:W-:Y:S01]  /*5dd0*/  HMMA.16816.F32.BF16 R20, R164, R168.reuse, RZ ;  /* 0x000000a8a414723c */ /* 0x080fe200000418ff */
[----:B------:R-:W0:Y:S07]  /*5de0*/  LDGDEPBAR ;  /* 0x00000000000079af */ /* 0x000e2e0000000000 */
[C---:B------:R-:W-:Y:S08]  /*5df0*/  HMMA.16816.F32.BF16 R24, R28.reuse, R168, RZ ;  /* 0x000000a81c18723c */ /* 0x040ff000000418ff */
[-C--:B------:R-:W-:Y:S08]  /*5e00*/  HMMA.16816.F32.BF16 R28, R28, R170.reuse, RZ ;  /* 0x000000aa1c1c723c */ /* 0x080ff000000418ff */
[----:B------:R-:W-:Y:S01]  /*5e10*/  HMMA.16816.F32.BF16 R32, R164, R170, RZ ;  /* 0x000000aaa420723c */ /* 0x000fe200000418ff */
[----:B------:R-:W-:Y:S07]  /*5e20*/  LDSM.16.MT88.4 R168, [R0+0x1880] ;  /* 0x0018800000a8783b */ /* 0x000fee0000004200 */
[-C--:B------:R-:W-:Y:S08]  /*5e30*/  HMMA.16816.F32.BF16 R4, R172, R176.reuse, R4 ;  /* 0x000000b0ac04723c */ /* 0x080ff00000041804 */
[C---:B------:R-:W-:Y:S07]  /*5e40*/  HMMA.16816.F32.BF16 R8, R196.reuse, R176, R8 ;  /* 0x000000b0c408723c */ /* 0x040fee0000041808 */
[----:B------:R-:W-:Y:S01]  /*5e50*/  IMAD.IADD R176, R208, 0x1, R204 ;  /* 0x00000001d0b07824 */ /* 0x000fe200078e02cc */
[-C--:B------:R-:W-:Y:S04]  /*5e60*/  HMMA.16816.F32.BF16 R12, R196, R178.reuse, R12 ;  /* 0x000000b2c40c723c */ /* 0x080fe8000004180c */
[----:B------:R-:W5:Y:S04]  /*5e70*/  LDSM.16.M88.4 R164, [R176+0x24480] ;  /* 0x02448000b0a4783b */ /* 0x000f680000000200 */
[C---:B------:R-:W-:Y:S01]  /*5e80*/  HMMA.16816.F32.BF16 R16, R172.reuse, R178, R16 ;  /* 0x000000b2ac10723c */ /* 0x040fe20000041810 */
[----:B------:R-:W2:Y:S07]  /*5e90*/  LDSM.16.M88.4 R176, [R176+0x25480] ;  /* 0x02548000b0b0783b */ /* 0x000eae0000000200 */
[-C--:B------:R-:W-:Y:S08]  /*5ea0*/  HMMA.16816.F32.BF16 R20, R172, R200.reuse, R20 ;  /* 0x000000c8ac14723c */ /* 0x080ff00000041814 */
[C---:B------:R-:W-:Y:S08]  /*5eb0*/  HMMA.16816.F32.BF16 R24, R196.reuse, R200, R24 ;  /* 0x000000c8c418723c */ /* 0x040ff00000041818 */
[-C--:B------:R-:W-:Y:S01]  /*5ec0*/  HMMA.16816.F32.BF16 R28, R196, R202.reuse, R28 ;  /* 0x000000cac41c723c */ /* 0x080fe2000004181c */
[----:B------:R-:W5:Y:S07]  /*5ed0*/  LDSM.16.MT88.4 R196, [R0+0x5880] ;  /* 0x0058800000c4783b */ /* 0x000f6e0000004200 */
[----:B------:R-:W-:Y:S01]  /*5ee0*/  HMMA.16816.F32.BF16 R32, R172, R202, R32 ;  /* 0x000000caac20723c */ /* 0x000fe20000041820 */
[----:B------:R-:W-:Y:S05]  /*5ef0*/  LDSM.16.M88.4 R172, [R3+0x26480] ;  /* 0x0264800003ac783b */ /* 0x000fea0000000200 */
[----:B------:R-:W-:Y:S02]  /*5f00*/  LDSM.16.M88.4 R200, [R204+0x27480] ;  /* 0x02748000ccc8783b */ /* 0x000fe40000000200 */
[-C--:B-1----:R-:W-:Y:S08]  /*5f10*/  HMMA.16816.F32.BF16 R4, R180, R184.reuse, R4 ;  /* 0x000000b8b404723c */ /* 0x082ff00000041804 */
[C---:B--2---:R-:W-:Y:S08]  /*5f20*/  HMMA.16816.F32.BF16 R8, R188.reuse, R184, R8 ;  /* 0x000000b8bc08723c */ /* 0x044ff00000041808 */
[-C--:B------:R-:W-:Y:S08]  /*5f30*/  HMMA.16816.F32.BF16 R12, R188, R186.reuse, R12 ;  /* 0x000000babc0c723c */ /* 0x080ff0000004180c */
[C---:B------:R-:W-:Y:S01]  /*5f40*/  HMMA.16816.F32.BF16 R16, R180.reuse, R186, R16 ;  /* 0x000000bab410723c */ /* 0x040fe20000041810 */
[----:B------:R-:W1:Y:S07]  /*5f50*/  LDSM.16.MT88.4 R184, [R0+0x2080] ;  /* 0x0020800000b8783b */ /* 0x000e6e0000004200 */
[-C--:B------:R-:W-:Y:S08]  /*5f60*/  HMMA.16816.F32.BF16 R20, R180, R192.reuse, R20 ;  /* 0x000000c0b414723c */ /* 0x080ff00000041814 */
[C---:B------:R-:W-:Y:S08]  /*5f70*/  HMMA.16816.F32.BF16 R24, R188.reuse, R192, R24 ;  /* 0x000000c0bc18723c */ /* 0x040ff00000041818 */
[-C--:B------:R-:W-:Y:S01]  /*5f80*/  HMMA.16816.F32.BF16 R28, R188, R194.reuse, R28 ;  /* 0x000000c2bc1c723c */ /* 0x080fe2000004181c */
[----:B------:R2:W1:Y:S07]  /*5f90*/  LDSM.16.M88.4 R188, [R3+0x27480] ;  /* 0x0274800003bc783b */ /* 0x00046e0000000200 */
[----:B------:R-:W-:Y:S01]  /*5fa0*/  HMMA.16816.F32.BF16 R32, R180, R194, R32 ;  /* 0x000000c2b420723c */ /* 0x000fe20000041820 */
[----:B------:R-:W1:Y:S05]  /*5fb0*/  LDSM.16.MT88.4 R180, [R0+0x6080] ;  /* 0x0060800000b4783b */ /* 0x000e6a0000004200 */
[----:B------:R-:W-:Y:S02]  /*5fc0*/  LDSM.16.M88.4 R192, [R205+0x27480] ;  /* 0x02748000cdc0783b */ /* 0x000fe40000000200 */
[-C--:B-----5:R-:W-:Y:S08]  /*5fd0*/  HMMA.16816.F32.BF16 R4, R164, R168.reuse, R4 ;  /* 0x000000a8a404723c */ /* 0x0a0ff00000041804 */
[C---:B------:R-:W-:Y:S04]  /*5fe0*/  HMMA.16816.F32.BF16 R8, R176.reuse, R168, R8 ;  /* 0x000000a8b008723c */ /* 0x040fe80000041808 */
[----:B--2---:R-:W-:Y:S04]  /*5ff0*/  IADD3 R3, R216, R3, R208 ;  /* 0x00000003d8037210 */ /* 0x004fe80007ffe0d0 */
        /* <DEDUP_REMOVED lines=8> */
[----:B------:R-:W5:Y:S05]  /*6080*/  LDSM.16.MT88.4 R164, [R0+0x6880] ;  /* 0x0068800000a4783b */ /* 0x000f6a0000004200 */
[----:B------:R-:W-:Y:S02]  /*6090*/  LDSM.16.MT88.4 R196, [R0+0x3080] ;  /* 0x0030800000c4783b */ /* 0x000fe40000004200 */
[-C--:B-1----:R-:W-:Y:S08]  /*60a0*/  HMMA.16816.F32.BF16 R4, R172, R184.reuse, R4 ;  /* 0x000000b8ac04723c */ /* 0x082ff00000041804 */
[C---:B------:R-:W-:Y:S08]  /*60b0*/  HMMA.16816.F32.BF16 R8, R188.reuse, R184, R8 ;  /* 0x000000b8bc08723c */ /* 0x040ff00000041808 */
[-C--:B------:R-:W-:Y:S08]  /*60c0*/  HMMA.16816.F32.BF16 R12, R188, R186.reuse, R12 ;  /* 0x000000babc0c723c */ /* 0x080ff0000004180c */
[C---:B------:R-:W-:Y:S01]  /*60d0*/  HMMA.16816.F32.BF16 R16, R172.reuse, R186, R16 ;  /* 0x000000baac10723c */ /* 0x040fe20000041810 */
[----:B------:R-:W1:Y:S07]  /*60e0*/  LDSM.16.M88.4 R184, [R204+0x26480] ;  /* 0x02648000ccb8783b */ /* 0x000e6e0000000200 */
[-C--:B------:R-:W-:Y:S08]  /*60f0*/  HMMA.16816.F32.BF16 R20, R172, R180.reuse, R20 ;  /* 0x000000b4ac14723c */ /* 0x080ff00000041814 */
[C---:B------:R-:W-:Y:S08]  /*6100*/  HMMA.16816.F32.BF16 R24, R188.reuse, R180, R24 ;  /* 0x000000b4bc18723c */ /* 0x040ff00000041818 */
[-C--:B------:R-:W-:Y:S01]  /*6110*/  HMMA.16816.F32.BF16 R28, R188, R182.reuse, R28 ;  /* 0x000000b6bc1c723c */ /* 0x080fe2000004181c */
[----:B------:R-:W-:Y:S07]  /*6120*/  LDSM.16.M88.4 R188, [R3+0x27480] ;  /* 0x0274800003bc783b */ /* 0x000fee0000000200 */
[----:B------:R-:W-:Y:S01]  /*6130*/  HMMA.16816.F32.BF16 R32, R172, R182, R32 ;  /* 0x000000b6ac20723c */ /* 0x000fe20000041820 */
[----:B------:R-:W1:Y:S05]  /*6140*/  LDSM.16.MT88.4 R172, [R0+0x7080] ;  /* 0x0070800000ac783b */ /* 0x000e6a0000004200 */
[----:B------:R-:W-:Y:S02]  /*6150*/  LDSM.16.MT88.4 R180, [R0+0x3880] ;  /* 0x0038800000b4783b */ /* 0x000fe40000004200 */
[-C--:B--2---:R-:W-:Y:S08]  /*6160*/  HMMA.16816.F32.BF16 R4, R168, R176.reuse, R4 ;  /* 0x000000b0a804723c */ /* 0x084ff00000041804 */
[C---:B------:R-:W-:Y:S08]  /*6170*/  HMMA.16816.F32.BF16 R8, R192.reuse, R176, R8 ;  /* 0x000000b0c008723c */ /* 0x040ff00000041808 */
[-C--:B------:R-:W-:Y:S08]  /*6180*/  HMMA.16816.F32.BF16 R12, R192, R178.reuse, R12 ;  /* 0x000000b2c00c723c */ /* 0x080ff0000004180c */
[C---:B------:R-:W-:Y:S01]  /*6190*/  HMMA.16816.F32.BF16 R16, R168.reuse, R178, R16 ;  /* 0x000000b2a810723c */ /* 0x040fe20000041810 */
[----:B------:R2:W3:Y:S07]  /*61a0*/  LDSM.16.M88.4 R176, [R3+0x26480] ;  /* 0x0264800003b0783b */ /* 0x0004ee0000000200 */
[-C--:B-----5:R-:W-:Y:S08]  /*61b0*/  HMMA.16816.F32.BF16 R20, R168, R164.reuse, R20 ;  /* 0x000000a4a814723c */ /* 0x0a0ff00000041814 */
[C---:B------:R-:W-:Y:S08]  /*61c0*/  HMMA.16816.F32.BF16 R24, R192.reuse, R164, R24 ;  /* 0x000000a4c018723c */ /* 0x040ff00000041818 */
[-C--:B------:R-:W-:Y:S01]  /*61d0*/  HMMA.16816.F32.BF16 R28, R192, R166.reuse, R28 ;  /* 0x000000a6c01c723c */ /* 0x080fe2000004181c */
[----:B--2---:R-:W-:Y:S07]  /*61e0*/  IMAD.U32 R3, RZ, RZ, UR4 ;  /* 0x00000004ff037e24 */ /* 0x004fee000f8e00ff */
[----:B------:R-:W-:Y:S01]  /*61f0*/  HMMA.16816.F32.BF16 R32, R168, R166, R32 ;  /* 0x000000a6a820723c */ /* 0x000fe20000041820 */
[----:B------:R3:W2:Y:S07]  /*6200*/  LDSM.16.MT88.4 R164, [R0+0x7880] ;  /* 0x0078800000a4783b */ /* 0x0006ae0000004200 */
[-C--:B-1----:R-:W-:Y:S08]  /*6210*/  HMMA.16816.F32.BF16 R4, R184, R196.reuse, R4 ;  /* 0x000000c4b804723c */ /* 0x082ff00000041804 */
[C---:B------:R-:W-:Y:S08]  /*6220*/  HMMA.16816.F32.BF16 R8, R200.reuse, R196, R8 ;  /* 0x000000c4c808723c */ /* 0x040ff00000041808 */
[-C--:B------:R-:W-:Y:S04]  /*6230*/  HMMA.16816.F32.BF16 R12, R200, R198.reuse, R12 ;  /* 0x000000c6c80c723c */ /* 0x080fe8000004180c */
[----:B---3--:R-:W-:Y:S01]  /*6240*/  IADD3 R0, P1, R226, UR4, RZ ;  /* 0x00000004e2007c10 */ /* 0x008fe2000ff3e0ff */
[----:B------:R-:W-:Y:S03]  /*6250*/  UIADD3 UR4, UR12, 0x1, URZ ;  /* 0x000000010c047890 */ /* 0x000fe6000fffe03f */
[C---:B------:R-:W-:Y:S01]  /*6260*/  HMMA.16816.F32.BF16 R16, R184.reuse, R198, R16 ;  /* 0x000000c6b810723c */ /* 0x040fe20000041810 */
[----:B------:R-:W-:Y:S03]  /*6270*/  USEL UR12, UR4, URZ, !UP1 ;  /* 0x0000003f040c7287 */ /* 0x000fe6000c800000 */
[----:B----4-:R-:W-:Y:S02]  /*6280*/  LEA.HI.X.SX32 R3, R3, R209, 0x1, P1 ;  /* 0x000000d103037211 */ /* 0x010fe400008f0eff */
[C---:B------:R-:W-:Y:S02]  /*6290*/  LEA R168, P1, R0.reuse, c[0x0][0x220], 0x2 ;  /* 0x0000880000a87a11 */ /* 0x040fe400078210ff */
[-C--:B------:R-:W-:Y:S04]  /*62a0*/  HMMA.16816.F32.BF16 R20, R184, R172.reuse, R20 ;  /* 0x000000acb814723c */ /* 0x080fe80000041814 */
[----:B------:R-:W-:Y:S02]  /*62b0*/  LEA.HI.X R169, R0, c[0x0][0x224], R3, 0x2, P1 ;  /* 0x0000890000a97a11 */ /* 0x000fe400008f1403 */
[----:B------:R-:W-:Y:S02]  /*62c0*/  PLOP3.LUT P1, PT, PT, PT, UP0, 0x80, 0x0 ;  /* 0x000000000000781c */ /* 0x000fe40003f2f008 */
[C---:B------:R-:W-:Y:S08]  /*62d0*/  HMMA.16816.F32.BF16 R24, R200.reuse, R172, R24 ;  /* 0x000000acc818723c */ /* 0x040ff00000041818 */
[-C--:B------:R-:W-:Y:S08]  /*62e0*/  HMMA.16816.F32.BF16 R28, R200, R174.reuse, R28 ;  /* 0x000000aec81c723c */ /* 0x080ff0000004181c */
[----:B------:R-:W-:Y:S01]  /*62f0*/  HMMA.16816.F32.BF16 R32, R184, R174, R32 ;  /* 0x000000aeb820723c */ /* 0x000fe20000041820 */
[----:B------:R-:W-:Y:S07]  /*6300*/  LDSM.16.MT88.4 R172, [R206+0x26c80] ;  /* 0x026c8000ceac783b */ /* 0x000fee0000004200 */
[-C--:B------:R-:W-:Y:S08]  /*6310*/  HMMA.16816.F32.BF16 R4, R176, R180.reuse, R4 ;  /* 0x000000b4b004723c */ /* 0x080ff00000041804 */
[C---:B------:R-:W-:Y:S08]  /*6320*/  HMMA.16816.F32.BF16 R8, R188.reuse, R180, R8 ;  /* 0x000000b4bc08723c */ /* 0x040ff00000041808 */
[-C--:B------:R-:W-:Y:S07]  /*6330*/  HMMA.16816.F32.BF16 R12, R188, R182.reuse, R12 ;  /* 0x000000b6bc0c723c */ /* 0x080fee000004180c */
[----:B------:R-:W-:Y:S01]  /*6340*/  RED.E.ADD.F32.FTZ.RN.STRONG.GPU [R168.64], R4 ;  /* 0x00000004a800798e */ /* 0x000fe2000c10e790 */
[C---:B------:R-:W-:Y:S04]  /*6350*/  HMMA.16816.F32.BF16 R16, R176.reuse, R182, R16 ;  /* 0x000000b6b010723c */ /* 0x040fe80000041810 */
[----:B------:R-:W-:Y:S04]  /*6360*/  RED.E.ADD.F32.FTZ.RN.STRONG.GPU [R168.64+0x400], R5 ;  /* 0x00040005a800798e */ /* 0x000fe8000c10e790 */
[-C--:B--2---:R-:W-:Y:S01]  /*6370*/  HMMA.16816.F32.BF16 R20, R176, R164.reuse, R20 ;  /* 0x000000a4b014723c */ /* 0x084fe20000041814 */
        /* <DEDUP_REMOVED lines=25> */
[-C--:B-1----:R-:W-:Y:S04]  /*6510*/  HMMA.16816.F32.BF16 R100, R4, R8.reuse, R100 ;  /* 0x000000080464723c */ /* 0x082fe80000041864 */
        /* <DEDUP_REMOVED lines=40> */
[----:B------:R-:W5:Y:S02]  /*67a0*/  LDSM.16.MT88.4 R24, [R206+0x27480] ;  /* 0x02748000ce18783b */ /* 0x000f640000004200 */
[-C--:B--2---:R-:W-:Y:S08]  /*67b0*/  HMMA.16816.F32.BF16 R100, R32, R164.reuse, R100 ;  /* 0x000000a42064723c */ /* 0x084ff00000041864 */
[-C--:B-1----:R-:W-:Y:S08]  /*67c0*/  HMMA.16816.F32.BF16 R104, R168, R164.reuse, R104 ;  /* 0x000000a4a868723c */ /* 0x082ff00000041868 */
[-C--:B---3--:R-:W-:Y:S08]  /*67d0*/  HMMA.16816.F32.BF16 R108, R28, R164.reuse, R108 ;  /* 0x000000a41c6c723c */ /* 0x088ff0000004186c */
        /* <DEDUP_REMOVED lines=21> */
[C---:B-----5:R-:W-:Y:S08]  /*6930*/  HMMA.16816.F32.BF16 R112, R24.reuse, R12, R112 ;  /* 0x0000000c1870723c */ /* 0x060ff00000041870 */
        /* <DEDUP_REMOVED lines=94> */
.L_x_1131:
[----:B------:R-:W-:Y:S05]  /*6f20*/  @P0 BRA `(.L_x_1137) ;  /* 0x00001ec000000947 */ /* 0x000fea0003800000 */
[----:B------:R-:W2:Y:S01]  /*6f30*/  LDL R101, [R1+0x38] ;  /* 0x0000380001657983 */ /* 0x000ea20000100800 */
[----:B------:R-:W-:Y:S02]  /*6f40*/  F2FP.BF16.PACK_AB R36, R37, R36 ;  /* 0x000000242524723e */ /* 0x000fe400000010ff */
[----:B------:R-:W-:Y:S01]  /*6f50*/  F2FP.BF16.PACK_AB R38, R39, R38 ;  /* 0x000000262726723e */ /* 0x000fe200000010ff */
[----:B------:R-:W3:Y:S01]  /*6f60*/  S2R R37, SR_TID.X ;  /* 0x0000000000257919 */ /* 0x000ee20000002100 */
        /* <DEDUP_REMOVED lines=12> */
[----:B---3--:R-:W-:Y:S02]  /*7030*/  SHF.R.S32.HI R35, RZ, 0x1f, R37 ;  /* 0x0000001fff237819 */ /* 0x008fe40000011425 */
[----:B------:R-:W-:Y:S02]  /*7040*/  F2FP.BF16.PACK_AB R52, R53, R52 ;  /* 0x000000343534723e */ /* 0x000fe400000010ff */
[----:B------:R-:W-:-:S02]  /*7050*/  LEA.HI R5, R35, R37, RZ, 0x2 ;  /* 0x0000002523057211 */ /* 0x000fc400078f10ff */
[C---:B-1----:R-:W-:Y:S02]  /*7060*/  LEA.HI R2, R35.reuse, R37, RZ, 0x5 ;  /* 0x0000002523027211 */ /* 0x042fe400078f28ff */
[--C-:B------:R-:W-:Y:S02]  /*7070*/  SHF.R.S32.HI R7, RZ, 0x2, R5.reuse ;  /* 0x00000002ff077819 */ /* 0x100fe40000011405 */
[----:B------:R-:W-:Y:S02]  /*7080*/  SHF.R.S32.HI R0, RZ, 0x1f, R5 ;  /* 0x0000001fff007819 */ /* 0x000fe40000011405 */
[----:B------:R-:W-:Y:S02]  /*7090*/  SHF.R.S32.HI R3, RZ, 0x5, R2 ;  /* 0x00000005ff037819 */ /* 0x000fe40000011402 */
[----:B------:R-:W-:Y:S02]  /*70a0*/  LEA.HI R0, R0, R7, RZ, 0x3 ;  /* 0x0000000700007211 */ /* 0x000fe400078f18ff */
[----:B------:R-:W-:-:S02]  /*70b0*/  LEA.HI R6, R35, R37, RZ, 0x6 ;  /* 0x0000002523067211 */ /* 0x000fc400078f30ff */
[----:B------:R-:W-:Y:S02]  /*70c0*/  LOP3.LUT R0, R0, 0xfffffff8, RZ, 0xc0, !PT ;  /* 0xfffffff800007812 */ /* 0x000fe400078ec0ff */
[----:B------:R-:W-:Y:S02]  /*70d0*/  SHF.R.U32.HI R6, RZ, 0x3, R6 ;  /* 0x00000003ff067819 */ /* 0x000fe40000011606 */
[----:B------:R-:W-:Y:S01]  /*70e0*/  LOP3.LUT R5, R5, 0x3ffffffc, RZ, 0xc0, !PT ;  /* 0x3ffffffc05057812 */ /* 0x000fe200078ec0ff */
[----:B------:R-:W-:Y:S01]  /*70f0*/  IMAD.IADD R7, R7, 0x1, -R0 ;  /* 0x0000000107077824 */ /* 0x000fe200078e0a00 */
[----:B------:R-:W-:Y:S02]  /*7100*/  LEA.HI R0, R2, R3, RZ, 0x1 ;  /* 0x0000000302007211 */ /* 0x000fe400078f08ff */
[----:B------:R-:W-:Y:S01]  /*7110*/  F2FP.BF16.PACK_AB R54, R55, R54 ;  /* 0x000000363736723e */ /* 0x000fe200000010ff */
[----:B------:R-:W-:Y:S01]  /*7120*/  IMAD.SHL.U32 R2, R7, 0x40, RZ ;  /* 0x0000004007027824 */ /* 0x000fe200078e00ff */
[----:B------:R-:W-:-:S02]  /*7130*/  LOP3.LUT R4, R0, 0x1ffffe, RZ, 0xc0, !PT ;  /* 0x001ffffe00047812 */ /* 0x000fc400078ec0ff */
[----:B------:R-:W-:Y:S02]  /*7140*/  LOP3.LUT P0, RZ, R7, 0x4, RZ, 0xc0, !PT ;  /* 0x0000000407ff7812 */ /* 0x000fe4000780c0ff */
[----:B------:R-:W-:Y:S01]  /*7150*/  LOP3.LUT R0, R2, 0x1c0, RZ, 0xc0, !PT ;  /* 0x000001c002007812 */ /* 0x000fe200078ec0ff */
[----:B------:R-:W-:Y:S01]  /*7160*/  IMAD.IADD R3, R3, 0x1, -R4 ;  /* 0x0000000103037824 */ /* 0x000fe200078e0a04 */
[----:B------:R-:W-:Y:S01]  /*7170*/  F2FP.BF16.PACK_AB R68, R69, R68 ;  /* 0x000000444544723e */ /* 0x000fe200000010ff */
[----:B------:R-:W-:Y:S01]  /*7180*/  IMAD.IADD R2, R37, 0x1, -R5 ;  /* 0x0000000125027824 */ /* 0x000fe200078e0a05 */
[----:B------:R-:W-:Y:S02]  /*7190*/  LOP3.LUT R4, R0, 0x18, R6, 0xf8, !PT ;  /* 0x0000001800047812 */ /* 0x000fe400078ef806 */
[----:B------:R-:W-:Y:S01]  /*71a0*/  SHF.R.U32.HI R0, RZ, 0x3, R0 ;  /* 0x00000003ff007819 */ /* 0x000fe20000011600 */
[----:B------:R-:W-:Y:S01]  /*71b0*/  IMAD R2, R3, 0x200, R2 ;  /* 0x0000020003027824 */ /* 0x000fe200078e0202 */
[----:B------:R-:W-:-:S02]  /*71c0*/  F2FP.BF16.PACK_AB R70, R71, R70 ;  /* 0x000000464746723e */ /* 0x000fc400000010ff */
[----:B------:R-:W-:Y:S02]  /*71d0*/  LOP3.LUT R0, R4, R0, RZ, 0x3c, !PT ;  /* 0x0000000004007212 */ /* 0x000fe400078e3cff */
[----:B------:R-:W-:Y:S02]  /*71e0*/  F2FP.BF16.PACK_AB R96, R97, R96 ;  /* 0x000000606160723e */ /* 0x000fe400000010ff */
[----:B------:R-:W-:Y:S01]  /*71f0*/  F2FP.BF16.PACK_AB R98, R99, R98 ;  /* 0x000000626362723e */ /* 0x000fe200000010ff */
[----:B------:R-:W-:Y:S01]  /*7200*/  IMAD.U32 R0, R2, 0x2, R0 ;  /* 0x0000000202007824 */ /* 0x000fe200078e0000 */
[----:B------:R-:W-:Y:S02]  /*7210*/  F2FP.BF16.PACK_AB R72, R73, R72 ;  /* 0x000000484948723e */ /* 0x000fe400000010ff */
[----:B------:R-:W-:Y:S01]  /*7220*/  F2FP.BF16.PACK_AB R74, R75, R74 ;  /* 0x0000004a4b4a723e */ /* 0x000fe200000010ff */
[----:B------:R-:W-:Y:S01]  /*7230*/  IMAD.SHL.U32 R0, R0, 0x2, RZ ;  /* 0x0000000200007824 */ /* 0x000fe200078e00ff */
[----:B------:R-:W-:Y:S01]  /*7240*/  BAR.SYNC.DEFER_BLOCKING 0x1, 0x100 ;  /* 0x0044000000007b1d */ /* 0x000fe20000010000 */
[----:B------:R-:W-:-:S02]  /*7250*/  F2FP.BF16.PACK_AB R92, R93, R92 ;  /* 0x0000005c5d5c723e */ /* 0x000fc400000010ff */
[----:B------:R-:W-:Y:S02]  /*7260*/  F2FP.BF16.PACK_AB R94, R95, R94 ;  /* 0x0000005e5f5e723e */ /* 0x000fe400000010ff */
[C---:B------:R-:W-:Y:S02]  /*7270*/  IADD3 R2, R0.reuse, 0x40, RZ ;  /* 0x0000004000027810 */ /* 0x040fe40007ffe0ff */
[----:B------:R-:W-:Y:S02]  /*7280*/  @P0 IADD3 R2, R0, -0x40, RZ ;  /* 0xffffffc000020810 */ /* 0x000fe40007ffe0ff */
[----:B------:R-:W-:Y:S02]  /*7290*/  F2FP.BF16.PACK_AB R76, R77, R76 ;  /* 0x0000004c4d4c723e */ /* 0x000fe400000010ff */
[----:B------:R-:W-:Y:S02]  /*72a0*/  F2FP.BF16.PACK_AB R78, R79, R78 ;  /* 0x0000004e4f4e723e */ /* 0x000fe400000010ff */
[----:B------:R-:W-:-:S02]  /*72b0*/  F2FP.BF16.PACK_AB R88, R89, R88 ;  /* 0x000000585958723e */ /* 0x000fc400000010ff */
[----:B------:R-:W-:Y:S02]  /*72c0*/  F2FP.BF16.PACK_AB R90, R91, R90 ;  /* 0x0000005a5b5a723e */ /* 0x000fe400000010ff */
[----:B------:R-:W-:Y:S02]  /*72d0*/  F2FP.BF16.PACK_AB R80, R81, R80 ;  /* 0x000000505150723e */ /* 0x000fe400000010ff */
[----:B------:R-:W-:Y:S02]  /*72e0*/  F2FP.BF16.PACK_AB R82, R83, R82 ;  /* 0x000000525352723e */ /* 0x000fe400000010ff */
        /* <DEDUP_REMOVED lines=34> */
[----:B-----5:R-:W-:Y:S01]  /*7510*/  F2FP.BF16.PACK_AB R15, R139, R138 ;  /* 0x0000008a8b0f723e */ /* 0x020fe200000010ff */
        /* <DEDUP_REMOVED lines=16> */
[----:B------:R-:W-:-:S03]  /*7620*/  ISETP.NE.U32.AND P0, PT, RZ, c[0x0][0x358], PT ;  /* 0x0000d600ff007a0c */ /* 0x000fc60003f05070 */
[----:B------:R-:W-:Y:S01]  /*7630*/  STS [R0+0xc480], R70 ;  /* 0x00c4804600007388 */ /* 0x000fe20000000800 */
[----:B------:R-:W-:Y:S02]  /*7640*/  ISETP.NE.AND.EX P1, PT, RZ, c[0x0][0x35c], PT, P0 ;  /* 0x0000d700ff007a0c */ /* 0x000fe40003f25300 */
[----:B------:R-:W-:Y:S01]  /*7650*/  ISETP.NE.U32.AND P0, PT, RZ, c[0x0][0x360], PT ;  /* 0x0000d800ff007a0c */ /* 0x000fe20003f05070 */
[----:B------:R-:W-:Y:S03]  /*7660*/  STS [R2+0xc080], R96 ;  /* 0x00c0806002007388 */ /* 0x000fe60000000800 */
[----:B------:R-:W-:Y:S01]  /*7670*/  ISETP.NE.AND.EX P0, PT, RZ, c[0x0][0x364], PT, P0 ;  /* 0x0000d900ff007a0c */ /* 0x000fe20003f05300 */
        /* <DEDUP_REMOVED lines=39> */
[----:B------:R2:W-:Y:S04]  /*78f0*/  STS [R2+0x6080], R4 ;  /* 0x0060800402007388 */ /* 0x0005e80000000800 */
[----:B------:R-:W-:Y:S04]  /*7900*/  STS [R2+0x6480], R3 ;  /* 0x0064800302007388 */ /* 0x000fe80000000800 */
[----:B------:R-:W-:Y:S01]  /*7910*/  STS [R0+0x7080], R9 ;  /* 0x0070800900007388 */ /* 0x000fe20000000800 */
[----:B-1----:R-:W-:-:S03]  /*7920*/  IMAD.MOV.U32 R6, RZ, RZ, 0x4 ;  /* 0x00000004ff067424 */ /* 0x002fc600078e00ff */
[----:B------:R-:W-:Y:S04]  /*7930*/  STS [R0+0x7480], R12 ;  /* 0x0074800c00007388 */ /* 0x000fe80000000800 */
[----:B------:R-:W-:Y:S04]  /*7940*/  STS [R2+0x7080], R11 ;  /* 0x0070800b02007388 */ /* 0x000fe80000000800 */
[----:B------:R1:W-:Y:S01]  /*7950*/  STS [R2+0x7480], R10 ;  /* 0x0074800a02007388 */ /* 0x0003e20000000800 */
[----:B------:R-:W-:Y:S02]  /*7960*/  IMAD.MOV.U32 R8, RZ, RZ, c[0x0][0x2f0] ;  /* 0x0000bc00ff087624 */ /* 0x000fe400078e00ff */
[CC--:B--2---:R-:W-:Y:S01]  /*7970*/  IMAD.WIDE R4, R101.reuse, R6.reuse, c[0x0][0x358] ;  /* 0x0000d60065047625 */ /* 0x0c4fe200078e0206 */
[----:B------:R-:W-:Y:S03]  /*7980*/  BAR.SYNC.DEFER_BLOCKING 0x1, 0x100 ;  /* 0x0044000000007b1d */ /* 0x000fe60000010000 */
[----:B-1----:R-:W-:-:S03]  /*7990*/  @P0 IMAD.WIDE R2, R101, R6, c[0x0][0x360] ;  /* 0x0000d80065020625 */ /* 0x002fc600078e0206 */
[----:B------:R-:W2:Y:S04]  /*79a0*/  @P1 LDG.E R0, [R4.64] ;  /* 0x0000001004001981 */ /* 0x000ea8000c1e1900 */
[----:B------:R1:W5:Y:S01]  /*79b0*/  @P0 LDG.E R8, [R2.64] ;  /* 0x0000001002080981 */ /* 0x000362000c1e1900 */
[----:B------:R-:W-:Y:S02]  /*79c0*/  CS2R R6, SRZ ;  /* 0x0000000000067805 */ /* 0x000fe4000001ff00 */
[--C-:B--2---:R-:W-:Y:S01]  /*79d0*/  @P1 SHF.R.S32.HI R7, RZ, 0x1f, R0.reuse ;  /* 0x0000001fff071819 */ /* 0x104fe20000011400 */
[----:B------:R-:W-:Y:S01]  /*79e0*/  @P1 IMAD.MOV.U32 R6, RZ, RZ, R0 ;  /* 0x000000ffff061224 */ /* 0x000fe200078e0000 */
[----:B------:R-:W-:Y:S05]  /*79f0*/  @P0 BRA `(.L_x_1138) ;  /* 0x0000004000000947 */ /* 0x000fea0003800000 */
[----:B-1----:R-:W-:Y:S05]  /*7a00*/  @!P1 BRA `(.L_x_1138) ;  /* 0x0000003000009947 */ /* 0x002fea0003800000 */
[----:B------:R-:W2:Y:S04]  /*7a10*/  LDG.E R2, [R4.64] ;  /* 0x0000001004027981 */ /* 0x000ea8000c1e1900 */
[----:B------:R-:W2:Y:S02]  /*7a20*/  LDG.E R0, [R4.64+0x4] ;  /* 0x0000041004007981 */ /* 0x000ea4000c1e1900 */
[----:B--2--5:R-:W-:-:S02]  /*7a30*/  IADD3 R8, -R2, R0, RZ ;  /* 0x0000000002087210 */ /* 0x024fc40007ffe1ff */
.L_x_1138:
[CC--:B-1----:R-:W-:Y:S01]  /*7a40*/  LEA.HI R2, R35.reuse, R37.reuse, RZ, 0x4 ;  /* 0x0000002523027211 */ /* 0x0c2fe200078f20ff */
[----:B------:R-:W1:Y:S01]  /*7a50*/  S2R R9, SR_CTAID.X ;  /* 0x0000000000097919 */ /* 0x000e620000002500 */
[----:B------:R-:W-:Y:S01]  /*7a60*/  LEA.HI R4, R35, R37, RZ, 0x7 ;  /* 0x0000002523047211 */ /* 0x000fe200078f38ff */
[----:B------:R-:W-:Y:S01]  /*7a70*/  BSSY B0, `(.L_x_1139) ;  /* 0x0000041000007945 */ /* 0x000fe20003800000 */
[----:B------:R-:W-:Y:S01]  /*7a80*/  LOP3.LUT R0, R2, 0xfffffff0, RZ, 0xc0, !PT ;  /* 0xfffffff002007812 */ /* 0x000fe200078ec0ff */
[----:B------:R-:W2:Y:S01]  /*7a90*/  S2R R31, SR_CTAID.Y ;  /* 0x00000000001f7919 */ /* 0x000ea20000002600 */
[----:B------:R-:W-:Y:S01]  /*7aa0*/  SHF.R.S32.HI R14, RZ, 0x4, R2 ;  /* 0x00000004ff0e7819 */ /* 0x000fe20000011402 */
[----:B------:R-:W-:Y:S01]  /*7ab0*/  IMAD.SHL.U32 R4, R4, 0x4, RZ ;  /* 0x0000000404047824 */ /* 0x000fe200078e00ff */
[----:B------:R-:W-:Y:S01]  /*7ac0*/  SEL R28, R101, RZ, !P1 ;  /* 0x000000ff651c7207 */ /* 0x000fe20004800000 */
[----:B------:R-:W-:Y:S01]  /*7ad0*/  IMAD.IADD R0, R37, 0x1, -R0 ;  /* 0x0000000125007824 */ /* 0x000fe200078e0a00 */
[C---:B------:R-:W-:Y:S01]  /*7ae0*/  IADD3 R6, P0, R14.reuse, R6, RZ ;  /* 0x000000060e067210 */ /* 0x040fe20007f1e0ff */
[----:B------:R-:W-:-:S02]  /*7af0*/  IMAD.SHL.U32 R2, R14, 0x40, RZ ;  /* 0x000000400e027824 */ /* 0x000fc400078e00ff */
[----:B------:R-:W-:Y:S01]  /*7b00*/  IMAD.SHL.U32 R12, R0, 0x8, RZ ;  /* 0x00000008000c7824 */ /* 0x000fe200078e00ff */
[----:B------:R-:W-:Y:S02]  /*7b10*/  SHF.R.S32.HI R3, RZ, 0x1f, R0 ;  /* 0x0000001fff037819 */ /* 0x000fe40000011400 */
[----:B------:R-:W-:Y:S02]  /*7b20*/  LOP3.LUT R2, R2, 0x1c0, RZ, 0xc0, !PT ;  /* 0x000001c002027812 */ /* 0x000fe400078ec0ff */
[----:B------:R-:W-:Y:S02]  /*7b30*/  LEA.HI R3, R3, R0, RZ, 0x3 ;  /* 0x0000000003037211 */ /* 0x000fe400078f18ff */
[----:B------:R-:W-:Y:S02]  /*7b40*/  LOP3.LUT R5, R2, 0x38, R12, 0xf8, !PT ;  /* 0x0000003802057812 */ /* 0x000fe400078ef80c */
[----:B------:R-:W-:Y:S01]  /*7b50*/  SHF.R.U32.HI R0, RZ, 0x3, R2 ;  /* 0x00000003ff007819 */ /* 0x000fe20000011602 */
[----:B------:R-:W-:Y:S01]  /*7b60*/  IMAD.SHL.U32 R2, R3, 0x400, RZ ;  /* 0x0000040003027824 */ /* 0x000fe200078e00ff */
[----:B------:R-:W-:-:S02]  /*7b70*/  LOP3.LUT R3, R4, 0x7ffffe00, RZ, 0xc0, !PT ;  /* 0x7ffffe0004037812 */ /* 0x000fc400078ec0ff */
[----:B------:R-:W-:Y:S01]  /*7b80*/  LOP3.LUT R0, R5, R0, RZ, 0x3c, !PT ;  /* 0x0000000005007212 */ /* 0x000fe200078e3cff */
[----:B-1---5:R-:W-:Y:S01]  /*7b90*/  IMAD R5, R9, -0x80, R8 ;  /* 0xffffff8009057824 */ /* 0x022fe200078e0208 */
[----:B------:R-:W-:Y:S02]  /*7ba0*/  LOP3.LUT R2, R2, 0x7fffe000, RZ, 0xc0, !PT ;  /* 0x7fffe00002027812 */ /* 0x000fe400078ec0ff */
[----:B--2---:R-:W-:Y:S02]  /*7bb0*/  SHF.R.S32.HI R84, RZ, 0x1f, R31 ;  /* 0x0000001fff547819 */ /* 0x004fe4000001141f */
[----:B------:R-:W-:Y:S02]  /*7bc0*/  IADD3 R0, R0, R2, R3 ;  /* 0x0000000200007210 */ /* 0x000fe40007ffe003 */
[----:B------:R-:W-:Y:S01]  /*7bd0*/  IMNMX R15, R5, 0x80, PT ;  /* 0x00000080050f7817 */ /* 0x000fe20003800200 */
[----:B------:R-:W-:Y:S01]  /*7be0*/  IMAD R2, R84, c[0x0][0x338], RZ ;  /* 0x0000ce0054027a24 */ /* 0x000fe200078e02ff */
[----:B------:R-:W-:Y:S01]  /*7bf0*/  SHF.R.S32.HI R13, RZ, 0x1f, R12 ;  /* 0x0000001fff0d7819 */ /* 0x000fe2000001140c */
[----:B------:R-:W-:Y:S01]  /*7c00*/  IMAD.SHL.U32 R0, R0, 0x2, RZ ;  /* 0x0000000200007824 */ /* 0x000fe200078e00ff */
[C---:B------:R-:W-:Y:S01]  /*7c10*/  ISETP.GE.AND P2, PT, R14.reuse, R15, PT ;  /* 0x0000000f0e00720c */ /* 0x040fe20003f46270 */
[C---:B------:R-:W-:Y:S01]  /*7c20*/  IMAD R8, R31.reuse, c[0x0][0x33c], R2 ;  /* 0x0000cf001f087a24 */ /* 0x040fe200078e0202 */
[----:B------:R-:W-:Y:S01]  /*7c30*/  SHF.R.S32.HI R4, RZ, 0x1f, R101 ;  /* 0x0000001fff047819 */ /* 0x000fe20000011465 */
[----:B------:R-:W-:Y:S01]  /*7c40*/  IMAD.WIDE.U32 R2, R31, c[0x0][0x338], R12 ;  /* 0x0000ce001f027a25 */ /* 0x000fe200078e000c */
[----:B------:R1:W2:Y:S01]  /*7c50*/  LDS.128 R20, [R0+0x8880] ;  /* 0x0088800000147984 */ /* 0x0002a20000000c00 */
[----:B------:R-:W-:-:S02]  /*7c60*/  LEA.HI.X.SX32 R7, R14, R7, 0x1, P0 ;  /* 0x000000070e077211 */ /* 0x000fc400000f0eff */
[----:B------:R-:W-:Y:S01]  /*7c70*/  ISETP.GE.OR P0, PT, R12, c[0x0][0x324], P2 ;  /* 0x0000c9000c007a0c */ /* 0x000fe20001706670 */
[----:B------:R1:W3:Y:S01]  /*7c80*/  LDS.128 R24, [R0+0x9080] ;  /* 0x0090800000187984 */ /* 0x0002e20000000c00 */
[----:B------:R-:W-:Y:S01]  /*7c90*/  SEL R29, R4, RZ, !P1 ;  /* 0x000000ff041d7207 */ /* 0x000fe20004800000 */
[----:B------:R-:W-:Y:S01]  /*7ca0*/  IMAD.IADD R3, R3, 0x1, R8 ;  /* 0x0000000103037824 */ /* 0x000fe200078e0208 */
[----:B------:R-:W-:Y:S01]  /*7cb0*/  P2R R30, PR, RZ, 0x4 ;  /* 0x00000004ff1e7803 */ /* 0x000fe20000000000 */
[----:B------:R1:W4:Y:S01]  /*7cc0*/  LDS.128 R32, [R0+0x9880] ;  /* 0x0098800000207984 */ /* 0x0003220000000c00 */
[----:B------:R-:W-:-:S03]  /*7cd0*/  IMAD.WIDE R6, R9, 0x80, R6 ;  /* 0x0000008009067825 */ /* 0x000fc600078e0206 */
[----:B------:R1:W1:Y:S01]  /*7ce0*/  LDS.128 R36, [R0+0xa080] ;  /* 0x00a0800000247984 */ /* 0x0002620000000c00 */
[----:B------:R-:W-:Y:S02]  /*7cf0*/  IMAD R4, R29, c[0x0][0x340], RZ ;  /* 0x0000d0001d047a24 */ /* 0x000fe400078e02ff */
[C---:B------:R-:W-:Y:S01]  /*7d00*/  IMAD.WIDE.U32 R10, R28.reuse, c[0x0][0x340], R2 ;  /* 0x0000d0001c0a7a25 */ /* 0x040fe200078e0002 */
[----:B------:R1:W1:Y:S03]  /*7d10*/  LDS.128 R40, [R0+0xa880] ;  /* 0x00a8800000287984 */ /* 0x0002660000000c00 */
[----:B------:R-:W-:Y:S01]  /*7d20*/  IMAD R4, R28, c[0x0][0x344], R4 ;  /* 0x0000d1001c047a24 */ /* 0x000fe200078e0204 */
[----:B------:R1:W1:Y:S03]  /*7d30*/  LDS.128 R44, [R0+0xb080] ;  /* 0x00b08000002c7984 */ /* 0x0002660000000c00 */
[----:B------:R-:W-:Y:S01]  /*7d40*/  IMAD.IADD R9, R11, 0x1, R4 ;  /* 0x000000010b097824 */ /* 0x000fe200078e0204 */
[----:B------:R1:W1:Y:S04]  /*7d50*/  LDS.128 R48, [R0+0xb880] ;  /* 0x00b8800000307984 */ /* 0x0002680000000c00 */
[----:B------:R1:W1:Y:S04]  /*7d60*/  LDS.128 R52, [R0+0x80] ;  /* 0x0000800000347984 */ /* 0x0002680000000c00 */
[----:B------:R1:W1:Y:S04]  /*7d70*/  LDS.128 R56, [R0+0x880] ;  /* 0x0008800000387984 */ /* 0x0002680000000c00 */
[----:B------:R1:W1:Y:S04]  /*7d80*/  LDS.128 R60, [R0+0x1080] ;  /* 0x00108000003c7984 */ /* 0x0002680000000c00 */
[----:B------:R1:W1:Y:S04]  /*7d90*/  LDS.128 R64, [R0+0x1880] ;  /* 0x0018800000407984 */ /* 0x0002680000000c00 */
[----:B------:R1:W1:Y:S04]  /*7da0*/  LDS.128 R68, [R0+0x2080] ;  /* 0x0020800000447984 */ /* 0x0002680000000c00 */
[----:B------:R1:W1:Y:S04]  /*7db0*/  LDS.128 R72, [R0+0x2880] ;  /* 0x0028800000487984 */ /* 0x0002680000000c00 */
[----:B------:R1:W1:Y:S04]  /*7dc0*/  LDS.128 R76, [R0+0x3080] ;  /* 0x00308000004c7984 */ /* 0x0002680000000c00 */
[----:B------:R1:W1:Y:S01]  /*7dd0*/  LDS.128 R80, [R0+0x3880] ;  /* 0x0038800000507984 */ /* 0x0002620000000c00 */
[----:B------:R-:W-:Y:S05]  /*7de0*/  @P0 BRA `(.L_x_1140) ;  /* 0x0000009000000947 */ /* 0x000fea0003800000 */
[----:B--234-:R2:W3:Y:S01]  /*7df0*/  LDS.128 R16, [R0+0x8080] ;  /* 0x0080800000107984 */ /* 0x01c4e20000000c00 */
[----:B------:R-:W-:-:S05]  /*7e00*/  MOV R8, R10 ;  /* 0x0000000a00087202 */ /* 0x000fca0000000f00 */
[----:B------:R-:W-:-:S05]  /*7e10*/  IMAD.WIDE.U32 R2, R6, c[0x0][0x330], R8 ;  /* 0x0000cc0006027a25 */ /* 0x000fca00078e0008 */
[----:B------:R-:W-:Y:S01]  /*7e20*/  LEA R4, P0, R2, c[0x0][0x318], 0x1 ;  /* 0x0000c60002047a11 */ /* 0x000fe200078008ff */
[----:B-12---:R-:W-:-:S04]  /*7e30*/  IMAD R0, R7, c[0x0][0x330], RZ ;  /* 0x0000cc0007007a24 */ /* 0x006fc800078e02ff */
[----:B------:R-:W-:-:S05]  /*7e40*/  IMAD R0, R6, c[0x0][0x334], R0 ;  /* 0x0000cd0006007a24 */ /* 0x000fca00078e0200 */
[----:B------:R-:W-:-:S04]  /*7e50*/  IADD3 R0, R3, R0, RZ ;  /* 0x0000000003007210 */ /* 0x000fc80007ffe0ff */
[----:B------:R-:W-:-:S05]  /*7e60*/  LEA.HI.X R5, R2, c[0x0][0x31c], R0, 0x1, P0 ;  /* 0x0000c70002057a11 */ /* 0x000fca00000f0c00 */
[----:B---3--:R1:W-:Y:S02]  /*7e70*/  STG.E.128 [R4.64], R16 ;  /* 0x0000001004007986 */ /* 0x0083e4000c101d10 */
.L_x_1140:
[----:B--234-:R-:W-:Y:S05]  /*7e80*/  BSYNC B0 ;  /* 0x0000000000007941 */ /* 0x01cfea0003800000 */
.L_x_1139:
[----:B-1----:R-:W-:Y:S01]  /*7e90*/  IADD3 R0, R14, 0x10, RZ ;  /* 0x000000100e007810 */ /* 0x002fe20007ffe0ff */
[----:B------:R-:W-:Y:S03]  /*7ea0*/  BSSY B0, `(.L_x_1141) ;  /* 0x0000010000007945 */ /* 0x000fe60003800000 */
[----:B------:R-:W-:-:S04]  /*7eb0*/  ISETP.GE.AND P0, PT, R0, R15, PT ;  /* 0x0000000f0000720c */ /* 0x000fc80003f06270 */
[----:B------:R-:W-:Y:S02]  /*7ec0*/  P2R R16, PR, RZ, 0x1 ;  /* 0x00000001ff107803 */ /* 0x000fe40000000000 */
        /* <DEDUP_REMOVED lines=13> */
.L_x_1142:
[----:B------:R-:W-:Y:S05]  /*7fa0*/  BSYNC B0 ;  /* 0x0000000000007941 */ /* 0x000fea0003800000 */
.L_x_1141:
        /* <DEDUP_REMOVED lines=16> */
.L_x_1144:
[----:B------:R-:W-:Y:S05]  /*80b0*/  BSYNC B0 ;  /* 0x0000000000007941 */ /* 0x000fea0003800000 */
.L_x_1143:
        /* <DEDUP_REMOVED lines=16> */
.L_x_1146:
[----:B------:R-:W-:Y:S05]  /*81c0*/  BSYNC B0 ;  /* 0x0000000000007941 */ /* 0x000fea0003800000 */
.L_x_1145:
        /* <DEDUP_REMOVED lines=16> */
.L_x_1148:
[----:B------:R-:W-:Y:S05]  /*82d0*/  BSYNC B0 ;  /* 0x0000000000007941 */ /* 0x000fea0003800000 */
.L_x_1147:
        /* <DEDUP_REMOVED lines=16> */
.L_x_1150:
[----:B------:R-:W-:Y:S05]  /*83e0*/  BSYNC B0 ;  /* 0x0000000000007941 */ /* 0x000fea0003800000 */
.L_x_1149:
        /* <DEDUP_REMOVED lines=16> */
.L_x_1152:
[----:B------:R-:W-:Y:S05]  /*84f0*/  BSYNC B0 ;  /* 0x0000000000007941 */ /* 0x000fea0003800000 */
.L_x_1151:
        /* <DEDUP_REMOVED lines=10> */
[----:B-1----:R-:W-:-:S04]  /*85a0*/  IMAD.WIDE.U32 R4, R0, c[0x0][0x330], R2 ;  /* 0x0000cc0000047a25 */ /* 0x002fc800078e0002 */
[----:B------:R-:W-:Y:S01]  /*85b0*/  IMAD R0, R0, c[0x0][0x334], R8 ;  /* 0x0000cd0000007a24 */ /* 0x000fe200078e0208 */
[----:B------:R-:W-:-:S04]  /*85c0*/  LEA R2, P0, R4, c[0x0][0x318], 0x1 ;  /* 0x0000c60004027a11 */ /* 0x000fc800078008ff */
[----:B------:R-:W-:-:S04]  /*85d0*/  IADD3 R0, R5, R0, RZ ;  /* 0x0000000005007210 */ /* 0x000fc80007ffe0ff */
[----:B------:R-:W-:-:S05]  /*85e0*/  LEA.HI.X R3, R4, c[0x0][0x31c], R0, 0x1, P0 ;  /* 0x0000c70004037a11 */ /* 0x000fca00000f0c00 */
[----:B------:R1:W-:Y:S02]  /*85f0*/  STG.E.128 [R2.64], R48 ;  /* 0x0000003002007986 */ /* 0x0003e4000c101d10 */
.L_x_1154:
[----:B------:R-:W-:Y:S05]  /*8600*/  BSYNC B0 ;  /* 0x0000000000007941 */ /* 0x000fea0003800000 */
.L_x_1153:
[----:B------:R-:W-:Y:S01]  /*8610*/  ISETP.NE.AND P0, PT, R30, RZ, PT ;  /* 0x000000ff1e00720c */ /* 0x000fe20003f05270 */
[----:B------:R-:W-:Y:S01]  /*8620*/  IMAD R0, R84, c[0x0][0x308], RZ ;  /* 0x0000c20054007a24 */ /* 0x000fe200078e02ff */
[----:B------:R-:W-:Y:S01]  /*8630*/  BSSY B0, `(.L_x_1155) ;  /* 0x0000012000007945 */ /* 0x000fe20003800000 */
[----:B-1----:R-:W-:Y:S01]  /*8640*/  IMAD.WIDE.U32 R2, R31, c[0x0][0x308], R12 ;  /* 0x0000c2001f027a25 */ /* 0x002fe200078e000c */
[----:B------:R-:W-:-:S03]  /*8650*/  ISETP.GE.OR P0, PT, R12, c[0x0][0x2f4], P0 ;  /* 0x0000bd000c007a0c */ /* 0x000fc60000706670 */
        /* <DEDUP_REMOVED lines=15> */
.L_x_1156:
[----:B------:R-:W-:Y:S05]  /*8750*/  BSYNC B0 ;  /* 0x0000000000007941 */ /* 0x000fea0003800000 */
.L_x_1155:
[----:B------:R-:W-:Y:S01]  /*8760*/  ISETP.NE.AND P0, PT, R16, RZ, PT ;  /* 0x000000ff1000720c */ /* 0x000fe20003f05270 */
[----:B------:R-:W-:Y:S03]  /*8770*/  BSSY B0, `(.L_x_1157) ;  /* 0x000000e000007945 */ /* 0x000fe60003800000 */
        /* <DEDUP_REMOVED lines=13> */
.L_x_1158:
[----:B------:R-:W-:Y:S05]  /*8850*/  BSYNC B0 ;  /* 0x0000000000007941 */ /* 0x000fea0003800000 */
.L_x_1157:
[----:B------:R-:W-:Y:S01]  /*8860*/  ISETP.GE.OR P0, PT, R12, c[0x0][0x2f4], P6 ;  /* 0x0000bd000c007a0c */ /* 0x000fe20003706670 */
[----:B------:R-:W-:-:S12]  /*8870*/  BSSY B0, `(.L_x_1159) ;  /* 0x000000d000007945 */ /* 0x000fd80003800000 */
        /* <DEDUP_REMOVED lines=12> */
.L_x_1160:
[----:B------:R-:W-:Y:S05]  /*8940*/  BSYNC B0 ;  /* 0x0000000000007941 */ /* 0x000fea0003800000 */
.L_x_1159:
        /* <DEDUP_REMOVED lines=14> */
.L_x_1162:
[----:B------:R-:W-:Y:S05]  /*8a30*/  BSYNC B0 ;  /* 0x0000000000007941 */ /* 0x000fea0003800000 */
.L_x_1161:
        /* <DEDUP_REMOVED lines=14> */
.L_x_1164:
[----:B------:R-:W-:Y:S05]  /*8b20*/  BSYNC B0 ;  /* 0x0000000000007941 */ /* 0x000fea0003800000 */
.L_x_1163:
        /* <DEDUP_REMOVED lines=14> */
.L_x_1166:
[----:B------:R-:W-:Y:S05]  /*8c10*/  BSYNC B0 ;  /* 0x0000000000007941 */ /* 0x000fea0003800000 */
.L_x_1165:
        /* <DEDUP_REMOVED lines=14> */
.L_x_1168:
[----:B------:R-:W-:Y:S05]  /*8d00*/  BSYNC B0 ;  /* 0x0000000000007941 */ /* 0x000fea0003800000 */
.L_x_1167:
[----:B------:R-:W-:-:S13]  /*8d10*/  ISETP.GE.OR P0, PT, R12, c[0x0][0x2f4], P1 ;  /* 0x0000bd000c007a0c */ /* 0x000fda0000f06670 */
[----:B------:R-:W-:Y:S05]  /*8d20*/  @P0 EXIT ;  /* 0x000000000000094d */ /* 0x000fea0003800000 */
[----:B------:R-:W-:Y:S01]  /*8d30*/  IADD3 R6, P0, R6, 0x70, RZ ;  /* 0x0000007006067810 */ /* 0x000fe20007f1e0ff */
[----:B------:R-:W-:Y:S01]  /*8d40*/  IMAD.MOV.U32 R2, RZ, RZ, R10 ;  /* 0x000000ffff027224 */ /* 0x000fe200078e000a */
[----:B------:R-:W-:-:S03]  /*8d50*/  MOV R3, R9 ;  /* 0x0000000900037202 */ /* 0x000fc60000000f00 */
[----:B------:R-:W-:Y:S02]  /*8d60*/  IMAD.X R0, RZ, RZ, R7, P0 ;  /* 0x000000ffff007224 */ /* 0x000fe400000e0607 */
[----:B-1----:R-:W-:-:S04]  /*8d70*/  IMAD.WIDE.U32 R4, R6, c[0x0][0x300], R2 ;  /* 0x0000c00006047a25 */ /* 0x002fc800078e0002 */
[----:B------:R-:W-:Y:S01]  /*8d80*/  IMAD R0, R0, c[0x0][0x300], RZ ;  /* 0x0000c00000007a24 */ /* 0x000fe200078e02ff */
[----:B------:R-:W-:-:S03]  /*8d90*/  LEA R2, P0, R4, c[0x0][0x2e8], 0x1 ;  /* 0x0000ba0004027a11 */ /* 0x000fc600078008ff */
[----:B------:R-:W-:-:S05]  /*8da0*/  IMAD R0, R6, c[0x0][0x304], R0 ;  /* 0x0000c10006007a24 */ /* 0x000fca00078e0200 */
[----:B------:R-:W-:-:S04]  /*8db0*/  IADD3 R0, R5, R0, RZ ;  /* 0x0000000005007210 */ /* 0x000fc80007ffe0ff */
[----:B------:R-:W-:-:S05]  /*8dc0*/  LEA.HI.X R3, R4, c[0x0][0x2ec], R0, 0x1, P0 ;  /* 0x0000bb0004037a11 */ /* 0x000fca00000f0c00 */
[----:B------:R-:W-:Y:S01]  /*8dd0*/  STG.E.128 [R2.64], R80 ;  /* 0x0000005002007986 */ /* 0x000fe2000c101d10 */
[----:B------:R-:W-:Y:S05]  /*8de0*/  EXIT ;  /* 0x000000000000794d */ /* 0x000fea0003800000 */
.L_x_1137:
[----:B------:R-:W2:Y:S01]  /*8df0*/  LDL R8, [R1+0x38] ;  /* 0x0000380001087983 */ /* 0x000ea20000100800 */
[----:B------:R-:W-:Y:S01]  /*8e00*/  ISETP.NE.U32.AND P0, PT, RZ, c[0x0][0x358], PT ;  /* 0x0000d600ff007a0c */ /* 0x000fe20003f05070 */
[----:B-1----:R-:W-:-:S03]  /*8e10*/  IMAD.MOV.U32 R2, RZ, RZ, 0x4 ;  /* 0x00000004ff027424 */ /* 0x002fc600078e00ff */
[----:B------:R-:W-:Y:S02]  /*8e20*/  ISETP.NE.AND.EX P1, PT, RZ, c[0x0][0x35c], PT, P0 ;  /* 0x0000d700ff007a0c */ /* 0x000fe40003f25300 */
[----:B------:R-:W-:-:S04]  /*8e30*/  ISETP.NE.U32.AND P0, PT, RZ, c[0x0][0x360], PT ;  /* 0x0000d800ff007a0c */ /* 0x000fc80003f05070 */
[----:B------:R-:W-:Y:S01]  /*8e40*/  ISETP.NE.AND.EX P0, PT, RZ, c[0x0][0x364], PT, P0 ;  /* 0x0000d900ff007a0c */ /* 0x000fe20003f05300 */
[----:B--2---:R-:W-:-:S06]  /*8e50*/  IMAD.WIDE R4, R8, R2, c[0x0][0x358] ;  /* 0x0000d60008047625 */ /* 0x004fcc00078e0202 */
[----:B------:R-:W2:Y:S01]  /*8e60*/  @P1 LDG.E R0, [R4.64] ;  /* 0x0000001004001981 */ /* 0x000ea2000c1e1900 */
[----:B------:R-:W-:-:S05]  /*8e70*/  IMAD.MOV.U32 R6, RZ, RZ, c[0x0][0x2f0] ;  /* 0x0000bc00ff067624 */ /* 0x000fca00078e00ff */
[----:B------:R-:W-:-:S05]  /*8e80*/  @P0 IMAD.WIDE R2, R8, R2, c[0x0][0x360] ;  /* 0x0000d80008020625 */ /* 0x000fca00078e0202 */
[----:B------:R1:W5:Y:S02]  /*8e90*/  @P0 LDG.E R6, [R2.64] ;  /* 0x0000001002060981 */ /* 0x000364000c1e1900 */
[----:B-1----:R-:W-:Y:S02]  /*8ea0*/  CS2R R2, SRZ ;  /* 0x0000000000027805 */ /* 0x002fe4000001ff00 */
[--C-:B--2---:R-:W-:Y:S01]  /*8eb0*/  @P1 SHF.R.S32.HI R3, RZ, 0x1f, R0.reuse ;  /* 0x0000001fff031819 */ /* 0x104fe20000011400 */
[----:B------:R-:W-:Y:S01]  /*8ec0*/  @P1 IMAD.MOV.U32 R2, RZ, RZ, R0 ;  /* 0x000000ffff021224 */ /* 0x000fe200078e0000 */
[----:B------:R-:W-:Y:S05]  /*8ed0*/  @P0 BRA `(.L_x_1169) ;  /* 0x0000004000000947 */ /* 0x000fea0003800000 */
[----:B------:R-:W-:Y:S05]  /*8ee0*/  @!P1 BRA `(.L_x_1169) ;  /* 0x0000003000009947 */ /* 0x000fea0003800000 */
[----:B------:R1:W2:Y:S04]  /*8ef0*/  LDG.E R0, [R4.64] ;  /* 0x0000001004007981 */ /* 0x0002a8000c1e1900 */
[----:B-1----:R-:W2:Y:S02]  /*8f00*/  LDG.E R4, [R4.64+0x4] ;  /* 0x0000041004047981 */ /* 0x002ea4000c1e1900 */
[----:B--2--5:R-:W-:-:S02]  /*8f10*/  IADD3 R6, -R0, R4, RZ ;  /* 0x0000000400067210 */ /* 0x024fc40007ffe1ff */
.L_x_1169:
[----:B------:R-:W1:Y:S01]  /*8f20*/  S2R R5, SR_TID.X ;  /* 0x0000000000057919 */ /* 0x000e620000002100 */
[----:B------:R-:W-:Y:S01]  /*8f30*/  SEL R16, R8, RZ, !P1 ;  /* 0x000000ff08107207 */ /* 0x000fe20004800000 */
[----:B------:R-:W-:Y:S02]  /*8f40*/  BSSY B0, `(.L_x_1170) ;  /* 0x0000025000007945 */ /* 0x000fe40003800000 */
[----:B------:R-:W2:Y:S04]  /*8f50*/  S2R R9, SR_CTAID.X ;  /* 0x0000000000097919 */ /* 0x000ea80000002500 */
[----:B------:R-:W3:Y:S01]  /*8f60*/  S2R R20, SR_CTAID.Y ;  /* 0x0000000000147919 */ /* 0x000ee20000002600 */
[----:B-1----:R-:W-:-:S04]  /*8f70*/  SHF.R.S32.HI R4, RZ, 0x1f, R5 ;  /* 0x0000001fff047819 */ /* 0x002fc80000011405 */
[----:B------:R-:W-:Y:S01]  /*8f80*/  LEA.HI R4, R4, R5, RZ, 0x4 ;  /* 0x0000000504047211 */ /* 0x000fe200078f20ff */
[----:B--2--5:R-:W-:-:S03]  /*8f90*/  IMAD R15, R9, -0x80, R6 ;  /* 0xffffff80090f7824 */ /* 0x024fc600078e0206 */
[----:B------:R-:W-:Y:S02]  /*8fa0*/  LOP3.LUT R0, R4, 0x1ffffff0, RZ, 0xc0, !PT ;  /* 0x1ffffff004007812 */ /* 0x000fe400078ec0ff */
[----:B------:R-:W-:Y:S02]  /*8fb0*/  SHF.R.S32.HI R14, RZ, 0x4, R4 ;  /* 0x00000004ff0e7819 */ /* 0x000fe40000011404 */
[----:B---3--:R-:W-:Y:S01]  /*8fc0*/  SHF.R.S32.HI R21, RZ, 0x1f, R20 ;  /* 0x0000001fff157819 */ /* 0x008fe20000011414 */
[----:B------:R-:W-:Y:S01]  /*8fd0*/  IMAD.IADD R0, R5, 0x1, -R0 ;  /* 0x0000000105007824 */ /* 0x000fe200078e0a00 */
[C---:B------:R-:W-:Y:S02]  /*8fe0*/  IADD3 R2, P0, R14.reuse, R2, RZ ;  /* 0x000000020e027210 */ /* 0x040fe40007f1e0ff */
[----:B------:R-:W-:Y:S01]  /*8ff0*/  ISETP.GE.AND P2, PT, R14, R15, PT ;  /* 0x0000000f0e00720c */ /* 0x000fe20003f46270 */
[----:B------:R-:W-:Y:S01]  /*9000*/  IMAD.SHL.U32 R12, R0, 0x8, RZ ;  /* 0x00000008000c7824 */ /* 0x000fe200078e00ff */
[----:B------:R-:W-:Y:S01]  /*9010*/  SHF.R.S32.HI R0, RZ, 0x1f, R8 ;  /* 0x0000001fff007819 */ /* 0x000fe20000011408 */
[----:B------:R-:W-:Y:S01]  /*9020*/  IMAD R7, R21, c[0x0][0x308], RZ ;  /* 0x0000c20015077a24 */ /* 0x000fe200078e02ff */
[----:B------:R-:W-:-:S02]  /*9030*/  LEA.HI.X.SX32 R3, R14, R3, 0x1, P0 ;  /* 0x000000030e037211 */ /* 0x000fc400000f0eff */
[--C-:B------:R-:W-:Y:S01]  /*9040*/  SHF.R.S32.HI R13, RZ, 0x1f, R12.reuse ;  /* 0x0000001fff0d7819 */ /* 0x100fe2000001140c */
[----:B------:R-:W-:Y:S01]  /*9050*/  IMAD R7, R20, c[0x0][0x30c], R7 ;  /* 0x0000c30014077a24 */ /* 0x000fe200078e0207 */
[----:B------:R-:W-:Y:S02]  /*9060*/  ISETP.GE.OR P0, PT, R12, c[0x0][0x2f4], P2 ;  /* 0x0000bd000c007a0c */ /* 0x000fe40001706670 */
[----:B------:R-:W-:Y:S01]  /*9070*/  SEL R17, R0, RZ, !P1 ;  /* 0x000000ff00117207 */ /* 0x000fe20004800000 */
[----:B------:R-:W-:Y:S01]  /*9080*/  IMAD.WIDE.U32 R4, R20, c[0x0][0x308], R12 ;  /* 0x0000c20014047a25 */ /* 0x000fe200078e000c */
[----:B------:R-:W-:-:S03]  /*9090*/  P2R R18, PR, RZ, 0x4 ;  /* 0x00000004ff127803 */ /* 0x000fc60000000000 */
[----:B------:R-:W-:Y:S02]  /*90a0*/  IMAD.IADD R5, R7, 0x1, R5 ;  /* 0x0000000107057824 */ /* 0x000fe400078e0205 */
[----:B------:R-:W-:Y:S02]  /*90b0*/  IMAD R8, R17, c[0x0][0x310], RZ ;  /* 0x0000c40011087a24 */ /* 0x000fe400078e02ff */
[----:B------:R-:W-:-:S04]  /*90c0*/  IMAD.WIDE.U32 R10, R16, c[0x0][0x310], R4 ;  /* 0x0000c400100a7a25 */ /* 0x000fc800078e0004 */
[----:B------:R-:W-:Y:S02]  /*90d0*/  IMAD R8, R16, c[0x0][0x314], R8 ;  /* 0x0000c50010087a24 */ /* 0x000fe400078e0208 */
[----:B------:R-:W-:-:S04]  /*90e0*/  IMAD.WIDE R6, R9, 0x80, R2 ;  /* 0x0000008009067825 */ /* 0x000fc800078e0202 */
        /* <DEDUP_REMOVED lines=10> */
.L_x_1171:
[----:B------:R-:W-:Y:S05]  /*9190*/  BSYNC B0 ;  /* 0x0000000000007941 */ /* 0x000fea0003800000 */
.L_x_1170:
[----:B------:R-:W-:Y:S01]  /*91a0*/  IADD3 R0, R14, 0x10, RZ ;  /* 0x000000100e007810 */ /* 0x000fe20007ffe0ff */
        /* <DEDUP_REMOVED lines=16> */
.L_x_1173:
[----:B------:R-:W-:Y:S05]  /*92b0*/  BSYNC B0 ;  /* 0x0000000000007941 */ /* 0x000fea0003800000 */
.L_x_1172:
        /* <DEDUP_REMOVED lines=16> */
.L_x_1175:
[----:B------:R-:W-:Y:S05]  /*93c0*/  BSYNC B0 ;  /* 0x0000000000007941 */ /* 0x000fea0003800000 */
.L_x_1174:
        /* <DEDUP_REMOVED lines=16> */
.L_x_1177:
[----:B------:R-:W-:Y:S05]  /*94d0*/  BSYNC B0 ;  /* 0x0000000000007941 */ /* 0x000fea0003800000 */
.L_x_1176:
        /* <DEDUP_REMOVED lines=16> */
.L_x_1179:
[----:B------:R-:W-:Y:S05]  /*95e0*/  BSYNC B0 ;  /* 0x0000000000007941 */ /* 0x000fea0003800000 */
.L_x_1178:
        /* <DEDUP_REMOVED lines=16> */
.L_x_1181:
[----:B------:R-:W-:Y:S05]  /*96f0*/  BSYNC B0 ;  /* 0x0000000000007941 */ /* 0x000fea0003800000 */
.L_x_1180:
        /* <DEDUP_REMOVED lines=16> */
.L_x_1183:
[----:B------:R-:W-:Y:S05]  /*9800*/  BSYNC B0 ;  /* 0x0000000000007941 */ /* 0x000fea0003800000 */
.L_x_1182:
        /* <DEDUP_REMOVED lines=15> */
[----:B------:R1:W-:Y:S02]  /*9900*/  STG.E.128 [R2.64], RZ ;  /* 0x000000ff02007986 */ /* 0x0003e4000c101d10 */
.L_x_1185:
[----:B------:R-:W-:Y:S05]  /*9910*/  BSYNC B0 ;  /* 0x0000000000007941 */ /* 0x000fea0003800000 */
.L_x_1184:
        /* <DEDUP_REMOVED lines=20> */
.L_x_1187:
[----:B------:R-:W-:Y:S05]  /*9a60*/  BSYNC B0 ;  /* 0x0000000000007941 */ /* 0x000fea0003800000 */
.L_x_1186:
        /* <DEDUP_REMOVED lines=15> */
.L_x_1189:
[----:B------:R-:W-:Y:S05]  /*9b60*/  BSYNC B0 ;  /* 0x0000000000007941 */ /* 0x000fea0003800000 */
.L_x_1188:
        /* <DEDUP_REMOVED lines=14> */
.L_x_1191:
[----:B------:R-:W-:Y:S05]  /*9c50*/  BSYNC B0 ;  /* 0x0000000000007941 */ /* 0x000fea0003800000 */
.L_x_1190:
        /* <DEDUP_REMOVED lines=14> */
.L_x_1193:
[----:B------:R-:W-:Y:S05]  /*9d40*/  BSYNC B0 ;  /* 0x0000000000007941 */ /* 0x000fea0003800000 */
.L_x_1192:
        /* <DEDUP_REMOVED lines=14> */
.L_x_1195:
[----:B------:R-:W-:Y:S05]  /*9e30*/  BSYNC B0 ;  /* 0x0000000000007941 */ /* 0x000fea0003800000 */
.L_x_1194:
        /* <DEDUP_REMOVED lines=14> */
.L_x_1197:
[----:B------:R-:W-:Y:S05]  /*9f20*/  BSYNC B0 ;  /* 0x0000000000007941 */ /* 0x000fea0003800000 */
.L_x_1196:
        /* <DEDUP_REMOVED lines=14> */
.L_x_1199:
[----:B------:R-:W-:Y:S05]  /*a010*/  BSYNC B0 ;  /* 0x0000000000007941 */ /* 0x000fea0003800000 */
.L_x_1198:
        /* <DEDUP_REMOVED lines=12> */
[----:B------:R-:W-:Y:S01]  /*a0e0*/  STG.E.128 [R2.64], RZ ;  /* 0x000000ff02007986 */ /* 0x000fe2000c101d10 */
[----:B------:R-:W-:Y:S05]  /*a0f0*/  EXIT ;  /* 0x000000000000794d */ /* 0x000fea0003800000 */
.L_x_1200:
        /* <DEDUP_REMOVED lines=16> */
.L_x_2321:


//--------------------- .text._ZN7cutlass13device_kernelIN5flash19enable_sm80_to_sm89INS1_16FlashAttnBwdSm80INS1_25CollectiveMainloopBwdSm80ILi2ELi2EN4cute5tupleIJNS5_1CILi64EEENS7_ILi128EEES9_EEENS_10bfloat16_tEfNS_4arch4Sm80ELb0ELb0ELb1ELb1ELb1ELb0ELb0ELb0ELi2ELi2ELi2ELi2ELb0EEENS1_21CollectiveEpilogueBwdISA_SB_SD_Li256ELb1ELb0ELi4EEENS1_19SingleTileSchedulerILb1ELb0ELb0ELi128EEEEEEEEEvNT_6ParamsE --------------------------
	.section	.text._ZN7cutlass13device_kernelIN5flash19enable_sm80_to_sm89INS1_16FlashAttnBwdSm80INS1_25CollectiveMainloopBwdSm80ILi2ELi2EN4cute5tupleIJNS5_1CILi64EEENS7_ILi128EEES9_EEENS_10bfloat16_tEfNS_4arch4Sm80ELb0ELb0ELb1ELb1ELb1ELb0ELb0ELb0ELi2ELi2ELi2ELi2ELb0EEENS1_21CollectiveEpilogueBwdISA_SB_SD_Li256ELb1ELb0ELi4EEENS1_19SingleTileSchedulerILb1ELb0ELb0ELi128EEEEEEEEEvNT_6ParamsE,"ax",@progbits
	.sectioninfo	@"SHI_REGISTERS=255"
	.align	128
.text._ZN7cutlass13device_kernelIN5flash19enable_sm80_to_sm89INS1_16FlashAttnBwdSm80INS1_25CollectiveMainloopBwdSm80ILi2ELi2EN4cute5tupleIJNS5_1CILi64EEENS7_ILi128EEES9_EEENS_10bfloat16_tEfNS_4arch4Sm80ELb0ELb0ELb1ELb1ELb1ELb0ELb0ELb0ELi2ELi2ELi2ELi2ELb0EEENS1_21CollectiveEpilogueBwdISA_SB_SD_Li256ELb1ELb0ELi4EEENS1_19SingleTileSchedulerILb1ELb0ELb0ELi128EEEEEEEEEvNT_6ParamsE:
        .type           _ZN7cutlass13device_kernelIN5flash19enable_sm80_to_sm89INS1_16FlashAttnBwdSm80INS1_25CollectiveMainloopBwdSm80ILi2ELi2EN4cute5tupleIJNS5_1CILi64EEENS7_ILi128EEES9_EEENS_10bfloat16_tEfNS_4arch4Sm80ELb0ELb0ELb1ELb1ELb1ELb0ELb0ELb0ELi2ELi2ELi2ELi2ELb0EEENS1_21CollectiveEpilogueBwdISA_SB_SD_Li256ELb1ELb0ELi4EEENS1_19SingleTileSchedulerILb1ELb0ELb0ELi128EEEEEEEEEvNT_6ParamsE,@function
        .size           _ZN7cutlass13device_kernelIN5flash19enable_sm80_to_sm89INS1_16FlashAttnBwdSm80INS1_25CollectiveMainloopBwdSm80ILi2ELi2EN4cute5tupleIJNS5_1CILi64EEENS7_ILi128EEES9_EEENS_10bfloat16_tEfNS_4arch4Sm80ELb0ELb0ELb1ELb1ELb1ELb0ELb0ELb0ELi2ELi2ELi2ELi2ELb0EEENS1_21CollectiveEpilogueBwdISA_SB_SD_Li256ELb1ELb0ELi4EEENS1_19SingleTileSchedulerILb1ELb0ELb0ELi128EEEEEEEEEvNT_6ParamsE,(.L_x_2322 - _ZN7cutlass13device_kernelIN5flash19enable_sm80_to_sm89INS1_16FlashAttnBwdSm80INS1_25CollectiveMainloopBwdSm80ILi2ELi2EN4cute5tupleIJNS5_1CILi64EEENS7_ILi128EEES9_EEENS_10bfloat16_tEfNS_4arch4Sm80ELb0ELb0ELb1ELb1ELb1ELb0ELb0ELb0ELi2ELi2ELi2ELi2ELb0EEENS1_21CollectiveEpilogueBwdISA_SB_SD_Li256ELb1ELb0ELi4EEENS1_19SingleTileSchedulerILb1ELb0ELb0ELi128EEEEEEEEEvNT_6ParamsE)
        .other          _ZN7cutlass13device_kernelIN5flash19enable_sm80_to_sm89INS1_16FlashAttnBwdSm80INS1_25CollectiveMainloopBwdSm80ILi2ELi2EN4cute5tupleIJNS5_1CILi64EEENS7_ILi128EEES9_EEENS_10bfloat16_tEfNS_4arch4Sm80ELb0ELb0ELb1ELb1ELb1ELb0ELb0ELb0ELi2ELi2ELi2ELi2ELb0EEENS1_21CollectiveEpilogueBwdISA_SB_SD_Li256ELb1ELb0ELi4EEENS1_19SingleTileSchedulerILb1ELb0ELb0ELi128EEEEEEEEEvNT_6ParamsE,@"STO_CUDA_ENTRY STV_DEFAULT"
_ZN7cutlass13device_kernelIN5flash19enable_sm80_to_sm89INS1_16FlashAttnBwdSm80INS1_25CollectiveMainloopBwdSm80ILi2ELi2EN4cute5tupleIJNS5_1CILi64EEENS7_ILi128EEES9_EEENS_10bfloat16_tEfNS_4arch4Sm80ELb0ELb0ELb1ELb1ELb1ELb0ELb0ELb0ELi2ELi2ELi2ELi2ELb0EEENS1_21CollectiveEpilogueBwdISA_SB_SD_Li256ELb1ELb0ELi4EEENS1_19SingleTileSchedulerILb1ELb0ELb0ELi128EEEEEEEEEvNT_6ParamsE:
        /* <DEDUP_REMOVED lines=18> */
.L_x_1202:
        /* <DEDUP_REMOVED lines=8> */
.L_x_1204:
[----:B------:R-:W-:Y:S02]  /*01a0*/  MOV R0, c[0x0][0x3a4] ;  /* 0x0000e90000007a02 */ /* 0x000fe40000000f00 */
.L_x_1203:
[----:B-1----:R-:W-:-:S05]  /*01b0*/  IMAD.SHL.U32 R2, R101, 0x80, RZ ;  /* 0x0000008065027824 */ /* 0x002fca00078e00ff */
[----:B-----5:R-:W-:-:S04]  /*01c0*/  ISETP.GE.AND P0, PT, R2, R0, PT ;  /* 0x000000000200720c */ /* 0x020fc80003f06270 */
[----:B------:R-:W-:-:S05]  /*01d0*/  SEL R0, R5, 0xffffffff, !P0 ;  /* 0xffffffff05007807 */ /* 0x000fca0004000000 */
[----:B------:R1:W-:Y:S01]  /*01e0*/  STL [R1+0x38], R0 ;  /* 0x0000380001007387 */ /* 0x0003e20000100800 */
[----:B------:R-:W-:Y:S05]  /*01f0*/  BRA `(.L_x_1205) ;  /* 0x0000012000007947 */ /* 0x000fea0003800000 */
.L_x_1201:
[----:B---34-:R-:W-:-:S04]  /*0200*/  ISETP.NE.U32.AND P0, PT, RZ, c[0x0][0x3c0], PT ;  /* 0x0000f000ff007a0c */ /* 0x018fc80003f05070 */
[----:B------:R-:W-:-:S13]  /*0210*/  ISETP.NE.AND.EX P0, PT, RZ, c[0x0][0x3c4], PT, P0 ;  /* 0x0000f100ff007a0c */ /* 0x000fda0003f05300 */
[----:B------:R-:W-:Y:S05]  /*0220*/  @!P0 BRA `(.L_x_1206) ;  /* 0x0000002000008947 */ /* 0x000fea0003800000 */
[----:B------:R1:W5:Y:S01]  /*0230*/  LDG.E R0, [R2.64] ;  /* 0x0000001002007981 */ /* 0x000362000c1e1900 */
[----:B------:R-:W-:Y:S05]  /*0240*/  BRA `(.L_x_1207) ;  /* 0x0000009000007947 */ /* 0x000fea0003800000 */
.L_x_1206:
        /* <DEDUP_REMOVED lines=8> */
.L_x_1208:
[----:B------:R-:W-:Y:S02]  /*02d0*/  MOV R0, c[0x0][0x3a4] ;  /* 0x0000e90000007a02 */ /* 0x000fe40000000f00 */
.L_x_1207:
[----:B-1----:R-:W-:-:S05]  /*02e0*/  IMAD.SHL.U32 R2, R101, 0x80, RZ ;  /* 0x0000008065027824 */ /* 0x002fca00078e00ff */
[----:B-----5:R-:W-:-:S04]  /*02f0*/  ISETP.GE.AND P0, PT, R2, R0, PT ;  /* 0x000000000200720c */ /* 0x020fc80003f06270 */
[----:B------:R-:W-:-:S05]  /*0300*/  SEL R0, R5, 0xffffffff, !P0 ;  /* 0xffffffff05007807 */ /* 0x000fca0004000000 */
[----:B------:R1:W-:Y:S04]  /*0310*/  STL [R1+0x38], R0 ;  /* 0x0000380001007387 */ /* 0x0003e80000100800 */
.L_x_1205:
        /* <DEDUP_REMOVED lines=32> */
.L_x_1209:
[----:B-1-3--:R-:W-:-:S04]  /*0520*/  ISETP.NE.U32.AND P0, PT, RZ, c[0x0][0x2e0], PT ;  /* 0x0000b800ff007a0c */ /* 0x00afc80003f05070 */
[----:B------:R-:W-:-:S13]  /*0530*/  ISETP.NE.AND.EX P0, PT, RZ, c[0x0][0x2e4], PT, P0 ;  /* 0x0000b900ff007a0c */ /* 0x000fda0003f05300 */
[----:B------:R-:W-:Y:S05]  /*0540*/  @!P0 BRA `(.L_x_1210) ;  /* 0x0000003000008947 */ /* 0x000fea0003800000 */
[----:B------:R-:W-:-:S05]  /*0550*/  IMAD.WIDE R2, R105, R9, c[0x0][0x2e0] ;  /* 0x0000b80069027625 */ /* 0x000fca00078e0209 */
[----:B------:R1:W5:Y:S01]  /*0560*/  LDG.E R13, [R2.64] ;  /* 0x00000010020d7981 */ /* 0x000362000c1e1900 */
[----:B------:R-:W-:Y:S05]  /*0570*/  BRA `(.L_x_1211) ;  /* 0x0000004000007947 */ /* 0x000fea0003800000 */
.L_x_1210:
[----:B------:R-:W-:Y:S05]  /*0580*/  @!P4 BRA `(.L_x_1211) ;  /* 0x000000300000c947 */ /* 0x000fea0003800000 */
[----:B------:R-:W2:Y:S04]  /*0590*/  LDG.E R0, [R4.64] ;  /* 0x0000001004007981 */ /* 0x000ea8000c1e1900 */
[----:B------:R-:W2:Y:S02]  /*05a0*/  LDG.E R2, [R4.64+0x4] ;  /* 0x0000041004027981 */ /* 0x000ea4000c1e1900 */
[----:B--2---:R-:W-:Y:S02]  /*05b0*/  IADD3 R13, -R0, R2, RZ ;  /* 0x00000002000d7210 */ /* 0x004fe40007ffe1ff */
.L_x_1211:
        /* <DEDUP_REMOVED lines=422> */
.L_x_1214:
[----:B------:R-:W-:Y:S05]  /*2020*/  BSYNC B0 ;  /* 0x0000000000007941 */ /* 0x000fea0003800000 */
.L_x_1213:
        /* <DEDUP_REMOVED lines=140> */
.L_x_1217:
        /* <DEDUP_REMOVED lines=259> */
.L_x_1215:
        /* <DEDUP_REMOVED lines=566> */
.L_x_1216:
        /* <DEDUP_REMOVED lines=298> */
.L_x_1212:
        /* <DEDUP_REMOVED lines=178> */
.L_x_1219:
        /* <DEDUP_REMOVED lines=68> */
.L_x_1221:
[----:B--234-:R-:W-:Y:S05]  /*7e80*/  BSYNC B0 ;  /* 0x0000000000007941 */ /* 0x01cfea0003800000 */
.L_x_1220:
        /* <DEDUP_REMOVED lines=17> */
.L_x_1223:
[----:B------:R-:W-:Y:S05]  /*7fa0*/  BSYNC B0 ;  /* 0x0000000000007941 */ /* 0x000fea0003800000 */
.L_x_1222:
        /* <DEDUP_REMOVED lines=16> */
.L_x_1225:
[----:B------:R-:W-:Y:S05]  /*80b0*/  BSYNC B0 ;  /* 0x0000000000007941 */ /* 0x000fea0003800000 */
.L_x_1224:
        /* <DEDUP_REMOVED lines=16> */
.L_x_1227:
[----:B------:R-:W-:Y:S05]  /*81c0*/  BSYNC B0 ;  /* 0x0000000000007941 */ /* 0x000fea0003800000 */
.L_x_1226:
        /* <DEDUP_REMOVED lines=16> */
.L_x_1229:
[----:B------:R-:W-:Y:S05]  /*82d0*/  BSYNC B0 ;  /* 0x0000000000007941 */ /* 0x000fea0003800000 */
.L_x_1228:
        /* <DEDUP_REMOVED lines=16> */
.L_x_1231:
[----:B------:R-:W-:Y:S05]  /*83e0*/  BSYNC B0 ;  /* 0x0000000000007941 */ /* 0x000fea0003800000 */
.L_x_1230:
        /* <DEDUP_REMOVED lines=16> */
.L_x_1233:
[----:B------:R-:W-:Y:S05]  /*84f0*/  BSYNC B0 ;  /* 0x0000000000007941 */ /* 0x000fea0003800000 */
.L_x_1232:
        /* <DEDUP_REMOVED lines=16> */
.L_x_1235:
[----:B------:R-:W-:Y:S05]  /*8600*/  BSYNC B0 ;  /* 0x0000000000007941 */ /* 0x000fea0003800000 */
.L_x_1234:
        /* <DEDUP_REMOVED lines=20> */
.L_x_1237:
[----:B------:R-:W-:Y:S05]  /*8750*/  BSYNC B0 ;  /* 0x0000000000007941 */ /* 0x000fea0003800000 */
.L_x_1236:
        /* <DEDUP_REMOVED lines=15> */
.L_x_1239:
[----:B------:R-:W-:Y:S05]  /*8850*/  BSYNC B0 ;  /* 0x0000000000007941 */ /* 0x000fea0003800000 */
.L_x_1238:
        /* <DEDUP_REMOVED lines=14> */
.L_x_1241:
[----:B------:R-:W-:Y:S05]  /*8940*/  BSYNC B0 ;  /* 0x0000000000007941 */ /* 0x000fea0003800000 */
.L_x_1240:
        /* <DEDUP_REMOVED lines=14> */
.L_x_1243:
[----:B------:R-:W-:Y:S05]  /*8a30*/  BSYNC B0 ;  /* 0x0000000000007941 */ /* 0x000fea0003800000 */
.L_x_1242:
        /* <DEDUP_REMOVED lines=14> */
.L_x_1245:
[----:B------:R-:W-:Y:S05]  /*8b20*/  BSYNC B0 ;  /* 0x0000000000007941 */ /* 0x000fea0003800000 */
.L_x_1244:
        /* <DEDUP_REMOVED lines=14> */
.L_x_1247:
[----:B------:R-:W-:Y:S05]  /*8c10*/  BSYNC B0 ;  /* 0x0000000000007941 */ /* 0x000fea0003800000 */
.L_x_1246:
        /* <DEDUP_REMOVED lines=14> */
.L_x_1249:
[----:B------:R-:W-:Y:S05]  /*8d00*/  BSYNC B0 ;  /* 0x0000000000007941 */ /* 0x000fea0003800000 */
.L_x_1248:
        /* <DEDUP_REMOVED lines=14> */
.L_x_1218:
        /* <DEDUP_REMOVED lines=19> */
.L_x_1250:
        /* <DEDUP_REMOVED lines=39> */
.L_x_1252:
[----:B------:R-:W-:Y:S05]  /*9190*/  BSYNC B0 ;  /* 0x0000000000007941 */ /* 0x000fea0003800000 */
.L_x_1251:
        /* <DEDUP_REMOVED lines=17> */
.L_x_1254:
[----:B------:R-:W-:Y:S05]  /*92b0*/  BSYNC B0 ;  /* 0x0000000000007941 */ /* 0x000fea0003800000 */
.L_x_1253:
        /* <DEDUP_REMOVED lines=16> */
.L_x_1256:
[----:B------:R-:W-:Y:S05]  /*93c0*/  BSYNC B0 ;  /* 0x0000000000007941 */ /* 0x000fea0003800000 */
.L_x_1255:
        /* <DEDUP_REMOVED lines=16> */
.L_x_1258:
[----:B------:R-:W-:Y:S05]  /*94d0*/  BSYNC B0 ;  /* 0x0000000000007941 */ /* 0x000fea0003800000 */
.L_x_1257:
        /* <DEDUP_REMOVED lines=16> */
.L_x_1260:
[----:B------:R-:W-:Y:S05]  /*95e0*/  BSYNC B0 ;  /* 0x0000000000007941 */ /* 0x000fea0003800000 */
.L_x_1259:
        /* <DEDUP_REMOVED lines=16> */
.L_x_1262:
[----:B------:R-:W-:Y:S05]  /*96f0*/  BSYNC B0 ;  /* 0x0000000000007941 */ /* 0x000fea0003800000 */
.L_x_1261:
        /* <DEDUP_REMOVED lines=16> */
.L_x_1264:
[----:B------:R-:W-:Y:S05]  /*9800*/  BSYNC B0 ;  /* 0x0000000000007941 */ /* 0x000fea0003800000 */
.L_x_1263:
        /* <DEDUP_REMOVED lines=16> */
.L_x_1266:
[----:B------:R-:W-:Y:S05]  /*9910*/  BSYNC B0 ;  /* 0x0000000000007941 */ /* 0x000fea0003800000 */
.L_x_1265:
        /* <DEDUP_REMOVED lines=20> */
.L_x_1268:
[----:B------:R-:W-:Y:S05]  /*9a60*/  BSYNC B0 ;  /* 0x0000000000007941 */ /* 0x000fea0003800000 */
.L_x_1267:
        /* <DEDUP_REMOVED lines=15> */
.L_x_1270:
[----:B------:R-:W-:Y:S05]  /*9b60*/  BSYNC B0 ;  /* 0x0000000000007941 */ /* 0x000fea0003800000 */
.L_x_1269:
        /* <DEDUP_REMOVED lines=14> */
.L_x_1272:
[----:B------:R-:W-:Y:S05]  /*9c50*/  BSYNC B0 ;  /* 0x0000000000007941 */ /* 0x000fea0003800000 */
.L_x_1271:
        /* <DEDUP_REMOVED lines=14> */
.L_x_1274:
[----:B------:R-:W-:Y:S05]  /*9d40*/  BSYNC B0 ;  /* 0x0000000000007941 */ /* 0x000fea0003800000 */
.L_x_1273:
        /* <DEDUP_REMOVED lines=14> */
.L_x_1276:
[----:B------:R-:W-:Y:S05]  /*9e30*/  BSYNC B0 ;  /* 0x0000000000007941 */ /* 0x000fea0003800000 */
.L_x_1275:
        /* <DEDUP_REMOVED lines=14> */
.L_x_1278:
[----:B------:R-:W-:Y:S05]  /*9f20*/  BSYNC B0 ;  /* 0x0000000000007941 */ /* 0x000fea0003800000 */
.L_x_1277:
        /* <DEDUP_REMOVED lines=14> */
.L_x_1280:
[----:B------:R-:W-:Y:S05]  /*a010*/  BSYNC B0 ;  /* 0x0000000000007941 */ /* 0x000fea0003800000 */
.L_x_1279:
        /* <DEDUP_REMOVED lines=14> */
.L_x_1281:
        /* <DEDUP_REMOVED lines=16> */
.L_x_2322:


//--------------------- .text._ZN7cutlass13device_kernelIN5flash19enable_sm80_to_sm89INS1_16FlashAttnBwdSm80INS1_25CollectiveMainloopBwdSm80ILi2ELi2EN4cute5tupleIJNS5_1CILi64EEENS7_ILi128EEES9_EEENS_10bfloat16_tEfNS_4arch4Sm80ELb0ELb0ELb1ELb1ELb0ELb0ELb0ELb0ELi2ELi2ELi2ELi2ELb0EEENS1_24CollectiveEpilogueBwdGQAISA_fSD_Li256ELb1ELb0EEENS1_19SingleTileSchedulerILb1ELb0ELb0ELi128EEEEEEEEEvNT_6ParamsE --------------------------
	.section	.text._ZN7cutlass13device_kernelIN5flash19enable_sm80_to_sm89INS1_16FlashAttnBwdSm80INS1_25CollectiveMainloopBwdSm80ILi2ELi2EN4cute5tupleIJNS5_1CILi64EEENS7_ILi128EEES9_EEENS_10bfloat16_tEfNS_4arch4Sm80ELb0ELb0ELb1ELb1ELb0ELb0ELb0ELb0ELi2ELi2ELi2ELi2ELb0EEENS1_24CollectiveEpilogueBwdGQAISA_fSD_Li256ELb1ELb0EEENS1_19SingleTileSchedulerILb1ELb0ELb0ELi128EEEEEEEEEvNT_6ParamsE,"ax",@progbits
	.sectioninfo	@"SHI_REGISTERS=255"
	.align	128
.text._ZN7cutlass13device_kernelIN5flash19enable_sm80_to_sm89INS1_16FlashAttnBwdSm80INS1_25CollectiveMainloopBwdSm80ILi2ELi2EN4cute5tupleIJNS5_1CILi64EEENS7_ILi128EEES9_EEENS_10bfloat16_tEfNS_4arch4Sm80ELb0ELb0ELb1ELb1ELb0ELb0ELb0ELb0ELi2ELi2ELi2ELi2ELb0EEENS1_24CollectiveEpilogueBwdGQAISA_fSD_Li256ELb1ELb0EEENS1_19SingleTileSchedulerILb1ELb0ELb0ELi128EEEEEEEEEvNT_6ParamsE:
        .type           _ZN7cutlass13device_kernelIN5flash19enable_sm80_to_sm89INS1_16FlashAttnBwdSm80INS1_25CollectiveMainloopBwdSm80ILi2ELi2EN4cute5tupleIJNS5_1CILi64EEENS7_ILi128EEES9_EEENS_10bfloat16_tEfNS_4arch4Sm80ELb0ELb0ELb1ELb1ELb0ELb0ELb0ELb0ELi2ELi2ELi2ELi2ELb0EEENS1_24CollectiveEpilogueBwdGQAISA_fSD_Li256ELb1ELb0EEENS1_19SingleTileSchedulerILb1ELb0ELb0ELi128EEEEEEEEEvNT_6ParamsE,@function
        .size           _ZN7cutlass13device_kernelIN5flash19enable_sm80_to_sm89INS1_16FlashAttnBwdSm80INS1_25CollectiveMainloopBwdSm80ILi2ELi2EN4cute5tupleIJNS5_1CILi64EEENS7_ILi128EEES9_EEENS_10bfloat16_tEfNS_4arch4Sm80ELb0ELb0ELb1ELb1ELb0ELb0ELb0ELb0ELi2ELi2ELi2ELi2ELb0EEENS1_24CollectiveEpilogueBwdGQAISA_fSD_Li256ELb1ELb0EEENS1_19SingleTileSchedulerILb1ELb0ELb0ELi128EEEEEEEEEvNT_6ParamsE,(.L_x_2323 - _ZN7cutlass13device_kernelIN5flash19enable_sm80_to_sm89INS1_16FlashAttnBwdSm80INS1_25CollectiveMainloopBwdSm80ILi2ELi2EN4cute5tupleIJNS5_1CILi64EEENS7_ILi128EEES9_EEENS_10bfloat16_tEfNS_4arch4Sm80ELb0ELb0ELb1ELb1ELb0ELb0ELb0ELb0ELi2ELi2ELi2ELi2ELb0EEENS1_24CollectiveEpilogueBwdGQAISA_fSD_Li256ELb1ELb0EEENS1_19SingleTileSchedulerILb1ELb0ELb0ELi128EEEEEEEEEvNT_6ParamsE)
        .other          _ZN7cutlass13device_kernelIN5flash19enable_sm80_to_sm89INS1_16FlashAttnBwdSm80INS1_25CollectiveMainloopBwdSm80ILi2ELi2EN4cute5tupleIJNS5_1CILi64EEENS7_ILi128EEES9_EEENS_10bfloat16_tEfNS_4arch4Sm80ELb0ELb0ELb1ELb1ELb0ELb0ELb0ELb0ELi2ELi2ELi2ELi2ELb0EEENS1_24CollectiveEpilogueBwdGQAISA_fSD_Li256ELb1ELb0EEENS1_19SingleTileSchedulerILb1ELb0ELb0ELi128EEEEEEEEEvNT_6ParamsE,@"STO_CUDA_ENTRY STV_DEFAULT"
_ZN7cutlass13device_kernelIN5flash19enable_sm80_to_sm89INS1_16FlashAttnBwdSm80INS1_25CollectiveMainloopBwdSm80ILi2ELi2EN4cute5tupleIJNS5_1CILi64EEENS7_ILi128EEES9_EEENS_10bfloat16_tEfNS_4arch4Sm80ELb0ELb0ELb1ELb1ELb0ELb0ELb0ELb0ELi2ELi2ELi2ELi2ELb0EEENS1_24CollectiveEpilogueBwdGQAISA_fSD_Li256ELb1ELb0EEENS1_19SingleTileSchedulerILb1ELb0ELb0ELi128EEEEEEEEEvNT_6ParamsE:
        /* <DEDUP_REMOVED lines=18> */
.L_x_1283:
        /* <DEDUP_REMOVED lines=8> */
.L_x_1285:
[----:B------:R-:W-:Y:S02]  /*01a0*/  MOV R0, c[0x0][0x3ac] ;  /* 0x0000eb0000007a02 */ /* 0x000fe40000000f00 */
.L_x_1284:
[----:B-1----:R-:W-:-:S05]  /*01b0*/  IMAD.SHL.U32 R2, R18, 0x80, RZ ;  /* 0x0000008012027824 */ /* 0x002fca00078e00ff */
[----:B-----5:R-:W-:-:S04]  /*01c0*/  ISETP.GE.AND P0, PT, R2, R0, PT ;  /* 0x000000000200720c */ /* 0x020fc80003f06270 */
[----:B------:R-:W-:-:S05]  /*01d0*/  SEL R0, R5, 0xffffffff, !P0 ;  /* 0xffffffff05007807 */ /* 0x000fca0004000000 */
[----:B------:R1:W-:Y:S01]  /*01e0*/  STL [R1+0x38], R0 ;  /* 0x0000380001007387 */ /* 0x0003e20000100800 */
[----:B------:R-:W-:Y:S05]  /*01f0*/  BRA `(.L_x_1286) ;  /* 0x0000012000007947 */ /* 0x000fea0003800000 */
.L_x_1282:
[----:B---34-:R-:W-:-:S04]  /*0200*/  ISETP.NE.U32.AND P0, PT, RZ, c[0x0][0x3c8], PT ;  /* 0x0000f200ff007a0c */ /* 0x018fc80003f05070 */
[----:B------:R-:W-:-:S13]  /*0210*/  ISETP.NE.AND.EX P0, PT, RZ, c[0x0][0x3cc], PT, P0 ;  /* 0x0000f300ff007a0c */ /* 0x000fda0003f05300 */
[----:B------:R-:W-:Y:S05]  /*0220*/  @!P0 BRA `(.L_x_1287) ;  /* 0x0000002000008947 */ /* 0x000fea0003800000 */
[----:B------:R1:W5:Y:S01]  /*0230*/  LDG.E R0, [R2.64] ;  /* 0x0000001002007981 */ /* 0x000362000c1e1900 */
[----:B------:R-:W-:Y:S05]  /*0240*/  BRA `(.L_x_1288) ;  /* 0x0000009000007947 */ /* 0x000fea0003800000 */
.L_x_1287:
        /* <DEDUP_REMOVED lines=8> */
.L_x_1289:
[----:B------:R-:W-:Y:S02]  /*02d0*/  MOV R0, c[0x0][0x3ac] ;  /* 0x0000eb0000007a02 */ /* 0x000fe40000000f00 */
.L_x_1288:
[----:B-1----:R-:W-:-:S05]  /*02e0*/  IMAD.SHL.U32 R2, R18, 0x80, RZ ;  /* 0x0000008012027824 */ /* 0x002fca00078e00ff */
[----:B-----5:R-:W-:-:S04]  /*02f0*/  ISETP.GE.AND P0, PT, R2, R0, PT ;  /* 0x000000000200720c */ /* 0x020fc80003f06270 */
[----:B------:R-:W-:-:S05]  /*0300*/  SEL R0, R5, 0xffffffff, !P0 ;  /* 0xffffffff05007807 */ /* 0x000fca0004000000 */
[----:B------:R1:W-:Y:S04]  /*0310*/  STL [R1+0x38], R0 ;  /* 0x0000380001007387 */ /* 0x0003e80000100800 */
.L_x_1286:
        /* <DEDUP_REMOVED lines=8> */
[----:B------:R-:W-:-:S04]  /*03a0*/  ISETP.NE.U32.AND P4, PT, RZ, c[0x0][0x2d0], PT ;  /* 0x0000b400ff007a0c */ /* 0x000fc80003f85070 */
[----:B------:R-:W-:-:S05]  /*03b0*/  ISETP.NE.AND.EX P4, PT, RZ, c[0x0][0x2d4], PT, P4 ;  /* 0x0000b500ff007a0c */ /* 0x000fca0003f85340 */
[CC--:B------:R-:W-:Y:S02]  /*03c0*/  @P0 IMAD.WIDE R2, R165.reuse, R9.reuse, c[0x0][0x2d8] ;  /* 0x0000b600a5020625 */ /* 0x0c0fe400078e0209 */
[----:B-1----:R-:W2:Y:S04]  /*03d0*/  @P2 LDG.E R0, [R4.64] ;  /* 0x0000001004002981 */ /* 0x002ea8000c1e1900 */
[----:B------:R1:W3:Y:S04]  /*03e0*/  @P0 LDG.E R8, [R2.64] ;  /* 0x0000001002080981 */ /* 0x0002e8000c1e1900 */
[----:B------:R-:W4:Y:S01]  /*03f0*/  @P2 LDG.E R7, [R4.64] ;  /* 0x0000001004072981 */ /* 0x000f22000c1e1900 */
[----:B-1----:R-:W-:-:S05]  /*0400*/  IMAD.WIDE R2, R165, R9, c[0x0][0x2d0] ;  /* 0x0000b400a5027625 */ /* 0x002fca00078e0209 */
[----:B------:R-:W5:Y:S01]  /*0410*/  @P4 LDG.E R6, [R2.64] ;  /* 0x0000001002064981 */ /* 0x000f62000c1e1900 */
[----:B------:R-:W-:Y:S01]  /*0420*/  ULDC UR14, c[0x0][0x168] ;  /* 0x00005a00000e7ab9 */ /* 0x000fe20000000800 */
[----:B------:R-:W-:Y:S01]  /*0430*/  CS2R R10, SRZ ;  /* 0x00000000000a7805 */ /* 0x000fe2000001ff00 */
[----:B------:R-:W-:Y:S01]  /*0440*/  CS2R R14, SRZ ;  /* 0x00000000000e7805 */ /* 0x000fe2000001ff00 */
[----:B------:R-:W-:Y:S02]  /*0450*/  IMAD.MOV.U32 R17, RZ, RZ, c[0x0][0x198] ;  /* 0x00006600ff117624 */ /* 0x000fe400078e00ff */
[----:B--2---:R-:W-:Y:S01]  /*0460*/  @P2 IMAD R0, R165, 0x40, R0 ;  /* 0x00000040a5002824 */ /* 0x004fe200078e0200 */
[----:B---3--:R1:W2:Y:S01]  /*0470*/  @P0 R2UR UR14, R8 ;  /* 0x00000000080e03c2 */ /* 0x0082a200000e0000 */
[--C-:B----4-:R-:W-:Y:S01]  /*0480*/  @P2 SHF.R.S32.HI R11, RZ, 0x1f, R7.reuse ;  /* 0x0000001fff0b2819 */ /* 0x110fe20000011407 */
[----:B------:R-:W-:Y:S02]  /*0490*/  @P2 IMAD.MOV.U32 R10, RZ, RZ, R7 ;  /* 0x000000ffff0a2224 */ /* 0x000fe400078e0007 */
[----:B-1----:R-:W-:-:S04]  /*04a0*/  @P2 SHF.R.S32.HI R8, RZ, 0x1f, R0 ;  /* 0x0000001fff082819 */ /* 0x002fc80000011400 */
[----:B------:R-:W-:Y:S01]  /*04b0*/  @P2 LEA.HI R0, R8, R0, RZ, 0x6 ;  /* 0x0000000008002211 */ /* 0x000fe200078f30ff */
[----:B------:R-:W-:Y:S01]  /*04c0*/  IMAD.MOV.U32 R8, RZ, RZ, RZ ;  /* 0x000000ffff087224 */ /* 0x000fe200078e00ff */
[--C-:B-----5:R-:W-:Y:S01]  /*04d0*/  @P4 SHF.R.S32.HI R15, RZ, 0x1f, R6.reuse ;  /* 0x0000001fff0f4819 */ /* 0x120fe20000011406 */
[----:B------:R-:W-:Y:S01]  /*04e0*/  @P4 IMAD.MOV.U32 R14, RZ, RZ, R6 ;  /* 0x000000ffff0e4224 */ /* 0x000fe200078e0006 */
[----:B------:R-:W-:Y:S01]  /*04f0*/  @P2 LOP3.LUT R8, R0, 0xffffffc0, RZ, 0xc0, !PT ;  /* 0xffffffc000082812 */ /* 0x000fe200078ec0ff */
[----:B------:R-:W-:Y:S05]  /*0500*/  @P0 BRA `(.L_x_1290) ;  /* 0x0000006000000947 */ /* 0x000fea0003800000 */
[----:B--2---:R-:W-:Y:S05]  /*0510*/  @!P2 BRA `(.L_x_1290) ;  /* 0x000000500000a947 */ /* 0x004fea0003800000 */
[----:B------:R1:W2:Y:S04]  /*0520*/  LDG.E R0, [R4.64] ;  /* 0x0000001004007981 */ /* 0x0002a8000c1e1900 */
[----:B-1----:R-:W3:Y:S01]  /*0530*/  LDG.E R4, [R4.64+0x4] ;  /* 0x0000041004047981 */ /* 0x002ee2000c1e1900 */
[----:B--2---:R-:W1:Y:S08]  /*0540*/  R2UR UR14, R0 ;  /* 0x00000000000e73c2 */ /* 0x004e7000000e0000 */
[----:B---3--:R-:W1:Y:S02]  /*0550*/  R2UR UR4, R4 ;  /* 0x00000000040473c2 */ /* 0x008e6400000e0000 */
[----:B-1----:R-:W-:-:S06]  /*0560*/  UIADD3 UR14, -UR14, UR4, URZ ;  /* 0x000000040e0e7290 */ /* 0x002fcc000fffe13f */
.L_x_1290:
[----:B--2---:R-:W-:-:S04]  /*0570*/  ISETP.NE.U32.AND P0, PT, RZ, c[0x0][0x2e0], PT ;  /* 0x0000b800ff007a0c */ /* 0x004fc80003f05070 */
[----:B------:R-:W-:-:S13]  /*0580*/  ISETP.NE.AND.EX P0, PT, RZ, c[0x0][0x2e4], PT, P0 ;  /* 0x0000b900ff007a0c */ /* 0x000fda0003f05300 */
[----:B------:R-:W-:Y:S05]  /*0590*/  @!P0 BRA `(.L_x_1291) ;  /* 0x0000003000008947 */ /* 0x000fea0003800000 */
[----:B------:R-:W-:-:S05]  /*05a0*/  IMAD.WIDE R2, R165, R9, c[0x0][0x2e0] ;  /* 0x0000b800a5027625 */ /* 0x000fca00078e0209 */
[----:B------:R1:W5:Y:S01]  /*05b0*/  LDG.E R17, [R2.64] ;  /* 0x0000001002117981 */ /* 0x000362000c1e1900 */
[----:B------:R-:W-:Y:S05]  /*05c0*/  BRA `(.L_x_1292) ;  /* 0x0000004000007947 */ /* 0x000fea0003800000 */
.L_x_1291:
[----:B------:R-:W-:Y:S05]  /*05d0*/  @!P4 BRA `(.L_x_1292) ;  /* 0x000000300000c947 */ /* 0x000fea0003800000 */
[----:B------:R1:W2:Y:S04]  /*05e0*/  LDG.E R0, [R2.64] ;  /* 0x0000001002007981 */ /* 0x0002a8000c1e1900 */
[----:B-1----:R-:W2:Y:S02]  /*05f0*/  LDG.E R2, [R2.64+0x4] ;  /* 0x0000041002027981 */ /* 0x002ea4000c1e1900 */
[----:B--2---:R-:W-:Y:S02]  /*0600*/  IADD3 R17, -R0, R2, RZ ;  /* 0x0000000200117210 */ /* 0x004fe40007ffe1ff */
.L_x_1292:
        /* <DEDUP_REMOVED lines=69> */
[--C-:B-1----:R-:W-:Y:S01]  /*0a60*/  SHF.R.S32.HI R2, RZ, 0x1f, R164.reuse ;  /* 0x0000001fff027819 */ /* 0x102fe200000114a4 */
[----:B------:R-:W-:Y:S01]  /*0a70*/  IMAD.SHL.U32 R5, R164, 0x4, RZ ;  /* 0x00000004a4057824 */ /* 0x000fe200078e00ff */
[--C-:B------:R-:W-:Y:S01]  /*0a80*/  SHF.R.S32.HI R34, RZ, 0x1f, R35.reuse ;  /* 0x0000001fff227819 */ /* 0x100fe20000011423 */
[----:B------:R-:W-:Y:S01]  /*0a90*/  IMAD.MOV.U32 R3, RZ, RZ, c[0x0][0x248] ;  /* 0x00009200ff037624 */ /* 0x000fe200078e00ff */
[----:B------:R-:W-:Y:S01]  /*0aa0*/  IADD3 R28, P0, R0, R164, RZ ;  /* 0x000000a4001c7210 */ /* 0x000fe20007f1e0ff */
[----:B------:R-:W-:Y:S01]  /*0ab0*/  IMAD.MOV.U32 R12, RZ, RZ, R35 ;  /* 0x000000ffff0c7224 */ /* 0x000fe200078e0023 */
[----:B------:R-:W-:Y:S01]  /*0ac0*/  SHF.R.S32.HI R33, RZ, 0x1f, R164 ;  /* 0x0000001fff217819 */ /* 0x000fe200000114a4 */
[----:B------:R-:W-:Y:S01]  /*0ad0*/  IMAD R4, R34, c[0x0][0x270], RZ ;  /* 0x00009c0022047a24 */ /* 0x000fe200078e02ff */
[----:B------:R-:W-:Y:S01]  /*0ae0*/  LEA.HI.X.SX32 R29, R0, R2, 0x1, P0 ;  /* 0x00000002001d7211 */ /* 0x000fe200000f0eff */
[----:B------:R-:W-:Y:S01]  /*0af0*/  IMAD R7, R34, c[0x0][0x288], RZ ;  /* 0x0000a20022077a24 */ /* 0x000fe200078e02ff */
[----:B------:R-:W-:Y:S01]  /*0b00*/  SHF.R.S32.HI R0, RZ, 0x1f, R8 ;  /* 0x0000001fff007819 */ /* 0x000fe20000011408 */
[----:B-----5:R-:W-:Y:S01]  /*0b10*/  IMAD R32, R18, -0x80, R17 ;  /* 0xffffff8012207824 */ /* 0x020fe200078e0211 */
[----:B------:R-:W-:Y:S01]  /*0b20*/  IADD3 R2, P0, R5, R8, RZ ;  /* 0x0000000805027210 */ /* 0x000fe20007f1e0ff */
[----:B------:R-:W-:Y:S01]  /*0b30*/  IMAD R7, R35, c[0x0][0x28c], R7 ;  /* 0x0000a30023077a24 */ /* 0x000fe200078e0207 */
[----:B------:R-:W-:Y:S01]  /*0b40*/  ISETP.NE.AND P3, PT, R3, 0x1, PT ;  /* 0x000000010300780c */ /* 0x000fe20003f65270 */
[----:B------:R-:W-:Y:S01]  /*0b50*/  ULDC.64 UR4, c[0x0][0x1d8] ;  /* 0x0000760000047ab9 */ /* 0x000fe20000000a00 */
[----:B------:R-:W-:Y:S01]  /*0b60*/  LEA.HI.X.SX32 R3, R5, R0, 0x1, P0 ;  /* 0x0000000005037211 */ /* 0x000fe200000f0eff */
[----:B------:R-:W-:Y:S01]  /*0b70*/  IMAD R0, R35, c[0x0][0x274], R4 ;  /* 0x00009d0023007a24 */ /* 0x000fe200078e0204 */
[----:B------:R-:W-:Y:S01]  /*0b80*/  LEA.HI R9, R33, R164, RZ, 0x3 ;  /* 0x000000a421097211 */ /* 0x000fe200078f18ff */
[----:B------:R-:W-:Y:S01]  /*0b90*/  USHF.L.U32 UR7, UR4, 0x6, URZ ;  /* 0x0000000604077899 */ /* 0x000fe2000800063f */
[----:B------:R-:W-:Y:S01]  /*0ba0*/  SHF.R.S32.HI R23, RZ, 0x1f, R165 ;  /* 0x0000001fff177819 */ /* 0x000fe200000114a5 */
[----:B------:R-:W-:Y:S01]  /*0bb0*/  IMAD.WIDE.U32 R4, R35, c[0x0][0x270], R2 ;  /* 0x00009c0023047a25 */ /* 0x000fe200078e0002 */
[----:B------:R-:W-:Y:S01]  /*0bc0*/  SHF.R.S32.HI R36, RZ, 0x3, R9 ;  /* 0x00000003ff247819 */ /* 0x000fe20000011409 */
[----:B------:R-:W-:Y:S01]  /*0bd0*/  UMOV UR10, 0x6 ;  /* 0x00000006000a7882 */ /* 0x000fe20000000000 */
[----:B------:R-:W-:Y:S01]  /*0be0*/  SEL R25, R23, RZ, !P2 ;  /* 0x000000ff17197207 */ /* 0x000fe20005000000 */
[----:B------:R-:W-:Y:S01]  /*0bf0*/  IMAD.IADD R5, R5, 0x1, R0 ;  /* 0x0000000105057824 */ /* 0x000fe200078e0200 */
[----:B------:R-:W-:Y:S01]  /*0c00*/  SHF.R.S32.HI R13, RZ, 0x1f, R36 ;  /* 0x0000001fff0d7819 */ /* 0x000fe20000011424 */
[----:B------:R-:W-:Y:S01]  /*0c10*/  @P3 IMAD.HI.U32 R16, R35, c[0x0][0x24c], RZ ;  /* 0x0000930023103a27 */ /* 0x000fe200078e00ff */
[C---:B------:R-:W-:Y:S01]  /*0c20*/  IADD3 R8, P1, R36.reuse, R10, RZ ;  /* 0x0000000a24087210 */ /* 0x040fe20007f3e0ff */
[----:B------:R-:W-:Y:S01]  /*0c30*/  USHF.L.U64.HI UR6, UR4, UR10, UR5 ;  /* 0x0000000a04067299 */ /* 0x000fe20008010205 */
[----:B------:R-:W-:Y:S01]  /*0c40*/  LOP3.LUT R0, R9, 0xfffffff8, RZ, 0xc0, !PT ;  /* 0xfffffff809007812 */ /* 0x000fe200078ec0ff */
[----:B------:R-:W-:Y:S01]  /*0c50*/  IMAD.WIDE.U32 R2, R35, c[0x0][0x288], R2 ;  /* 0x0000a20023027a25 */ /* 0x000fe200078e0002 */
[----:B------:R-:W-:Y:S01]  /*0c60*/  LEA.HI R9, R33, R164, RZ, 0x6 ;  /* 0x000000a421097211 */ /* 0x000fe200078f30ff */
[----:B------:R-:W-:Y:S01]  /*0c70*/  UIADD3 UR9, UP0, UR7, 0x80, URZ ;  /* 0x0000008007097890 */ /* 0x000fe2000ff1e03f */
[----:B------:R-:W-:Y:S01]  /*0c80*/  @P3 SHF.R.U32.HI R12, RZ, c[0x0][0x250], R16 ;  /* 0x00009400ff0c3a19 */ /* 0x000fe20000011610 */
[----:B------:R-:W-:Y:S01]  /*0c90*/  IMAD.X R10, R13, 0x1, R11, P1 ;  /* 0x000000010d0a7824 */ /* 0x000fe200008e060b */
[----:B------:R-:W-:Y:S01]  /*0ca0*/  SHF.R.S32.HI R26, RZ, 0x6, R9 ;  /* 0x00000006ff1a7819 */ /* 0x000fe20000011409 */
[C---:B------:R-:W-:Y:S01]  /*0cb0*/  IMAD.SHL.U32 R11, R36.reuse, 0x40, RZ ;  /* 0x00000040240b7824 */ /* 0x040fe200078e00ff */
[----:B------:R-:W-:Y:S01]  /*0cc0*/  IADD3 R6, P0, R36, R14, RZ ;  /* 0x0000000e24067210 */ /* 0x000fe20007f1e0ff */
[----:B------:R-:W-:Y:S01]  /*0cd0*/  IMAD.IADD R27, R164, 0x1, -R0 ;  /* 0x00000001a41b7824 */ /* 0x000fe200078e0a00 */
[----:B------:R-:W-:Y:S01]  /*0ce0*/  SEL R30, R165, RZ, !P2 ;  /* 0x000000ffa51e7207 */ /* 0x000fe20005000000 */
[----:B------:R-:W-:Y:S01]  /*0cf0*/  IMAD.IADD R3, R3, 0x1, R7 ;  /* 0x0000000103037824 */ /* 0x000fe200078e0207 */
[----:B------:R-:W-:Y:S01]  /*0d00*/  LOP3.LUT R0, R11, 0x1c0, RZ, 0xc0, !PT ;  /* 0x000001c00b007812 */ /* 0x000fe200078ec0ff */
[----:B------:R-:W-:Y:S01]  /*0d10*/  IMAD.SHL.U32 R16, R27, 0x8, RZ ;  /* 0x000000081b107824 */ /* 0x000fe200078e00ff */
[----:B------:R-:W-:Y:S01]  /*0d20*/  UIADD3.X UR8, URZ, UR6, URZ, UP0, !UPT ;  /* 0x000000063f087290 */ /* 0x000fe200087fe43f */
[----:B------:R-:W-:Y:S01]  /*0d30*/  IMAD.SHL.U32 R212, R26, 0x200, RZ ;  /* 0x000002001ad47824 */ /* 0x000fe200078e00ff */
[----:B------:R-:W-:Y:S01]  /*0d40*/  ULDC.64 UR4, c[0x0][0x1a8] ;  /* 0x00006a0000047ab9 */ /* 0x000fe20000000a00 */
[----:B------:R-:W-:Y:S01]  /*0d50*/  IMAD.X R7, R13, 0x1, R15, P0 ;  /* 0x000000010d077824 */ /* 0x000fe200000e060f */
[----:B------:R-:W-:Y:S01]  /*0d60*/  LOP3.LUT R9, R0, 0x38, R16, 0xf8, !PT ;  /* 0x0000003800097812 */ /* 0x000fe200078ef810 */
[----:B------:R-:W-:Y:S01]  /*0d70*/  IMAD.WIDE.U32 R2, R30, c[0x0][0x290], R2 ;  /* 0x0000a4001e027a25 */ /* 0x000fe200078e0002 */
[----:B------:R-:W-:Y:S01]  /*0d80*/  SHF.R.U32.HI R0, RZ, 0x3, R0 ;  /* 0x00000003ff007819 */ /* 0x000fe20000011600 */
[----:B------:R-:W-:Y:S01]  /*0d90*/  USHF.L.U64.HI UR5, UR4, UR10, UR5 ;  /* 0x0000000a04057299 */ /* 0x000fe20008010205 */
[----:B------:R-:W-:Y:S01]  /*0da0*/  SHF.R.S32.HI R17, RZ, 0x1f, R16 ;  /* 0x0000001fff117819 */ /* 0x000fe20000011410 */
[----:B------:R-:W-:Y:S01]  /*0db0*/  IMAD.WIDE R14, R18, 0x80, R6 ;  /* 0x00000080120e7825 */ /* 0x000fe200078e0206 */
[----:B------:R-:W-:-:S02]  /*0dc0*/  LOP3.LUT R31, R212, R9, R0, 0xf6, !PT ;  /* 0x00000009d41f7212 */ /* 0x000fc400078ef600 */
[----:B------:R-:W-:Y:S01]  /*0dd0*/  SHF.R.S32.HI R0, RZ, 0x1f, R12 ;  /* 0x0000001fff007819 */ /* 0x000fe2000001140c */
[C---:B------:R-:W-:Y:S01]  /*0de0*/  IMAD R7, R25.reuse, c[0x0][0x278], RZ ;  /* 0x00009e0019077a24 */ /* 0x040fe200078e02ff */
[----:B------:R-:W-:Y:S01]  /*0df0*/  LEA R38, P0, R2, c[0x0][0x280], 0x2 ;  /* 0x0000a00002267a11 */ /* 0x000fe200078010ff */
[----:B------:R-:W-:Y:S01]  /*0e00*/  IMAD R6, R25, c[0x0][0x290], RZ ;  /* 0x0000a40019067a24 */ /* 0x000fe200078e02ff */
[----:B------:R-:W-:Y:S01]  /*0e10*/  LOP3.LUT R229, R229, 0xfffffff7, RZ, 0xc0, !PT ;  /* 0xfffffff7e5e57812 */ /* 0x000fe200078ec0ff */
[C---:B------:R-:W-:Y:S02]  /*0e20*/  IMAD R22, R30.reuse, c[0x0][0x27c], R7 ;  /* 0x00009f001e167a24 */ /* 0x040fe400078e0207 */
[----:B------:R-:W-:Y:S02]  /*0e30*/  IMAD R18, R30, c[0x0][0x294], R6 ;  /* 0x0000a5001e127a24 */ /* 0x000fe400078e0206 */
[----:B------:R-:W-:Y:S02]  /*0e40*/  IMAD R7, R10, c[0x0][0x208], RZ ;  /* 0x000082000a077a24 */ /* 0x000fe400078e02ff */
[----:B------:R-:W-:-:S02]  /*0e50*/  IMAD R6, R0, c[0x0][0x1e0], RZ ;  /* 0x0000780000067a24 */ /* 0x000fc400078e02ff */
[----:B------:R-:W-:Y:S02]  /*0e60*/  IMAD R0, R0, c[0x0][0x1b0], RZ ;  /* 0x00006c0000007a24 */ /* 0x000fe400078e02ff */
[----:B------:R-:W-:Y:S02]  /*0e70*/  IMAD R20, R8, c[0x0][0x20c], R7 ;  /* 0x0000830008147a24 */ /* 0x000fe400078e0207 */
[----:B------:R-:W-:Y:S02]  /*0e80*/  IMAD R21, R12, c[0x0][0x1e4], R6 ;  /* 0x000079000c157a24 */ /* 0x000fe400078e0206 */
[----:B------:R-:W-:-:S04]  /*0e90*/  IMAD.WIDE.U32 R6, R30, c[0x0][0x278], R4 ;  /* 0x00009e001e067a25 */ /* 0x000fc800078e0004 */
[----:B------:R-:W-:Y:S01]  /*0ea0*/  IMAD R9, R10, c[0x0][0x178], RZ ;  /* 0x00005e000a097a24 */ /* 0x000fe200078e02ff */
[----:B------:R-:W-:Y:S01]  /*0eb0*/  LEA R40, P1, R6, c[0x0][0x258], 0x2 ;  /* 0x0000960006287a11 */ /* 0x000fe200078210ff */
[C---:B------:R-:W-:Y:S02]  /*0ec0*/  IMAD R24, R12.reuse, c[0x0][0x1b4], R0 ;  /* 0x00006d000c187a24 */ /* 0x040fe400078e0200 */
[----:B------:R-:W-:Y:S02]  /*0ed0*/  IMAD.IADD R0, R7, 0x1, R22 ;  /* 0x0000000107007824 */ /* 0x000fe400078e0216 */
        /* <DEDUP_REMOVED lines=187> */
[C---:B------:R-:W-:Y:S01]  /*1a90*/  @!P4 IMAD.SHL.U32 R0, R164.reuse, 0x10, RZ ;  /* 0x00000010a400c824 */ /* 0x040fe200078e00ff */
        /* <DEDUP_REMOVED lines=80> */
.L_x_1295:
[----:B------:R-:W-:Y:S05]  /*1fa0*/  BSYNC B0 ;  /* 0x0000000000007941 */ /* 0x000fea0003800000 */
.L_x_1294:
        /* <DEDUP_REMOVED lines=140> */
.L_x_1298:
        /* <DEDUP_REMOVED lines=259> */
.L_x_1296:
        /* <DEDUP_REMOVED lines=17> */
[----:B------:R-:W-:Y:S02]  /*39b0*/  ISETP.GT.AND P2, PT, R231, 0x60, PT ;  /* 0x00000060e700780c */ /* 0x000fe40003f44270 */
        /* <DEDUP_REMOVED lines=548> */
.L_x_1297:
        /* <DEDUP_REMOVED lines=298> */
.L_x_1293:
[----:B------:R-:W-:Y:S05]  /*6ea0*/  @P0 EXIT ;  /* 0x000000000000094d */ /* 0x000fea0003800000 */
[----:B------:R-:W2:Y:S01]  /*6eb0*/  LDL.LU R9, [R1+0x38] ;  /* 0x0000380001097983 */ /* 0x000ea20000300800 */
[----:B------:R-:W-:-:S04]  /*6ec0*/  ISETP.NE.U32.AND P0, PT, RZ, c[0x0][0x360], PT ;  /* 0x0000d800ff007a0c */ /* 0x000fc80003f05070 */
[----:B------:R-:W-:-:S13]  /*6ed0*/  ISETP.NE.AND.EX P0, PT, RZ, c[0x0][0x364], PT, P0 ;  /* 0x0000d900ff007a0c */ /* 0x000fda0003f05300 */
[----:B-1----:R-:W-:-:S04]  /*6ee0*/  @P0 IMAD.MOV.U32 R2, RZ, RZ, 0x4 ;  /* 0x00000004ff020424 */ /* 0x002fc800078e00ff */
[----:B--2---:R-:W-:-:S05]  /*6ef0*/  @P0 IMAD.WIDE R2, R9, R2, c[0x0][0x360] ;  /* 0x0000d80009020625 */ /* 0x004fca00078e0202 */
[----:B------:R1:W2:Y:S01]  /*6f00*/  @P0 LDG.E R0, [R2.64] ;  /* 0x0000001002000981 */ /* 0x0002a2000c1e1900 */
[----:B------:R-:W3:Y:S03]  /*6f10*/  S2UR UR5, SR_CTAID.X ;  /* 0x00000000000579c3 */ /* 0x000ee60000002500 */
[----:B------:R-:W4:Y:S04]  /*6f20*/  S2R R5, SR_TID.X ;  /* 0x0000000000057919 */ /* 0x000f280000002100 */
[----:B-1----:R-:W1:Y:S01]  /*6f30*/  S2R R3, SR_CTAID.Y ;  /* 0x0000000000037919 */ /* 0x002e620000002600 */
[----:B------:R-:W-:Y:S01]  /*6f40*/  IMAD.MOV.U32 R2, RZ, RZ, c[0x0][0x338] ;  /* 0x0000ce00ff027624 */ /* 0x000fe200078e00ff */
[----:B---3--:R-:W-:Y:S01]  /*6f50*/  USHF.L.U32 UR5, UR5, 0xe, URZ ;  /* 0x0000000e05057899 */ /* 0x008fe2000800063f */
[----:B----4-:R-:W-:Y:S01]  /*6f60*/  SHF.R.S32.HI R6, RZ, 0x1f, R5 ;  /* 0x0000001fff067819 */ /* 0x010fe20000011405 */
[----:B------:R-:W-:Y:S02]  /*6f70*/  BAR.SYNC.DEFER_BLOCKING 0x1, 0x100 ;  /* 0x0044000000007b1d */ /* 0x000fe40000010000 */
[----:B------:R-:W-:Y:S01]  /*6f80*/  ISETP.NE.AND P1, PT, R2, 0x1, PT ;  /* 0x000000010200780c */ /* 0x000fe20003f25270 */
[----:B------:R-:W-:-:S12]  /*6f90*/  USHF.R.S32.HI UR4, URZ, 0x1f, UR5 ;  /* 0x0000001f3f047899 */ /* 0x000fd80008011405 */
[----:B-1----:R-:W-:-:S04]  /*6fa0*/  @P1 IMAD.HI.U32 R4, R3, c[0x0][0x33c], RZ ;  /* 0x0000cf0003041a27 */ /* 0x002fc800078e00ff */
[----:B--2---:R-:W-:-:S05]  /*6fb0*/  @P0 IMAD R0, R9, 0x80, R0 ;  /* 0x0000008009000824 */ /* 0x004fca00078e0200 */
[----:B------:R-:W-:-:S04]  /*6fc0*/  @P0 SHF.R.S32.HI R2, RZ, 0x1f, R0 ;  /* 0x0000001fff020819 */ /* 0x000fc80000011400 */
[----:B------:R-:W-:Y:S01]  /*6fd0*/  @P0 LEA.HI R2, R2, R0, RZ, 0x7 ;  /* 0x0000000002020211 */ /* 0x000fe200078f38ff */
[----:B------:R-:W-:Y:S01]  /*6fe0*/  IMAD.MOV.U32 R0, RZ, RZ, R3 ;  /* 0x000000ffff007224 */ /* 0x000fe200078e0003 */
[----:B------:R-:W-:Y:S02]  /*6ff0*/  @P1 SHF.R.U32.HI R0, RZ, c[0x0][0x340], R4 ;  /* 0x0000d000ff001a19 */ /* 0x000fe40000011604 */
[----:B------:R-:W-:Y:S02]  /*7000*/  @P0 SHF.L.U32 R2, R2, 0x7, RZ ;  /* 0x0000000702020819 */ /* 0x000fe400000006ff */
[----:B------:R-:W-:Y:S02]  /*7010*/  SHF.R.S32.HI R4, RZ, 0x1f, R0 ;  /* 0x0000001fff047819 */ /* 0x000fe40000011400 */
[----:B------:R-:W-:-:S04]  /*7020*/  @P0 LOP3.LUT R2, R2, 0xffffc000, RZ, 0xc0, !PT ;  /* 0xffffc00002020812 */ /* 0x000fc800078ec0ff */
[----:B------:R-:W-:Y:S02]  /*7030*/  @P0 SHF.R.S32.HI R3, RZ, 0x1f, R2 ;  /* 0x0000001fff030819 */ /* 0x000fe40000011402 */
[----:B------:R-:W-:-:S06]  /*7040*/  @!P0 CS2R R2, SRZ ;  /* 0x0000000000028805 */ /* 0x000fcc000001ff00 */
[----:B------:R-:W-:Y:S01]  /*7050*/  IADD3 R2, P2, P1, R2, UR5, R5 ;  /* 0x0000000502027c10 */ /* 0x000fe2000f95e005 */
[C---:B------:R-:W-:Y:S02]  /*7060*/  IMAD R5, R4.reuse, c[0x0][0x328], RZ ;  /* 0x0000ca0004057a24 */ /* 0x040fe400078e02ff */
[----:B------:R-:W-:Y:S01]  /*7070*/  IMAD R4, R4, c[0x0][0x300], RZ ;  /* 0x0000c00004047a24 */ /* 0x000fe200078e02ff */
[----:B------:R-:W-:Y:S01]  /*7080*/  IADD3.X R3, R3, UR4, R6, P2, P1 ;  /* 0x0000000403037c10 */ /* 0x000fe200097e2406 */
[C---:B------:R-:W-:Y:S01]  /*7090*/  IMAD R7, R0.reuse, c[0x0][0x32c], R5 ;  /* 0x0000cb0000077a24 */ /* 0x040fe200078e0205 */
[----:B------:R-:W-:Y:S01]  /*70a0*/  SHF.R.S32.HI R6, RZ, 0x1f, R9 ;  /* 0x0000001fff067819 */ /* 0x000fe20000011409 */
[C---:B------:R-:W-:Y:S02]  /*70b0*/  IMAD R8, R0.reuse, c[0x0][0x304], R4 ;  /* 0x0000c10000087a24 */ /* 0x040fe400078e0204 */
[----:B------:R-:W-:-:S04]  /*70c0*/  IMAD.WIDE.U32 R4, R0, c[0x0][0x328], R2 ;  /* 0x0000ca0000047a25 */ /* 0x000fc800078e0002 */
[----:B------:R-:W-:Y:S01]  /*70d0*/  IMAD.WIDE.U32 R2, R0, c[0x0][0x300], R2 ;  /* 0x0000c00000027a25 */ /* 0x000fe200078e0002 */
[----:B------:R-:W-:Y:S02]  /*70e0*/  SEL R0, R6, RZ, !P0 ;  /* 0x000000ff06007207 */ /* 0x000fe40004000000 */
[----:B------:R-:W-:Y:S01]  /*70f0*/  SEL R6, R9, RZ, !P0 ;  /* 0x000000ff09067207 */ /* 0x000fe20004000000 */
[----:B------:R-:W-:Y:S01]  /*7100*/  IMAD.IADD R5, R5, 0x1, R7 ;  /* 0x0000000105057824 */ /* 0x000fe200078e0207 */
[----:B------:R-:W-:Y:S01]  /*7110*/  IADD3 R3, R3, R8, RZ ;  /* 0x0000000803037210 */ /* 0x000fe20007ffe0ff */
[C---:B------:R-:W-:Y:S02]  /*7120*/  IMAD R10, R0.reuse, c[0x0][0x330], RZ ;  /* 0x0000cc00000a7a24 */ /* 0x040fe400078e02ff */
[----:B------:R-:W-:Y:S02]  /*7130*/  IMAD R0, R0, c[0x0][0x308], RZ ;  /* 0x0000c20000007a24 */ /* 0x000fe400078e02ff */
[----:B------:R-:W-:-:S02]  /*7140*/  IMAD R10, R6, c[0x0][0x334], R10 ;  /* 0x0000cd00060a7a24 */ /* 0x000fc400078e020a */
[----:B------:R-:W-:-:S04]  /*7150*/  IMAD.WIDE.U32 R8, R6, c[0x0][0x330], R4 ;  /* 0x0000cc0006087a25 */ /* 0x000fc800078e0004 */
[----:B------:R-:W-:Y:S01]  /*7160*/  IMAD R0, R6, c[0x0][0x30c], R0 ;  /* 0x0000c30006007a24 */ /* 0x000fe200078e0200 */
[----:B------:R-:W-:Y:S01]  /*7170*/  LEA R4, P1, R8, c[0x0][0x310], 0x2 ;  /* 0x0000c40008047a11 */ /* 0x000fe200078210ff */
[----:B------:R-:W-:-:S04]  /*7180*/  IMAD.WIDE.U32 R6, R6, c[0x0][0x308], R2 ;  /* 0x0000c20006067a25 */ /* 0x000fc800078e0002 */
[----:B------:R-:W-:Y:S01]  /*7190*/  IMAD.IADD R3, R9, 0x1, R10 ;  /* 0x0000000109037824 */ /* 0x000fe200078e020a */
[----:B------:R-:W-:Y:S02]  /*71a0*/  IADD3 R0, R7, R0, RZ ;  /* 0x0000000007007210 */ /* 0x000fe40007ffe0ff */
[----:B------:R-:W-:Y:S02]  /*71b0*/  LEA R2, P0, R6, c[0x0][0x2e8], 0x2 ;  /* 0x0000ba0006027a11 */ /* 0x000fe400078010ff */
[----:B------:R-:W-:Y:S02]  /*71c0*/  LEA.HI.X R5, R8, c[0x0][0x314], R3, 0x2, P1 ;  /* 0x0000c50008057a11 */ /* 0x000fe400008f1403 */
[----:B------:R-:W-:-:S03]  /*71d0*/  LEA.HI.X R3, R6, c[0x0][0x2ec], R0, 0x2, P0 ;  /* 0x0000bb0006037a11 */ /* 0x000fc600000f1400 */
        /* <DEDUP_REMOVED lines=129> */
.L_x_1299:
        /* <DEDUP_REMOVED lines=9> */
.L_x_2323:


//--------------------- .text._ZN7cutlass13device_kernelIN5flash19enable_sm80_to_sm89INS1_16FlashAttnBwdSm80INS1_25CollectiveMainloopBwdSm80ILi2ELi2EN4cute5tupleIJNS5_1CILi64EEENS7_ILi128EEES9_EEENS_10bfloat16_tEfNS_4arch4Sm80ELb0ELb0ELb1ELb1ELb1ELb0ELb0ELb0ELi2ELi2ELi2ELi2ELb0EEENS1_24CollectiveEpilogueBwdGQAISA_fSD_Li256ELb1ELb1EEENS1_19SingleTileSchedulerILb1ELb0ELb0ELi128EEEEEEEEEvNT_6ParamsE --------------------------
	.section	.text._ZN7cutlass13device_kernelIN5flash19enable_sm80_to_sm89INS1_16FlashAttnBwdSm80INS1_25CollectiveMainloopBwdSm80ILi2ELi2EN4cute5tupleIJNS5_1CILi64EEENS7_ILi128EEES9_EEENS_10bfloat16_tEfNS_4arch4Sm80ELb0ELb0ELb1ELb1ELb1ELb0ELb0ELb0ELi2ELi2ELi2ELi2ELb0EEENS1_24CollectiveEpilogueBwdGQAISA_fSD_Li256ELb1ELb1EEENS1_19SingleTileSchedulerILb1ELb0ELb0ELi128EEEEEEEEEvNT_6ParamsE,"ax",@progbits
	.sectioninfo	@"SHI_REGISTERS=255"
	.align	128
.text._ZN7cutlass13device_kernelIN5flash19enable_sm80_to_sm89INS1_16FlashAttnBwdSm80INS1_25CollectiveMainloopBwdSm80ILi2ELi2EN4cute5tupleIJNS5_1CILi64EEENS7_ILi128EEES9_EEENS_10bfloat16_tEfNS_4arch4Sm80ELb0ELb0ELb1ELb1ELb1ELb0ELb0ELb0ELi2ELi2ELi2ELi2ELb0EEENS1_24CollectiveEpilogueBwdGQAISA_fSD_Li256ELb1ELb1EEENS1_19SingleTileSchedulerILb1ELb0ELb0ELi128EEEEEEEEEvNT_6ParamsE:
        .type           _ZN7cutlass13device_kernelIN5flash19enable_sm80_to_sm89INS1_16FlashAttnBwdSm80INS1_25CollectiveMainloopBwdSm80ILi2ELi2EN4cute5tupleIJNS5_1CILi64EEENS7_ILi128EEES9_EEENS_10bfloat16_tEfNS_4arch4Sm80ELb0ELb0ELb1ELb1ELb1ELb0ELb0ELb0ELi2ELi2ELi2ELi2ELb0EEENS1_24CollectiveEpilogueBwdGQAISA_fSD_Li256ELb1ELb1EEENS1_19SingleTileSchedulerILb1ELb0ELb0ELi128EEEEEEEEEvNT_6ParamsE,@function
        .size           _ZN7cutlass13device_kernelIN5flash19enable_sm80_to_sm89INS1_16FlashAttnBwdSm80INS1_25CollectiveMainloopBwdSm80ILi2ELi2EN4cute5tupleIJNS5_1CILi64EEENS7_ILi128EEES9_EEENS_10bfloat16_tEfNS_4arch4Sm80ELb0ELb0ELb1ELb1ELb1ELb0ELb0ELb0ELi2ELi2ELi2ELi2ELb0EEENS1_24CollectiveEpilogueBwdGQAISA_fSD_Li256ELb1ELb1EEENS1_19SingleTileSchedulerILb1ELb0ELb0ELi128EEEEEEEEEvNT_6ParamsE,(.L_x_2324 - _ZN7cutlass13device_kernelIN5flash19enable_sm80_to_sm89INS1_16FlashAttnBwdSm80INS1_25CollectiveMainloopBwdSm80ILi2ELi2EN4cute5tupleIJNS5_1CILi64EEENS7_ILi128EEES9_EEENS_10bfloat16_tEfNS_4arch4Sm80ELb0ELb0ELb1ELb1ELb1ELb0ELb0ELb0ELi2ELi2ELi2ELi2ELb0EEENS1_24CollectiveEpilogueBwdGQAISA_fSD_Li256ELb1ELb1EEENS1_19SingleTileSchedulerILb1ELb0ELb0ELi128EEEEEEEEEvNT_6ParamsE)
        .other          _ZN7cutlass13device_kernelIN5flash19enable_sm80_to_sm89INS1_16FlashAttnBwdSm80INS1_25CollectiveMainloopBwdSm80ILi2ELi2EN4cute5tupleIJNS5_1CILi64EEENS7_ILi128EEES9_EEENS_10bfloat16_tEfNS_4arch4Sm80ELb0ELb0ELb1ELb1ELb1ELb0ELb0ELb0ELi2ELi2ELi2ELi2ELb0EEENS1_24CollectiveEpilogueBwdGQAISA_fSD_Li256ELb1ELb1EEENS1_19SingleTileSchedulerILb1ELb0ELb0ELi128EEEEEEEEEvNT_6ParamsE,@"STO_CUDA_ENTRY STV_DEFAULT"
_ZN7cutlass13device_kernelIN5flash19enable_sm80_to_sm89INS1_16FlashAttnBwdSm80INS1_25CollectiveMainloopBwdSm80ILi2ELi2EN4cute5tupleIJNS5_1CILi64EEENS7_ILi128EEES9_EEENS_10bfloat16_tEfNS_4arch4Sm80ELb0ELb0ELb1ELb1ELb1ELb0ELb0ELb0ELi2ELi2ELi2ELi2ELb0EEENS1_24CollectiveEpilogueBwdGQAISA_fSD_Li256ELb1ELb1EEENS1_19SingleTileSchedulerILb1ELb0ELb0ELi128EEEEEEEEEvNT_6ParamsE:
        /* <DEDUP_REMOVED lines=18> */
.L_x_1301:
        /* <DEDUP_REMOVED lines=8> */
.L_x_1303:
[----:B------:R-:W-:Y:S02]  /*01a0*/  MOV R0, c[0x0][0x3ac] ;  /* 0x0000eb0000007a02 */ /* 0x000fe40000000f00 */
.L_x_1302:
[----:B-1----:R-:W-:-:S05]  /*01b0*/  IMAD.SHL.U32 R2, R18, 0x80, RZ ;  /* 0x0000008012027824 */ /* 0x002fca00078e00ff */
[----:B-----5:R-:W-:-:S04]  /*01c0*/  ISETP.GE.AND P0, PT, R2, R0, PT ;  /* 0x000000000200720c */ /* 0x020fc80003f06270 */
[----:B------:R-:W-:-:S05]  /*01d0*/  SEL R0, R5, 0xffffffff, !P0 ;  /* 0xffffffff05007807 */ /* 0x000fca0004000000 */
[----:B------:R1:W-:Y:S01]  /*01e0*/  STL [R1+0x38], R0 ;  /* 0x0000380001007387 */ /* 0x0003e20000100800 */
[----:B------:R-:W-:Y:S05]  /*01f0*/  BRA `(.L_x_1304) ;  /* 0x0000012000007947 */ /* 0x000fea0003800000 */
.L_x_1300:
[----:B---34-:R-:W-:-:S04]  /*0200*/  ISETP.NE.U32.AND P0, PT, RZ, c[0x0][0x3c8], PT ;  /* 0x0000f200ff007a0c */ /* 0x018fc80003f05070 */
[----:B------:R-:W-:-:S13]  /*0210*/  ISETP.NE.AND.EX P0, PT, RZ, c[0x0][0x3cc], PT, P0 ;  /* 0x0000f300ff007a0c */ /* 0x000fda0003f05300 */
[----:B------:R-:W-:Y:S05]  /*0220*/  @!P0 BRA `(.L_x_1305) ;  /* 0x0000002000008947 */ /* 0x000fea0003800000 */
[----:B------:R1:W5:Y:S01]  /*0230*/  LDG.E R0, [R2.64] ;  /* 0x0000001002007981 */ /* 0x000362000c1e1900 */
[----:B------:R-:W-:Y:S05]  /*0240*/  BRA `(.L_x_1306) ;  /* 0x0000009000007947 */ /* 0x000fea0003800000 */
.L_x_1305:
        /* <DEDUP_REMOVED lines=8> */
.L_x_1307:
[----:B------:R-:W-:Y:S02]  /*02d0*/  MOV R0, c[0x0][0x3ac] ;  /* 0x0000eb0000007a02 */ /* 0x000fe40000000f00 */
.L_x_1306:
[----:B-1----:R-:W-:-:S05]  /*02e0*/  IMAD.SHL.U32 R2, R18, 0x80, RZ ;  /* 0x0000008012027824 */ /* 0x002fca00078e00ff */
[----:B-----5:R-:W-:-:S04]  /*02f0*/  ISETP.GE.AND P0, PT, R2, R0, PT ;  /* 0x000000000200720c */ /* 0x020fc80003f06270 */
[----:B------:R-:W-:-:S05]  /*0300*/  SEL R0, R5, 0xffffffff, !P0 ;  /* 0xffffffff05007807 */ /* 0x000fca0004000000 */
[----:B------:R1:W-:Y:S04]  /*0310*/  STL [R1+0x38], R0 ;  /* 0x0000380001007387 */ /* 0x0003e80000100800 */
.L_x_1304:
        /* <DEDUP_REMOVED lines=37> */
.L_x_1308:
[----:B--2---:R-:W-:-:S04]  /*0570*/  ISETP.NE.U32.AND P0, PT, RZ, c[0x0][0x2e0], PT ;  /* 0x0000b800ff007a0c */ /* 0x004fc80003f05070 */
[----:B------:R-:W-:-:S13]  /*0580*/  ISETP.NE.AND.EX P0, PT, RZ, c[0x0][0x2e4], PT, P0 ;  /* 0x0000b900ff007a0c */ /* 0x000fda0003f05300 */
[----:B------:R-:W-:Y:S05]  /*0590*/  @!P0 BRA `(.L_x_1309) ;  /* 0x0000003000008947 */ /* 0x000fea0003800000 */
[----:B------:R-:W-:-:S05]  /*05a0*/  IMAD.WIDE R2, R165, R9, c[0x0][0x2e0] ;  /* 0x0000b800a5027625 */ /* 0x000fca00078e0209 */
[----:B------:R1:W5:Y:S01]  /*05b0*/  LDG.E R17, [R2.64] ;  /* 0x0000001002117981 */ /* 0x000362000c1e1900 */
[----:B------:R-:W-:Y:S05]  /*05c0*/  BRA `(.L_x_1310) ;  /* 0x0000004000007947 */ /* 0x000fea0003800000 */
.L_x_1309:
[----:B------:R-:W-:Y:S05]  /*05d0*/  @!P4 BRA `(.L_x_1310) ;  /* 0x000000300000c947 */ /* 0x000fea0003800000 */
[----:B------:R1:W2:Y:S04]  /*05e0*/  LDG.E R0, [R2.64] ;  /* 0x0000001002007981 */ /* 0x0002a8000c1e1900 */
[----:B-1----:R-:W2:Y:S02]  /*05f0*/  LDG.E R2, [R2.64+0x4] ;  /* 0x0000041002027981 */ /* 0x002ea4000c1e1900 */
[----:B--2---:R-:W-:Y:S02]  /*0600*/  IADD3 R17, -R0, R2, RZ ;  /* 0x0000000200117210 */ /* 0x004fe40007ffe1ff */
.L_x_1310:
        /* <DEDUP_REMOVED lines=409> */
.L_x_1313:
[----:B------:R-:W-:Y:S05]  /*1fa0*/  BSYNC B0 ;  /* 0x0000000000007941 */ /* 0x000fea0003800000 */
.L_x_1312:
        /* <DEDUP_REMOVED lines=140> */
.L_x_1316:
        /* <DEDUP_REMOVED lines=259> */
.L_x_1314:
        /* <DEDUP_REMOVED lines=566> */
.L_x_1315:
        /* <DEDUP_REMOVED lines=298> */
.L_x_1311:
[----:B------:R-:W-:Y:S05]  /*6ea0*/  @P0 EXIT ;  /* 0x000000000000094d */ /* 0x000fea0003800000 */
[----:B------:R-:W2:Y:S01]  /*6eb0*/  LDL.LU R11, [R1+0x38] ;  /* 0x00003800010b7983 */ /* 0x000ea20000300800 */
[----:B------:R-:W-:-:S04]  /*6ec0*/  ISETP.NE.U32.AND P0, PT, RZ, c[0x0][0x360], PT ;  /* 0x0000d800ff007a0c */ /* 0x000fc80003f05070 */
[----:B------:R-:W-:-:S13]  /*6ed0*/  ISETP.NE.AND.EX P0, PT, RZ, c[0x0][0x364], PT, P0 ;  /* 0x0000d900ff007a0c */ /* 0x000fda0003f05300 */
[----:B-1----:R-:W-:Y:S01]  /*6ee0*/  @P0 IMAD.MOV.U32 R2, RZ, RZ, 0x4 ;  /* 0x00000004ff020424 */ /* 0x002fe200078e00ff */
[----:B------:R-:W1:Y:S01]  /*6ef0*/  S2UR UR6, SR_CTAID.X ;  /* 0x00000000000679c3 */ /* 0x000e620000002500 */
[----:B------:R-:W3:Y:S02]  /*6f00*/  S2R R5, SR_CTAID.Y ;  /* 0x0000000000057919 */ /* 0x000ee40000002600 */
[----:B--2---:R-:W-:-:S06]  /*6f10*/  @P0 IMAD.WIDE R2, R11, R2, c[0x0][0x360] ;  /* 0x0000d8000b020625 */ /* 0x004fcc00078e0202 */
[----:B------:R2:W4:Y:S01]  /*6f20*/  @P0 LDG.E R2, [R2.64] ;  /* 0x0000001002020981 */ /* 0x000522000c1e1900 */
[----:B------:R-:W-:Y:S01]  /*6f30*/  IMAD.MOV.U32 R0, RZ, RZ, c[0x0][0x338] ;  /* 0x0000ce00ff007624 */ /* 0x000fe200078e00ff */
[----:B------:R-:W-:Y:S01]  /*6f40*/  ULDC UR5, c[0x0][0x358] ;  /* 0x0000d60000057ab9 */ /* 0x000fe20000000800 */
[----:B---3--:R-:W-:Y:S01]  /*6f50*/  IMAD.MOV.U32 R7, RZ, RZ, R5 ;  /* 0x000000ffff077224 */ /* 0x008fe200078e0005 */
[----:B------:R-:W3:Y:S01]  /*6f60*/  S2R R10, SR_TID.X ;  /* 0x00000000000a7919 */ /* 0x000ee20000002100 */
[----:B-1----:R-:W-:-:S03]  /*6f70*/  UIMAD UR5, UR6, UR5, URZ ;  /* 0x00000005060572a4 */ /* 0x002fc6000f8e023f */
[----:B------:R-:W-:Y:S01]  /*6f80*/  BAR.SYNC.DEFER_BLOCKING 0x1, 0x100 ;  /* 0x0044000000007b1d */ /* 0x000fe20000010000 */
[----:B------:R-:W-:Y:S01]  /*6f90*/  ISETP.NE.AND P1, PT, R0, 0x1, PT ;  /* 0x000000010000780c */ /* 0x000fe20003f25270 */
[C---:B------:R-:W-:Y:S01]  /*6fa0*/  IMAD R0, R11.reuse, c[0x0][0x2f4], RZ ;  /* 0x0000bd000b007a24 */ /* 0x040fe200078e02ff */
[----:B------:R-:W-:Y:S02]  /*6fb0*/  SHF.R.S32.HI R16, RZ, 0x1f, R11 ;  /* 0x0000001fff107819 */ /* 0x000fe4000001140b */
[----:B------:R-:W-:Y:S01]  /*6fc0*/  SEL R12, R11, RZ, !P0 ;  /* 0x000000ff0b0c7207 */ /* 0x000fe20004000000 */
[----:B------:R-:W-:Y:S01]  /*6fd0*/  ULDC UR4, c[0x0][0x2f4] ;  /* 0x0000bd0000047ab9 */ /* 0x000fe20000000800 */
[----:B------:R-:W-:Y:S01]  /*6fe0*/  SHF.R.S32.HI R15, RZ, 0x1f, R0 ;  /* 0x0000001fff0f7819 */ /* 0x000fe20000011400 */
[----:B------:R-:W-:Y:S01]  /*6ff0*/  UIMAD UR5, UR5, UR4, URZ ;  /* 0x00000004050572a4 */ /* 0x000fe2000f8e023f */
[----:B------:R-:W-:Y:S01]  /*7000*/  BSSY B0, `(.L_x_1317) ;  /* 0x000001c000007945 */ /* 0x000fe20003800000 */
[----:B------:R-:W-:-:S02]  /*7010*/  SEL R16, R16, RZ, !P0 ;  /* 0x000000ff10107207 */ /* 0x000fc40004000000 */
[----:B------:R-:W-:Y:S02]  /*7020*/  USHF.R.S32.HI UR4, URZ, 0x1f, UR5 ;  /* 0x0000001f3f047899 */ /* 0x000fe40008011405 */
[----:B--2---:R-:W-:-:S05]  /*7030*/  @P1 IMAD.HI.U32 R3, R5, c[0x0][0x33c], RZ ;  /* 0x0000cf0005031a27 */ /* 0x004fca00078e00ff */
[----:B------:R-:W-:-:S04]  /*7040*/  @P1 SHF.R.U32.HI R7, RZ, c[0x0][0x340], R3 ;  /* 0x0000d000ff071a19 */ /* 0x000fc80000011603 */
[--C-:B------:R-:W-:Y:S01]  /*7050*/  IADD3 R0, P2, P1, R0, UR5, R7.reuse ;  /* 0x0000000500007c10 */ /* 0x100fe2000f95e007 */
[--C-:B------:R-:W-:Y:S01]  /*7060*/  IMAD.MOV R6, RZ, RZ, -R7.reuse ;  /* 0x000000ffff067224 */ /* 0x100fe200078e0a07 */
[----:B------:R-:W-:-:S03]  /*7070*/  SHF.R.S32.HI R13, RZ, 0x1f, R7 ;  /* 0x0000001fff0d7819 */ /* 0x000fc60000011407 */
[----:B------:R-:W-:Y:S01]  /*7080*/  IMAD.SHL.U32 R14, R0, 0x4, RZ ;  /* 0x00000004000e7824 */ /* 0x000fe200078e00ff */
[----:B------:R-:W-:Y:S01]  /*7090*/  IADD3.X R15, R15, UR4, R13, P2, P1 ;  /* 0x000000040f0f7c10 */ /* 0x000fe200097e240d */
[----:B------:R-:W-:Y:S01]  /*70a0*/  IMAD R6, R6, c[0x0][0x338], R5 ;  /* 0x0000ce0006067a24 */ /* 0x000fe200078e0205 */
[----:B---3--:R-:W-:Y:S02]  /*70b0*/  ISETP.NE.AND P2, PT, R10, RZ, PT ;  /* 0x000000ff0a00720c */ /* 0x008fe40003f45270 */
[----:B------:R-:W-:Y:S02]  /*70c0*/  SHF.L.U64.HI R15, R0, 0x2, R15 ;  /* 0x00000002000f7819 */ /* 0x000fe4000001020f */
[----:B------:R-:W-:-:S04]  /*70d0*/  IADD3 R4, P1, R14, c[0x0][0x350], RZ ;  /* 0x0000d4000e047a10 */ /* 0x000fc80007f3e0ff */
[----:B------:R-:W-:Y:S01]  /*70e0*/  IADD3.X R5, R15, c[0x0][0x354], RZ, P1, !PT ;  /* 0x0000d5000f057a10 */ /* 0x000fe20000ffe4ff */
[----:B----4-:R-:W-:-:S05]  /*70f0*/  @P0 IMAD R2, R11, 0x80, R2 ;  /* 0x000000800b020824 */ /* 0x010fca00078e0202 */
[----:B------:R-:W-:-:S04]  /*7100*/  @P0 SHF.R.S32.HI R3, RZ, 0x1f, R2 ;  /* 0x0000001fff030819 */ /* 0x000fc80000011402 */
[----:B------:R-:W-:-:S05]  /*7110*/  @P0 LEA.HI R2, R3, R2, RZ, 0x7 ;  /* 0x0000000203020211 */ /* 0x000fca00078f38ff */
[----:B------:R-:W-:-:S05]  /*7120*/  @P0 IMAD.SHL.U32 R2, R2, 0x80, RZ ;  /* 0x0000008002020824 */ /* 0x000fca00078e00ff */
[----:B------:R-:W-:-:S04]  /*7130*/  @P0 LOP3.LUT R8, R2, 0xffffc000, RZ, 0xc0, !PT ;  /* 0xffffc00002080812 */ /* 0x000fc800078ec0ff */
[----:B------:R-:W-:Y:S02]  /*7140*/  @P0 SHF.R.S32.HI R9, RZ, 0x1f, R8 ;  /* 0x0000001fff090819 */ /* 0x000fe40000011408 */
[----:B------:R-:W-:Y:S01]  /*7150*/  @!P0 CS2R R8, SRZ ;  /* 0x0000000000088805 */ /* 0x000fe2000001ff00 */
[----:B------:R-:W-:Y:S05]  /*7160*/  @P2 BRA `(.L_x_1318) ;  /* 0x0000005000002947 */ /* 0x000fea0003800000 */
.L_x_1319:
[----:B------:R-:W2:Y:S01]  /*7170*/  LDG.E.STRONG.GPU R0, [R4.64] ;  /* 0x0000001004007981 */ /* 0x000ea2000c1ef900 */
[----:B------:R-:W-:Y:S01]  /*7180*/  YIELD ;  /* 0x0000000000007946 */ /* 0x000fe20003800000 */
[----:B--2---:R-:W-:Y:S01]  /*7190*/  ISETP.NE.AND P0, PT, R0, R6, PT ;  /* 0x000000060000720c */ /* 0x004fe20003f05270 */
[----:B------:R-:W-:-:S12]  /*71a0*/  CCTL.IVALL ;  /* 0x00000000ff00798f */ /* 0x000fd80002000000 */
[----:B------:R-:W-:Y:S05]  /*71b0*/  @P0 BRA `(.L_x_1319) ;  /* 0xffffffb000000947 */ /* 0x000fea000383ffff */
.L_x_1318:
[----:B------:R-:W-:Y:S05]  /*71c0*/  BSYNC B0 ;  /* 0x0000000000007941 */ /* 0x000fea0003800000 */
.L_x_1317:
[----:B-----5:R-:W-:Y:S01]  /*71d0*/  MOV R17, 0xffffffff ;  /* 0xffffffff00117802 */ /* 0x020fe20000000f00 */
[----:B------:R-:W-:Y:S05]  /*71e0*/  BRA.CONV ~URZ, `(.L_x_1320) ;  /* 0x000000237f007947 */ /* 0x000fea000b800000 */
[----:B------:R-:W-:Y:S02]  /*71f0*/  MOV R2, 0x7210 ;  /* 0x0000721000027802 */ /* 0x000fe40000000f00 */
[----:B------:R-:W-:Y:S05]  /*7200*/  CALL.REL.NOINC `($__internal_7_$__cuda_sm70_warpsync) ;  /* 0x00000c9000007944 */ /* 0x000fea0003c00000 */
.L_x_1320:
[----:B------:R-:W-:Y:S01]  /*7210*/  USHF.L.U32 UR5, UR6, 0xe, URZ ;  /* 0x0000000e06057899 */ /* 0x000fe2000800063f */
[----:B------:R-:W-:Y:S01]  /*7220*/  SHF.R.S32.HI R2, RZ, 0x1f, R10 ;  /* 0x0000001fff027819 */ /* 0x000fe2000001140a */
[----:B------:R-:W-:Y:S01]  /*7230*/  IMAD R0, R13, c[0x0][0x328], RZ ;  /* 0x0000ca000d007a24 */ /* 0x000fe200078e02ff */
[----:B------:R-:W-:-:S06]  /*7240*/  NOP ;  /* 0x0000000000007918 */ /* 0x000fcc0000000000 */
[----:B------:R-:W-:Y:S01]  /*7250*/  USHF.R.S32.HI UR4, URZ, 0x1f, UR5 ;  /* 0x0000001f3f047899 */ /* 0x000fe20008011405 */
[----:B------:R-:W-:Y:S01]  /*7260*/  IADD3 R10, P1, P0, R8, UR5, R10 ;  /* 0x00000005080a7c10 */ /* 0x000fe2000f83e00a */
[----:B------:R-:W-:Y:S02]  /*7270*/  IMAD R0, R7, c[0x0][0x32c], R0 ;  /* 0x0000cb0007007a24 */ /* 0x000fe400078e0200 */
[----:B------:R-:W-:Y:S02]  /*7280*/  IMAD R8, R16, c[0x0][0x330], RZ ;  /* 0x0000cc0010087a24 */ /* 0x000fe400078e02ff */
[----:B------:R-:W-:-:S05]  /*7290*/  IADD3.X R11, R9, UR4, R2, P1, P0 ;  /* 0x00000004090b7c10 */ /* 0x000fca0008fe0402 */
        /* <DEDUP_REMOVED lines=73> */
[----:B------:R-:W-:Y:S05]  /*7730*/  CALL.REL.NOINC `($__internal_7_$__cuda_sm70_warpsync) ;  /* 0x0000076000007944 */ /* 0x000fea0003c00000 */
.L_x_1321:
        /* <DEDUP_REMOVED lines=12> */
.L_x_1323:
[----:B------:R-:W-:Y:S05]  /*7800*/  BSYNC B0 ;  /* 0x0000000000007941 */ /* 0x000fea0003800000 */
.L_x_1322:
[----:B--2---:R-:W-:Y:S01]  /*7810*/  IADD3 R4, P0, R14, c[0x0][0x348], RZ ;  /* 0x0000d2000e047a10 */ /* 0x004fe20007f1e0ff */
[----:B------:R-:W-:Y:S03]  /*7820*/  BSSY B0, `(.L_x_1324) ;  /* 0x0000008000007945 */ /* 0x000fe60003800000 */
[----:B------:R-:W-:Y:S01]  /*7830*/  IADD3.X R5, R15, c[0x0][0x34c], RZ, P0, !PT ;  /* 0x0000d3000f057a10 */ /* 0x000fe200007fe4ff */
[----:B------:R-:W-:Y:S05]  /*7840*/  @P2 BRA `(.L_x_1325) ;  /* 0x0000005000002947 */ /* 0x000fea0003800000 */
.L_x_1326:
[----:B------:R-:W2:Y:S01]  /*7850*/  LDG.E.STRONG.GPU R0, [R4.64] ;  /* 0x0000001004007981 */ /* 0x000ea2000c1ef900 */
[----:B------:R-:W-:Y:S01]  /*7860*/  YIELD ;  /* 0x0000000000007946 */ /* 0x000fe20003800000 */
[----:B--2---:R-:W-:Y:S01]  /*7870*/  ISETP.NE.AND P0, PT, R0, R6, PT ;  /* 0x000000060000720c */ /* 0x004fe20003f05270 */
[----:B------:R-:W-:-:S12]  /*7880*/  CCTL.IVALL ;  /* 0x00000000ff00798f */ /* 0x000fd80002000000 */
[----:B------:R-:W-:Y:S05]  /*7890*/  @P0 BRA `(.L_x_1326) ;  /* 0xffffffb000000947 */ /* 0x000fea000383ffff */
.L_x_1325:
[----:B------:R-:W-:Y:S05]  /*78a0*/  BSYNC B0 ;  /* 0x0000000000007941 */ /* 0x000fea0003800000 */
.L_x_1324:
[----:B------:R-:W-:Y:S05]  /*78b0*/  BRA.CONV ~URZ, `(.L_x_1327) ;  /* 0x000000237f007947 */ /* 0x000fea000b800000 */
[----:B-1----:R-:W-:Y:S02]  /*78c0*/  MOV R2, 0x78e0 ;  /* 0x000078e000027802 */ /* 0x002fe40000000f00 */
[----:B------:R-:W-:Y:S05]  /*78d0*/  CALL.REL.NOINC `($__internal_7_$__cuda_sm70_warpsync) ;  /* 0x000005c000007944 */ /* 0x000fea0003c00000 */
.L_x_1327:
        /* <DEDUP_REMOVED lines=80> */
.L_x_1328:
        /* <DEDUP_REMOVED lines=12> */
        .weak           $__internal_7_$__cuda_sm70_warpsync
        .type           $__internal_7_$__cuda_sm70_warpsync,@function
        .size           $__internal_7_$__cuda_sm70_warpsync,(.L_x_2324 - $__internal_7_$__cuda_sm70_warpsync)
$__internal_7_$__cuda_sm70_warpsync:
[----:B------:R-:W-:Y:S01]  /*7ea0*/  MOV R3, 0x0 ;  /* 0x0000000000037802 */ /* 0x000fe20000000f00 */
[----:B------:R-:W-:Y:S04]  /*7eb0*/  WARPSYNC R17 ;  /* 0x0000001100007348 */ /* 0x000fe80003800000 */
[----:B------:R-:W-:Y:S05]  /*7ec0*/  RET.REL.NODEC R2 `(_ZN7cutlass13device_kernelIN5flash19enable_sm80_to_sm89INS1_16FlashAttnBwdSm80INS1_25CollectiveMainloopBwdSm80ILi2ELi2EN4cute5tupleIJNS5_1CILi64EEENS7_ILi128EEES9_EEENS_10bfloat16_tEfNS_4arch4Sm80ELb0ELb0ELb1ELb1ELb1ELb0ELb0ELb0ELi2ELi2ELi2ELi2ELb0EEENS1_24CollectiveEpilogueBwdGQAISA_fSD_Li256ELb1ELb1EEENS1_19SingleTileSchedulerILb1ELb0ELb0ELi128EEEEEEEEEvNT_6ParamsE) ;  /* 0xffff813002007950 */ /* 0x000fea0003c3ffff */
.L_x_1329:
        /* <DEDUP_REMOVED lines=11> */
.L_x_2324:


//--------------------- .text._ZN7cutlass13device_kernelIN5flash19enable_sm80_to_sm89INS1_16FlashAttnBwdSm80INS1_25CollectiveMainloopBwdSm80ILi2ELi2EN4cute5tupleIJNS5_1CILi64EEENS7_ILi128EEES9_EEENS_10bfloat16_tEfNS_4arch4Sm80ELb0ELb1ELb1ELb0ELb0ELb0ELb0ELb0ELi2ELi2ELi2ELi2ELb0EEENS1_21CollectiveEpilogueBwdISA_SB_SD_Li256ELb0ELb0ELi4EEENS1_19SingleTileSchedulerILb0ELb0ELb0ELi128EEEEEEEEEvNT_6ParamsE --------------------------
	.section	.text._ZN7cutlass13device_kernelIN5flash19enable_sm80_to_sm89INS1_16FlashAttnBwdSm80INS1_25CollectiveMainloopBwdSm80ILi2ELi2EN4cute5tupleIJNS5_1CILi64EEENS7_ILi128EEES9_EEENS_10bfloat16_tEfNS_4arch4Sm80ELb0ELb1ELb1ELb0ELb0ELb0ELb0ELb0ELi2ELi2ELi2ELi2ELb0EEENS1_21CollectiveEpilogueBwdISA_SB_SD_Li256ELb0ELb0ELi4EEENS1_19SingleTileSchedulerILb0ELb0ELb0ELi128EEEEEEEEEvNT_6ParamsE,"ax",@progbits
	.sectioninfo	@"SHI_REGISTERS=255"
	.align	128
.text._ZN7cutlass13device_kernelIN5flash19enable_sm80_to_sm89INS1_16FlashAttnBwdSm80INS1_25CollectiveMainloopBwdSm80ILi2ELi2EN4cute5tupleIJNS5_1CILi64EEENS7_ILi128EEES9_EEENS_10bfloat16_tEfNS_4arch4Sm80ELb0ELb1ELb1ELb0ELb0ELb0ELb0ELb0ELi2ELi2ELi2ELi2ELb0EEENS1_21CollectiveEpilogueBwdISA_SB_SD_Li256ELb0ELb0ELi4EEENS1_19SingleTileSchedulerILb0ELb0ELb0ELi128EEEEEEEEEvNT_6ParamsE:
        .type           _ZN7cutlass13device_kernelIN5flash19enable_sm80_to_sm89INS1_16FlashAttnBwdSm80INS1_25CollectiveMainloopBwdSm80ILi2ELi2EN4cute5tupleIJNS5_1CILi64EEENS7_ILi128EEES9_EEENS_10bfloat16_tEfNS_4arch4Sm80ELb0ELb1ELb1ELb0ELb0ELb0ELb0ELb0ELi2ELi2ELi2ELi2ELb0EEENS1_21CollectiveEpilogueBwdISA_SB_SD_Li256ELb0ELb0ELi4EEENS1_19SingleTileSchedulerILb0ELb0ELb0ELi128EEEEEEEEEvNT_6ParamsE,@function
        .size           _ZN7cutlass13device_kernelIN5flash19enable_sm80_to_sm89INS1_16FlashAttnBwdSm80INS1_25CollectiveMainloopBwdSm80ILi2ELi2EN4cute5tupleIJNS5_1CILi64EEENS7_ILi128EEES9_EEENS_10bfloat16_tEfNS_4arch4Sm80ELb0ELb1ELb1ELb0ELb0ELb0ELb0ELb0ELi2ELi2ELi2ELi2ELb0EEENS1_21CollectiveEpilogueBwdISA_SB_SD_Li256ELb0ELb0ELi4EEENS1_19SingleTileSchedulerILb0ELb0ELb0ELi128EEEEEEEEEvNT_6ParamsE,(.L_x_2326 - _ZN7cutlass13device_kernelIN5flash19enable_sm80_to_sm89INS1_16FlashAttnBwdSm80INS1_25CollectiveMainloopBwdSm80ILi2ELi2EN4cute5tupleIJNS5_1CILi64EEENS7_ILi128EEES9_EEENS_10bfloat16_tEfNS_4arch4Sm80ELb0ELb1ELb1ELb0ELb0ELb0ELb0ELb0ELi2ELi2ELi2ELi2ELb0EEENS1_21CollectiveEpilogueBwdISA_SB_SD_Li256ELb0ELb0ELi4EEENS1_19SingleTileSchedulerILb0ELb0ELb0ELi128EEEEEEEEEvNT_6ParamsE)
        .other          _ZN7cutlass13device_kernelIN5flash19enable_sm80_to_sm89INS1_16FlashAttnBwdSm80INS1_25CollectiveMainloopBwdSm80ILi2ELi2EN4cute5tupleIJNS5_1CILi64EEENS7_ILi128EEES9_EEENS_10bfloat16_tEfNS_4arch4Sm80ELb0ELb1ELb1ELb0ELb0ELb0ELb0ELb0ELi2ELi2ELi2ELi2ELb0EEENS1_21CollectiveEpilogueBwdISA_SB_SD_Li256ELb0ELb0ELi4EEENS1_19SingleTileSchedulerILb0ELb0ELb0ELi128EEEEEEEEEvNT_6ParamsE,@"STO_CUDA_ENTRY STV_DEFAULT"
_ZN7cutlass13device_kernelIN5flash19enable_sm80_to_sm89INS1_16FlashAttnBwdSm80INS1_25CollectiveMainloopBwdSm80ILi2ELi2EN4cute5tupleIJNS5_1CILi64EEENS7_ILi128EEES9_EEENS_10bfloat16_tEfNS_4arch4Sm80ELb0ELb1ELb1ELb0ELb0ELb0ELb0ELb0ELi2ELi2ELi2ELi2ELb0EEENS1_21CollectiveEpilogueBwdISA_SB_SD_Li256ELb0ELb0ELi4EEENS1_19SingleTileSchedulerILb0ELb0ELb0ELi128EEEEEEEEEvNT_6ParamsE:
        /* <DEDUP_REMOVED lines=8> */
[----:B------:R-:W-:-:S04]  /*0080*/  UIADD3 UR6, UR6, 0x3f, URZ ;  /* 0x0000003f06067890 */ /* 0x000fc8000fffe03f */
[----:B------:R-:W-:Y:S01]  /*0090*/  USHF.R.S32.HI UR5, URZ, 0x1f, UR6 ;  /* 0x0000001f3f057899 */ /* 0x000fe20008011406 */
[----:B------:R-:W3:Y:S03]  /*00a0*/  S2UR UR4, SR_CTAID.Y ;  /* 0x00000000000479c3 */ /* 0x000ee60000002600 */
[----:B------:R-:W-:-:S04]  /*00b0*/  ULEA.HI UR5, UR5, UR6, URZ, 0x6 ;  /* 0x0000000605057291 */ /* 0x000fc8000f8f303f */
[----:B------:R-:W-:Y:S01]  /*00c0*/  USHF.R.S32.HI UR12, URZ, 0x6, UR5 ;  /* 0x000000063f0c7899 */ /* 0x000fe20008011405 */
[----:B-1----:R1:W-:Y:S01]  /*00d0*/  STL [R1+0x58], R6 ;  /* 0x0000580601007387 */ /* 0x0023e20000100800 */
[----:B--2---:R-:W-:Y:S02]  /*00e0*/  ISETP.LE.AND P0, PT, RZ, UR8, PT ;  /* 0x00000008ff007c0c */ /* 0x004fe4000bf03270 */
[----:B---3--:R-:W-:-:S11]  /*00f0*/  MOV R209, UR4 ;  /* 0x0000000400d17c02 */ /* 0x008fd60008000f00 */
[----:B------:R-:W-:Y:S05]  /*0100*/  @!P0 BRA `(.L_x_1330) ;  /* 0x000000c000008947 */ /* 0x000fea0003800000 */
[----:B------:R-:W-:Y:S02]  /*0110*/  ULDC UR4, c[0x0][0x168] ;  /* 0x00005a0000047ab9 */ /* 0x000fe40000000800 */
[----:B------:R-:W-:-:S04]  /*0120*/  ULEA UR4, UR8, UR4, 0x7 ;  /* 0x0000000408047291 */ /* 0x000fc8000f8e383f */
[----:B------:R-:W-:-:S03]  /*0130*/  UIADD3 UR5, UR4, 0xbf, URZ ;  /* 0x000000bf04057890 */ /* 0x000fc6000fffe03f */
[----:B------:R-:W-:Y:S02]  /*0140*/  ULDC UR4, c[0x0][0x198] ;  /* 0x0000660000047ab9 */ /* 0x000fe40000000800 */
        /* <DEDUP_REMOVED lines=8> */
.L_x_1330:
[----:B------:R-:W-:Y:S01]  /*01d0*/  USHF.L.U32 UR11, UR8, 0x7, URZ ;  /* 0x00000007080b7899 */ /* 0x000fe2000800063f */
[----:B------:R-:W-:Y:S01]  /*01e0*/  PLOP3.LUT P1, PT, PT, PT, PT, 0x80, 0x0 ;  /* 0x000000000000781c */ /* 0x000fe20003f2f070 */
[----:B------:R-:W-:Y:S01]  /*01f0*/  ULDC UR5, c[0x0][0x168] ;  /* 0x00005a0000057ab9 */ /* 0x000fe20000000800 */
[----:B------:R-:W-:Y:S01]  /*0200*/  CS2R R150, SRZ ;  /* 0x0000000000967805 */ /* 0x000fe2000001ff00 */
[----:B------:R-:W-:Y:S01]  /*0210*/  UIADD3 UR5, UR11, UR5, URZ ;  /* 0x000000050b057290 */ /* 0x000fe2000fffe03f */
[----:B------:R-:W-:Y:S01]  /*0220*/  CS2R R148, SRZ ;  /* 0x0000000000947805 */ /* 0x000fe2000001ff00 */
[----:B------:R-:W-:Y:S01]  /*0230*/  ULDC UR4, c[0x0][0x198] ;  /* 0x0000660000047ab9 */ /* 0x000fe20000000800 */
[----:B------:R-:W-:Y:S01]  /*0240*/  IMAD.MOV.U32 R9, RZ, RZ, RZ ;  /* 0x000000ffff097224 */ /* 0x000fe200078e00ff */
[----:B------:R-:W-:Y:S01]  /*0250*/  UIADD3 UR4, UR5, -UR4, URZ ;  /* 0x8000000405047290 */ /* 0x000fe2000fffe03f */
[----:B------:R-:W-:Y:S01]  /*0260*/  MOV R154, RZ ;  /* 0x000000ff009a7202 */ /* 0x000fe20000000f00 */
[----:B------:R-:W-:Y:S01]  /*0270*/  ULDC.64 UR16, c[0x0][0x118] ;  /* 0x0000460000107ab9 */ /* 0x000fe20000000a00 */
[----:B------:R-:W-:Y:S01]  /*0280*/  IMAD.MOV.U32 R11, RZ, RZ, RZ ;  /* 0x000000ffff0b7224 */ /* 0x000fe200078e00ff */
[----:B------:R-:W-:Y:S01]  /*0290*/  CS2R R12, SRZ ;  /* 0x00000000000c7805 */ /* 0x000fe2000001ff00 */
[----:B------:R-:W-:Y:S01]  /*02a0*/  IMAD.MOV.U32 R152, RZ, RZ, RZ ;  /* 0x000000ffff987224 */ /* 0x000fe200078e00ff */
[----:B------:R-:W-:Y:S01]  /*02b0*/  MOV R158, RZ ;  /* 0x000000ff009e7202 */ /* 0x000fe20000000f00 */
[----:B------:R-:W-:Y:S01]  /*02c0*/  IMAD.U32 R0, RZ, RZ, UR4 ;  /* 0x00000004ff007e24 */ /* 0x000fe2000f8e00ff */
[----:B------:R-:W-:Y:S01]  /*02d0*/  CS2R R14, SRZ ;  /* 0x00000000000e7805 */ /* 0x000fe2000001ff00 */
[----:B------:R-:W-:Y:S01]  /*02e0*/  IMAD.MOV.U32 R156, RZ, RZ, RZ ;  /* 0x000000ffff9c7224 */ /* 0x000fe200078e00ff */
[----:B------:R-:W-:Y:S01]  /*02f0*/  MOV R160, RZ ;  /* 0x000000ff00a07202 */ /* 0x000fe20000000f00 */
[----:B------:R-:W-:Y:S01]  /*0300*/  IMAD.MOV.U32 R162, RZ, RZ, RZ ;  /* 0x000000ffffa27224 */ /* 0x000fe200078e00ff */
[----:B------:R-:W-:Y:S01]  /*0310*/  IADD3 R0, R0, -c[0x0][0x2a4], RZ ;  /* 0x8000a90000007a10 */ /* 0x000fe20007ffe0ff */
[----:B------:R-:W-:Y:S01]  /*0320*/  CS2R R16, SRZ ;  /* 0x0000000000107805 */ /* 0x000fe2000001ff00 */
[----:B------:R-:W-:Y:S01]  /*0330*/  IMAD.MOV.U32 R146, RZ, RZ, RZ ;  /* 0x000000ffff927224 */ /* 0x000fe200078e00ff */
[----:B------:R-:W-:Y:S01]  /*0340*/  MOV R144, RZ ;  /* 0x000000ff00907202 */ /* 0x000fe20000000f00 */
[----:B------:R-:W-:Y:S01]  /*0350*/  CS2R R18, SRZ ;  /* 0x0000000000127805 */ /* 0x000fe2000001ff00 */
[----:B------:R-:W-:Y:S01]  /*0360*/  SHF.R.S32.HI R2, RZ, 0x1f, R0 ;  /* 0x0000001fff027819 */ /* 0x000fe20000011400 */
[----:B------:R-:W-:Y:S01]  /*0370*/  IMAD.MOV.U32 R142, RZ, RZ, RZ ;  /* 0x000000ffff8e7224 */ /* 0x000fe200078e00ff */
[----:B------:R-:W-:Y:S01]  /*0380*/  MOV R140, RZ ;  /* 0x000000ff008c7202 */ /* 0x000fe20000000f00 */
[----:B------:R-:W-:Y:S01]  /*0390*/  CS2R R20, SRZ ;  /* 0x0000000000147805 */ /* 0x000fe2000001ff00 */
[----:B------:R-:W-:Y:S01]  /*03a0*/  LEA.HI R0, R2, R0, RZ, 0x6 ;  /* 0x0000000002007211 */ /* 0x000fe200078f30ff */
[----:B------:R-:W-:Y:S01]  /*03b0*/  IMAD.MOV.U32 R138, RZ, RZ, RZ ;  /* 0x000000ffff8a7224 */ /* 0x000fe200078e00ff */
[----:B------:R-:W-:Y:S01]  /*03c0*/  MOV R136, RZ ;  /* 0x000000ff00887202 */ /* 0x000fe20000000f00 */
[----:B------:R-:W-:Y:S01]  /*03d0*/  CS2R R22, SRZ ;  /* 0x0000000000167805 */ /* 0x000fe2000001ff00 */
[----:B------:R-:W2:Y:S01]  /*03e0*/  R2UR UR10, R0 ;  /* 0x00000000000a73c2 */ /* 0x000ea200000e0000 */
[----:B------:R-:W-:Y:S01]  /*03f0*/  IMAD.MOV.U32 R134, RZ, RZ, RZ ;  /* 0x000000ffff867224 */ /* 0x000fe200078e00ff */
[----:B------:R-:W-:Y:S01]  /*0400*/  MOV R132, RZ ;  /* 0x000000ff00847202 */ /* 0x000fe20000000f00 */
[----:B------:R-:W-:Y:S01]  /*0410*/  CS2R R24, SRZ ;  /* 0x0000000000187805 */ /* 0x000fe2000001ff00 */
        /* <DEDUP_REMOVED lines=18> */
[----:B------:R-:W-:Y:S01]  /*0540*/  CS2R R104, SRZ ;  /* 0x0000000000687805 */ /* 0x000fe2000001ff00 */
[----:B------:R-:W-:Y:S01]  /*0550*/  CS2R R102, SRZ ;  /* 0x0000000000667805 */ /* 0x000fe2000001ff00 */
[----:B--2---:R-:W-:Y:S01]  /*0560*/  USHF.R.S32.HI UR10, URZ, 0x6, UR10 ;  /* 0x000000063f0a7899 */ /* 0x004fe2000801140a */
        /* <DEDUP_REMOVED lines=39> */
[--C-:B------:R-:W-:Y:S01]  /*07e0*/  SHF.R.S32.HI R23, RZ, 0x1f, R209.reuse ;  /* 0x0000001fff177819 */ /* 0x100fe200000114d1 */
[--C-:B------:R-:W-:Y:S01]  /*07f0*/  IMAD.MOV.U32 R164, RZ, RZ, R6.reuse ;  /* 0x000000ffffa47224 */ /* 0x100fe200078e0006 */
[----:B------:R-:W-:Y:S01]  /*0800*/  USHF.L.U32 UR13, UR10, 0x6, URZ ;  /* 0x000000060a0d7899 */ /* 0x000fe2000800063f */
[----:B------:R-:W-:Y:S01]  /*0810*/  IMAD.MOV.U32 R164, RZ, RZ, R6 ;  /* 0x000000ffffa47224 */ /* 0x000fe200078e0006 */
[----:B------:R-:W-:Y:S01]  /*0820*/  ISETP.NE.AND P0, PT, R0, 0x1, PT ;  /* 0x000000010000780c */ /* 0x000fe20003f05270 */
[----:B------:R-:W-:Y:S01]  /*0830*/  IMAD.MOV.U32 R4, RZ, RZ, R209 ;  /* 0x000000ffff047224 */ /* 0x000fe200078e00d1 */
[----:B------:R-:W-:Y:S01]  /*0840*/  ULDC.64 UR6, c[0x0][0x278] ;  /* 0x00009e0000067ab9 */ /* 0x000fe20000000a00 */
[----:B------:R-:W-:Y:S01]  /*0850*/  IMAD.SHL.U32 R28, R164, 0x4, RZ ;  /* 0x00000004a41c7824 */ /* 0x000fe200078e00ff */
[----:B------:R-:W-:Y:S01]  /*0860*/  SHF.R.S32.HI R32, RZ, 0x1f, R164 ;  /* 0x0000001fff207819 */ /* 0x000fe200000114a4 */
[----:B------:R-:W-:Y:S01]  /*0870*/  IMAD.MOV.U32 R165, RZ, RZ, R7 ;  /* 0x000000ffffa57224 */ /* 0x000fe200078e0007 */
[----:B------:R-:W-:Y:S01]  /*0880*/  UIMAD.WIDE.U32 UR14, UR9, UR6, URZ ;  /* 0x00000006090e72a5 */ /* 0x000fe2000f8e003f */
[----:B------:R-:W-:Y:S01]  /*0890*/  IMAD.U32 R7, RZ, RZ, UR13 ;  /* 0x0000000dff077e24 */ /* 0x000fe2000f8e00ff */
[----:B------:R-:W-:Y:S01]  /*08a0*/  LEA.HI R31, R32, R164, RZ, 0x3 ;  /* 0x000000a4201f7211 */ /* 0x000fe200078f18ff */
[----:B------:R-:W-:Y:S01]  /*08b0*/  USHF.R.S32.HI UR18, URZ, 0x1f, UR9 ;  /* 0x0000001f3f127899 */ /* 0x000fe20008011409 */
[----:B------:R-:W-:Y:S01]  /*08c0*/  SHF.R.S32.HI R29, RZ, 0x1f, R28 ;  /* 0x0000001fff1d7819 */ /* 0x000fe2000001141c */
[----:B------:R-:W-:Y:S01]  /*08d0*/  ULDC.64 UR4, c[0x0][0x1e8] ;  /* 0x00007a0000047ab9 */ /* 0x000fe20000000a00 */
[----:B------:R-:W-:Y:S01]  /*08e0*/  LOP3.LUT R5, R31, 0xfffffff8, RZ, 0xc0, !PT ;  /* 0xfffffff81f057812 */ /* 0x000fe200078ec0ff */
[----:B------:R-:W-:Y:S01]  /*08f0*/  @P0 IMAD.HI.U32 R0, R209, c[0x0][0x24c], RZ ;  /* 0x00009300d1000a27 */ /* 0x000fe200078e00ff */
[----:B------:R-:W-:Y:S01]  /*0900*/  SHF.R.S32.HI R34, RZ, 0x3, R31 ;  /* 0x00000003ff227819 */ /* 0x000fe2000001141f */
[----:B------:R-:W-:Y:S01]  /*0910*/  UIMAD UR4, UR18, UR4, URZ ;  /* 0x00000004120472a4 */ /* 0x000fe2000f8e023f */
[----:B------:R-:W-:Y:S01]  /*0920*/  STL.64 [R1+0x40], R28 ;  /* 0x0000401c01007387 */ /* 0x000fe20000100a00 */
[----:B------:R-:W-:Y:S01]  /*0930*/  IMAD.IADD R26, R164, 0x1, -R5 ;  /* 0x00000001a41a7824 */ /* 0x000fe200078e0a05 */
[----:B------:R-:W-:Y:S01]  /*0940*/  @P0 SHF.R.U32.HI R4, RZ, c[0x0][0x250], R0 ;  /* 0x00009400ff040a19 */ /* 0x000fe20000011600 */
[----:B------:R-:W-:Y:S01]  /*0950*/  IMAD R0, R23, c[0x0][0x270], RZ ;  /* 0x00009c0017007a24 */ /* 0x000fe200078e02ff */
[----:B------:R-:W-:Y:S01]  /*0960*/  SHF.R.S32.HI R35, RZ, 0x1f, R34 ;  /* 0x0000001fff237819 */ /* 0x000fe20000011422 */
[----:B------:R-:W-:Y:S01]  /*0970*/  IMAD.SHL.U32 R16, R26, 0x8, RZ ;  /* 0x000000081a107824 */ /* 0x000fe200078e00ff */
[----:B-1----:R-:W-:Y:S01]  /*0980*/  SHF.R.S32.HI R6, RZ, 0x1f, R4 ;  /* 0x0000001fff067819 */ /* 0x002fe20000011404 */
[C---:B------:R-:W-:Y:S01]  /*0990*/  IMAD R0, R209.reuse, c[0x0][0x274], R0 ;  /* 0x00009d00d1007a24 */ /* 0x040fe200078e0200 */
[----:B------:R-:W-:Y:S01]  /*09a0*/  UIMAD UR19, UR18, UR6, URZ ;  /* 0x00000006121372a4 */ /* 0x000fe2000f8e023f */
[----:B------:R-:W-:Y:S01]  /*09b0*/  IMAD.WIDE.U32 R2, R209, c[0x0][0x270], R28 ;  /* 0x00009c00d1027a25 */ /* 0x000fe200078e001c */
[----:B------:R-:W-:Y:S01]  /*09c0*/  SHF.R.S32.HI R17, RZ, 0x1f, R16 ;  /* 0x0000001fff117819 */ /* 0x000fe20000011410 */
[----:B------:R-:W-:Y:S01]  /*09d0*/  UIMAD UR6, UR9, UR5, UR4 ;  /* 0x00000005090672a4 */ /* 0x000fe2000f8e0204 */
[----:B------:R-:W-:Y:S01]  /*09e0*/  ISETP.GE.AND P6, PT, R16, c[0x0][0x1cc], PT ;  /* 0x0000730010007a0c */ /* 0x000fe20003fc6270 */
[----:B------:R-:W-:Y:S01]  /*09f0*/  IMAD.IADD R11, R3, 0x1, R0 ;  /* 0x00000001030b7824 */ /* 0x000fe200078e0200 */
[----:B------:R-:W-:Y:S01]  /*0a00*/  IADD3 R21, P1, P0, R7, UR14, R2 ;  /* 0x0000000e07157c10 */ /* 0x000fe2000f83e002 */
[----:B------:R-:W-:Y:S01]  /*0a10*/  IMAD R0, R6, c[0x0][0x1e0], RZ ;  /* 0x0000780006007a24 */ /* 0x000fe200078e02ff */
[----:B------:R-:W-:Y:S01]  /*0a20*/  ULDC.64 UR4, c[0x0][0x1b8] ;  /* 0x00006e0000047ab9 */ /* 0x000fe20000000a00 */
[----:B------:R-:W-:Y:S01]  /*0a30*/  IMAD R5, R35, c[0x0][0x178], RZ ;  /* 0x00005e0023057a24 */ /* 0x000fe200078e02ff */
[----:B------:R-:W-:Y:S01]  /*0a40*/  UIMAD UR4, UR18, UR4, URZ ;  /* 0x00000004120472a4 */ /* 0x000fe2000f8e023f */
[C---:B------:R-:W-:Y:S01]  /*0a50*/  IMAD R0, R4.reuse, c[0x0][0x1e4], R0 ;  /* 0x0000790004007a24 */ /* 0x040fe200078e0200 */
[----:B------:R-:W-:Y:S01]  /*0a60*/  UIMAD UR7, UR9, UR7, UR19 ;  /* 0x00000007090772a4 */ /* 0x000fe2000f8e0213 */
[----:B------:R-:W-:Y:S01]  /*0a70*/  IMAD.WIDE.U32 R2, R4, c[0x0][0x1e0], R16 ;  /* 0x0000780004027a25 */ /* 0x000fe200078e0010 */
[----:B------:R-:W-:Y:S01]  /*0a80*/  UIMAD UR21, UR9, UR5, UR4 ;  /* 0x00000005091572a4 */ /* 0x000fe2000f8e0204 */
[----:B------:R-:W-:Y:S01]  /*0a90*/  IADD3 R33, R16, 0x40, RZ ;  /* 0x0000004010217810 */ /* 0x000fe20007ffe0ff */
[----:B------:R-:W-:Y:S01]  /*0aa0*/  UIADD3 UR19, UR15, UR7, URZ ;  /* 0x000000070f137290 */ /* 0x000fe2000fffe03f */
[----:B------:R-:W-:Y:S01]  /*0ab0*/  IMAD R8, R6, c[0x0][0x1b0], RZ ;  /* 0x00006c0006087a24 */ /* 0x000fe200078e02ff */
[----:B------:R-:W-:Y:S01]  /*0ac0*/  ULDC.64 UR4, c[0x0][0x188] ;  /* 0x0000620000047ab9 */ /* 0x000fe20000000a00 */
[----:B------:R-:W-:Y:S01]  /*0ad0*/  IMAD R10, R34, c[0x0][0x17c], R5 ;  /* 0x00005f00220a7a24 */ /* 0x000fe200078e0205 */
[----:B------:R-:W-:Y:S01]  /*0ae0*/  UIMAD UR4, UR18, UR4, URZ ;  /* 0x00000004120472a4 */ /* 0x000fe2000f8e023f */
[----:B------:R-:W-:Y:S01]  /*0af0*/  IMAD.IADD R5, R3, 0x1, R0 ;  /* 0x0000000103057824 */ /* 0x000fe200078e0200 */
[----:B------:R-:W-:Y:S01]  /*0b00*/  USHF.R.S32.HI UR23, URZ, 0x1f, UR10 ;  /* 0x0000001f3f177899 */ /* 0x000fe2000801140a */
[C---:B------:R-:W-:Y:S01]  /*0b10*/  IMAD R3, R4.reuse, c[0x0][0x1b4], R8 ;  /* 0x00006d0004037a24 */ /* 0x040fe200078e0208 */
[----:B------:R-:W-:Y:S01]  /*0b20*/  UIMAD UR7, UR9, UR5, UR4 ;  /* 0x00000005090772a4 */ /* 0x000fe2000f8e0204 */
[----:B------:R-:W-:Y:S01]  /*0b30*/  IMAD.WIDE.U32 R8, R4, c[0x0][0x1b0], R16 ;  /* 0x00006c0004087a25 */ /* 0x000fe200078e0010 */
[----:B------:R-:W-:Y:S01]  /*0b40*/  USHF.R.S32.HI UR20, URZ, 0x1f, UR13 ;  /* 0x0000001f3f147899 */ /* 0x000fe2000801140d */
[----:B------:R-:W-:Y:S01]  /*0b50*/  ISETP.GE.AND P5, PT, R33, c[0x0][0x1cc], PT ;  /* 0x0000730021007a0c */ /* 0x000fe20003fa6270 */
[----:B------:R-:W-:Y:S01]  /*0b60*/  ULDC.64 UR4, c[0x0][0x178] ;  /* 0x00005e0000047ab9 */ /* 0x000fe20000000a00 */
[----:B------:R-:W-:Y:S01]  /*0b70*/  IMAD.MOV.U32 R4, RZ, RZ, R2 ;  /* 0x000000ffff047224 */ /* 0x000fe200078e0002 */
[----:B------:R-:W-:Y:S01]  /*0b80*/  UIMAD.WIDE.U32 UR24, UR10, UR4, URZ ;  /* 0x000000040a1872a5 */ /* 0x000fe2000f8e003f */
[----:B------:R-:W-:Y:S01]  /*0b90*/  IMAD.U32 R0, RZ, RZ, UR9 ;  /* 0x00000009ff007e24 */ /* 0x000fe2000f8e00ff */
[----:B------:R-:W-:Y:S01]  /*0ba0*/  STL.64 [R1+0x50], R34 ;  /* 0x0000502201007387 */ /* 0x000fe20000100a00 */
[----:B------:R-:W-:Y:S01]  /*0bb0*/  IMAD.WIDE.U32 R6, R34, c[0x0][0x178], R16 ;  /* 0x00005e0022067a25 */ /* 0x000fe200078e0010 */
[----:B------:R-:W-:-:S02]  /*0bc0*/  LOP3.LUT R228, R228, 0xfffffffe, RZ, 0xc0, !PT ;  /* 0xfffffffee4e47812 */ /* 0x000fc400078ec0ff */
[----:B------:R-:W-:Y:S01]  /*0bd0*/  LEA.HI R24, R32, R164, RZ, 0x5 ;  /* 0x000000a420187211 */ /* 0x000fe200078f28ff */
[----:B------:R-:W-:Y:S02]  /*0be0*/  IMAD.MOV.U32 R2, RZ, RZ, R8 ;  /* 0x000000ffff027224 */ /* 0x000fe400078e0008 */
[----:B------:R-:W-:Y:S02]  /*0bf0*/  IMAD.IADD R3, R9, 0x1, R3 ;  /* 0x0000000109037824 */ /* 0x000fe400078e0203 */
[----:B------:R-:W-:Y:S02]  /*0c00*/  IMAD.U32 R8, RZ, RZ, UR9 ;  /* 0x00000009ff087e24 */ /* 0x000fe4000f8e00ff */
[----:B------:R-:W-:-:S04]  /*0c10*/  IMAD.WIDE.U32 R4, R0, c[0x0][0x1e8], R4 ;  /* 0x00007a0000047a25 */ /* 0x000fc800078e0004 */
[----:B------:R-:W-:Y:S02]  /*0c20*/  IMAD.IADD R7, R7, 0x1, R10 ;  /* 0x0000000107077824 */ /* 0x000fe400078e020a */
[----:B------:R-:W-:Y:S02]  /*0c30*/  IMAD R0, R23, c[0x0][0x180], RZ ;  /* 0x0000600017007a24 */ /* 0x000fe400078e02ff */
[----:B------:R-:W-:Y:S02]  /*0c40*/  IMAD.U32 R12, RZ, RZ, UR8 ;  /* 0x00000008ff0c7e24 */ /* 0x000fe4000f8e00ff */
[----:B------:R-:W-:-:S04]  /*0c50*/  IMAD.WIDE.U32 R2, R8, c[0x0][0x1b8], R2 ;  /* 0x00006e0008027a25 */ /* 0x000fc800078e0002 */
[----:B------:R-:W-:Y:S01]  /*0c60*/  IMAD R0, R209, c[0x0][0x184], R0 ;  /* 0x00006100d1007a24 */ /* 0x000fe200078e0200 */
[----:B------:R-:W-:Y:S01]  /*0c70*/  IADD3 R3, R3, UR21, RZ ;  /* 0x0000001503037c10 */ /* 0x000fe2000fffe0ff */
[----:B------:R-:W-:Y:S01]  /*0c80*/  IMAD.WIDE.U32 R8, R209, c[0x0][0x180], R6 ;  /* 0x00006000d1087a25 */ /* 0x000fe200078e0006 */
[----:B------:R-:W-:Y:S01]  /*0c90*/  IADD3 R7, R5, UR6, RZ ;  /* 0x0000000605077c10 */ /* 0x000fe2000fffe0ff */
[----:B------:R-:W-:Y:S02]  /*0ca0*/  UIMAD UR6, UR23, UR4, URZ ;  /* 0x00000004170672a4 */ /* 0x000fe4000f8e023f */
[----:B------:R-:W-:Y:S01]  /*0cb0*/  IMAD.WIDE R12, R12, 0x80, R34 ;  /* 0x000000800c0c7825 */ /* 0x000fe200078e0222 */
[----:B------:R-:W-:Y:S02]  /*0cc0*/  ULDC UR21, c[0x0][0x198] ;  /* 0x0000660000157ab9 */ /* 0x000fe40000000800 */
[----:B------:R-:W-:Y:S01]  /*0cd0*/  UIADD3 UR21, -UR11, UR21, URZ ;  /* 0x000000150b157290 */ /* 0x000fe2000fffe13f */
[----:B------:R-:W-:Y:S01]  /*0ce0*/  IMAD.IADD R5, R9, 0x1, R0 ;  /* 0x0000000109057824 */ /* 0x000fe200078e0200 */
[----:B------:R-:W-:Y:S01]  /*0cf0*/  UIMAD UR6, UR10, UR5, UR6 ;  /* 0x000000050a0672a4 */ /* 0x000fe2000f8e0206 */
[----:B------:R-:W-:-:S02]  /*0d00*/  IMAD R0, R13, c[0x0][0x1a8], RZ ;  /* 0x00006a000d007a24 */ /* 0x000fc400078e02ff */
[----:B------:R-:W-:Y:S01]  /*0d10*/  IMAD.MOV.U32 R6, RZ, RZ, R4 ;  /* 0x000000ffff067224 */ /* 0x000fe200078e0004 */
[----:B------:R-:W-:Y:S01]  /*0d20*/  UIADD3 UR6, UR25, UR6, URZ ;  /* 0x0000000619067290 */ /* 0x000fe2000fffe03f */
[----:B------:R-:W-:Y:S01]  /*0d30*/  IMAD R15, R12, c[0x0][0x1ac], R0 ;  /* 0x00006b000c0f7a24 */ /* 0x000fe200078e0200 */
[----:B------:R-:W-:Y:S01]  /*0d40*/  LEA.HI R0, R32, R164, RZ, 0x6 ;  /* 0x000000a420007211 */ /* 0x000fe200078f30ff */
[----:B------:R-:W-:Y:S01]  /*0d50*/  IMAD.MOV.U32 R4, RZ, RZ, R8 ;  /* 0x000000ffff047224 */ /* 0x000fe200078e0008 */
[C---:B------:R-:W-:Y:S01]  /*0d60*/  IADD3 R14, -R34.reuse, UR21, RZ ;  /* 0x00000015220e7c10 */ /* 0x040fe2000fffe1ff */
[----:B------:R-:W-:Y:S01]  /*0d70*/  IMAD R8, R13, c[0x0][0x1d8], RZ ;  /* 0x000076000d087a24 */ /* 0x000fe200078e02ff */
[----:B------:R-:W-:Y:S01]  /*0d80*/  SHF.R.S32.HI R25, RZ, 0x6, R0 ;  /* 0x00000006ff197819 */ /* 0x000fe20000011400 */
[----:B------:R-:W-:Y:S01]  /*0d90*/  IMAD.SHL.U32 R0, R34, 0x40, RZ ;  /* 0x0000004022007824 */ /* 0x000fe200078e00ff */
[C---:B------:R-:W-:Y:S01]  /*0da0*/  ISETP.LT.OR P4, PT, R14.reuse, 0x1, P6 ;  /* 0x000000010e00780c */ /* 0x040fe20003781670 */
[----:B------:R-:W-:Y:S01]  /*0db0*/  IMAD.U32 R10, RZ, RZ, UR20 ;  /* 0x00000014ff0a7e24 */ /* 0x000fe2000f8e00ff */
[----:B------:R-:W-:Y:S01]  /*0dc0*/  ISETP.LT.OR P3, PT, R14, 0x1, P5 ;  /* 0x000000010e00780c */ /* 0x000fe20002f61670 */
[----:B------:R-:W-:Y:S01]  /*0dd0*/  IMAD.U32 R13, RZ, RZ, UR9 ;  /* 0x00000009ff0d7e24 */ /* 0x000fe2000f8e00ff */
[----:B------:R-:W-:Y:S01]  /*0de0*/  LOP3.LUT R0, R0, 0x1c0, RZ, 0xc0, !PT ;  /* 0x000001c000007812 */ /* 0x000fe200078ec0ff */
[----:B------:R-:W-:Y:S01]  /*0df0*/  IMAD R18, R12, c[0x0][0x1dc], R8 ;  /* 0x000077000c127a24 */ /* 0x000fe200078e0208 */
[----:B------:R-:W-:Y:S01]  /*0e00*/  IADD3.X R22, R10, UR19, R11, P1, P0 ;  /* 0x000000130a167c10 */ /* 0x000fe20008fe040b */
[----:B------:R-:W-:Y:S01]  /*0e10*/  IMAD.WIDE.U32 R38, R13, c[0x0][0x188], R4 ;  /* 0x000062000d267a25 */ /* 0x000fe200078e0004 */
[----:B------:R-:W-:-:S03]  /*0e20*/  LOP3.LUT R13, R0, 0x38, R16, 0xf8, !PT ;  /* 0x00000038000d7812 */ /* 0x000fc600078ef810 */
[----:B------:R-:W-:Y:S01]  /*0e30*/  IMAD.U32 R4, RZ, RZ, UR24 ;  /* 0x00000018ff047e24 */ /* 0x000fe2000f8e00ff */
[----:B------:R-:W-:Y:S01]  /*0e40*/  IADD3 R19, R39, UR7, RZ ;  /* 0x0000000727137c10 */ /* 0x000fe2000fffe0ff */
[C---:B------:R-:W-:Y:S01]  /*0e50*/  IMAD.WIDE.U32 R10, R12.reuse, c[0x0][0x1d8], R6 ;  /* 0x000076000c0a7a25 */ /* 0x040fe200078e0006 */
[----:B------:R-:W-:Y:S01]  /*0e60*/  UMOV UR24, 0x6 ;  /* 0x0000000600187882 */ /* 0x000fe20000000000 */
[----:B------:R-:W-:Y:S02]  /*0e70*/  STL.64 [R1+0x70], R38 ;  /* 0x0000702601007387 */ /* 0x000fe40000100a00 */
[----:B------:R-:W-:Y:S01]  /*0e80*/  IMAD.WIDE.U32 R8, R12, c[0x0][0x1a8], R2 ;  /* 0x00006a000c087a25 */ /* 0x000fe200078e0002 */
[----:B------:R-:W-:Y:S01]  /*0e90*/  SHF.R.U32.HI R12, RZ, 0x3, R0 ;  /* 0x00000003ff0c7819 */ /* 0x000fe20000011600 */
[----:B------:R1:W-:Y:S01]  /*0ea0*/  STL [R1+0x78], R19 ;  /* 0x0000781301007387 */ /* 0x0003e20000100800 */
[----:B------:R-:W-:Y:S01]  /*0eb0*/  LEA R0, P0, R4, R38, 0x6 ;  /* 0x0000002604007211 */ /* 0x000fe200078030ff */
[----:B------:R-:W-:Y:S01]  /*0ec0*/  IMAD.SHL.U32 R27, R25, 0x200, RZ ;  /* 0x00000200191b7824 */ /* 0x000fe200078e00ff */
[----:B------:R-:W-:Y:S01]  /*0ed0*/  LEA R2, P2, R10, c[0x0][0x1c0], 0x1 ;  /* 0x000070000a027a11 */ /* 0x000fe200078408ff */
[----:B------:R-:W-:Y:S01]  /*0ee0*/  IMAD.U32 R5, RZ, RZ, UR25 ;  /* 0x00000019ff057e24 */ /* 0x000fe2000f8e00ff */
[----:B------:R-:W-:Y:S01]  /*0ef0*/  LEA R6, P1, R8, c[0x0][0x190], 0x1 ;  /* 0x0000640008067a11 */ /* 0x000fe200078208ff */
[----:B------:R-:W-:Y:S01]  /*0f00*/  IMAD.U32 R5, RZ, RZ, UR6 ;  /* 0x00000006ff057e24 */ /* 0x000fe2000f8e00ff */
[----:B------:R-:W-:Y:S01]  /*0f10*/  LOP3.LUT R13, R27, R13, R12, 0xf6, !PT ;  /* 0x0000000d1b0d7212 */ /* 0x000fe200078ef60c */
[----:B------:R-:W-:Y:S01]  /*0f20*/  IMAD.IADD R3, R11, 0x1, R18 ;  /* 0x000000010b037824 */ /* 0x000fe200078e0212 */
[----:B------:R-:W-:Y:S01]  /*0f30*/  ULDC.64 UR6, c[0x0][0x1d8] ;  /* 0x0000760000067ab9 */ /* 0x000fe20000000a00 */
[----:B------:R-:W-:Y:S01]  /*0f40*/  IMAD.IADD R7, R9, 0x1, R15 ;  /* 0x0000000109077824 */ /* 0x000fe200078e020f */
[----:B------:R-:W-:Y:S01]  /*0f50*/  LEA.HI.X R4, R4, R19, R5, 0x6, P0 ;  /* 0x0000001304047211 */ /* 0x000fe200000f3405 */
[----:B------:R-:W-:Y:S01]  /*0f60*/  USHF.L.U32 UR25, UR6, 0x6, URZ ;  /* 0x0000000606197899 */ /* 0x000fe2000800063f */
[----:B------:R-:W-:Y:S01]  /*0f70*/  LEA.HI.X R3, R10, c[0x0][0x1c4], R3, 0x1, P2 ;  /* 0x000071000a037a11 */ /* 0x000fe200010f0c03 */
[----:B------:R-:W-:Y:S01]  /*0f80*/  IMAD.SHL.U32 R10, R13, 0x2, RZ ;  /* 0x000000020d0a7824 */ /* 0x000fe200078e00ff */
[----:B------:R-:W-:Y:S01]  /*0f90*/  LEA R12, P0, R0, c[0x0][0x160], 0x1 ;  /* 0x00005800000c7a11 */ /* 0x000fe200078008ff */
[----:B------:R-:W-:Y:S01]  /*0fa0*/  USHF.L.U64.HI UR26, UR6, UR24, UR7 ;  /* 0x00000018061a7299 */ /* 0x000fe20008010207 */
[----:B------:R-:W-:Y:S01]  /*0fb0*/  LEA.HI.X R7, R8, c[0x0][0x194], R7, 0x1, P1 ;  /* 0x0000650008077a11 */ /* 0x000fe200008f0c07 */
[----:B------:R-:W-:Y:S01]  /*0fc0*/  IMAD.U32 R8, RZ, RZ, UR25 ;  /* 0x00000019ff087e24 */ /* 0x000fe2000f8e00ff */
[----:B------:R-:W-:Y:S01]  /*0fd0*/  LEA.HI.X R13, R0, c[0x0][0x164], R4, 0x1, P0 ;  /* 0x00005900000d7a11 */ /* 0x000fe200000f0c04 */
[----:B------:R-:W-:Y:S01]  /*0fe0*/  IMAD.U32 R0, RZ, RZ, UR4 ;  /* 0x00000004ff007e24 */ /* 0x000fe2000f8e00ff */
[----:B------:R-:W-:Y:S01]  /*0ff0*/  IADD3 R4, P0, R2, UR25, RZ ;  /* 0x0000001902047c10 */ /* 0x000fe2000ff1e0ff */
[----:B------:R-:W-:Y:S01]  /*1000*/  @!PT LDS RZ, [RZ] ;  /* 0x00000000fffff984 */ /* 0x000fe20000000800 */
[----:B------:R-:W-:Y:S01]  /*1010*/  @!PT LDS RZ, [RZ] ;  /* 0x00000000fffff984 */ /* 0x000fe20000000800 */
[----:B------:R-:W-:Y:S01]  /*1020*/  @!PT LDS RZ, [RZ] ;  /* 0x00000000fffff984 */ /* 0x000fe20000000800 */
[----:B------:R2:W-:Y:S01]  /*1030*/  LDGSTS.E.BYPASS.LTC128B.128 [R10+0x8080], [R2.64], !P4 ;  /* 0x08080000020a7fae */ /* 0x0005e2000e101d50 */
[----:B------:R-:W-:Y:S01]  /*1040*/  ISETP.LT.OR P4, PT, R14, 0x21, P6 ;  /* 0x000000210e00780c */ /* 0x000fe20003781670 */
[----:B------:R-:W-:Y:S01]  /*1050*/  IMAD.U32 R9, RZ, RZ, UR5 ;  /* 0x00000005ff097e24 */ /* 0x000fe2000f8e00ff */
[----:B------:R-:W-:Y:S01]  /*1060*/  IADD3.X R5, R3, UR26, RZ, P0, !PT ;  /* 0x0000001a03057c10 */ /* 0x000fe200087fe4ff */
[----:B------:R2:W-:Y:S01]  /*1070*/  LDGSTS.E.BYPASS.LTC128B.128 [R10+0xc080], [R2.64+0x80], !P3 ;  /* 0x0c080080020a7fae */ /* 0x0005e2000d901d50 */
[----:B------:R-:W-:Y:S01]  /*1080*/  LEA R18, P0, R0, R12, 0x6 ;  /* 0x0000000c00127211 */ /* 0x000fe200078030ff */
[----:B------:R-:W-:Y:S01]  /*1090*/  UIADD3 UR28, UP0, UR25, 0x80, URZ ;  /* 0x00000080191c7890 */ /* 0x000fe2000ff1e03f */
[----:B------:R-:W-:Y:S01]  /*10a0*/  IADD3 R8, P2, P1, R8, 0x80, R2 ;  /* 0x0000008008087810 */ /* 0x000fe2000795e002 */
[----:B------:R-:W-:Y:S01]  /*10b0*/  ULDC.64 UR6, c[0x0][0x290] ;  /* 0x0000a40000067ab9 */ /* 0x000fe20000000a00 */
[----:B-1----:R-:W-:Y:S01]  /*10c0*/  LEA.HI.X R19, R0, R13, R9, 0x6, P0 ;  /* 0x0000000d00137211 */ /* 0x002fe200000f3409 */
[----:B------:R-:W-:Y:S01]  /*10d0*/  UIADD3.X UR27, URZ, UR26, URZ, UP0, !UPT ;  /* 0x0000001a3f1b7290 */ /* 0x000fe200087fe43f */
[C---:B------:R-:W-:Y:S01]  /*10e0*/  ISETP.LT.OR P3, PT, R14.reuse, 0x21, P5 ;  /* 0x000000210e00780c */ /* 0x040fe20002f61670 */
[----:B------:R-:W-:Y:S01]  /*10f0*/  UIMAD UR22, UR18, UR6, URZ ;  /* 0x00000006121672a4 */ /* 0x000fe2000f8e023f */
[----:B------:R-:W-:Y:S01]  /*1100*/  IADD3.X R9, RZ, UR26, R3, P2, P1 ;  /* 0x0000001aff097c10 */ /* 0x000fe200097e2403 */
[----:B------:R1:W-:Y:S01]  /*1110*/  LDGSTS.E.BYPASS.LTC128B.128 [R10+0x9080], [R4.64], !P4 ;  /* 0x09080000040a7fae */ /* 0x0003e2000e101d50 */
[C---:B------:R-:W-:Y:S01]  /*1120*/  ISETP.LT.OR P1, PT, R14.reuse, 0x41, P6 ;  /* 0x000000410e00780c */ /* 0x040fe20003721670 */
[----:B------:R-:W-:Y:S01]  /*1130*/  UIMAD.WIDE.U32 UR30, UR9, UR6, URZ ;  /* 0x00000006091e72a5 */ /* 0x000fe2000f8e003f */
[C---:B------:R-:W-:Y:S01]  /*1140*/  ISETP.LT.OR P2, PT, R14.reuse, 0x41, P5 ;  /* 0x000000410e00780c */ /* 0x040fe20002f41670 */
[----:B------:R-:W-:Y:S01]  /*1150*/  UIMAD UR22, UR9, UR7, UR22 ;  /* 0x00000007091672a4 */ /* 0x000fe2000f8e0216 */
[C---:B------:R-:W-:Y:S01]  /*1160*/  ISETP.LT.OR P6, PT, R14.reuse, 0x61, P6 ;  /* 0x000000610e00780c */ /* 0x040fe200037c1670 */
[----:B------:R-:W-:Y:S01]  /*1170*/  IMAD R0, R23, c[0x0][0x288], RZ ;  /* 0x0000a20017007a24 */ /* 0x000fe200078e02ff */
[----:B------:R-:W-:Y:S01]  /*1180*/  ISETP.LT.OR P5, PT, R14, 0x61, P5 ;  /* 0x000000610e00780c */ /* 0x000fe20002fa1670 */
[----:B------:R-:W-:Y:S01]  /*1190*/  ULDC.64 UR6, c[0x0][0x1a8] ;  /* 0x00006a0000067ab9 */ /* 0x000fe20000000a00 */
[----:B------:R-:W-:Y:S01]  /*11a0*/  IMAD.MOV.U32 R212, RZ, RZ, 0x10 ;  /* 0x00000010ffd47424 */ /* 0x000fe200078e00ff */
[----:B------:R3:W-:Y:S01]  /*11b0*/  LDGSTS.E.BYPASS.LTC128B.128 [R10+0xd080], [R8.64], !P3 ;  /* 0x0d080000080a7fae */ /* 0x0007e2000d901d50 */
[----:B------:R-:W-:Y:S01]  /*11c0*/  ISETP.GE.AND P3, PT, R16, c[0x0][0x19c], PT ;  /* 0x0000670010007a0c */ /* 0x000fe20003f66270 */
[----:B------:R-:W-:Y:S01]  /*11d0*/  UIADD3 UR22, UR31, UR22, URZ ;  /* 0x000000161f167290 */ /* 0x000fe2000fffe03f */
[----:B------:R-:W-:Y:S01]  /*11e0*/  IMAD R0, R209, c[0x0][0x28c], R0 ;  /* 0x0000a300d1007a24 */ /* 0x000fe200078e0200 */
[----:B------:R-:W-:Y:S01]  /*11f0*/  USHF.L.U64.HI UR7, UR6, UR24, UR7 ;  /* 0x0000001806077299 */ /* 0x000fe20008010207 */
[----:B------:R-:W-:Y:S01]  /*1200*/  IMAD.MOV.U32 R213, RZ, RZ, 0x20 ;  /* 0x00000020ffd57424 */ /* 0x000fe200078e00ff */
[----:B--2---:R-:W-:-:S04]  /*1210*/  IADD3 R2, P0, R4, UR25, RZ ;  /* 0x0000001904027c10 */ /* 0x004fc8000ff1e0ff */
[----:B------:R-:W-:-:S05]  /*1220*/  IADD3.X R3, R5, UR26, RZ, P0, !PT ;  /* 0x0000001a05037c10 */ /* 0x000fca00087fe4ff */
[----:B------:R2:W-:Y:S01]  /*1230*/  LDGSTS.E.BYPASS.LTC128B.128 [R10+0xa080], [R2.64], !P1 ;  /* 0x0a080000020a7fae */ /* 0x0005e2000c901d50 */
[----:B-1----:R-:W-:-:S04]  /*1240*/  IADD3 R4, P0, R4, UR28, RZ ;  /* 0x0000001c04047c10 */ /* 0x002fc8000ff1e0ff */
[----:B------:R-:W-:Y:S02]  /*1250*/  IADD3.X R5, R5, UR27, RZ, P0, !PT ;  /* 0x0000001b05057c10 */ /* 0x000fe400087fe4ff */
[----:B------:R-:W-:-:S03]  /*1260*/  ISETP.GE.AND P0, PT, R33, c[0x0][0x19c], PT ;  /* 0x0000670021007a0c */ /* 0x000fc60003f06270 */
[----:B------:R1:W-:Y:S01]  /*1270*/  LDGSTS.E.BYPASS.LTC128B.128 [R10+0xe080], [R4.64], !P2 ;  /* 0x0e080000040a7fae */ /* 0x0003e2000d101d50 */
[----:B---3--:R-:W-:-:S05]  /*1280*/  IMAD.WIDE.U32 R8, R209, c[0x0][0x288], R28 ;  /* 0x0000a200d1087a25 */ /* 0x008fca00078e001c */
[----:B------:R-:W-:-:S04]  /*1290*/  IADD3 R30, P4, R8, UR30, RZ ;  /* 0x0000001e081e7c10 */ /* 0x000fc8000ff9e0ff */
[----:B------:R-:W-:Y:S01]  /*12a0*/  IADD3.X R29, R9, UR22, R0, P4, !PT ;  /* 0x00000016091d7c10 */ /* 0x000fe2000a7fe400 */
[----:B------:R-:W-:Y:S02]  /*12b0*/  IMAD R0, R35, c[0x0][0x208], RZ ;  /* 0x0000820023007a24 */ /* 0x000fe400078e02ff */
[----:B------:R-:W-:-:S04]  /*12c0*/  IMAD.WIDE.U32 R8, R34, c[0x0][0x208], R16 ;  /* 0x0000820022087a25 */ /* 0x000fc800078e0010 */
[----:B------:R-:W-:Y:S01]  /*12d0*/  IMAD R0, R34, c[0x0][0x20c], R0 ;  /* 0x0000830022007a24 */ /* 0x000fe200078e0200 */
[C---:B-1----:R-:W-:Y:S01]  /*12e0*/  IADD3 R4, P2, R2.reuse, UR25, RZ ;  /* 0x0000001902047c10 */ /* 0x042fe2000ff5e0ff */
[----:B------:R-:W-:Y:S01]  /*12f0*/  USHF.L.U32 UR25, UR6, 0x6, URZ ;  /* 0x0000000606197899 */ /* 0x000fe2000800063f */
[----:B--2---:R-:W-:Y:S02]  /*1300*/  IADD3 R2, P1, R2, UR28, RZ ;  /* 0x0000001c02027c10 */ /* 0x004fe4000ff3e0ff */
[C---:B------:R-:W-:Y:S01]  /*1310*/  IADD3.X R5, R3.reuse, UR26, RZ, P2, !PT ;  /* 0x0000001a03057c10 */ /* 0x040fe200097fe4ff */
[----:B------:R-:W-:Y:S01]  /*1320*/  UIADD3 UR26, UP0, UR25, 0x80, URZ ;  /* 0x00000080191a7890 */ /* 0x000fe2000ff1e03f */
[C---:B------:R-:W-:Y:S02]  /*1330*/  ISETP.LT.OR P2, PT, R14.reuse, 0x1, P3 ;  /* 0x000000010e00780c */ /* 0x040fe40001f41670 */
[----:B------:R-:W-:Y:S01]  /*1340*/  IADD3.X R3, R3, UR27, RZ, P1, !PT ;  /* 0x0000001b03037c10 */ /* 0x000fe20008ffe4ff */
[----:B------:R1:W-:Y:S01]  /*1350*/  LDGSTS.E.BYPASS.LTC128B.128 [R10+0xb080], [R4.64], !P6 ;  /* 0x0b080000040a7fae */ /* 0x0003e2000f101d50 */
[C---:B------:R-:W-:Y:S01]  /*1360*/  ISETP.LT.OR P1, PT, R14.reuse, 0x1, P0 ;  /* 0x000000010e00780c */ /* 0x040fe20000721670 */
[----:B------:R-:W-:Y:S01]  /*1370*/  UIADD3.X UR6, URZ, UR7, URZ, UP0, !UPT ;  /* 0x000000073f067290 */ /* 0x000fe200087fe43f */
[C---:B------:R-:W-:Y:S01]  /*1380*/  ISETP.LT.OR P6, PT, R14.reuse, 0x21, P3 ;  /* 0x000000210e00780c */ /* 0x040fe20001fc1670 */
[----:B------:R2:W-:Y:S01]  /*1390*/  LDGSTS.E.BYPASS.LTC128B.128 [R10+0xf080], [R2.64], !P5 ;  /* 0x0f080000020a7fae */ /* 0x0005e2000e901d50 */
[----:B------:R-:W-:-:S05]  /*13a0*/  ISETP.LT.OR P5, PT, R14, 0x21, P0 ;  /* 0x000000210e00780c */ /* 0x000fca00007a1670 */
[----:B------:R3:W-:Y:S04]  /*13b0*/  LDGSTS.E.BYPASS.LTC128B.128 [R10+0x80], [R6.64], !P2 ;  /* 0x00080000060a7fae */ /* 0x0007e8000d101d50 */
[----:B------:R3:W-:Y:S01]  /*13c0*/  LDGSTS.E.BYPASS.LTC128B.128 [R10+0x4080], [R6.64+0x80], !P1 ;  /* 0x04080080060a7fae */ /* 0x0007e2000c901d50 */
[----:B------:R-:W-:-:S04]  /*13d0*/  LEA R20, P1, R21, c[0x0][0x258], 0x2 ;  /* 0x0000960015147a11 */ /* 0x000fc800078210ff */
[----:B------:R-:W-:Y:S02]  /*13e0*/  LEA.HI.X R21, R21, c[0x0][0x25c], R22, 0x2, P1 ;  /* 0x0000970015157a11 */ /* 0x000fe400008f1416 */
[----:B-1----:R-:W-:Y:S01]  /*13f0*/  IADD3 R4, P2, R6, UR25, RZ ;  /* 0x0000001906047c10 */ /* 0x002fe2000ff5e0ff */
[----:B--2---:R-:W-:-:S03]  /*1400*/  IMAD.U32 R2, RZ, RZ, UR25 ;  /* 0x00000019ff027e24 */ /* 0x004fc6000f8e00ff */
[----:B------:R-:W-:Y:S02]  /*1410*/  IADD3.X R5, R7, UR7, RZ, P2, !PT ;  /* 0x0000000707057c10 */ /* 0x000fe400097fe4ff */
[----:B------:R-:W-:-:S03]  /*1420*/  IADD3 R2, P4, P2, R2, 0x80, R6 ;  /* 0x0000008002027810 */ /* 0x000fc60007a9e006 */
[----:B------:R1:W-:Y:S01]  /*1430*/  LDGSTS.E.BYPASS.LTC128B.128 [R10+0x1080], [R4.64], !P6 ;  /* 0x01080000040a7fae */ /* 0x0003e2000f101d50 */
[----:B------:R-:W-:Y:S02]  /*1440*/  ISETP.GE.AND P6, PT, R33, c[0x0][0x16c], PT ;  /* 0x00005b0021007a0c */ /* 0x000fe40003fc6270 */
[----:B------:R-:W-:Y:S02]  /*1450*/  IADD3.X R3, RZ, UR7, R7, P4, P2 ;  /* 0x00000007ff037c10 */ /* 0x000fe4000a7e4407 */
[----:B---3--:R-:W-:Y:S02]  /*1460*/  IADD3 R6, P1, R4, UR26, RZ ;  /* 0x0000001a04067c10 */ /* 0x008fe4000ff3e0ff */
[C---:B------:R-:W-:Y:S01]  /*1470*/  ISETP.LT.OR P2, PT, R14.reuse, 0x41, P3 ;  /* 0x000000410e00780c */ /* 0x040fe20001f41670 */
[----:B------:R2:W-:Y:S01]  /*1480*/  LDGSTS.E.BYPASS.LTC128B.128 [R10+0x5080], [R2.64], !P5 ;  /* 0x05080000020a7fae */ /* 0x0005e2000e901d50 */
[----:B------:R-:W-:Y:S02]  /*1490*/  IADD3.X R7, R5, UR6, RZ, P1, !PT ;  /* 0x0000000605077c10 */ /* 0x000fe40008ffe4ff */
[----:B------:R-:W-:-:S02]  /*14a0*/  ISETP.LT.OR P1, PT, R14, 0x41, P0 ;  /* 0x000000410e00780c */ /* 0x000fc40000721670 */
[----:B------:R-:W-:Y:S02]  /*14b0*/  ISETP.GE.AND P5, PT, R16, c[0x0][0x16c], PT ;  /* 0x00005b0010007a0c */ /* 0x000fe40003fa6270 */
[C---:B------:R-:W-:Y:S02]  /*14c0*/  ISETP.LT.OR P3, PT, R14.reuse, 0x61, P3 ;  /* 0x000000610e00780c */ /* 0x040fe40001f61670 */
[----:B------:R-:W-:Y:S02]  /*14d0*/  SEL R11, RZ, 0x1, P5 ;  /* 0x00000001ff0b7807 */ /* 0x000fe40002800000 */
[----:B------:R-:W-:Y:S02]  /*14e0*/  ISETP.LT.OR P0, PT, R14, 0x61, P0 ;  /* 0x000000610e00780c */ /* 0x000fe40000701670 */
[----:B------:R-:W-:-:S05]  /*14f0*/  LEA.HI R14, R32, R164, RZ, 0x2 ;  /* 0x000000a4200e7211 */ /* 0x000fca00078f10ff */
[----:B------:R-:W-:Y:S02]  /*1500*/  @P5 LOP3.LUT R228, R228, 0x1, RZ, 0xfc, !PT ;  /* 0x00000001e4e45812 */ /* 0x000fe400078efcff */
[----:B--2---:R-:W-:Y:S02]  /*1510*/  IADD3 R2, P4, R4, UR25, RZ ;  /* 0x0000001904027c10 */ /* 0x004fe4000ff9e0ff */
[----:B-1----:R-:W-:Y:S02]  /*1520*/  SEL R4, RZ, 0x2, P6 ;  /* 0x00000002ff047807 */ /* 0x002fe40003000000 */
[----:B------:R-:W-:Y:S01]  /*1530*/  IADD3.X R3, R5, UR7, RZ, P4, !PT ;  /* 0x0000000705037c10 */ /* 0x000fe2000a7fe4ff */
[----:B------:R-:W-:Y:S02]  /*1540*/  IMAD.IADD R5, R9, 0x1, R0 ;  /* 0x0000000109057824 */ /* 0x000fe400078e0200 */
[----:B------:R-:W-:Y:S01]  /*1550*/  IMAD.IADD R0, R4, 0x1, R11 ;  /* 0x0000000104007824 */ /* 0x000fe200078e020b */
[----:B------:R-:W-:Y:S01]  /*1560*/  SHF.R.S32.HI R11, RZ, 0x1f, R14 ;  /* 0x0000001fff0b7819 */ /* 0x000fe2000001140e */
[----:B------:R1:W-:Y:S01]  /*1570*/  LDGSTS.E.BYPASS.LTC128B.128 [R10+0x2080], [R2.64], !P2 ;  /* 0x02080000020a7fae */ /* 0x0003e2000d101d50 */
[----:B------:R-:W-:-:S02]  /*1580*/  IMAD R9, R23, c[0x0][0x210], RZ ;  /* 0x0000840017097a24 */ /* 0x000fc400078e02ff */
[----:B------:R-:W-:Y:S01]  /*1590*/  IMAD.MOV.U32 R4, RZ, RZ, R8 ;  /* 0x000000ffff047224 */ /* 0x000fe200078e0008 */
[----:B------:R2:W-:Y:S01]  /*15a0*/  LDGSTS.E.BYPASS.LTC128B.128 [R10+0x6080], [R6.64], !P1 ;  /* 0x06080000060a7fae */ /* 0x0005e2000c901d50 */
[C---:B------:R-:W-:Y:S02]  /*15b0*/  IMAD R8, R209.reuse, c[0x0][0x214], R9 ;  /* 0x00008500d1087a24 */ /* 0x040fe400078e0209 */
[----:B------:R-:W-:-:S04]  /*15c0*/  IMAD.WIDE.U32 R4, R209, c[0x0][0x210], R4 ;  /* 0x00008400d1047a25 */ /* 0x000fc800078e0004 */
[----:B------:R-:W-:Y:S02]  /*15d0*/  IMAD.U32 R9, RZ, RZ, UR9 ;  /* 0x00000009ff097e24 */ /* 0x000fe4000f8e00ff */
[----:B------:R-:W-:-:S04]  /*15e0*/  IMAD.IADD R5, R5, 0x1, R8 ;  /* 0x0000000105057824 */ /* 0x000fc800078e0208 */
[----:B------:R-:W-:Y:S01]  /*15f0*/  IMAD.WIDE.U32 R38, R9, c[0x0][0x218], R4 ;  /* 0x0000860009267a25 */ /* 0x000fe200078e0004 */
[----:B------:R-:W-:-:S03]  /*1600*/  SHF.R.S32.HI R9, RZ, 0x2, R14 ;  /* 0x00000002ff097819 */ /* 0x000fc6000001140e */
[----:B------:R-:W-:Y:S01]  /*1610*/  IMAD.MOV.U32 R36, RZ, RZ, R38 ;  /* 0x000000ffff247224 */ /* 0x000fe200078e0026 */
[----:B------:R3:W-:Y:S01]  /*1620*/  STL.64 [R1+0x68], R38 ;  /* 0x0000682601007387 */ /* 0x0007e20000100a00 */
[C---:B--2---:R-:W-:Y:S02]  /*1630*/  IADD3 R6, P2, R2.reuse, UR25, RZ ;  /* 0x0000001902067c10 */ /* 0x044fe4000ff5e0ff */
[----:B-1----:R-:W-:Y:S02]  /*1640*/  IADD3 R2, P1, R2, UR26, RZ ;  /* 0x0000001a02027c10 */ /* 0x002fe4000ff3e0ff */
[C---:B------:R-:W-:Y:S02]  /*1650*/  IADD3.X R7, R3.reuse, UR7, RZ, P2, !PT ;  /* 0x0000000703077c10 */ /* 0x040fe400097fe4ff */
[----:B------:R-:W-:Y:S01]  /*1660*/  IADD3.X R3, R3, UR6, RZ, P1, !PT ;  /* 0x0000000603037c10 */ /* 0x000fe20008ffe4ff */
[----:B------:R-:W-:Y:S01]  /*1670*/  ULDC.64 UR6, c[0x0][0x218] ;  /* 0x0000860000067ab9 */ /* 0x000fe20000000a00 */
[C---:B------:R-:W-:Y:S01]  /*1680*/  LOP3.LUT P2, RZ, R0.reuse, 0x1, RZ, 0xc0, !PT ;  /* 0x0000000100ff7812 */ /* 0x040fe2000784c0ff */
[----:B------:R1:W-:Y:S01]  /*1690*/  LDGSTS.E.BYPASS.LTC128B.128 [R10+0x3080], [R6.64], !P3 ;  /* 0x03080000060a7fae */ /* 0x0003e2000d901d50 */
[----:B------:R-:W-:Y:S01]  /*16a0*/  LOP3.LUT P1, RZ, R0, 0x2, RZ, 0xc0, !PT ;  /* 0x0000000200ff7812 */ /* 0x000fe2000782c0ff */
[----:B------:R-:W-:Y:S01]  /*16b0*/  IMAD.U32 R0, RZ, RZ, UR13 ;  /* 0x0000000dff007e24 */ /* 0x000fe2000f8e00ff */
[----:B------:R-:W-:Y:S01]  /*16c0*/  UIMAD UR18, UR18, UR6, URZ ;  /* 0x00000006121272a4 */ /* 0x000fe2000f8e023f */
[----:B------:R-:W-:Y:S01]  /*16d0*/  ISETP.GE.AND P3, PT, R16, c[0x0][0x1fc], PT ;  /* 0x00007f0010007a0c */ /* 0x000fe20003f66270 */
[----:B------:R2:W-:Y:S01]  /*16e0*/  LDGSTS.E.BYPASS.LTC128B.128 [R10+0x7080], [R2.64], !P0 ;  /* 0x07080000020a7fae */ /* 0x0005e2000c101d50 */
[----:B------:R-:W-:Y:S01]  /*16f0*/  ISETP.GE.AND P0, PT, R33, c[0x0][0x1fc], PT ;  /* 0x00007f0021007a0c */ /* 0x000fe20003f06270 */
[----:B------:R-:W-:-:S02]  /*1700*/  UIMAD UR18, UR9, UR7, UR18 ;  /* 0x00000007091272a4 */ /* 0x000fc4000f8e0212 */
[----:B------:R-:W0:Y:S01]  /*1710*/  LDGDEPBAR ;  /* 0x00000000000079af */ /* 0x000e220000000000 */
[----:B------:R-:W-:Y:S02]  /*1720*/  ULDC.64 UR6, c[0x0][0x208] ;  /* 0x0000820000067ab9 */ /* 0x000fe40000000a00 */
[----:B------:R-:W-:Y:S01]  /*1730*/  USHF.L.U32 UR25, UR6, 0x6, URZ ;  /* 0x0000000606197899 */ /* 0x000fe2000800063f */
[----:B------:R-:W-:Y:S01]  /*1740*/  IADD3 R37, R39, UR18, RZ ;  /* 0x0000001227257c10 */ /* 0x000fe2000fffe0ff */
[----:B------:R-:W-:Y:S02]  /*1750*/  USHF.L.U64.HI UR24, UR6, UR24, UR7 ;  /* 0x0000001806187299 */ /* 0x000fe40008010207 */
[----:B------:R-:W-:Y:S02]  /*1760*/  UMOV UR18, 0x5 ;  /* 0x0000000500127882 */ /* 0x000fe40000000000 */
[----:B------:R-:W-:Y:S01]  /*1770*/  UIMAD UR26, UR24, UR10, URZ ;  /* 0x0000000a181a72a4 */ /* 0x000fe2000f8e023f */
[----:B------:R-:W-:Y:S01]  /*1780*/  IMAD.U32 R28, RZ, RZ, UR25 ;  /* 0x00000019ff1c7e24 */ /* 0x000fe2000f8e00ff */
[----:B------:R-:W-:Y:S01]  /*1790*/  USHF.L.U64.HI UR18, UR6, UR18, UR7 ;  /* 0x0000001206127299 */ /* 0x000fe20008010207 */
[----:B------:R3:W-:Y:S01]  /*17a0*/  STL.64 [R1+0x60], R36 ;  /* 0x0000602401007387 */ /* 0x0007e20000100a00 */
[----:B------:R-:W-:Y:S01]  /*17b0*/  UIMAD UR26, UR23, UR25, UR26 ;  /* 0x00000019171a72a4 */ /* 0x000fe2000f8e021a */
[----:B------:R-:W-:Y:S01]  /*17c0*/  IMAD.WIDE.U32 R4, R28, UR10, R36 ;  /* 0x0000000a1c047c25 */ /* 0x000fe2000f8e0024 */
[----:B------:R-:W-:Y:S01]  /*17d0*/  USHF.L.U32 UR23, UR6, 0x5, URZ ;  /* 0x0000000506177899 */ /* 0x000fe2000800063f */
[----:B-1----:R-:W-:-:S03]  /*17e0*/  IADD3 R6, -R34, c[0x0][0x168], -R0 ;  /* 0x00005a0022067a10 */ /* 0x002fc60007ffe900 */
[----:B------:R-:W-:Y:S01]  /*17f0*/  USHF.L.U32 UR7, UR23, 0x1, URZ ;  /* 0x0000000117077899 */ /* 0x000fe2000800063f */
[----:B------:R-:W-:Y:S01]  /*1800*/  SEL R0, RZ, 0x1, P3 ;  /* 0x00000001ff007807 */ /* 0x000fe20001800000 */
[----:B------:R-:W-:Y:S01]  /*1810*/  USHF.L.U64.HI UR6, UR23, 0x1, UR18 ;  /* 0x0000000117067899 */ /* 0x000fe20008010212 */
[C---:B------:R-:W-:Y:S02]  /*1820*/  ISETP.LT.OR P3, PT, R6.reuse, 0x1, !P2 ;  /* 0x000000010600780c */ /* 0x040fe40005761670 */
[----:B--2---:R-:W-:Y:S02]  /*1830*/  SEL R2, RZ, 0xffffffff, P0 ;  /* 0xffffffffff027807 */ /* 0x004fe40000000000 */
[C---:B------:R-:W-:Y:S02]  /*1840*/  ISETP.LT.OR P0, PT, R6.reuse, 0x1, !P1 ;  /* 0x000000010600780c */ /* 0x040fe40004f01670 */
[----:B------:R-:W-:Y:S01]  /*1850*/  ISETP.LT.OR P2, PT, R6, 0x21, !P2 ;  /* 0x000000210600780c */ /* 0x000fe20005741670 */
[----:B------:R-:W-:Y:S01]  /*1860*/  IMAD.SHL.U32 R2, R2, 0x2, RZ ;  /* 0x0000000202027824 */ /* 0x000fe200078e00ff */
[----:B------:R-:W-:-:S02]  /*1870*/  ISETP.LT.OR P1, PT, R6, 0x21, !P1 ;  /* 0x000000210600780c */ /* 0x000fc40004f21670 */
[----:B------:R-:W-:Y:S02]  /*1880*/  IADD3 R3, R5, UR26, RZ ;  /* 0x0000001a05037c10 */ /* 0x000fe4000fffe0ff */
[----:B------:R-:W-:Y:S01]  /*1890*/  LOP3.LUT R0, R2, 0x2, R0, 0xe2, !PT ;  /* 0x0000000202007812 */ /* 0x000fe200078ee200 */
[----:B------:R1:W-:Y:S01]  /*18a0*/  LDGSTS.E.BYPASS.LTC128B.128 [R10+0x10080], [R12.64], !P3 ;  /* 0x100800000c0a7fae */ /* 0x0003e2000d901d50 */
[----:B------:R-:W-:Y:S02]  /*18b0*/  ISETP.GT.AND P3, PT, R164, 0xf, PT ;  /* 0x0000000fa400780c */ /* 0x000fe40003f64270 */
[----:B------:R-:W-:Y:S01]  /*18c0*/  LOP3.LUT P5, RZ, R0, 0x1, RZ, 0xc0, !PT ;  /* 0x0000000100ff7812 */ /* 0x000fe200078ac0ff */
[----:B------:R1:W-:Y:S01]  /*18d0*/  LDGSTS.E.BYPASS.LTC128B.128 [R10+0x12080], [R12.64+0x80], !P0 ;  /* 0x120800800c0a7fae */ /* 0x0003e2000c101d50 */
[----:B------:R-:W-:Y:S02]  /*18e0*/  LEA R2, P0, R4, c[0x0][0x1f0], 0x1 ;  /* 0x00007c0004027a11 */ /* 0x000fe400078008ff */
[----:B------:R-:W-:Y:S01]  /*18f0*/  LOP3.LUT P4, RZ, R0, 0x2, RZ, 0xc0, !PT ;  /* 0x0000000200ff7812 */ /* 0x000fe2000788c0ff */
[----:B------:R2:W-:Y:S01]  /*1900*/  LDGSTS.E.BYPASS.LTC128B.128 [R10+0x11080], [R18.64], !P2 ;  /* 0x11080000120a7fae */ /* 0x0005e2000d101d50 */
[----:B------:R-:W-:-:S02]  /*1910*/  LEA.HI.X R3, R4, c[0x0][0x1f4], R3, 0x1, P0 ;  /* 0x00007d0004037a11 */ /* 0x000fc400000f0c03 */
[C---:B------:R-:W-:Y:S01]  /*1920*/  ISETP.LT.OR P0, PT, R6.reuse, 0x1, !P4 ;  /* 0x000000010600780c */ /* 0x040fe20006701670 */
[----:B------:R2:W-:Y:S01]  /*1930*/  LDGSTS.E.BYPASS.LTC128B.128 [R10+0x13080], [R18.64+0x80], !P1 ;  /* 0x13080080120a7fae */ /* 0x0005e2000c901d50 */
[----:B------:R-:W-:Y:S01]  /*1940*/  ISETP.LT.OR P1, PT, R6, 0x1, !P5 ;  /* 0x000000010600780c */ /* 0x000fe20006f21670 */
[----:B------:R-:W-:Y:S01]  /*1950*/  @!P3 IMAD.SHL.U32 R0, R164, 0x10, RZ ;  /* 0x00000010a400b824 */ /* 0x000fe200078e00ff */
[----:B------:R-:W-:-:S04]  /*1960*/  SHF.R.S32.HI R4, RZ, 0x5, R24 ;  /* 0x00000005ff047819 */ /* 0x000fc80000011418 */
[----:B------:R4:W-:Y:S04]  /*1970*/  @!P3 LDGSTS.E.BYPASS.LTC128B.128 [R0+0x20080], [R20.64] ;  /* 0x200800001400bfae */ /* 0x0009e8000b901d50 */
[----:B------:R-:W0:Y:S04]  /*1980*/  LDGDEPBAR ;  /* 0x00000000000079af */ /* 0x000e280000000000 */
[----:B------:R5:W-:Y:S04]  /*1990*/  LDGSTS.E.BYPASS.LTC128B.128 [R10+0x18080], [R2.64], !P1 ;  /* 0x18080000020a7fae */ /* 0x000be8000c901d50 */
[----:B------:R5:W-:Y:S01]  /*19a0*/  LDGSTS.E.BYPASS.LTC128B.128 [R10+0x1a080], [R2.64+0x80], !P0 ;  /* 0x1a080080020a7fae */ /* 0x000be2000c101d50 */
[----:B------:R-:W-:-:S02]  /*19b0*/  ISETP.LT.OR P0, PT, R6, 0x21, !P5 ;  /* 0x000000210600780c */ /* 0x000fc40006f01670 */
[----:B----4-:R-:W-:-:S04]  /*19c0*/  LEA.HI R0, R24, R4, RZ, 0x1 ;  /* 0x0000000418007211 */ /* 0x010fc800078f08ff */
[----:B------:R-:W-:Y:S02]  /*19d0*/  LOP3.LUT R5, R0, 0xfffffffe, RZ, 0xc0, !PT ;  /* 0xfffffffe00057812 */ /* 0x000fe400078ec0ff */
[----:B------:R-:W-:-:S03]  /*19e0*/  LEA.HI R0, R32, R164, RZ, 0x4 ;  /* 0x000000a420007211 */ /* 0x000fc600078f20ff */
[----:B------:R-:W-:Y:S01]  /*19f0*/  IMAD.IADD R20, R4, 0x1, -R5 ;  /* 0x0000000104147824 */ /* 0x000fe200078e0a05 */
[----:B------:R-:W-:Y:S02]  /*1a00*/  SHF.R.S32.HI R8, RZ, 0x4, R0 ;  /* 0x00000004ff087819 */ /* 0x000fe40000011400 */
[----:B-----5:R-:W-:Y:S01]  /*1a10*/  IADD3 R2, P1, R2, UR7, RZ ;  /* 0x0000000702027c10 */ /* 0x020fe2000ff3e0ff */
[----:B--2---:R-:W-:Y:S01]  /*1a20*/  IMAD.SHL.U32 R19, R20, 0x10, RZ ;  /* 0x0000001014137824 */ /* 0x004fe200078e00ff */
[----:B------:R-:W-:Y:S02]  /*1a30*/  LEA.HI R5, R0, R8, RZ, 0x1 ;  /* 0x0000000800057211 */ /* 0x000fe400078f08ff */
[----:B------:R-:W-:Y:S02]  /*1a40*/  IADD3.X R3, R3, UR6, RZ, P1, !PT ;  /* 0x0000000603037c10 */ /* 0x000fe40008ffe4ff */
[----:B------:R-:W-:Y:S02]  /*1a50*/  ISETP.LT.OR P1, PT, R6, 0x21, !P4 ;  /* 0x000000210600780c */ /* 0x000fe40006721670 */
[----:B------:R-:W-:Y:S01]  /*1a60*/  LOP3.LUT R4, R0, 0xfffffff0, RZ, 0xc0, !PT ;  /* 0xfffffff000047812 */ /* 0x000fe200078ec0ff */
[----:B------:R2:W-:Y:S01]  /*1a70*/  LDGSTS.E.BYPASS.LTC128B.128 [R10+0x19080], [R2.64], !P0 ;  /* 0x19080000020a7fae */ /* 0x0005e2000c101d50 */
[----:B------:R-:W-:Y:S01]  /*1a80*/  IADD3 R0, P0, R30, UR13, RZ ;  /* 0x0000000d1e007c10 */ /* 0x000fe2000ff1e0ff */
[----:B------:R-:W-:Y:S01]  /*1a90*/  UIADD3 UR13, UR10, 0x1, URZ ;  /* 0x000000010a0d7890 */ /* 0x000fe2000fffe03f */
[----:B------:R-:W-:Y:S01]  /*1aa0*/  LOP3.LUT R5, R5, 0xfffffffe, RZ, 0xc0, !PT ;  /* 0xfffffffe05057812 */ /* 0x000fe200078ec0ff */
[----:B------:R-:W-:Y:S01]  /*1ab0*/  IMAD.IADD R4, R164, 0x1, -R4 ;  /* 0x00000001a4047824 */ /* 0x000fe200078e0a04 */
[----:B------:R-:W-:Y:S01]  /*1ac0*/  IADD3.X R6, R29, UR20, RZ, P0, !PT ;  /* 0x000000141d067c10 */ /* 0x000fe200087fe4ff */
[----:B------:R-:W-:Y:S01]  /*1ad0*/  UISETP.GE.AND UP0, UPT, UR13, UR12, UPT ;  /* 0x0000000c0d00728c */ /* 0x000fe2000bf06270 */
[----:B------:R-:W-:Y:S01]  /*1ae0*/  LEA R22, P0, R0, c[0x0][0x280], 0x2 ;  /* 0x0000a00000167a11 */ /* 0x000fe200078010ff */
[----:B-1----:R-:W-:Y:S01]  /*1af0*/  IMAD.IADD R12, R8, 0x1, -R5 ;  /* 0x00000001080c7824 */ /* 0x002fe200078e0a05 */
[----:B------:R-:W-:Y:S01]  /*1b00*/  LEA.HI R5, R11, R9, RZ, 0x3 ;  /* 0x000000090b057211 */ /* 0x000fe200078f18ff */
[----:B------:R2:W-:Y:S01]  /*1b10*/  LDGSTS.E.BYPASS.LTC128B.128 [R10+0x1b080], [R2.64+0x80], !P1 ;  /* 0x1b080080020a7fae */ /* 0x0005e2000c901d50 */
[----:B------:R-:W-:Y:S01]  /*1b20*/  LEA.HI.X R23, R0, c[0x0][0x284], R6, 0x2, P0 ;  /* 0x0000a10000177a11 */ /* 0x000fe200000f1406 */
[----:B------:R-:W-:Y:S01]  /*1b30*/  IMAD R11, R12, 0x800, R27 ;  /* 0x000008000c0b7824 */ /* 0x000fe200078e021b */
[----:B------:R-:W-:-:S02]  /*1b40*/  LOP3.LUT R0, R5, 0xfffffff8, RZ, 0xc0, !PT ;  /* 0xfffffff805007812 */ /* 0x000fc400078ec0ff */
[----:B------:R-:W-:Y:S02]  /*1b50*/  SHF.R.S32.HI R7, RZ, 0x1f, R4 ;  /* 0x0000001fff077819 */ /* 0x000fe40000011404 */
[----:B------:R-:W-:Y:S01]  /*1b60*/  R2P PR, R26, 0x6 ;  /* 0x000000061a007804 */ /* 0x000fe20000000000 */
[----:B------:R-:W-:Y:S01]  /*1b70*/  IMAD.IADD R21, R9, 0x1, -R0 ;  /* 0x0000000109157824 */ /* 0x000fe200078e0a00 */
[----:B------:R-:W-:Y:S02]  /*1b80*/  LEA.HI R13, R7, R4, RZ, 0x3 ;  /* 0x00000004070d7211 */ /* 0x000fe400078f18ff */
[----:B------:R-:W-:Y:S02]  /*1b90*/  PLOP3.LUT P0, PT, PT, PT, UP0, 0x80, 0x0 ;  /* 0x000000000000781c */ /* 0x000fe40003f0f008 */
[----:B------:R-:W-:Y:S02]  /*1ba0*/  LOP3.LUT R7, R13, 0xfffffff8, RZ, 0xc0, !PT ;  /* 0xfffffff80d077812 */ /* 0x000fe400078ec0ff */
[----:B------:R-:W-:-:S02]  /*1bb0*/  SEL R212, R212, 0xfffffff0, !P1 ;  /* 0xfffffff0d4d47807 */ /* 0x000fc40004800000 */
[----:B------:R-:W-:Y:S01]  /*1bc0*/  SEL R213, R213, 0xffffffe0, !P2 ;  /* 0xffffffe0d5d57807 */ /* 0x000fe20005000000 */
[----:B------:R-:W-:Y:S02]  /*1bd0*/  IMAD.IADD R7, R4, 0x1, -R7 ;  /* 0x0000000104077824 */ /* 0x000fe400078e0a07 */
[----:B------:R-:W-:Y:S02]  /*1be0*/  IMAD.SHL.U32 R4, R12, 0x20, RZ ;  /* 0x000000200c047824 */ /* 0x000fe400078e00ff */
[----:B--2---:R-:W-:Y:S02]  /*1bf0*/  IMAD.SHL.U32 R2, R26, 0x40, RZ ;  /* 0x000000401a027824 */ /* 0x004fe400078e00ff */
[----:B------:R-:W-:-:S03]  /*1c00*/  IMAD.SHL.U32 R3, R25, 0x8, RZ ;  /* 0x0000000819037824 */ /* 0x000fc600078e00ff */
[----:B------:R-:W-:Y:S01]  /*1c10*/  LOP3.LUT R0, R2, 0x1c0, RZ, 0xc0, !PT ;  /* 0x000001c002007812 */ /* 0x000fe200078ec0ff */
[----:B------:R-:W-:Y:S01]  /*1c20*/  IMAD.SHL.U32 R2, R21, 0x40, RZ ;  /* 0x0000004015027824 */ /* 0x000fe200078e00ff */
[----:B------:R-:W-:Y:S02]  /*1c30*/  LOP3.LUT R3, R3, 0x18, RZ, 0xc0, !PT ;  /* 0x0000001803037812 */ /* 0x000fe400078ec0ff */
[----:B------:R-:W-:Y:S02]  /*1c40*/  LOP3.LUT R5, R0, 0x8, R31, 0xf8, !PT ;  /* 0x0000000800057812 */ /* 0x000fe400078ef81f */
[----:B------:R-:W-:Y:S02]  /*1c50*/  LOP3.LUT R2, R2, 0x1c0, RZ, 0xc0, !PT ;  /* 0x000001c002027812 */ /* 0x000fe400078ec0ff */
[----:B------:R-:W-:Y:S02]  /*1c60*/  SHF.R.U32.HI R8, RZ, 0x3, R0 ;  /* 0x00000003ff087819 */ /* 0x000fe40000011600 */
[----:B------:R-:W-:-:S02]  /*1c70*/  LOP3.LUT R0, R0, 0x10, R19, 0xf8, !PT ;  /* 0x0000001000007812 */ /* 0x000fc400078ef813 */
[----:B------:R-:W-:Y:S02]  /*1c80*/  SHF.R.U32.HI R6, RZ, 0x3, R2 ;  /* 0x00000003ff067819 */ /* 0x000fe40000011602 */
[----:B------:R-:W-:Y:S01]  /*1c90*/  LOP3.LUT R9, R0, 0x8, R31, 0xf8, !PT ;  /* 0x0000000800097812 */ /* 0x000fe200078ef81f */
[----:B------:R-:W-:Y:S01]  /*1ca0*/  IMAD.SHL.U32 R0, R7, 0x40, RZ ;  /* 0x0000004007007824 */ /* 0x000fe200078e00ff */
[----:B------:R-:W-:Y:S01]  /*1cb0*/  LOP3.LUT R15, R6, R2, R3, 0x1e, !PT ;  /* 0x00000002060f7212 */ /* 0x000fe200078e1e03 */
[----:B------:R-:W-:Y:S01]  /*1cc0*/  IMAD.SHL.U32 R6, R12, 0x8, RZ ;  /* 0x000000080c067824 */ /* 0x000fe200078e00ff */
[-C--:B------:R-:W-:Y:S02]  /*1cd0*/  LOP3.LUT R5, R5, R8.reuse, RZ, 0x3c, !PT ;  /* 0x0000000805057212 */ /* 0x080fe400078e3cff */
[----:B------:R-:W-:Y:S02]  /*1ce0*/  LOP3.LUT R2, R14, 0x3ffffffc, RZ, 0xc0, !PT ;  /* 0x3ffffffc0e027812 */ /* 0x000fe400078ec0ff */
[----:B------:R-:W-:Y:S01]  /*1cf0*/  LOP3.LUT R18, R3, 0x20, R4, 0xf8, !PT ;  /* 0x0000002003127812 */ /* 0x000fe200078ef804 */
[----:B------:R-:W-:Y:S01]  /*1d00*/  IMAD.IADD R5, R11, 0x1, R5 ;  /* 0x000000010b057824 */ /* 0x000fe200078e0205 */
[----:B------:R-:W-:Y:S01]  /*1d10*/  LOP3.LUT R4, R0, 0x1c0, RZ, 0xc0, !PT ;  /* 0x000001c000047812 */ /* 0x000fe200078ec0ff */
[----:B------:R-:W-:Y:S01]  /*1d20*/  IMAD.IADD R3, R164, 0x1, -R2 ;  /* 0x00000001a4037824 */ /* 0x000fe200078e0a02 */
[----:B------:R-:W-:Y:S01]  /*1d30*/  LOP3.LUT R9, R9, R8, RZ, 0x3c, !PT ;  /* 0x0000000809097212 */ /* 0x000fe200078e3cff */
[----:B------:R-:W-:Y:S01]  /*1d40*/  IMAD.SHL.U32 R2, R20, 0x400, RZ ;  /* 0x0000040014027824 */ /* 0x000fe200078e00ff */
[----:B------:R-:W-:Y:S01]  /*1d50*/  LOP3.LUT R6, R4, 0x8, R6, 0xf8, !PT ;  /* 0x0000000804067812 */ /* 0x000fe200078ef806 */
[----:B------:R-:W-:Y:S01]  /*1d60*/  IMAD.SHL.U32 R11, R13, 0x40, RZ ;  /* 0x000000400d0b7824 */ /* 0x000fe200078e00ff */
[----:B------:R-:W-:Y:S01]  /*1d70*/  SHF.R.U32.HI R8, RZ, 0x3, R4 ;  /* 0x00000003ff087819 */ /* 0x000fe20000011604 */
[----:B------:R-:W-:-:S02]  /*1d80*/  IMAD R0, R12, 0x200, R9 ;  /* 0x000002000c007824 */ /* 0x000fc400078e0209 */
[----:B------:R-:W-:Y:S01]  /*1d90*/  IMAD R9, R3, 0x2, R2 ;  /* 0x0000000203097824 */ /* 0x000fe200078e0202 */
[----:B------:R-:W-:Y:S01]  /*1da0*/  LOP3.LUT R3, R11, 0xfffffe00, RZ, 0xc0, !PT ;  /* 0xfffffe000b037812 */ /* 0x000fe200078ec0ff */
[----:B------:R-:W-:Y:S01]  /*1db0*/  @!P3 IMAD.SHL.U32 R11, R164, 0x10, RZ ;  /* 0x00000010a40bb824 */ /* 0x000fe200078e00ff */
[----:B------:R-:W-:Y:S01]  /*1dc0*/  LOP3.LUT R6, R6, R8, RZ, 0x3c, !PT ;  /* 0x0000000806067212 */ /* 0x000fe200078e3cff */
[----:B------:R-:W-:Y:S01]  /*1dd0*/  IMAD.IADD R9, R9, 0x1, R15 ;  /* 0x0000000109097824 */ /* 0x000fe200078e020f */
[----:B------:R-:W-:Y:S02]  /*1de0*/  LOP3.LUT R4, R8, R18, R4, 0x1e, !PT ;  /* 0x0000001208047212 */ /* 0x000fe400078e1e04 */
[-C--:B------:R-:W-:Y:S01]  /*1df0*/  IADD3 R215, R6, R3.reuse, R2 ;  /* 0x0000000306d77210 */ /* 0x080fe20007ffe002 */
[----:B------:R1:W-:Y:S01]  /*1e00*/  @!P3 LDGSTS.E.BYPASS.LTC128B.128 [R11+0x20280], [R22.64] ;  /* 0x20280000160bbfae */ /* 0x0003e2000b901d50 */
[----:B------:R-:W-:Y:S01]  /*1e10*/  LOP3.LUT R2, R24, 0xffffffe0, RZ, 0xc0, !PT ;  /* 0xffffffe018027812 */ /* 0x000fe200078ec0ff */
[----:B------:R-:W-:Y:S01]  /*1e20*/  IMAD.SHL.U32 R227, R9, 0x2, RZ ;  /* 0x0000000209e37824 */ /* 0x000fe200078e00ff */
[----:B------:R-:W-:Y:S01]  /*1e30*/  LOP3.LUT R218, R4, R3, RZ, 0xfc, !PT ;  /* 0x0000000304da7212 */ /* 0x000fe200078efcff */
[----:B------:R-:W0:Y:S01]  /*1e40*/  LDGDEPBAR ;  /* 0x00000000000079af */ /* 0x000e220000000000 */
[----:B------:R-:W-:Y:S01]  /*1e50*/  IADD3 R3, R10, 0x10080, RZ ;  /* 0x000100800a037810 */ /* 0x000fe20007ffe0ff */
[----:B------:R-:W-:Y:S01]  /*1e60*/  IMAD.IADD R6, R164, 0x1, -R2 ;  /* 0x00000001a4067824 */ /* 0x000fe200078e0a02 */
[----:B------:R-:W-:Y:S01]  /*1e70*/  IADD3 R13, R227, 0x20480, RZ ;  /* 0x00020480e30d7810 */ /* 0x000fe20007ffe0ff */
[----:B------:R-:W0:Y:S03]  /*1e80*/  LDGDEPBAR ;  /* 0x00000000000079af */ /* 0x000e260000000000 */
[----:B------:R-:W-:-:S04]  /*1e90*/  SHF.R.S32.HI R2, RZ, 0x1f, R6 ;  /* 0x0000001fff027819 */ /* 0x000fc80000011406 */
[----:B-1----:R-:W-:Y:S02]  /*1ea0*/  LEA.HI R11, R2, R6, RZ, 0x2 ;  /* 0x00000006020b7211 */ /* 0x002fe400078f10ff */
[----:B------:R-:W-:Y:S02]  /*1eb0*/  IADD3 R2, R10, 0x18080, RZ ;  /* 0x000180800a027810 */ /* 0x000fe40007ffe0ff */
[----:B------:R-:W-:-:S05]  /*1ec0*/  LEA.HI.SX32 R4, R11, R19, 0x1e ;  /* 0x000000130b047211 */ /* 0x000fca00078ff2ff */
[----:B------:R3:W-:Y:S04]  /*1ed0*/  STL [R1+0x4c], R4 ;  /* 0x00004c0401007387 */ /* 0x0007e80000100800 */
[----:B------:R3:W-:Y:S04]  /*1ee0*/  STL [R1+0x80], R3 ;  /* 0x0000800301007387 */ /* 0x0007e80000100800 */
[----:B------:R3:W-:Y:S01]  /*1ef0*/  STL [R1+0x7c], R2 ;  /* 0x00007c0201007387 */ /* 0x0007e20000100800 */
[----:B------:R-:W-:Y:S05]  /*1f00*/  @P0 BRA `(.L_x_1332) ;  /* 0x000001f000000947 */ /* 0x000fea0003800000 */
[----:B------:R-:W-:Y:S01]  /*1f10*/  USHF.R.S32.HI UR20, URZ, 0x1f, UR13 ;  /* 0x0000001f3f147899 */ /* 0x000fe2000801140d */
[----:B------:R-:W-:Y:S01]  /*1f20*/  IMAD.WIDE.U32 R8, R28, UR13, R36 ;  /* 0x0000000d1c087c25 */ /* 0x000fe2000f8e0024 */
[----:B------:R-:W-:Y:S01]  /*1f30*/  UIMAD UR24, UR24, UR13, URZ ;  /* 0x0000000d181872a4 */ /* 0x000fe2000f8e023f */
[----:B------:R-:W-:Y:S01]  /*1f40*/  ISETP.GE.AND P2, PT, R16, c[0x0][0x1fc], PT ;  /* 0x00007f0010007a0c */ /* 0x000fe20003f46270 */
[----:B------:R-:W-:Y:S01]  /*1f50*/  USHF.L.U32 UR26, UR13, 0x6, URZ ;  /* 0x000000060d1a7899 */ /* 0x000fe2000800063f */
[----:B------:R-:W-:Y:S01]  /*1f60*/  ISETP.GE.AND P1, PT, R33, c[0x0][0x1fc], PT ;  /* 0x00007f0021007a0c */ /* 0x000fe20003f26270 */
[----:B------:R-:W-:Y:S01]  /*1f70*/  UIMAD UR20, UR20, UR25, UR24 ;  /* 0x00000019141472a4 */ /* 0x000fe2000f8e0218 */
[----:B---3--:R-:W-:Y:S01]  /*1f80*/  LEA R2, P0, R8, c[0x0][0x1f0], 0x1 ;  /* 0x00007c0008027a11 */ /* 0x008fe200078008ff */
[----:B------:R-:W-:Y:S02]  /*1f90*/  BSSY B0, `(.L_x_1332) ;  /* 0x0000016000007945 */ /* 0x000fe40003800000 */
[----:B------:R-:W-:-:S02]  /*1fa0*/  IMAD.U32 R12, RZ, RZ, UR26 ;  /* 0x0000001aff0c7e24 */ /* 0x000fc4000f8e00ff */
[----:B------:R-:W-:-:S03]  /*1fb0*/  IADD3 R3, R9, UR20, RZ ;  /* 0x0000001409037c10 */ /* 0x000fc6000fffe0ff */
[----:B------:R-:W-:Y:S02]  /*1fc0*/  IADD3 R4, -R12, c[0x0][0x168], -R34 ;  /* 0x00005a000c047a10 */ /* 0x000fe40007ffe922 */
[----:B------:R-:W-:Y:S02]  /*1fd0*/  LEA.HI.X R3, R8, c[0x0][0x1f4], R3, 0x1, P0 ;  /* 0x00007d0008037a11 */ /* 0x000fe400000f0c03 */
[C---:B------:R-:W-:Y:S02]  /*1fe0*/  ISETP.LT.OR P0, PT, R4.reuse, 0x1, P2 ;  /* 0x000000010400780c */ /* 0x040fe40001701670 */
[----:B------:R-:W-:-:S11]  /*1ff0*/  ISETP.LT.OR P2, PT, R4, 0x21, P2 ;  /* 0x000000210400780c */ /* 0x000fd60001741670 */
[----:B------:R1:W-:Y:S01]  /*2000*/  LDGSTS.E.BYPASS.LTC128B.128 [R10+0x1c080], [R2.64], !P0 ;  /* 0x1c080000020a7fae */ /* 0x0003e2000c101d50 */
[----:B------:R-:W-:-:S04]  /*2010*/  IADD3 R8, P0, R2, UR7, RZ ;  /* 0x0000000702087c10 */ /* 0x000fc8000ff1e0ff */
[----:B------:R-:W-:Y:S02]  /*2020*/  IADD3.X R9, R3, UR6, RZ, P0, !PT ;  /* 0x0000000603097c10 */ /* 0x000fe400087fe4ff */
[C---:B------:R-:W-:Y:S02]  /*2030*/  ISETP.LT.OR P0, PT, R4.reuse, 0x1, P1 ;  /* 0x000000010400780c */ /* 0x040fe40000f01670 */
[----:B------:R-:W-:-:S11]  /*2040*/  ISETP.LT.OR P1, PT, R4, 0x21, P1 ;  /* 0x000000210400780c */ /* 0x000fd60000f21670 */
[----:B------:R1:W-:Y:S04]  /*2050*/  LDGSTS.E.BYPASS.LTC128B.128 [R10+0x1e080], [R2.64+0x80], !P0 ;  /* 0x1e080080020a7fae */ /* 0x0003e8000c101d50 */
[----:B------:R2:W-:Y:S04]  /*2060*/  LDGSTS.E.BYPASS.LTC128B.128 [R10+0x1d080], [R8.64], !P2 ;  /* 0x1d080000080a7fae */ /* 0x0005e8000d101d50 */
[----:B------:R2:W-:Y:S01]  /*2070*/  LDGSTS.E.BYPASS.LTC128B.128 [R10+0x1f080], [R8.64+0x80], !P1 ;  /* 0x1f080080080a7fae */ /* 0x0005e2000c901d50 */
[----:B-1----:R-:W-:-:S04]  /*2080*/  IADD3 R3, P0, R30, UR26, RZ ;  /* 0x0000001a1e037c10 */ /* 0x002fc8000ff1e0ff */
[----:B------:R-:W-:Y:S02]  /*2090*/  LEA.HI.X.SX32 R4, R12, R29, 0x1, P0 ;  /* 0x0000001d0c047211 */ /* 0x000fe400000f0eff */
[----:B------:R-:W-:-:S04]  /*20a0*/  LEA R2, P0, R3, c[0x0][0x280], 0x2 ;  /* 0x0000a00003027a11 */ /* 0x000fc800078010ff */
[----:B------:R-:W-:Y:S01]  /*20b0*/  LEA.HI.X R3, R3, c[0x0][0x284], R4, 0x2, P0 ;  /* 0x0000a10003037a11 */ /* 0x000fe200000f1404 */
[----:B------:R-:W-:Y:S05]  /*20c0*/  @P3 BRA `(.L_x_1333) ;  /* 0x0000002000003947 */ /* 0x000fea0003800000 */
[----:B--2---:R-:W-:-:S05]  /*20d0*/  SHF.L.U32 R4, R164, 0x4, RZ ;  /* 0x00000004a4047819 */ /* 0x004fca00000006ff */
[----:B------:R1:W-:Y:S02]  /*20e0*/  LDGSTS.E.BYPASS.LTC128B.128 [R4+0x20380], [R2.64] ;  /* 0x2038000002047fae */ /* 0x0003e4000b901d50 */
.L_x_1333:
[----:B--2---:R-:W-:Y:S05]  /*20f0*/  BSYNC B0 ;  /* 0x0000000000007941 */ /* 0x004fea0003800000 */
.L_x_1332:
[----:B-1-3--:R-:W-:Y:S01]  /*2100*/  SHF.R.S32.HI R2, RZ, 0x1f, R25 ;  /* 0x0000001fff027819 */ /* 0x00afe20000011419 */
[----:B------:R-:W-:Y:S01]  /*2110*/  IMAD.SHL.U32 R207, R0, 0x2, RZ ;  /* 0x0000000200cf7824 */ /* 0x000fe200078e00ff */
[----:B------:R-:W-:Y:S01]  /*2120*/  LOP3.LUT R3, R11, 0x7ffffffc, RZ, 0xc0, !PT ;  /* 0x7ffffffc0b037812 */ /* 0x000fe200078ec0ff */
[----:B------:R-:W-:Y:S01]  /*2130*/  IMAD.IADD R206, R213, 0x1, R0 ;  /* 0x00000001d5ce7824 */ /* 0x000fe200078e0200 */
[----:B------:R-:W-:Y:S01]  /*2140*/  LEA.HI R2, R2, R25, RZ, 0x2 ;  /* 0x0000001902027211 */ /* 0x000fe200078f10ff */
[----:B------:R-:W0:Y:S01]  /*2150*/  LDGDEPBAR ;  /* 0x00000000000079af */ /* 0x000e220000000000 */
[----:B------:R-:W-:Y:S01]  /*2160*/  LOP3.LUT P0, RZ, R21, 0x4, RZ, 0xc0, !PT ;  /* 0x0000000415ff7812 */ /* 0x000fe2000780c0ff */
[----:B------:R-:W-:Y:S01]  /*2170*/  IMAD.IADD R3, R6, 0x1, -R3 ;  /* 0x0000000106037824 */ /* 0x000fe200078e0a03 */
[----:B------:R-:W-:Y:S01]  /*2180*/  LOP3.LUT R2, R2, 0x1ffffffc, RZ, 0xc0, !PT ;  /* 0x1ffffffc02027812 */ /* 0x000fe200078ec0ff */
[----:B------:R-:W-:Y:S01]  /*2190*/  IMAD.MOV.U32 R216, RZ, RZ, 0x40 ;  /* 0x00000040ffd87424 */ /* 0x000fe200078e00ff */
[----:B------:R-:W-:Y:S01]  /*21a0*/  SHF.R.S32.HI R165, RZ, 0x1f, R164 ;  /* 0x0000001fffa57819 */ /* 0x000fe200000114a4 */
[----:B------:R-:W-:Y:S01]  /*21b0*/  IMAD.MOV.U32 R223, RZ, RZ, 0x20 ;  /* 0x00000020ffdf7424 */ /* 0x000fe200078e00ff */
[----:B------:R-:W-:Y:S01]  /*21c0*/  IADD3 R226, R227, 0x204c0, RZ ;  /* 0x000204c0e3e27810 */ /* 0x000fe20007ffe0ff */
[----:B------:R-:W-:Y:S01]  /*21d0*/  IMAD.IADD R2, R25, 0x1, -R2 ;  /* 0x0000000119027824 */ /* 0x000fe200078e0a02 */
[----:B------:R-:W-:Y:S01]  /*21e0*/  UMOV UR28, 0x1 ;  /* 0x00000001001c7882 */ /* 0x000fe20000000000 */
[----:B------:R-:W-:Y:S01]  /*21f0*/  IMAD.MOV.U32 R219, RZ, RZ, 0x10 ;  /* 0x00000010ffdb7424 */ /* 0x000fe200078e00ff */
[----:B------:R-:W-:Y:S01]  /*2200*/  ULDC UR7, c[0x0][0x198] ;  /* 0x0000660000077ab9 */ /* 0x000fe20000000800 */
[----:B------:R-:W-:Y:S01]  /*2210*/  IMAD R2, R2, 0x4, R3 ;  /* 0x0000000402027824 */ /* 0x000fe200078e0203 */
[----:B------:R-:W-:Y:S01]  /*2220*/  UIADD3 UR7, -UR11, UR7, UR28 ;  /* 0x000000070b077290 */ /* 0x000fe2000fffe11c */
[----:B------:R-:W-:Y:S01]  /*2230*/  @P0 IADD3 R226, R13, -0x40, RZ ;  /* 0xffffffc00de20810 */ /* 0x000fe20007ffe0ff */
[----:B------:R-:W-:Y:S01]  /*2240*/  IMAD.SHL.U32 R211, R5, 0x2, RZ ;  /* 0x0000000205d37824 */ /* 0x000fe200078e00ff */
[C---:B------:R-:W-:Y:S01]  /*2250*/  LOP3.LUT P0, RZ, R7.reuse, 0x4, RZ, 0xc0, !PT ;  /* 0x0000000407ff7812 */ /* 0x040fe2000780c0ff */
[----:B------:R-:W-:Y:S01]  /*2260*/  IMAD.SHL.U32 R4, R2, 0x2, RZ ;  /* 0x0000000202047824 */ /* 0x000fe200078e00ff */
[----:B------:R-:W-:Y:S01]  /*2270*/  LOP3.LUT P1, RZ, R7, 0x2, RZ, 0xc0, !PT ;  /* 0x0000000207ff7812 */ /* 0x000fe2000782c0ff */
[----:B------:R-:W-:Y:S01]  /*2280*/  IMAD.U32 R229, RZ, RZ, UR7 ;  /* 0x00000007ffe57e24 */ /* 0x000fe2000f8e00ff */
[----:B------:R-:W-:Y:S01]  /*2290*/  SEL R216, R216, 0xffffffc0, !P0 ;  /* 0xffffffc0d8d87807 */ /* 0x000fe20004000000 */
[--C-:B------:R-:W-:Y:S01]  /*22a0*/  IMAD R212, R212, 0x2, R211.reuse ;  /* 0x00000002d4d47824 */ /* 0x100fe200078e02d3 */
[----:B------:R-:W-:Y:S01]  /*22b0*/  IADD3 R0, -R4, UR21, RZ ;  /* 0x0000001504007c10 */ /* 0x000fe2000fffe1ff */
[----:B------:R-:W-:Y:S01]  /*22c0*/  STL [R1+0x48], R4 ;  /* 0x0000480401007387 */ /* 0x000fe20000100800 */
[----:B------:R-:W-:Y:S01]  /*22d0*/  SEL R217, R223, 0xffffffe0, !P0 ;  /* 0xffffffe0dfd97807 */ /* 0x000fe20004000000 */
[----:B------:R-:W-:Y:S01]  /*22e0*/  IMAD R214, R213, 0x2, R211 ;  /* 0x00000002d5d67824 */ /* 0x000fe200078e02d3 */
[----:B------:R-:W-:Y:S01]  /*22f0*/  SEL R219, R219, 0xfffffff0, !P1 ;  /* 0xfffffff0dbdb7807 */ /* 0x000fe20004800000 */
[----:B------:R1:W-:Y:S01]  /*2300*/  STL [R1+0x38], R0 ;  /* 0x0000380001007387 */ /* 0x0003e20000100800 */
[----:B------:R-:W-:Y:S01]  /*2310*/  LOP3.LUT R228, R228, 0xfffffffd, RZ, 0xc0, !PT ;  /* 0xfffffffde4e47812 */ /* 0x000fe200078ec0ff */
[----:B------:R-:W-:Y:S01]  /*2320*/  IMAD.IADD R220, R215, 0x1, R217 ;  /* 0x00000001d7dc7824 */ /* 0x000fe200078e02d9 */
[----:B------:R-:W-:Y:S01]  /*2330*/  CS2R R162, SRZ ;  /* 0x0000000000a27805 */ /* 0x000fe2000001ff00 */
[----:B------:R2:W-:Y:S01]  /*2340*/  STL [R1+0x5c], R165 ;  /* 0x00005ca501007387 */ /* 0x0005e20000100800 */
        /* <DEDUP_REMOVED lines=20> */
[----:B-1----:R-:W-:Y:S01]  /*2490*/  MOV R0, 0x1 ;  /* 0x0000000100007802 */ /* 0x002fe20000000f00 */
[----:B------:R-:W-:Y:S01]  /*24a0*/  CS2R R120, SRZ ;  /* 0x0000000000787805 */ /* 0x000fe2000001ff00 */
[----:B------:R-:W-:Y:S01]  /*24b0*/  CS2R R118, SRZ ;  /* 0x0000000000767805 */ /* 0x000fe2000001ff00 */
[----:B------:R-:W-:Y:S01]  /*24c0*/  CS2R R116, SRZ ;  /* 0x0000000000747805 */ /* 0x000fe2000001ff00 */
[----:B------:R-:W-:Y:S01]  /*24d0*/  ISETP.LE.AND P0, PT, R0, c[0x0][0x2a8], PT ;  /* 0x0000aa0000007a0c */ /* 0x000fe20003f03270 */
        /* <DEDUP_REMOVED lines=40> */
[----:B------:R-:W-:Y:S01]  /*2760*/  SHF.L.U32 R206, R206, 0x1, RZ ;  /* 0x00000001cece7819 */ /* 0x000fe200000006ff */
[----:B------:R-:W-:Y:S01]  /*2770*/  IMAD R213, R213, 0x2, R212 ;  /* 0x00000002d5d57824 */ /* 0x000fe200078e02d4 */
[----:B------:R-:W-:Y:S01]  /*2780*/  IADD3 R229, R229, -c[0x0][0x168], -R4 ;  /* 0x80005a00e5e57a10 */ /* 0x000fe20007ffe804 */
[----:B------:R-:W-:Y:S01]  /*2790*/  IMAD.IADD R222, R215, 0x1, R219 ;  /* 0x00000001d7de7824 */ /* 0x000fe200078e02db */
[----:B------:R-:W-:Y:S01]  /*27a0*/  @P0 LOP3.LUT R228, R228, 0x2, RZ, 0xfc, !PT ;  /* 0x00000002e4e40812 */ /* 0x000fe200078efcff */
[----:B------:R-:W-:Y:S01]  /*27b0*/  IMAD.IADD R221, R219, 0x1, R220 ;  /* 0x00000001dbdd7824 */ /* 0x000fe200078e02dc */
[----:B------:R-:W-:-:S02]  /*27c0*/  ULDC UR27, c[0x0][0x2a0] ;  /* 0x0000a800001b7ab9 */ /* 0x000fc40000000800 */
[----:B------:R-:W-:Y:S02]  /*27d0*/  ULDC UR6, c[0x0][0x290] ;  /* 0x0000a40000067ab9 */ /* 0x000fe40000000800 */
[----:B------:R-:W-:Y:S02]  /*27e0*/  USHF.L.U64.HI UR20, UR4, 0x5, UR5 ;  /* 0x0000000504147899 */ /* 0x000fe40008010205 */
[----:B------:R-:W-:Y:S02]  /*27f0*/  USHF.L.U32 UR24, UR4, 0x5, URZ ;  /* 0x0000000504187899 */ /* 0x000fe4000800063f */
[----:B------:R-:W-:Y:S02]  /*2800*/  UMOV UR26, 0x1 ;  /* 0x00000001001a7882 */ /* 0x000fe40000000000 */
[----:B------:R-:W-:Y:S02]  /*2810*/  UMOV UR4, URZ ;  /* 0x0000003f00047c82 */ /* 0x000fe40008000000 */
[----:B------:R-:W-:-:S02]  /*2820*/  UMOV UR25, URZ ;  /* 0x0000003f00197c82 */ /* 0x000fc40008000000 */
[----:B------:R-:W-:Y:S02]  /*2830*/  USHF.L.U32 UR13, UR8, 0x7, URZ ;  /* 0x00000007080d7899 */ /* 0x000fe4000800063f */
[----:B------:R-:W-:Y:S02]  /*2840*/  UISETP.GT.AND UP4, UPT, UR8, -0x1, UPT ;  /* 0xffffffff0800788c */ /* 0x000fe4000bf84270 */
[----:B------:R-:W-:Y:S02]  /*2850*/  USHF.R.S32.HI UR5, URZ, 0x1f, UR9 ;  /* 0x0000001f3f057899 */ /* 0x000fe40008011409 */
[----:B------:R-:W-:Y:S02]  /*2860*/  ULOP3.LUT UR27, URZ, UR27, URZ, 0x33, !UPT ;  /* 0x0000001b3f1b7292 */ /* 0x000fe4000f8e333f */
[----:B------:R-:W-:Y:S02]  /*2870*/  UIMAD UR11, UR9, UR6, URZ ;  /* 0x00000006090b72a4 */ /* 0x000fe4000f8e023f */
[----:B--2---:R-:W-:-:S02]  /*2880*/  ULDC UR21, c[0x0][0x168] ;  /* 0x00005a0000157ab9 */ /* 0x004fc40000000800 */
.L_x_1352:
[----:B------:R-:W-:Y:S04]  /*2890*/  DEPBAR.LE SB0, 0x1 ;  /* 0x000080400000791a */ /* 0x000fe80000000000 */
[----:B------:R-:W-:Y:S01]  /*28a0*/  BAR.SYNC.DEFER_BLOCKING 0x0 ;  /* 0x0000000000007b1d */ /* 0x000fe20000010000 */
[----:B------:R-:W-:Y:S02]  /*28b0*/  MOV R0, UR4 ;  /* 0x0000000400007c02 */ /* 0x000fe40008000f00 */
[----:B------:R-:W-:Y:S02]  /*28c0*/  MOV R2, UR4 ;  /* 0x0000000400027c02 */ /* 0x000fe40008000f00 */
[----:B------:R-:W-:Y:S02]  /*28d0*/  LEA R210, R0, R215, 0xd ;  /* 0x000000d700d27211 */ /* 0x000fe400078e68ff */
[----:B------:R-:W-:Y:S02]  /*28e0*/  LEA R184, R2, R219, 0xd ;  /* 0x000000db02b87211 */ /* 0x000fe400078e68ff */
[----:B------:R-:W-:Y:S02]  /*28f0*/  SHF.L.U32 R3, R210, 0x1, RZ ;  /* 0x00000001d2037819 */ /* 0x000fe400000006ff */
[C---:B------:R-:W-:Y:S02]  /*2900*/  IADD3 R2, R215.reuse, R184, RZ ;  /* 0x000000b8d7027210 */ /* 0x040fe40007ffe0ff */
[----:B------:R-:W-:Y:S02]  /*2910*/  LEA R0, R0, R222, 0xd ;  /* 0x000000de00007211 */ /* 0x000fe400078e68ff */
[----:B------:R-:W-:Y:S02]  /*2920*/  SHF.L.U32 R205, R2, 0x1, RZ ;  /* 0x0000000102cd7819 */ /* 0x000fe400000006ff */
[----:B------:R-:W-:Y:S02]  /*2930*/  SHF.L.U32 R0, R0, 0x1, RZ ;  /* 0x0000000100007819 */ /* 0x000fe400000006ff */
[----:B------:R-:W-:Y:S04]  /*2940*/  MOV R2, UR4 ;  /* 0x0000000400027c02 */ /* 0x000fe80008000f00 */
[----:B------:R-:W-:Y:S01]  /*2950*/  LEA R2, R2, R217, 0xd ;  /* 0x000000d902027211 */ /* 0x000fe200078e68ff */
[----:B------:R-:W-:Y:S03]  /*2960*/  LDSM.16.M88.4 R16, [R211+0x80] ;  /* 0x00008000d310783b */ /* 0x000fe60000000200 */
[C---:B------:R-:W-:Y:S04]  /*2970*/  IADD3 R2, R215.reuse, R2, RZ ;  /* 0x00000002d7027210 */ /* 0x040fe80007ffe0ff */
[----:B------:R-:W-:Y:S01]  /*2980*/  SHF.L.U32 R208, R2, 0x1, RZ ;  /* 0x0000000102d07819 */ /* 0x000fe200000006ff */
[----:B------:R-:W1:Y:S01]  /*2990*/  LDSM.16.M88.4 R32, [R3+0x10080] ;  /* 0x010080000320783b */ /* 0x000e620000000200 */
[----:B------:R-:W-:Y:S04]  /*29a0*/  MOV R2, UR4 ;  /* 0x0000000400027c02 */ /* 0x000fe80008000f00 */
[----:B------:R-:W-:Y:S03]  /*29b0*/  LEA R2, R2, R220, 0xd ;  /* 0x000000dc02027211 */ /* 0x000fe600078e68ff */
[----:B------:R-:W2:Y:S01]  /*29c0*/  LDSM.16.M88.4 R28, [R3+0x11080] ;  /* 0x01108000031c783b */ /* 0x000ea20000000200 */
[----:B------:R-:W-:Y:S07]  /*29d0*/  SHF.L.U32 R2, R2, 0x1, RZ ;  /* 0x0000000102027819 */ /* 0x000fee00000006ff */
        /* <DEDUP_REMOVED lines=14> */
[----:B------:R-:W-:Y:S01]  /*2ac0*/  LDSM.16.M88.4 R196, [R3+0x12080] ;  /* 0x0120800003c4783b */ /* 0x000fe20000000200 */
[-C--:B------:R-:W-:Y:S08]  /*2ad0*/  HMMA.16816.F32.BF16 R28, R28, R166.reuse, RZ ;  /* 0x000000a61c1c723c */ /* 0x080ff000000418ff */
[----:B------:R-:W-:Y:S01]  /*2ae0*/  HMMA.16816.F32.BF16 R32, R32, R166, RZ ;  /* 0x000000a62020723c */ /* 0x000fe200000418ff */
[----:B------:R-:W-:Y:S07]  /*2af0*/  LDSM.16.M88.4 R164, [R208+0x10080] ;  /* 0x01008000d0a4783b */ /* 0x000fee0000000200 */
[-C--:B----4-:R-:W-:Y:S08]  /*2b00*/  HMMA.16816.F32.BF16 R4, R168, R172.reuse, R4 ;  /* 0x000000aca804723c */ /* 0x090ff00000041804 */
[C---:B-1----:R-:W-:Y:S08]  /*2b10*/  HMMA.16816.F32.BF16 R8, R176.reuse, R172, R8 ;  /* 0x000000acb008723c */ /* 0x042ff00000041808 */
[-C--:B------:R-:W-:Y:S08]  /*2b20*/  HMMA.16816.F32.BF16 R12, R176, R174.reuse, R12 ;  /* 0x000000aeb00c723c */ /* 0x080ff0000004180c */
[C---:B------:R-:W-:Y:S01]  /*2b30*/  HMMA.16816.F32.BF16 R16, R168.reuse, R174, R16 ;  /* 0x000000aea810723c */ /* 0x040fe20000041810 */
[----:B------:R-:W1:Y:S07]  /*2b40*/  LDSM.16.M88.4 R172, [R214+0x80] ;  /* 0x00008000d6ac783b */ /* 0x000e6e0000000200 */
[-C--:B--2---:R-:W-:Y:S08]  /*2b50*/  HMMA.16816.F32.BF16 R20, R168, R180.reuse, R20 ;  /* 0x000000b4a814723c */ /* 0x084ff00000041814 */
[C---:B------:R-:W-:Y:S07]  /*2b60*/  HMMA.16816.F32.BF16 R24, R176.reuse, R180, R24 ;  /* 0x000000b4b018723c */ /* 0x040fee0000041818 */
[----:B------:R-:W-:Y:S01]  /*2b70*/  IADD3 R180, R215, R184, R217 ;  /* 0x000000b8d7b47210 */ /* 0x000fe20007ffe0d9 */
[-C--:B------:R-:W-:Y:S01]  /*2b80*/  HMMA.16816.F32.BF16 R28, R176, R182.reuse, R28 ;  /* 0x000000b6b01c723c */ /* 0x080fe2000004181c */
[----:B------:R-:W2:Y:S03]  /*2b90*/  LDSM.16.M88.4 R184, [R2+0x11080] ;  /* 0x0110800002b8783b */ /* 0x000ea60000000200 */
[----:B------:R-:W-:Y:S02]  /*2ba0*/  SHF.L.U32 R209, R180, 0x1, RZ ;  /* 0x00000001b4d17819 */ /* 0x000fe400000006ff */
[----:B------:R-:W-:Y:S02]  /*2bb0*/  MOV R180, UR4 ;  /* 0x0000000400b47c02 */ /* 0x000fe40008000f00 */
[----:B------:R-:W-:Y:S01]  /*2bc0*/  HMMA.16816.F32.BF16 R32, R168, R182, R32 ;  /* 0x000000b6a820723c */ /* 0x000fe20000041820 */
[----:B------:R-:W3:Y:S06]  /*2bd0*/  LDSM.16.M88.4 R176, [R209+0x10080] ;  /* 0x01008000d1b0783b */ /* 0x000eec0000000200 */
[----:B------:R-:W-:Y:S01]  /*2be0*/  LEA R168, R180, R221, 0xd ;  /* 0x000000ddb4a87211 */ /* 0x000fe200078e68ff */
[-C--:B-1----:R-:W-:Y:S01]  /*2bf0*/  HMMA.16816.F32.BF16 R4, R164, R172.reuse, R4 ;  /* 0x000000aca404723c */ /* 0x082fe20000041804 */
[----:B------:R-:W-:Y:S04]  /*2c00*/  LDSM.16.M88.4 R180, [R213+0x2080] ;  /* 0x00208000d5b4783b */ /* 0x000fe80000000200 */
[----:B------:R-:W-:Y:S05]  /*2c10*/  SHF.L.U32 R204, R168, 0x1, RZ ;  /* 0x00000001a8cc7819 */ /* 0x000fea00000006ff */
[----:B------:R-:W1:Y:S01]  /*2c20*/  LDSM.16.M88.4 R168, [R204+0x11080] ;  /* 0x01108000cca8783b */ /* 0x000e620000000200 */
        /* <DEDUP_REMOVED lines=31> */
[----:B------:R-:W2:Y:S07]  /*2e20*/  LDSM.16.M88.4 R164, [R2+0x13080] ;  /* 0x0130800002a4783b */ /* 0x000eae0000000200 */
[----:B------:R-:W-:Y:S01]  /*2e30*/  HMMA.16816.F32.BF16 R32, R196, R174, R32 ;  /* 0x000000aec420723c */ /* 0x000fe20000041820 */
[----:B------:R-:W2:Y:S07]  /*2e40*/  LDSM.16.M88.4 R172, [R214+0x6080] ;  /* 0x00608000d6ac783b */ /* 0x000eae0000000200 */
[-C--:B---3--:R-:W-:Y:S01]  /*2e50*/  HMMA.16816.F32.BF16 R4, R184, R188.reuse, R4 ;  /* 0x000000bcb804723c */ /* 0x088fe20000041804 */
[----:B------:R-:W3:Y:S07]  /*2e60*/  LDSM.16.M88.4 R196, [R204+0x12080] ;  /* 0x01208000ccc4783b */ /* 0x000eee0000000200 */
[C---:B-1----:R-:W-:Y:S08]  /*2e70*/  HMMA.16816.F32.BF16 R8, R168.reuse, R188, R8 ;  /* 0x000000bca808723c */ /* 0x042ff00000041808 */
[-C--:B------:R-:W-:Y:S08]  /*2e80*/  HMMA.16816.F32.BF16 R12, R168, R190.reuse, R12 ;  /* 0x000000bea80c723c */ /* 0x080ff0000004180c */
[C---:B------:R-:W-:Y:S07]  /*2e90*/  HMMA.16816.F32.BF16 R16, R184.reuse, R190, R16 ;  /* 0x000000beb810723c */ /* 0x040fee0000041810 */
[----:B------:R-:W-:Y:S01]  /*2ea0*/  MOV R190, UR4 ;  /* 0x0000000400be7c02 */ /* 0x000fe20008000f00 */
[-C--:B----4-:R-:W-:Y:S08]  /*2eb0*/  HMMA.16816.F32.BF16 R20, R184, R176.reuse, R20 ;  /* 0x000000b0b814723c */ /* 0x090ff00000041814 */
[C---:B------:R-:W-:Y:S08]  /*2ec0*/  HMMA.16816.F32.BF16 R24, R168.reuse, R176, R24 ;  /* 0x000000b0a818723c */ /* 0x040ff00000041818 */
[-C--:B------:R-:W-:Y:S01]  /*2ed0*/  HMMA.16816.F32.BF16 R28, R168, R178.reuse, R28 ;  /* 0x000000b2a81c723c */ /* 0x080fe2000004181c */
[----:B------:R-:W1:Y:S07]  /*2ee0*/  LDSM.16.M88.4 R168, [R204+0x13080] ;  /* 0x01308000cca8783b */ /* 0x000e6e0000000200 */
[----:B------:R-:W-:Y:S08]  /*2ef0*/  HMMA.16816.F32.BF16 R32, R184, R178, R32 ;  /* 0x000000b2b820723c */ /* 0x000ff00000041820 */
[-C--:B-----5:R-:W-:Y:S08]  /*2f00*/  HMMA.16816.F32.BF16 R4, R180, R192.reuse, R4 ;  /* 0x000000c0b404723c */ /* 0x0a0ff00000041804 */
[C---:B--2---:R-:W-:Y:S08]  /*2f10*/  HMMA.16816.F32.BF16 R8, R164.reuse, R192, R8 ;  /* 0x000000c0a408723c */ /* 0x044ff00000041808 */
[-C--:B------:R-:W-:Y:S08]  /*2f20*/  HMMA.16816.F32.BF16 R12, R164, R194.reuse, R12 ;  /* 0x000000c2a40c723c */ /* 0x080ff0000004180c */
[C---:B------:R-:W-:Y:S08]  /*2f30*/  HMMA.16816.F32.BF16 R16, R180.reuse, R194, R16 ;  /* 0x000000c2b410723c */ /* 0x040ff00000041810 */
[-C--:B------:R-:W-:Y:S08]  /*2f40*/  HMMA.16816.F32.BF16 R20, R180, R172.reuse, R20 ;  /* 0x000000acb414723c */ /* 0x080ff00000041814 */
[C---:B------:R-:W-:Y:S08]  /*2f50*/  HMMA.16816.F32.BF16 R24, R164.reuse, R172, R24 ;  /* 0x000000aca418723c */ /* 0x040ff00000041818 */
[-C--:B------:R-:W-:Y:S08]  /*2f60*/  HMMA.16816.F32.BF16 R28, R164, R174.reuse, R28 ;  /* 0x000000aea41c723c */ /* 0x080ff0000004181c */
[----:B------:R-:W-:Y:S08]  /*2f70*/  HMMA.16816.F32.BF16 R32, R180, R174, R32 ;  /* 0x000000aeb420723c */ /* 0x000ff00000041820 */
[-C--:B---3--:R-:W-:Y:S08]  /*2f80*/  HMMA.16816.F32.BF16 R4, R196, R200.reuse, R4 ;  /* 0x000000c8c404723c */ /* 0x088ff00000041804 */
[C---:B-1----:R-:W-:Y:S08]  /*2f90*/  HMMA.16816.F32.BF16 R8, R168.reuse, R200, R8 ;  /* 0x000000c8a808723c */ /* 0x042ff00000041808 */
        /* <DEDUP_REMOVED lines=21> */
[----:B------:R-:W-:Y:S09]  /*30f0*/  FMUL.FTZ R19, R19, c[0x0][0x2b4] ;  /* 0x0000ad0013137a20 */ /* 0x000ff20000410000 */
[----:B------:R-:W-:Y:S10]  /*3100*/  MUFU.TANH R247, R6 ;  /* 0x0000000600f77308 */ /* 0x000ff40000002400 */
[----:B------:R1:W-:Y:S10]  /*3110*/  MUFU.TANH R246, R7 ;  /* 0x0000000700f67308 */ /* 0x0003f40000002400 */
[----:B------:R-:W-:Y:S10]  /*3120*/  MUFU.TANH R201, R16 ;  /* 0x0000001000c97308 */ /* 0x000ff40000002400 */
[----:B------:R-:W2:Y:S01]  /*3130*/  MUFU.TANH R225, R8 ;  /* 0x0000000800e17308 */ /* 0x000ea20000002400 */
[----:B-1----:R-:W1:Y:S09]  /*3140*/  LDSM.16.M88.4 R4, [R213+0x6080] ;  /* 0x00608000d504783b */ /* 0x002e720000000200 */
[----:B------:R-:W-:Y:S10]  /*3150*/  MUFU.TANH R245, R18 ;  /* 0x0000001200f57308 */ /* 0x000ff40000002400 */
[----:B------:R-:W-:Y:S01]  /*3160*/  MUFU.TANH R244, R19 ;  /* 0x0000001300f47308 */ /* 0x000fe20000002400 */
[----:B--2---:R-:W-:Y:S04]  /*3170*/  STL [R1+0xc], R225 ;  /* 0x00000ce101007387 */ /* 0x004fe80000100800 */
[----:B------:R2:W-:Y:S01]  /*3180*/  STL [R1+0x8], R0 ;  /* 0x0000080001007387 */ /* 0x0005e20000100800 */
[-C--:B-1----:R-:W-:Y:S08]  /*3190*/  HMMA.16816.F32.BF16 R20, R196, R4.reuse, R20 ;  /* 0x00000004c414723c */ /* 0x082ff00000041814 */
[C---:B------:R-:W-:Y:S01]  /*31a0*/  HMMA.16816.F32.BF16 R24, R168.reuse, R4, R24 ;  /* 0x00000004a818723c */ /* 0x040fe20000041818 */
[----:B--2---:R-:W1:Y:S07]  /*31b0*/  MUFU.TANH R0, R10 ;  /* 0x0000000a00007308 */ /* 0x004e6e0000002400 */
[-C--:B------:R-:W-:Y:S08]  /*31c0*/  HMMA.16816.F32.BF16 R28, R168, R6.reuse, R28 ;  /* 0x00000006a81c723c */ /* 0x080ff0000004181c */
[----:B------:R-:W-:Y:S01]  /*31d0*/  FMUL.FTZ R20, R20, c[0x0][0x2b4] ;  /* 0x0000ad0014147a20 */ /* 0x000fe20000410000 */
[----:B------:R-:W-:Y:S04]  /*31e0*/  HMMA.16816.F32.BF16 R32, R196, R6, R32 ;  /* 0x00000006c420723c */ /* 0x000fe80000041820 */
[----:B------:R-:W-:Y:S02]  /*31f0*/  FMUL.FTZ R21, R21, c[0x0][0x2b4] ;  /* 0x0000ad0015157a20 */ /* 0x000fe40000410000 */
[----:B------:R-:W-:Y:S01]  /*3200*/  FMUL.FTZ R22, R22, c[0x0][0x2b4] ;  /* 0x0000ad0016167a20 */ /* 0x000fe20000410000 */
[----:B-1----:R-:W-:Y:S01]  /*3210*/  STL [R1+0x34], R0 ;  /* 0x0000340001007387 */ /* 0x002fe20000100800 */
[----:B------:R-:W-:Y:S02]  /*3220*/  FMUL.FTZ R26, R26, c[0x0][0x2b4] ;  /* 0x0000ad001a1a7a20 */ /* 0x000fe40000410000 */
[----:B------:R-:W-:Y:S01]  /*3230*/  MUFU.TANH R242, R22 ;  /* 0x0000001600f27308 */ /* 0x000fe20000002400 */
[----:B------:R1:W-:Y:S01]  /*3240*/  STL [R1+0x30], R2 ;  /* 0x0000300201007387 */ /* 0x0003e20000100800 */
[----:B------:R-:W-:Y:S01]  /*3250*/  FMUL.FTZ R27, R27, c[0x0][0x2b4] ;  /* 0x0000ad001b1b7a20 */ /* 0x000fe20000410000 */
[----:B------:R-:W-:Y:S02]  /*3260*/  MOV R10, 0x1 ;  /* 0x00000001000a7802 */ /* 0x000fe40000000f00 */
[----:B------:R-:W-:Y:S02]  /*3270*/  FMUL.FTZ R30, R30, c[0x0][0x2b4] ;  /* 0x0000ad001e1e7a20 */ /* 0x000fe40000410000 */
[----:B------:R-:W-:Y:S01]  /*3280*/  FMUL.FTZ R31, R31, c[0x0][0x2b4] ;  /* 0x0000ad001f1f7a20 */ /* 0x000fe20000410000 */
[----:B------:R-:W-:Y:S01]  /*3290*/  ISETP.LE.AND P2, PT, R10, c[0x0][0x2a8], PT ;  /* 0x0000aa000a007a0c */ /* 0x000fe20003f43270 */
        /* <DEDUP_REMOVED lines=10> */
[----:B------:R-:W-:Y:S05]  /*3340*/  FMUL.FTZ R35, R35, c[0x0][0x2b4] ;  /* 0x0000ad0023237a20 */ /* 0x000fea0000410000 */
[----:B-1----:R-:W-:Y:S10]  /*3350*/  MUFU.TANH R2, R14 ;  /* 0x0000000e00027308 */ /* 0x002ff40000002400 */
[----:B------:R-:W-:Y:S10]  /*3360*/  MUFU.TANH R14, R21 ;  /* 0x00000015000e7308 */ /* 0x000ff40000002400 */
[----:B------:R-:W1:Y:S10]  /*3370*/  MUFU.TANH R0, R12 ;  /* 0x0000000c00007308 */ /* 0x000e740000002400 */
[----:B------:R-:W-:Y:S10]  /*3380*/  MUFU.TANH R251, R24 ;  /* 0x0000001800fb7308 */ /* 0x000ff40000002400 */
[----:B------:R-:W-:Y:S01]  /*3390*/  MUFU.TANH R250, R25 ;  /* 0x0000001900fa7308 */ /* 0x000fe20000002400 */
[----:B-1----:R1:W-:Y:S09]  /*33a0*/  STL [R1+0x4], R0 ;  /* 0x0000040001007387 */ /* 0x0023f20000100800 */
[----:B------:R-:W-:Y:S10]  /*33b0*/  MUFU.TANH R249, R28 ;  /* 0x0000001c00f97308 */ /* 0x000ff40000002400 */
[----:B------:R-:W-:Y:S10]  /*33c0*/  MUFU.TANH R248, R29 ;  /* 0x0000001d00f87308 */ /* 0x000ff40000002400 */
[----:B-1----:R-:W1:Y:S10]  /*33d0*/  MUFU.TANH R0, R13 ;  /* 0x0000000d00007308 */ /* 0x002e740000002400 */
[----:B------:R-:W-:Y:S10]  /*33e0*/  MUFU.TANH R202, R32 ;  /* 0x0000002000ca7308 */ /* 0x000ff40000002400 */
[----:B------:R-:W-:Y:S01]  /*33f0*/  MUFU.TANH R252, R33 ;  /* 0x0000002100fc7308 */ /* 0x000fe20000002400 */
[----:B-1----:R1:W-:Y:S04]  /*3400*/  STL [R1], R0 ;  /* 0x0000000001007387 */ /* 0x0023e80000100800 */
[----:B------:R2:W-:Y:S05]  /*3410*/  STL [R1+0x2c], R2 ;  /* 0x00002c0201007387 */ /* 0x0005ea0000100800 */
[----:B------:R-:W-:Y:S10]  /*3420*/  MUFU.TANH R241, R34 ;  /* 0x0000002200f17308 */ /* 0x000ff40000002400 */
[----:B------:R-:W-:Y:S10]  /*3430*/  MUFU.TANH R240, R35 ;  /* 0x0000002300f07308 */ /* 0x000ff40000002400 */
[----:B-1----:R-:W1:Y:S02]  /*3440*/  MUFU.TANH R0, R15 ;  /* 0x0000000f00007308 */ /* 0x002e640000002400 */
[----:B-1----:R1:W-:Y:S04]  /*3450*/  STL [R1+0x28], R0 ;  /* 0x0000280001007387 */ /* 0x0023e80000100800 */
[----:B--2---:R-:W2:Y:S04]  /*3460*/  LDL R2, [R1+0x4c] ;  /* 0x00004c0001027983 */ /* 0x004ea80000100800 */
[----:B-1----:R-:W1:Y:S02]  /*3470*/  MUFU.TANH R0, R17 ;  /* 0x0000001100007308 */ /* 0x002e640000002400 */
[----:B-1----:R1:W-:Y:S08]  /*3480*/  STL [R1+0x10], R0 ;  /* 0x0000100001007387 */ /* 0x0023f00000100800 */
[----:B-1----:R-:W1:Y:S02]  /*3490*/  MUFU.TANH R0, R20 ;  /* 0x0000001400007308 */ /* 0x002e640000002400 */
[----:B-1----:R1:W-:Y:S04]  /*34a0*/  STL [R1+0x14], R0 ;  /* 0x0000140001007387 */ /* 0x0023e80000100800 */
[----:B------:R3:W-:Y:S04]  /*34b0*/  STL [R1+0x20], R4 ;  /* 0x0000200401007387 */ /* 0x0007e80000100800 */
[----:B------:R-:W4:Y:S01]  /*34c0*/  LDL R9, [R1+0x38] ;  /* 0x0000380001097983 */ /* 0x000f220000100800 */
[----:B-1----:R-:W1:Y:S10]  /*34d0*/  MUFU.TANH R0, R27 ;  /* 0x0000001b00007308 */ /* 0x002e740000002400 */
[----:B---3--:R-:W3:Y:S01]  /*34e0*/  MUFU.TANH R4, R30 ;  /* 0x0000001e00047308 */ /* 0x008ee20000002400 */
[----:B-1----:R1:W-:Y:S04]  /*34f0*/  STL [R1+0x24], R0 ;  /* 0x0000240001007387 */ /* 0x0023e80000100800 */
[----:B---3--:R-:W-:Y:S05]  /*3500*/  STL [R1+0x1c], R4 ;  /* 0x00001c0401007387 */ /* 0x008fea0000100800 */
[----:B-1----:R-:W1:Y:S02]  /*3510*/  MUFU.TANH R0, R31 ;  /* 0x0000001f00007308 */ /* 0x002e640000002400 */
[----:B-1----:R1:W-:Y:S02]  /*3520*/  STL [R1+0x18], R0 ;  /* 0x0000180001007387 */ /* 0x0023e40000100800 */
[----:B-1----:R-:W-:Y:S02]  /*3530*/  MOV R0, UR10 ;  /* 0x0000000a00007c02 */ /* 0x002fe40008000f00 */
[-C--:B--2---:R-:W-:Y:S02]  /*3540*/  LEA R190, R190, R2.reuse, 0x6 ;  /* 0x00000002bebe7211 */ /* 0x084fe400078e30ff */
[----:B------:R-:W-:Y:S03]  /*3550*/  LEA R0, R0, R2, 0x6 ;  /* 0x0000000200007211 */ /* 0x000fe600078e30ff */
[----:B------:R1:W2:Y:S01]  /*3560*/  LDS R189, [R190.X4+0x20080] ;  /* 0x02008000bebd7984 */ /* 0x0002a20000004800 */
[C-C-:B------:R-:W-:Y:S02]  /*3570*/  IADD3 R185, R0.reuse, c[0x0][0x2a4], R229.reuse ;  /* 0x0000a90000b97a10 */ /* 0x140fe40007ffe0e5 */
[----:B------:R-:W-:Y:S01]  /*3580*/  IADD3 R184, R0, UR27, R229 ;  /* 0x0000001b00b87c10 */ /* 0x000fe2000fffe0e5 */
[----:B------:R1:W3:Y:S04]  /*3590*/  LDS R188, [R190.X4+0x200a0] ;  /* 0x0200a000bebc7984 */ /* 0x0002e80000004800 */
[----:B------:R1:W1:Y:S04]  /*35a0*/  LDS R187, [R190.X4+0x20100] ;  /* 0x02010000bebb7984 */ /* 0x0002680000004800 */
[----:B------:R1:W1:Y:S01]  /*35b0*/  LDS R186, [R190.X4+0x20120] ;  /* 0x02012000beba7984 */ /* 0x0002620000004800 */
[----:B----4-:R-:W-:Y:S01]  /*35c0*/  IMNMX R185, R9, R185, PT ;  /* 0x000000b909b97217 */ /* 0x010fe20003800200 */
[----:B------:R-:W-:-:S05]  /*35d0*/  @!P2 BRA `(.L_x_1334) ;  /* 0x000001b00000a947 */ /* 0x000fca0003800000 */
[----:B-123--:R-:W-:Y:S01]  /*35e0*/  IMAD.MOV.U32 R2, RZ, RZ, c[0x0][0x168] ;  /* 0x00005a00ff027624 */ /* 0x00efe200078e00ff */
        /* <DEDUP_REMOVED lines=11> */
.L_x_1336:
[----:B------:R-:W-:Y:S11]  /*36a0*/  ISETP.NE.AND P0, PT, R10, c[0x0][0x2a8], PT ;  /* 0x0000aa000a007a0c */ /* 0x000ff60003f05270 */
[----:B------:R-:W-:Y:S02]  /*36b0*/  @!UPT UIADD3 URZ, URZ, URZ, URZ ;  /* 0x0000003f3f3ff290 */ /* 0x000fe4000fffe03f */
[----:B------:R-:W-:Y:S05]  /*36c0*/  @P0 IMAD.HI.U32 R4, R2, c[0x0][0x2ac], RZ ;  /* 0x0000ab0002040a27 */ /* 0x000fea00078e00ff */
[----:B------:R-:W-:Y:S02]  /*36d0*/  @P0 SHF.R.U32.HI R2, RZ, c[0x0][0x2b0], R4 ;  /* 0x0000ac00ff020a19 */ /* 0x000fe40000011604 */
.L_x_1337:
[----:B------:R-:W-:Y:S05]  /*36e0*/  BSYNC B0 ;  /* 0x0000000000007941 */ /* 0x000fea0003800000 */
.L_x_1335:
[--C-:B------:R-:W-:Y:S01]  /*36f0*/  IADD3 R4, R0, c[0x0][0x2a4], R229.reuse ;  /* 0x0000a90000047a10 */ /* 0x100fe20007ffe0e5 */
[----:B------:R-:W2:Y:S01]  /*3700*/  LDL R5, [R1+0x48] ;  /* 0x0000480001057983 */ /* 0x000ea20000100800 */
[----:B------:R-:W-:Y:S02]  /*3710*/  IMAD.MOV.U32 R184, RZ, RZ, c[0x0][0x2a8] ;  /* 0x0000aa00ffb87624 */ /* 0x000fe400078e00ff */
[----:B------:R-:W-:Y:S02]  /*3720*/  IMNMX R4, R9, R4, PT ;  /* 0x0000000409047217 */ /* 0x000fe40003800200 */
[----:B------:R-:W-:Y:S01]  /*3730*/  IMAD R184, R2, R184, -UR13 ;  /* 0x8000000d02b87e24 */ /* 0x000fe2000f8e02b8 */
[----:B------:R-:W-:Y:S03]  /*3740*/  IADD3 R2, R0, UR27, R229 ;  /* 0x0000001b00027c10 */ /* 0x000fe6000fffe0e5 */
[----:B--2---:R-:W-:Y:S05]  /*3750*/  IMAD.IADD R184, R184, 0x1, -R5 ;  /* 0x00000001b8b87824 */ /* 0x004fea00078e0a05 */
[----:B------:R-:W-:Y:S02]  /*3760*/  IADD3 R185, R184, c[0x0][0x2a8], RZ ;  /* 0x0000aa00b8b97a10 */ /* 0x000fe40007ffe0ff */
[----:B------:R-:W-:Y:S02]  /*3770*/  IMNMX R184, R2, R184, !PT ;  /* 0x000000b802b87217 */ /* 0x000fe40007800200 */
[----:B------:R-:W-:Y:S02]  /*3780*/  IMNMX R185, R4, R185, PT ;  /* 0x000000b904b97217 */ /* 0x000fe40003800200 */
.L_x_1334:
[----:B-123--:R-:W-:Y:S04]  /*3790*/  IADD3 R2, R0, 0x8, RZ ;  /* 0x0000000800027810 */ /* 0x00efe80007ffe0ff */
        /* <DEDUP_REMOVED lines=16> */
.L_x_1340:
[----:B------:R-:W-:Y:S11]  /*38a0*/  ISETP.NE.AND P0, PT, R10, c[0x0][0x2a8], PT ;  /* 0x0000aa000a007a0c */ /* 0x000ff60003f05270 */
[----:B------:R-:W-:Y:S02]  /*38b0*/  @!UPT UIADD3 URZ, URZ, URZ, URZ ;  /* 0x0000003f3f3ff290 */ /* 0x000fe4000fffe03f */
[----:B------:R-:W-:Y:S05]  /*38c0*/  @P0 IMAD.HI.U32 R4, R2, c[0x0][0x2ac], RZ ;  /* 0x0000ab0002040a27 */ /* 0x000fea00078e00ff */
[----:B------:R-:W-:Y:S02]  /*38d0*/  @P0 SHF.R.U32.HI R2, RZ, c[0x0][0x2b0], R4 ;  /* 0x0000ac00ff020a19 */ /* 0x000fe40000011604 */
.L_x_1341:
[----:B------:R-:W-:Y:S05]  /*38e0*/  BSYNC B0 ;  /* 0x0000000000007941 */ /* 0x000fea0003800000 */
.L_x_1339:
[----:B------:R-:W2:Y:S01]  /*38f0*/  LDL R5, [R1+0x48] ;  /* 0x0000480001057983 */ /* 0x000ea20000100800 */
[----:B------:R-:W-:Y:S04]  /*3900*/  IMAD.MOV.U32 R4, RZ, RZ, c[0x0][0x2a8] ;  /* 0x0000aa00ff047624 */ /* 0x000fe800078e00ff */
[----:B------:R-:W-:Y:S04]  /*3910*/  IMAD R2, R2, R4, -UR13 ;  /* 0x8000000d02027e24 */ /* 0x000fe8000f8e0204 */
[----:B--2---:R-:W-:Y:S05]  /*3920*/  IMAD.IADD R2, R2, 0x1, -R5 ;  /* 0x0000000102027824 */ /* 0x004fea00078e0a05 */
[----:B------:R-:W-:Y:S02]  /*3930*/  IADD3 R4, R2, c[0x0][0x2a8], RZ ;  /* 0x0000aa0002047a10 */ /* 0x000fe40007ffe0ff */
[----:B------:R-:W-:Y:S02]  /*3940*/  IMNMX R7, R7, R2, !PT ;  /* 0x0000000207077217 */ /* 0x000fe40007800200 */
[----:B------:R-:W-:Y:S02]  /*3950*/  IMNMX R8, R8, R4, PT ;  /* 0x0000000408087217 */ /* 0x000fe40003800200 */
.L_x_1338:
        /* <DEDUP_REMOVED lines=17> */
.L_x_1344:
[----:B------:R-:W-:Y:S11]  /*3a70*/  ISETP.NE.AND P0, PT, R10, c[0x0][0x2a8], PT ;  /* 0x0000aa000a007a0c */ /* 0x000ff60003f05270 */
[----:B------:R-:W-:Y:S02]  /*3a80*/  @!UPT UIADD3 URZ, URZ, URZ, URZ ;  /* 0x0000003f3f3ff290 */ /* 0x000fe4000fffe03f */
[----:B------:R-:W-:Y:S05]  /*3a90*/  @P0 IMAD.HI.U32 R4, R2, c[0x0][0x2ac], RZ ;  /* 0x0000ab0002040a27 */ /* 0x000fea00078e00ff */
[----:B------:R-:W-:Y:S02]  /*3aa0*/  @P0 SHF.R.U32.HI R2, RZ, c[0x0][0x2b0], R4 ;  /* 0x0000ac00ff020a19 */ /* 0x000fe40000011604 */
.L_x_1345:
[----:B------:R-:W-:Y:S05]  /*3ab0*/  BSYNC B0 ;  /* 0x0000000000007941 */ /* 0x000fea0003800000 */
.L_x_1343:
[----:B------:R-:W2:Y:S01]  /*3ac0*/  LDL R11, [R1+0x48] ;  /* 0x00004800010b7983 */ /* 0x000ea20000100800 */
[----:B------:R-:W-:Y:S04]  /*3ad0*/  IMAD.MOV.U32 R4, RZ, RZ, c[0x0][0x2a8] ;  /* 0x0000aa00ff047624 */ /* 0x000fe800078e00ff */
[----:B------:R-:W-:Y:S04]  /*3ae0*/  IMAD R2, R2, R4, -UR13 ;  /* 0x8000000d02027e24 */ /* 0x000fe8000f8e0204 */
[----:B--2---:R-:W-:Y:S05]  /*3af0*/  IMAD.IADD R2, R2, 0x1, -R11 ;  /* 0x0000000102027824 */ /* 0x004fea00078e0a0b */
[----:B------:R-:W-:Y:S02]  /*3b00*/  IADD3 R4, R2, c[0x0][0x2a8], RZ ;  /* 0x0000aa0002047a10 */ /* 0x000fe40007ffe0ff */
[----:B------:R-:W-:Y:S02]  /*3b10*/  IMNMX R5, R5, R2, !PT ;  /* 0x0000000205057217 */ /* 0x000fe40007800200 */
[----:B------:R-:W-:Y:S02]  /*3b20*/  IMNMX R6, R6, R4, PT ;  /* 0x0000000406067217 */ /* 0x000fe40003800200 */
.L_x_1342:
        /* <DEDUP_REMOVED lines=17> */
.L_x_1348:
[----:B------:R-:W-:Y:S11]  /*3c40*/  ISETP.NE.AND P0, PT, R10, c[0x0][0x2a8], PT ;  /* 0x0000aa000a007a0c */ /* 0x000ff60003f05270 */
[----:B------:R-:W-:Y:S02]  /*3c50*/  @!UPT UIADD3 URZ, URZ, URZ, URZ ;  /* 0x0000003f3f3ff290 */ /* 0x000fe4000fffe03f */
[----:B------:R-:W-:Y:S05]  /*3c60*/  @P0 IMAD.HI.U32 R9, R0, c[0x0][0x2ac], RZ ;  /* 0x0000ab0000090a27 */ /* 0x000fea00078e00ff */
[----:B------:R-:W-:Y:S02]  /*3c70*/  @P0 SHF.R.U32.HI R0, RZ, c[0x0][0x2b0], R9 ;  /* 0x0000ac00ff000a19 */ /* 0x000fe40000011609 */
.L_x_1349:
[----:B------:R-:W-:Y:S05]  /*3c80*/  BSYNC B0 ;  /* 0x0000000000007941 */ /* 0x000fea0003800000 */
.L_x_1347:
[----:B------:R-:W2:Y:S01]  /*3c90*/  LDL R10, [R1+0x48] ;  /* 0x00004800010a7983 */ /* 0x000ea20000100800 */
[----:B------:R-:W-:Y:S04]  /*3ca0*/  IMAD.MOV.U32 R9, RZ, RZ, c[0x0][0x2a8] ;  /* 0x0000aa00ff097624 */ /* 0x000fe800078e00ff */
[----:B------:R-:W-:Y:S04]  /*3cb0*/  IMAD R0, R0, R9, -UR13 ;  /* 0x8000000d00007e24 */ /* 0x000fe8000f8e0209 */
[----:B--2---:R-:W-:Y:S05]  /*3cc0*/  IMAD.IADD R0, R0, 0x1, -R10 ;  /* 0x0000000100007824 */ /* 0x004fea00078e0a0a */
[----:B------:R-:W-:Y:S02]  /*3cd0*/  IADD3 R9, R0, c[0x0][0x2a8], RZ ;  /* 0x0000aa0000097a10 */ /* 0x000fe40007ffe0ff */
[----:B------:R-:W-:Y:S02]  /*3ce0*/  IMNMX R2, R2, R0, !PT ;  /* 0x0000000002027217 */ /* 0x000fe40007800200 */
[----:B------:R-:W-:Y:S02]  /*3cf0*/  IMNMX R4, R4, R9, PT ;  /* 0x0000000904047217 */ /* 0x000fe40003800200 */
.L_x_1346:
[----:B------:R-:W-:Y:S04]  /*3d00*/  DEPBAR.LE SB0, 0x1 ;  /* 0x000080400000791a */ /* 0x000fe80000000000 */
[----:B------:R-:W-:Y:S01]  /*3d10*/  BAR.SYNC.DEFER_BLOCKING 0x0 ;  /* 0x0000000000007b1d */ /* 0x000fe20000010000 */
[----:B------:R-:W-:Y:S01]  /*3d20*/  UIADD3 UR28, UR10, 0x1, URZ ;  /* 0x000000010a1c7890 */ /* 0x000fe2000fffe03f */
[----:B------:R-:W-:Y:S03]  /*3d30*/  LEA R0, R210, 0x18080, 0x1 ;  /* 0x00018080d2007811 */ /* 0x000fe600078e08ff */
[----:B------:R-:W-:Y:S06]  /*3d40*/  UISETP.GE.AND UP0, UPT, UR28, UR12, UPT ;  /* 0x0000000c1c00728c */ /* 0x000fec000bf06270 */
[----:B------:R-:W-:Y:S01]  /*3d50*/  PLOP3.LUT P0, PT, PT, PT, UP0, 0x80, 0x0 ;  /* 0x000000000000781c */ /* 0x000fe20003f0f008 */
[----:B------:R1:W2:Y:S04]  /*3d60*/  LDSM.16.M88.4 R32, [R3+0x18080] ;  /* 0x018080000320783b */ /* 0x0002a80000000200 */
[----:B------:R1:W3:Y:S04]  /*3d70*/  LDSM.16.M88.4 R28, [R3+0x19080] ;  /* 0x01908000031c783b */ /* 0x0002e80000000200 */
[----:B------:R1:W4:Y:S04]  /*3d80*/  LDSM.16.M88.4 R16, [R211+0x8080] ;  /* 0x00808000d310783b */ /* 0x0003280000000200 */
[----:B------:R1:W1:Y:S04]  /*3d90*/  LDSM.16.M88.4 R164, [R211+0xa080] ;  /* 0x00a08000d3a4783b */ /* 0x0002680000000200 */
[----:B------:R1:W1:Y:S04]  /*3da0*/  LDSM.16.M88.4 R168, [R205+0x18080] ;  /* 0x01808000cda8783b */ /* 0x0002680000000200 */
[----:B------:R1:W1:Y:S04]  /*3db0*/  LDSM.16.M88.4 R176, [R205+0x19080] ;  /* 0x01908000cdb0783b */ /* 0x0002680000000200 */
[----:B------:R1:W1:Y:S04]  /*3dc0*/  LDSM.16.M88.4 R172, [R212+0x8080] ;  /* 0x00808000d4ac783b */ /* 0x0002680000000200 */
[----:B------:R1:W1:Y:S01]  /*3dd0*/  LDSM.16.M88.4 R180, [R212+0xa080] ;  /* 0x00a08000d4b4783b */ /* 0x0002620000000200 */
[----:B------:R-:W-:-:S05]  /*3de0*/  @P0 BRA `(.L_x_1350) ;  /* 0x0000041000000947 */ /* 0x000fca0003800000 */
[----:B------:R-:W-:Y:S01]  /*3df0*/  LOP3.LUT R228, R228, 0xffffffdf, RZ, 0xc0, !PT ;  /* 0xffffffdfe4e47812 */ /* 0x000fe200078ec0ff */
[----:B------:R-:W5:Y:S01]  /*3e00*/  LDL.64 R20, [R1+0x40] ;  /* 0x0000400001147983 */ /* 0x000f620000100a00 */
[----:B------:R-:W-:Y:S02]  /*3e10*/  USHF.R.S32.HI UR29, URZ, 0x1f, UR28 ;  /* 0x0000001f3f1d7899 */ /* 0x000fe4000801141c */
[----:B------:R-:W-:Y:S01]  /*3e20*/  @P4 LOP3.LUT R228, R228, 0x20, RZ, 0xfc, !PT ;  /* 0x00000020e4e44812 */ /* 0x000fe200078efcff */
[----:B----4-:R-:W4:Y:S01]  /*3e30*/  LDL.64 R22, [R1+0x70] ;  /* 0x0000700001167983 */ /* 0x010f220000100a00 */
[----:B------:R-:W-:Y:S02]  /*3e40*/  ULDC.64 UR6, c[0x0][0x178] ;  /* 0x00005e0000067ab9 */ /* 0x000fe40000000a00 */
[C---:B------:R-:W-:Y:S01]  /*3e50*/  LOP3.LUT P4, RZ, R228.reuse, 0x1, RZ, 0xc0, !PT ;  /* 0x00000001e4ff7812 */ /* 0x040fe2000788c0ff */
[----:B---3--:R-:W3:Y:S01]  /*3e60*/  LDL R15, [R1+0x78] ;  /* 0x00007800010f7983 */ /* 0x008ee20000100800 */
[----:B------:R-:W-:Y:S01]  /*3e70*/  LOP3.LUT R228, R228, 0xffffffef, RZ, 0xc0, !PT ;  /* 0xffffffefe4e47812 */ /* 0x000fe200078ec0ff */
[----:B------:R-:W-:Y:S02]  /*3e80*/  UIMAD UR29, UR29, UR6, URZ ;  /* 0x000000061d1d72a4 */ /* 0x000fe4000f8e023f */
[----:B--2---:R-:W2:Y:S01]  /*3e90*/  LDL.64 R26, [R1+0x50] ;  /* 0x00005000011a7983 */ /* 0x004ea20000100a00 */
[----:B------:R-:W-:Y:S01]  /*3ea0*/  @P1 LOP3.LUT R228, R228, 0x10, RZ, 0xfc, !PT ;  /* 0x00000010e4e41812 */ /* 0x000fe200078efcff */
[----:B------:R-:W-:Y:S02]  /*3eb0*/  UIMAD.WIDE.U32 UR30, UR28, UR6, URZ ;  /* 0x000000061c1e72a5 */ /* 0x000fe4000f8e003f */
[----:B------:R-:W2:Y:S01]  /*3ec0*/  LDL R24, [R1+0x80] ;  /* 0x0000800001187983 */ /* 0x000ea20000100800 */
[----:B------:R-:W-:Y:S02]  /*3ed0*/  UIMAD UR29, UR28, UR7, UR29 ;  /* 0x000000071c1d72a4 */ /* 0x000fe4000f8e021d */
[----:B------:R-:W-:Y:S01]  /*3ee0*/  USHF.L.U32 UR6, UR30, 0x6, URZ ;  /* 0x000000061e067899 */ /* 0x000fe2000800063f */
[----:B-1----:R-:W1:Y:S01]  /*3ef0*/  @!P3 S2R R3, SR_CTAID.Y ;  /* 0x000000000003b919 */ /* 0x002e620000002600 */
[----:B------:R-:W-:Y:S02]  /*3f00*/  UIMAD UR7, UR28, -0x40, UR21 ;  /* 0xffffffc01c0778a4 */ /* 0x000fe4000f8e0215 */
[----:B------:R-:W-:Y:S04]  /*3f10*/  UIADD3 UR29, UR31, UR29, URZ ;  /* 0x0000001d1f1d7290 */ /* 0x000fe8000fffe03f */
[----:B------:R-:W-:Y:S01]  /*3f20*/  USHF.L.U64.HI UR29, UR30, 0x6, UR29 ;  /* 0x000000061e1d7899 */ /* 0x000fe2000801021d */
[----:B-1----:R-:W-:Y:S05]  /*3f30*/  @!P3 SHF.R.S32.HI R9, RZ, 0x1f, R3 ;  /* 0x0000001fff09b819 */ /* 0x002fea0000011403 */
[----:B------:R-:W-:Y:S04]  /*3f40*/  @!P3 IMAD R9, R9, c[0x0][0x270], RZ ;  /* 0x00009c000909ba24 */ /* 0x000fe800078e02ff */
[C---:B------:R-:W-:Y:S02]  /*3f50*/  @!P3 IMAD R9, R3.reuse, c[0x0][0x274], R9 ;  /* 0x00009d000309ba24 */ /* 0x040fe400078e0209 */
[----:B-----5:R-:W-:Y:S02]  /*3f60*/  @!P3 IMAD.MOV.U32 R10, RZ, RZ, R20 ;  /* 0x000000ffff0ab224 */ /* 0x020fe400078e0014 */
[----:B------:R-:W-:Y:S04]  /*3f70*/  @!P3 IMAD.MOV.U32 R11, RZ, RZ, R21 ;  /* 0x000000ffff0bb224 */ /* 0x000fe800078e0015 */
[----:B------:R-:W-:Y:S04]  /*3f80*/  @!P3 IMAD.WIDE.U32 R10, R3, c[0x0][0x270], R10 ;  /* 0x00009c00030aba25 */ /* 0x000fe800078e000a */
[----:B------:R-:W-:Y:S02]  /*3f90*/  IMAD.U32 R3, RZ, RZ, UR10 ;  /* 0x0000000aff037e24 */ /* 0x000fe4000f8e00ff */
[----:B------:R-:W-:Y:S03]  /*3fa0*/  @!P3 IMAD.IADD R9, R11, 0x1, R9 ;  /* 0x000000010b09b824 */ /* 0x000fe600078e0209 */
[----:B------:R-:W-:Y:S04]  /*3fb0*/  @!P3 LEA R3, R3, 0x40, 0x6 ;  /* 0x000000400303b811 */ /* 0x000fe800078e30ff */
[----:B------:R-:W-:Y:S02]  /*3fc0*/  @!P3 SHF.R.S32.HI R13, RZ, 0x1f, R3 ;  /* 0x0000001fff0db819 */ /* 0x000fe40000011403 */
[----:B------:R-:W-:Y:S04]  /*3fd0*/  @!P3 IADD3 R12, P2, P0, R3, UR14, R10 ;  /* 0x0000000e030cbc10 */ /* 0x000fe8000f85e00a */
[----:B------:R-:W-:Y:S02]  /*3fe0*/  @!P3 IADD3.X R13, R13, UR19, R9, P2, P0 ;  /* 0x000000130d0dbc10 */ /* 0x000fe400097e0409 */
[----:B----4-:R-:W-:Y:S04]  /*3ff0*/  IADD3 R3, P0, R22, UR6, RZ ;  /* 0x0000000616037c10 */ /* 0x010fe8000ff1e0ff */
[----:B---3--:R-:W-:Y:S02]  /*4000*/  IADD3.X R9, R15, UR29, RZ, P0, !PT ;  /* 0x0000001d0f097c10 */ /* 0x008fe400087fe4ff */
[C---:B------:R-:W-:Y:S04]  /*4010*/  LEA R10, P0, R3.reuse, c[0x0][0x160], 0x1 ;  /* 0x00005800030a7a11 */ /* 0x040fe800078008ff */
[----:B------:R-:W-:Y:S01]  /*4020*/  LEA.HI.X R11, R3, c[0x0][0x164], R9, 0x1, P0 ;  /* 0x00005900030b7a11 */ /* 0x000fe200000f0c09 */
[----:B------:R-:W-:Y:S01]  /*4030*/  IMAD.U32 R3, RZ, RZ, UR26 ;  /* 0x0000001aff037e24 */ /* 0x000fe2000f8e00ff */
[----:B--2---:R-:W-:Y:S03]  /*4040*/  IADD3 R9, -R26, UR7, RZ ;  /* 0x000000071a097c10 */ /* 0x004fe6000fffe1ff */
[----:B------:R-:W-:Y:S01]  /*4050*/  IMAD R3, R3, 0x4000, R24 ;  /* 0x0000400003037824 */ /* 0x000fe200078e0218 */
[C---:B------:R-:W-:Y:S02]  /*4060*/  ISETP.LT.OR P0, PT, R9.reuse, 0x1, P4 ;  /* 0x000000010900780c */ /* 0x040fe40002701670 */
[C---:B------:R-:W-:Y:S02]  /*4070*/  ISETP.LT.OR P4, PT, R9.reuse, 0x21, P4 ;  /* 0x000000210900780c */ /* 0x040fe40002781670 */
[C---:B------:R-:W-:Y:S09]  /*4080*/  ISETP.LT.OR P1, PT, R9.reuse, 0x21, P6 ;  /* 0x000000210900780c */ /* 0x040ff20003721670 */
[----:B------:R-:W-:Y:S01]  /*4090*/  @!PT LDS RZ, [RZ] ;  /* 0x00000000fffff984 */ /* 0x000fe20000000800 */
[----:B------:R-:W-:Y:S01]  /*40a0*/  @!PT LDS RZ, [RZ] ;  /* 0x00000000fffff984 */ /* 0x000fe20000000800 */
[----:B------:R-:W-:Y:S01]  /*40b0*/  @!PT LDS RZ, [RZ] ;  /* 0x00000000fffff984 */ /* 0x000fe20000000800 */
[----:B------:R1:W-:Y:S01]  /*40c0*/  LDGSTS.E.BYPASS.LTC128B.128 [R3], [R10.64], !P0 ;  /* 0x000000000a037fae */ /* 0x0003e2000c101d50 */
[----:B------:R-:W-:Y:S01]  /*40d0*/  ISETP.LT.OR P0, PT, R9, 0x1, P6 ;  /* 0x000000010900780c */ /* 0x000fe20003701670 */
[----:B------:R-:W-:Y:S11]  /*40e0*/  IMAD.U32 R9, RZ, RZ, UR24 ;  /* 0x00000018ff097e24 */ /* 0x000ff6000f8e00ff */
[----:B------:R-:W-:Y:S01]  /*40f0*/  @!UPT UIADD3 URZ, URZ, URZ, URZ ;  /* 0x0000003f3f3ff290 */ /* 0x000fe2000fffe03f */
[----:B------:R1:W-:Y:S01]  /*4100*/  LDGSTS.E.BYPASS.LTC128B.128 [R3+0x2000], [R10.64+0x80], !P0 ;  /* 0x020000800a037fae */ /* 0x0003e2000c101d50 */
[----:B------:R-:W-:Y:S01]  /*4110*/  IADD3 R9, P2, P0, R22, UR6, R9 ;  /* 0x0000000616097c10 */ /* 0x000fe2000f85e009 */
[----:B-1----:R-:W-:Y:S05]  /*4120*/  IMAD.U32 R11, RZ, RZ, UR20 ;  /* 0x00000014ff0b7e24 */ /* 0x002fea000f8e00ff */
[----:B------:R-:W-:Y:S02]  /*4130*/  IADD3.X R11, R15, UR29, R11, P2, P0 ;  /* 0x0000001d0f0b7c10 */ /* 0x000fe400097e040b */
[C---:B------:R-:W-:Y:S04]  /*4140*/  LEA R10, P0, R9.reuse, c[0x0][0x160], 0x1 ;  /* 0x00005800090a7a11 */ /* 0x040fe800078008ff */
[----:B------:R-:W-:Y:S05]  /*4150*/  LEA.HI.X R11, R9, c[0x0][0x164], R11, 0x1, P0 ;  /* 0x00005900090b7a11 */ /* 0x000fea00000f0c0b */
[----:B------:R1:W-:Y:S01]  /*4160*/  LDGSTS.E.BYPASS.LTC128B.128 [R3+0x1000], [R10.64], !P4 ;  /* 0x010000000a037fae */ /* 0x0003e2000e101d50 */
[C---:B------:R-:W-:Y:S03]  /*4170*/  LOP3.LUT P4, RZ, R228.reuse, 0x20, RZ, 0xc0, !PT ;  /* 0x00000020e4ff7812 */ /* 0x040fe6000788c0ff */
[----:B------:R1:W-:Y:S01]  /*4180*/  LDGSTS.E.BYPASS.LTC128B.128 [R3+0x3000], [R10.64+0x80], !P1 ;  /* 0x030000800a037fae */ /* 0x0003e2000c901d50 */
[----:B------:R-:W-:Y:S01]  /*4190*/  LOP3.LUT P1, RZ, R228, 0x10, RZ, 0xc0, !PT ;  /* 0x00000010e4ff7812 */ /* 0x000fe2000782c0ff */
[----:B-1----:R-:W-:Y:S01]  /*41a0*/  IMAD.U32 R3, RZ, RZ, UR26 ;  /* 0x0000001aff037e24 */ /* 0x002fe2000f8e00ff */
[C---:B------:R-:W-:Y:S03]  /*41b0*/  @!P3 LEA R10, P0, R12.reuse, c[0x0][0x258], 0x2 ;  /* 0x000096000c0aba11 */ /* 0x040fe600078010ff */
[----:B------:R-:W-:Y:S01]  /*41c0*/  @!P3 IMAD R3, R3, 0x40, R20 ;  /* 0x000000400303b824 */ /* 0x000fe200078e0214 */
[----:B------:R-:W-:Y:S03]  /*41d0*/  @!P3 LEA.HI.X R11, R12, c[0x0][0x25c], R13, 0x2, P0 ;  /* 0x000097000c0bba11 */ /* 0x000fe600000f140d */
[----:B------:R-:W-:Y:S05]  /*41e0*/  @!P3 IMAD.SHL.U32 R3, R3, 0x4, RZ ;  /* 0x000000040303b824 */ /* 0x000fea00078e00ff */
[----:B------:R1:W-:Y:S02]  /*41f0*/  @!P3 LDGSTS.E.BYPASS.LTC128B.128 [R3+0x20080], [R10.64] ;  /* 0x200800000a03bfae */ /* 0x0003e4000b901d50 */
.L_x_1350:
[----:B------:R4:W-:Y:S01]  /*4200*/  STL [R1+0xa8], R109 ;  /* 0x0000a86d01007387 */ /* 0x0009e20000100800 */
[----:B------:R-:W-:Y:S01]  /*4210*/  PLOP3.LUT P0, PT, PT, PT, UP4, 0x80, 0x0 ;  /* 0x000000000000781c */ /* 0x000fe20003f0f048 */
[----:B------:R-:W-:Y:S01]  /*4220*/  IMAD.MOV.U32 R196, RZ, RZ, R201 ;  /* 0x000000ffffc47224 */ /* 0x000fe200078e00c9 */
[----:B------:R-:W-:Y:S01]  /*4230*/  UIADD3 UR29, UR10, 0x2, URZ ;  /* 0x000000020a1d7890 */ /* 0x000fe2000fffe03f */
[----:B------:R-:W0:Y:S01]  /*4240*/  LDGDEPBAR ;  /* 0x00000000000079af */ /* 0x000e220000000000 */
[----:B------:R-:W-:Y:S02]  /*4250*/  ISETP.GT.AND P0, PT, R7, RZ, P0 ;  /* 0x000000ff0700720c */ /* 0x000fe40000704270 */
[----:B------:R-:W-:Y:S02]  /*4260*/  UISETP.GE.AND UP0, UPT, UR29, UR12, UPT ;  /* 0x0000000c1d00728c */ /* 0x000fe4000bf06270 */
[C---:B------:R-:W-:Y:S04]  /*4270*/  ISETP.LT.OR P0, PT, R8.reuse, 0x1, P0 ;  /* 0x000000010800780c */ /* 0x040fe80000701670 */
[----:B------:R-:W-:Y:S02]  /*4280*/  FSEL R191, R247, -INF , !P0 ;  /* 0xff800000f7bf7808 */ /* 0x000fe40004000000 */
[----:B------:R-:W-:Y:S03]  /*4290*/  PLOP3.LUT P0, PT, PT, PT, UP4, 0x80, 0x0 ;  /* 0x000000000000781c */ /* 0x000fe60003f0f048 */
[----:B------:R-:W-:Y:S01]  /*42a0*/  FFMA.FTZ R191, R191, c[0x0][0x29c], -R188 ;  /* 0x0000a700bfbf7a23 */ /* 0x000fe200000108bc */
[C---:B------:R-:W-:Y:S04]  /*42b0*/  ISETP.GT.AND P0, PT, R7.reuse, 0x1, P0 ;  /* 0x000000010700780c */ /* 0x040fe80000704270 */
[----:B------:R-:W-:Y:S01]  /*42c0*/  ISETP.LT.OR P0, PT, R8, 0x2, P0 ;  /* 0x000000020800780c */ /* 0x000fe20000701670 */
[----:B------:R-:W3:Y:S01]  /*42d0*/  MUFU.EX2 R191, R191 ;  /* 0x000000bf00bf7308 */ /* 0x000ee20000000800 */
[----:B----4-:R-:W4:Y:S02]  /*42e0*/  LDL.LU R109, [R1+0x8] ;  /* 0x00000800016d7983 */ /* 0x010f240000300800 */
[----:B-1----:R-:W-:Y:S02]  /*42f0*/  FSEL R3, R246, -INF , !P0 ;  /* 0xff800000f6037808 */ /* 0x002fe40004000000 */
[----:B------:R1:W-:Y:S01]  /*4300*/  STL [R1+0xa4], R108 ;  /* 0x0000a46c01007387 */ /* 0x0003e20000100800 */
[----:B------:R-:W-:Y:S04]  /*4310*/  PLOP3.LUT P0, PT, PT, PT, UP4, 0x80, 0x0 ;  /* 0x000000000000781c */ /* 0x000fe80003f0f048 */
[----:B------:R-:W-:Y:S04]  /*4320*/  ISETP.GT.AND P0, PT, R7, 0x20, P0 ;  /* 0x000000200700780c */ /* 0x000fe80000704270 */
[C---:B------:R-:W-:Y:S04]  /*4330*/  ISETP.LT.OR P0, PT, R8.reuse, 0x21, P0 ;  /* 0x000000210800780c */ /* 0x040fe80000701670 */
[----:B------:R-:W-:Y:S02]  /*4340*/  FSEL R192, R245, -INF , !P0 ;  /* 0xff800000f5c07808 */ /* 0x000fe40004000000 */
[----:B------:R-:W-:Y:S04]  /*4350*/  PLOP3.LUT P0, PT, PT, PT, UP4, 0x80, 0x0 ;  /* 0x000000000000781c */ /* 0x000fe80003f0f048 */
[C---:B------:R-:W-:Y:S04]  /*4360*/  ISETP.GT.AND P0, PT, R7.reuse, 0x21, P0 ;  /* 0x000000210700780c */ /* 0x040fe80000704270 */
[----:B------:R-:W-:Y:S01]  /*4370*/  ISETP.LT.OR P0, PT, R8, 0x22, P0 ;  /* 0x000000220800780c */ /* 0x000fe20000701670 */
[----:B-12---:R-:W2:Y:S03]  /*4380*/  LDL.LU R108, [R1+0x4] ;  /* 0x00000400016c7983 */ /* 0x006ea60000300800 */
[----:B------:R-:W-:Y:S01]  /*4390*/  FSEL R193, R244, -INF , !P0 ;  /* 0xff800000f4c17808 */ /* 0x000fe20004000000 */
[----:B------:R1:W-:Y:S01]  /*43a0*/  STL [R1+0xa0], R107 ;  /* 0x0000a06b01007387 */ /* 0x0003e20000100800 */
[----:B------:R-:W-:Y:S04]  /*43b0*/  PLOP3.LUT P0, PT, PT, PT, UP4, 0x80, 0x0 ;  /* 0x000000000000781c */ /* 0x000fe80003f0f048 */
[C---:B------:R-:W-:Y:S04]  /*43c0*/  ISETP.GT.AND P0, PT, R7.reuse, 0x40, P0 ;  /* 0x000000400700780c */ /* 0x040fe80000704270 */
[----:B------:R-:W-:Y:S04]  /*43d0*/  ISETP.LT.OR P0, PT, R8, 0x41, P0 ;  /* 0x000000410800780c */ /* 0x000fe80000701670 */
[----:B------:R-:W-:Y:S02]  /*43e0*/  FSEL R195, R242, -INF , !P0 ;  /* 0xff800000f2c37808 */ /* 0x000fe40004000000 */
[----:B------:R-:W-:Y:S04]  /*43f0*/  PLOP3.LUT P0, PT, PT, PT, UP4, 0x80, 0x0 ;  /* 0x000000000000781c */ /* 0x000fe80003f0f048 */
[----:B------:R-:W-:Y:S04]  /*4400*/  ISETP.GT.AND P0, PT, R7, 0x41, P0 ;  /* 0x000000410700780c */ /* 0x000fe80000704270 */
[C---:B------:R-:W-:Y:S01]  /*4410*/  ISETP.LT.OR P0, PT, R8.reuse, 0x42, P0 ;  /* 0x000000420800780c */ /* 0x040fe20000701670 */
[----:B-1----:R-:W3:Y:S03]  /*4420*/  LDL.LU R107, [R1] ;  /* 0x00000000016b7983 */ /* 0x002ee60000300800 */
[----:B------:R-:W-:Y:S01]  /*4430*/  FSEL R198, R243, -INF , !P0 ;  /* 0xff800000f3c67808 */ /* 0x000fe20004000000 */
[----:B------:R1:W-:Y:S01]  /*4440*/  STL [R1+0x9c], R106 ;  /* 0x00009c6a01007387 */ /* 0x0003e20000100800 */
[----:B------:R-:W-:Y:S04]  /*4450*/  PLOP3.LUT P0, PT, PT, PT, UP4, 0x80, 0x0 ;  /* 0x000000000000781c */ /* 0x000fe80003f0f048 */
[----:B------:R-:W-:Y:S04]  /*4460*/  ISETP.GT.AND P0, PT, R7, 0x60, P0 ;  /* 0x000000600700780c */ /* 0x000fe80000704270 */
[C---:B------:R-:W-:Y:S04]  /*4470*/  ISETP.LT.OR P0, PT, R8.reuse, 0x61, P0 ;  /* 0x000000610800780c */ /* 0x040fe80000701670 */
[----:B------:R-:W-:Y:S02]  /*4480*/  FSEL R199, R241, -INF , !P0 ;  /* 0xff800000f1c77808 */ /* 0x000fe40004000000 */
[----:B------:R-:W-:Y:S04]  /*4490*/  PLOP3.LUT P0, PT, PT, PT, UP4, 0x80, 0x0 ;  /* 0x000000000000781c */ /* 0x000fe80003f0f048 */
[----:B------:R-:W-:Y:S04]  /*44a0*/  ISETP.GT.AND P0, PT, R7, 0x61, P0 ;  /* 0x000000610700780c */ /* 0x000fe80000704270 */
[----:B------:R-:W-:Y:S01]  /*44b0*/  ISETP.LT.OR P0, PT, R8, 0x62, P0 ;  /* 0x000000620800780c */ /* 0x000fe20000701670 */
[----:B-1----:R-:W3:Y:S03]  /*44c0*/  LDL.LU R106, [R1+0x34] ;  /* 0x00003400016a7983 */ /* 0x002ee60000300800 */
[----:B------:R-:W-:Y:S01]  /*44d0*/  FSEL R197, R240, -INF , !P0 ;  /* 0xff800000f0c57808 */ /* 0x000fe20004000000 */
[----:B------:R1:W-:Y:S01]  /*44e0*/  STL [R1+0x98], R105 ;  /* 0x0000986901007387 */ /* 0x0003e20000100800 */
[----:B------:R-:W-:Y:S04]  /*44f0*/  PLOP3.LUT P0, PT, PT, PT, UP4, 0x80, 0x0 ;  /* 0x000000000000781c */ /* 0x000fe80003f0f048 */
[----:B------:R-:W-:Y:S04]  /*4500*/  ISETP.GT.AND P0, PT, R5, RZ, P0 ;  /* 0x000000ff0500720c */ /* 0x000fe80000704270 */
[C---:B------:R-:W-:Y:S04]  /*4510*/  ISETP.LT.OR P0, PT, R6.reuse, 0x1, P0 ;  /* 0x000000010600780c */ /* 0x040fe80000701670 */
[----:B------:R-:W-:Y:S02]  /*4520*/  FSEL R200, R225, -INF , !P0 ;  /* 0xff800000e1c87808 */ /* 0x000fe40004000000 */
[----:B------:R-:W-:Y:S04]  /*4530*/  PLOP3.LUT P0, PT, PT, PT, UP4, 0x80, 0x0 ;  /* 0x000000000000781c */ /* 0x000fe80003f0f048 */
[----:B------:R-:W-:Y:S04]  /*4540*/  ISETP.GT.AND P0, PT, R5, 0x1, P0 ;  /* 0x000000010500780c */ /* 0x000fe80000704270 */
[C---:B------:R-:W-:Y:S01]  /*4550*/  ISETP.LT.OR P0, PT, R6.reuse, 0x2, P0 ;  /* 0x000000020600780c */ /* 0x040fe20000701670 */
[----:B-1----:R-:W3:Y:S04]  /*4560*/  LDL.LU R105, [R1+0x30] ;  /* 0x0000300001697983 */ /* 0x002ee80000300800 */
[----:B------:R1:W-:Y:S04]  /*4570*/  STL [R1+0x94], R104 ;  /* 0x0000946801007387 */ /* 0x0003e80000100800 */
        /* <DEDUP_REMOVED lines=9> */
[----:B------:R-:W3:Y:S01]  /*4610*/  LDL.LU R223, [R1+0x18] ;  /* 0x0000180001df7983 */ /* 0x000ee20000300800 */
[----:B----4-:R-:W-:Y:S02]  /*4620*/  FSEL R201, R109, -INF , !P0 ;  /* 0xff8000006dc97808 */ /* 0x010fe40004000000 */
[----:B------:R-:W-:Y:S04]  /*4630*/  PLOP3.LUT P0, PT, PT, PT, UP4, 0x80, 0x0 ;  /* 0x000000000000781c */ /* 0x000fe80003f0f048 */
[C---:B------:R-:W-:Y:S04]  /*4640*/  ISETP.GT.AND P0, PT, R5.reuse, 0x20, P0 ;  /* 0x000000200500780c */ /* 0x040fe80000704270 */
[----:B------:R-:W-:Y:S04]  /*4650*/  ISETP.LT.OR P0, PT, R6, 0x21, P0 ;  /* 0x000000210600780c */ /* 0x000fe80000701670 */
[----:B--2---:R-:W-:Y:S02]  /*4660*/  FSEL R203, R108, -INF , !P0 ;  /* 0xff8000006ccb7808 */ /* 0x004fe40004000000 */
[----:B------:R-:W-:Y:S04]  /*4670*/  PLOP3.LUT P0, PT, PT, PT, UP4, 0x80, 0x0 ;  /* 0x000000000000781c */ /* 0x000fe80003f0f048 */
[----:B------:R-:W-:Y:S04]  /*4680*/  ISETP.GT.AND P0, PT, R5, 0x21, P0 ;  /* 0x000000210500780c */ /* 0x000fe80000704270 */
[C---:B------:R-:W-:Y:S04]  /*4690*/  ISETP.LT.OR P0, PT, R6.reuse, 0x22, P0 ;  /* 0x000000220600780c */ /* 0x040fe80000701670 */
[----:B---3--:R-:W-:Y:S02]  /*46a0*/  FSEL R204, R107, -INF , !P0 ;  /* 0xff8000006bcc7808 */ /* 0x008fe40004000000 */
[----:B------:R-:W-:Y:S04]  /*46b0*/  PLOP3.LUT P0, PT, PT, PT, UP4, 0x80, 0x0 ;  /* 0x000000000000781c */ /* 0x000fe80003f0f048 */
[----:B------:R-:W-:Y:S04]  /*46c0*/  ISETP.GT.AND P0, PT, R5, 0x40, P0 ;  /* 0x000000400500780c */ /* 0x000fe80000704270 */
[C---:B------:R-:W-:Y:S04]  /*46d0*/  ISETP.LT.OR P0, PT, R6.reuse, 0x41, P0 ;  /* 0x000000410600780c */ /* 0x040fe80000701670 */
[----:B------:R-:W-:Y:S02]  /*46e0*/  FSEL R210, R251, -INF , !P0 ;  /* 0xff800000fbd27808 */ /* 0x000fe40004000000 */
[----:B------:R-:W-:Y:S04]  /*46f0*/  PLOP3.LUT P0, PT, PT, PT, UP4, 0x80, 0x0 ;  /* 0x000000000000781c */ /* 0x000fe80003f0f048 */
[C---:B------:R-:W-:Y:S04]  /*4700*/  ISETP.GT.AND P0, PT, R5.reuse, 0x41, P0 ;  /* 0x000000410500780c */ /* 0x040fe80000704270 */
[----:B------:R-:W-:Y:S04]  /*4710*/  ISETP.LT.OR P0, PT, R6, 0x42, P0 ;  /* 0x000000420600780c */ /* 0x000fe80000701670 */
[----:B------:R-:W-:Y:S02]  /*4720*/  FSEL R230, R250, -INF , !P0 ;  /* 0xff800000fae67808 */ /* 0x000fe40004000000 */
[----:B------:R-:W-:Y:S04]  /*4730*/  PLOP3.LUT P0, PT, PT, PT, UP4, 0x80, 0x0 ;  /* 0x000000000000781c */ /* 0x000fe80003f0f048 */
[----:B------:R-:W-:Y:S04]  /*4740*/  ISETP.GT.AND P0, PT, R5, 0x60, P0 ;  /* 0x000000600500780c */ /* 0x000fe80000704270 */
[C---:B------:R-:W-:Y:S04]  /*4750*/  ISETP.LT.OR P0, PT, R6.reuse, 0x61, P0 ;  /* 0x000000610600780c */ /* 0x040fe80000701670 */
[----:B------:R-:W-:Y:S02]  /*4760*/  FSEL R231, R249, -INF , !P0 ;  /* 0xff800000f9e77808 */ /* 0x000fe40004000000 */
[----:B------:R-:W-:Y:S04]  /*4770*/  PLOP3.LUT P0, PT, PT, PT, UP4, 0x80, 0x0 ;  /* 0x000000000000781c */ /* 0x000fe80003f0f048 */
[----:B------:R-:W-:Y:S04]  /*4780*/  ISETP.GT.AND P0, PT, R5, 0x61, P0 ;  /* 0x000000610500780c */ /* 0x000fe80000704270 */
[----:B------:R-:W-:Y:S04]  /*4790*/  ISETP.LT.OR P0, PT, R6, 0x62, P0 ;  /* 0x000000620600780c */ /* 0x000fe80000701670 */
[----:B------:R-:W-:Y:S02]  /*47a0*/  FSEL R225, R248, -INF , !P0 ;  /* 0xff800000f8e17808 */ /* 0x000fe40004000000 */
[----:B------:R-:W-:Y:S04]  /*47b0*/  PLOP3.LUT P0, PT, PT, PT, UP4, 0x80, 0x0 ;  /* 0x000000000000781c */ /* 0x000fe80003f0f048 */
[----:B------:R-:W-:Y:S04]  /*47c0*/  ISETP.GT.AND P0, PT, R2, RZ, P0 ;  /* 0x000000ff0200720c */ /* 0x000fe80000704270 */
[----:B------:R-:W-:Y:S04]  /*47d0*/  ISETP.LT.OR P0, PT, R4, 0x1, P0 ;  /* 0x000000010400780c */ /* 0x000fe80000701670 */
[----:B------:R-:W-:Y:S02]  /*47e0*/  FSEL R232, R106, -INF , !P0 ;  /* 0xff8000006ae87808 */ /* 0x000fe40004000000 */
[----:B------:R-:W-:Y:S04]  /*47f0*/  PLOP3.LUT P0, PT, PT, PT, UP4, 0x80, 0x0 ;  /* 0x000000000000781c */ /* 0x000fe80003f0f048 */
[----:B------:R-:W-:Y:S04]  /*4800*/  ISETP.GT.AND P0, PT, R2, 0x1, P0 ;  /* 0x000000010200780c */ /* 0x000fe80000704270 */
        /* <DEDUP_REMOVED lines=23> */
[----:B------:R-:W-:Y:S02]  /*4980*/  ISETP.GT.AND P0, PT, R2, 0x61, P0 ;  /* 0x000000610200780c */ /* 0x000fe40000704270 */
[----:B------:R-:W-:Y:S02]  /*4990*/  MOV R2, R14 ;  /* 0x0000000e00027202 */ /* 0x000fe40000000f00 */
[----:B------:R-:W-:Y:S02]  /*49a0*/  ISETP.LT.OR P0, PT, R4, 0x62, P0 ;  /* 0x000000620400780c */ /* 0x000fe40000701670 */
[-C--:B------:R-:W-:Y:S03]  /*49b0*/  HMMA.16816.F32.BF16 R4, R32, R16.reuse, RZ ;  /* 0x000000102004723c */ /* 0x080fe600000418ff */
[----:B------:R-:W-:Y:S02]  /*49c0*/  FSEL R237, R223, -INF , !P0 ;  /* 0xff800000dfed7808 */ /* 0x000fe40004000000 */
[----:B------:R-:W-:Y:S03]  /*49d0*/  PLOP3.LUT P0, PT, PT, PT, UP4, 0x80, 0x0 ;  /* 0x000000000000781c */ /* 0x000fe60003f0f048 */
[C---:B------:R-:W-:Y:S02]  /*49e0*/  HMMA.16816.F32.BF16 R8, R28.reuse, R16, RZ ;  /* 0x000000101c08723c */ /* 0x040fe400000418ff */
[----:B------:R-:W-:Y:S04]  /*49f0*/  ISETP.GT.AND P0, PT, R184, 0x1, P0 ;  /* 0x00000001b800780c */ /* 0x000fe80000704270 */
[----:B------:R-:W-:Y:S02]  /*4a00*/  ISETP.LT.OR P0, PT, R185, 0x2, P0 ;  /* 0x00000002b900780c */ /* 0x000fe40000701670 */
[-C--:B------:R-:W-:Y:S08]  /*4a10*/  HMMA.16816.F32.BF16 R12, R28, R18.reuse, RZ ;  /* 0x000000121c0c723c */ /* 0x080ff000000418ff */
[C---:B------:R-:W-:Y:S08]  /*4a20*/  HMMA.16816.F32.BF16 R16, R32.reuse, R18, RZ ;  /* 0x000000122010723c */ /* 0x040ff000000418ff */
[-C--:B------:R-:W-:Y:S08]  /*4a30*/  HMMA.16816.F32.BF16 R20, R32, R164.reuse, RZ ;  /* 0x000000a42014723c */ /* 0x080ff000000418ff */
[C---:B------:R-:W-:Y:S01]  /*4a40*/  HMMA.16816.F32.BF16 R24, R28.reuse, R164, RZ ;  /* 0x000000a41c18723c */ /* 0x040fe200000418ff */
[----:B------:R-:W2:Y:S04]  /*4a50*/  LDL.LU R164, [R1+0x10] ;  /* 0x0000100001a47983 */ /* 0x000ea80000300800 */
[----:B------:R-:W3:Y:S03]  /*4a60*/  LDL.LU R165, [R1+0x14] ;  /* 0x0000140001a57983 */ /* 0x000ee60000300800 */
[-C--:B------:R-:W-:Y:S08]  /*4a70*/  HMMA.16816.F32.BF16 R28, R28, R166.reuse, RZ ;  /* 0x000000a61c1c723c */ /* 0x080ff000000418ff */
[----:B------:R-:W-:Y:S08]  /*4a80*/  HMMA.16816.F32.BF16 R32, R32, R166, RZ ;  /* 0x000000a62020723c */ /* 0x000ff000000418ff */
[-C--:B------:R-:W-:Y:S08]  /*4a90*/  HMMA.16816.F32.BF16 R4, R168, R172.reuse, R4 ;  /* 0x000000aca804723c */ /* 0x080ff00000041804 */
[C---:B------:R-:W-:Y:S08]  /*4aa0*/  HMMA.16816.F32.BF16 R8, R176.reuse, R172, R8 ;  /* 0x000000acb008723c */ /* 0x040ff00000041808 */
[-C--:B------:R-:W-:Y:S08]  /*4ab0*/  HMMA.16816.F32.BF16 R12, R176, R174.reuse, R12 ;  /* 0x000000aeb00c723c */ /* 0x080ff0000004180c */
[C---:B------:R-:W-:Y:S01]  /*4ac0*/  HMMA.16816.F32.BF16 R16, R168.reuse, R174, R16 ;  /* 0x000000aea810723c */ /* 0x040fe20000041810 */
[----:B------:R-:W-:Y:S07]  /*4ad0*/  LDSM.16.M88.4 R172, [R208+0x19080] ;  /* 0x01908000d0ac783b */ /* 0x000fee0000000200 */
[-C--:B------:R-:W-:Y:S08]  /*4ae0*/  HMMA.16816.F32.BF16 R20, R168, R180.reuse, R20 ;  /* 0x000000b4a814723c */ /* 0x080ff00000041814 */
[C---:B------:R-:W-:Y:S08]  /*4af0*/  HMMA.16816.F32.BF16 R24, R176.reuse, R180, R24 ;  /* 0x000000b4b018723c */ /* 0x040ff00000041818 */
[-C--:B------:R-:W-:Y:S07]  /*4b00*/  HMMA.16816.F32.BF16 R28, R176, R182.reuse, R28 ;  /* 0x000000b6b01c723c */ /* 0x080fee000004181c */
[----:B------:R-:W-:Y:S01]  /*4b10*/  MOV R179, R202 ;  /* 0x000000ca00b37202 */ /* 0x000fe20000000f00 */
[----:B------:R-:W-:Y:S01]  /*4b20*/  HMMA.16816.F32.BF16 R32, R168, R182, R32 ;  /* 0x000000b6a820723c */ /* 0x000fe20000041820 */
[----:B------:R-:W-:Y:S03]  /*4b30*/  LDSM.16.M88.4 R168, [R214+0x8080] ;  /* 0x00808000d6a8783b */ /* 0x000fe60000000200 */
[----:B------:R-:W-:Y:S01]  /*4b40*/  IMAD.MOV.U32 R178, RZ, RZ, R224 ;  /* 0x000000ffffb27224 */ /* 0x000fe200078e00e0 */
[----:B------:R-:W-:Y:S01]  /*4b50*/  MOV R177, R179 ;  /* 0x000000b300b17202 */ /* 0x000fe20000000f00 */
[--C-:B------:R-:W-:Y:S02]  /*4b60*/  FFMA.FTZ R176, R210, c[0x0][0x29c], -R187.reuse ;  /* 0x0000a700d2b07a23 */ /* 0x100fe400000108bb */
[--C-:B------:R-:W-:Y:S01]  /*4b70*/  FFMA.FTZ R183, R3, c[0x0][0x29c], -R188.reuse ;  /* 0x0000a70003b77a23 */ /* 0x100fe200000108bc */
[----:B------:R-:W-:Y:S02]  /*4b80*/  FSEL R224, R178, -INF , !P0 ;  /* 0xff800000b2e07808 */ /* 0x000fe40004000000 */
[----:B------:R-:W-:Y:S01]  /*4b90*/  PLOP3.LUT P0, PT, PT, PT, UP4, 0x80, 0x0 ;  /* 0x000000000000781c */ /* 0x000fe20003f0f048 */
[--C-:B------:R-:W-:Y:S02]  /*4ba0*/  FFMA.FTZ R182, R192, c[0x0][0x29c], -R188.reuse ;  /* 0x0000a700c0b67a23 */ /* 0x100fe400000108bc */
[----:B------:R-:W-:Y:S01]  /*4bb0*/  FFMA.FTZ R192, R199, c[0x0][0x29c], -R188 ;  /* 0x0000a700c7c07a23 */ /* 0x000fe200000108bc */
[----:B------:R-:W-:Y:S01]  /*4bc0*/  ISETP.GT.AND P0, PT, R184, RZ, P0 ;  /* 0x000000ffb800720c */ /* 0x000fe20000704270 */
[--C-:B------:R-:W-:Y:S01]  /*4bd0*/  FFMA.FTZ R210, R233, c[0x0][0x29c], -R186.reuse ;  /* 0x0000a700e9d27a23 */ /* 0x100fe200000108ba */
[----:B------:R-:W1:Y:S01]  /*4be0*/  MUFU.EX2 R183, R183 ;  /* 0x000000b700b77308 */ /* 0x000e620000000800 */
[--C-:B------:R-:W-:Y:S01]  /*4bf0*/  FFMA.FTZ R233, R239, c[0x0][0x29c], -R186.reuse ;  /* 0x0000a700efe97a23 */ /* 0x100fe200000108ba */
[----:B------:R-:W-:Y:S01]  /*4c00*/  ISETP.LT.OR P0, PT, R185, 0x1, P0 ;  /* 0x00000001b900780c */ /* 0x000fe20000701670 */
[----:B------:R-:W-:Y:S02]  /*4c10*/  FFMA.FTZ R3, R230, c[0x0][0x29c], -R187 ;  /* 0x0000a700e6037a23 */ /* 0x000fe400000108bb */
[----:B------:R-:W-:Y:S01]  /*4c20*/  FFMA.FTZ R230, R235, c[0x0][0x29c], -R186 ;  /* 0x0000a700ebe67a23 */ /* 0x000fe200000108ba */
[----:B------:R-:W-:Y:S02]  /*4c30*/  FSEL R202, R194, -INF , !P0 ;  /* 0xff800000c2ca7808 */ /* 0x000fe40004000000 */
[----:B------:R-:W-:Y:S02]  /*4c40*/  PLOP3.LUT P0, PT, PT, PT, UP4, 0x80, 0x0 ;  /* 0x000000000000781c */ /* 0x000fe40003f0f048 */
[----:B------:R-:W4:Y:S02]  /*4c50*/  MUFU.EX2 R182, R182 ;  /* 0x000000b600b67308 */ /* 0x000f240000000800 */
[----:B------:R-:W-:Y:S04]  /*4c60*/  ISETP.GT.AND P0, PT, R184, 0x20, P0 ;  /* 0x00000020b800780c */ /* 0x000fe80000704270 */
[----:B------:R-:W-:Y:S04]  /*4c70*/  ISETP.LT.OR P0, PT, R185, 0x21, P0 ;  /* 0x00000021b900780c */ /* 0x000fe80000701670 */
[----:B------:R-:W-:Y:S01]  /*4c80*/  MUFU.EX2 R192, R192 ;  /* 0x000000c000c07308 */ /* 0x000fe20000000800 */
[----:B--2---:R-:W-:Y:S01]  /*4c90*/  IMAD.MOV.U32 R180, RZ, RZ, R164 ;  /* 0x000000ffffb47224 */ /* 0x004fe200078e00a4 */
[----:B---3--:R-:W-:Y:S03]  /*4ca0*/  MOV R181, R165 ;  /* 0x000000a500b57202 */ /* 0x008fe60000000f00 */
[----:B------:R-:W-:Y:S01]  /*4cb0*/  IMAD.MOV.U32 R199, RZ, RZ, R180 ;  /* 0x000000ffffc77224 */ /* 0x000fe200078e00b4 */
[----:B------:R-:W2:Y:S01]  /*4cc0*/  LDSM.16.M88.4 R164, [R208+0x18080] ;  /* 0x01808000d0a4783b */ /* 0x000ea20000000200 */
[----:B------:R-:W-:Y:S02]  /*4cd0*/  IMAD.MOV.U32 R179, RZ, RZ, R181 ;  /* 0x000000ffffb37224 */ /* 0x000fe400078e00b5 */
[--C-:B------:R-:W-:Y:S02]  /*4ce0*/  FFMA.FTZ R181, R193, c[0x0][0x29c], -R188.reuse ;  /* 0x0000a700c1b57a23 */ /* 0x100fe400000108bc */
[----:B------:R-:W-:Y:S04]  /*4cf0*/  FFMA.FTZ R193, R198, c[0x0][0x29c], -R188 ;  /* 0x0000a700c6c17a23 */ /* 0x000fe800000108bc */
[----:B------:R-:W3:Y:S10]  /*4d00*/  MUFU.EX2 R181, R181 ;  /* 0x000000b500b57308 */ /* 0x000ef40000000800 */
[----:B------:R-:W-:Y:S01]  /*4d10*/  MUFU.EX2 R193, R193 ;  /* 0x000000c100c17308 */ /* 0x000fe20000000800 */
[-C--:B--2---:R-:W-:Y:S08]  /*4d20*/  HMMA.16816.F32.BF16 R4, R164, R168.reuse, R4 ;  /* 0x000000a8a404723c */ /* 0x084ff00000041804 */
[C---:B------:R-:W-:Y:S08]  /*4d30*/  HMMA.16816.F32.BF16 R8, R172.reuse, R168, R8 ;  /* 0x000000a8ac08723c */ /* 0x040ff00000041808 */
[-C--:B------:R-:W-:Y:S08]  /*4d40*/  HMMA.16816.F32.BF16 R12, R172, R170.reuse, R12 ;  /* 0x000000aaac0c723c */ /* 0x080ff0000004180c */
[C---:B------:R-:W-:Y:S01]  /*4d50*/  HMMA.16816.F32.BF16 R16, R164.reuse, R170, R16 ;  /* 0x000000aaa410723c */ /* 0x040fe20000041810 */
[----:B------:R-:W2:Y:S07]  /*4d60*/  LDSM.16.M88.4 R168, [R214+0xa080] ;  /* 0x00a08000d6a8783b */ /* 0x000eae0000000200 */
[-C--:B--2---:R-:W-:Y:S08]  /*4d70*/  HMMA.16816.F32.BF16 R20, R164, R168.reuse, R20 ;  /* 0x000000a8a414723c */ /* 0x084ff00000041814 */
[C---:B------:R-:W-:Y:S08]  /*4d80*/  HMMA.16816.F32.BF16 R24, R172.reuse, R168, R24 ;  /* 0x000000a8ac18723c */ /* 0x040ff00000041818 */
[-C--:B------:R-:W-:Y:S01]  /*4d90*/  HMMA.16816.F32.BF16 R28, R172, R170.reuse, R28 ;  /* 0x000000aaac1c723c */ /* 0x080fe2000004181c */
[----:B------:R-:W-:Y:S07]  /*4da0*/  LDSM.16.M88.4 R172, [R209+0x19080] ;  /* 0x01908000d1ac783b */ /* 0x000fee0000000200 */
[----:B------:R-:W-:Y:S01]  /*4db0*/  HMMA.16816.F32.BF16 R32, R164, R170, R32 ;  /* 0x000000aaa420723c */ /* 0x000fe20000041820 */
[----:B------:R-:W-:Y:S08]  /*4dc0*/  LDSM.16.M88.4 R164, [R209+0x18080] ;  /* 0x01808000d1a4783b */ /* 0x000ff00000000200 */
[----:B------:R-:W2:Y:S02]  /*4dd0*/  LDSM.16.M88.4 R168, [R213+0x8080] ;  /* 0x00808000d5a8783b */ /* 0x000ea40000000200 */
        /* <DEDUP_REMOVED lines=10> */
[----:B------:R2:W-:Y:S08]  /*4e80*/  LDSM.16.M88.4 R164, [R0+0x2000] ;  /* 0x0020000000a4783b */ /* 0x0005f00000000200 */
[----:B------:R-:W1:Y:S03]  /*4e90*/  LDSM.16.M88.4 R168, [R211+0xc080] ;  /* 0x00c08000d3a8783b */ /* 0x000e660000000200 */
[--C-:B--2---:R-:W-:Y:S02]  /*4ea0*/  FFMA.FTZ R0, R231, c[0x0][0x29c], -R187.reuse ;  /* 0x0000a700e7007a23 */ /* 0x104fe400000108bb */
[----:B------:R-:W-:Y:S01]  /*4eb0*/  FFMA.FTZ R231, R236, c[0x0][0x29c], -R186 ;  /* 0x0000a700ece77a23 */ /* 0x000fe200000108ba */
[-C--:B-1----:R-:W-:Y:S08]  /*4ec0*/  HMMA.16816.F32.BF16 R4, R164, R168.reuse, R4 ;  /* 0x000000a8a404723c */ /* 0x082ff00000041804 */
[C---:B------:R-:W-:Y:S08]  /*4ed0*/  HMMA.16816.F32.BF16 R8, R172.reuse, R168, R8 ;  /* 0x000000a8ac08723c */ /* 0x040ff00000041808 */
[-C--:B------:R-:W-:Y:S08]  /*4ee0*/  HMMA.16816.F32.BF16 R12, R172, R170.reuse, R12 ;  /* 0x000000aaac0c723c */ /* 0x080ff0000004180c */
[C---:B------:R-:W-:Y:S01]  /*4ef0*/  HMMA.16816.F32.BF16 R16, R164.reuse, R170, R16 ;  /* 0x000000aaa410723c */ /* 0x040fe20000041810 */
[----:B------:R-:W1:Y:S07]  /*4f00*/  LDSM.16.M88.4 R168, [R211+0xe080] ;  /* 0x00e08000d3a8783b */ /* 0x000e6e0000000200 */
[-C--:B-1----:R-:W-:Y:S08]  /*4f10*/  HMMA.16816.F32.BF16 R20, R164, R168.reuse, R20 ;  /* 0x000000a8a414723c */ /* 0x082ff00000041814 */
[C---:B------:R-:W-:Y:S08]  /*4f20*/  HMMA.16816.F32.BF16 R24, R172.reuse, R168, R24 ;  /* 0x000000a8ac18723c */ /* 0x040ff00000041818 */
[-C--:B------:R-:W-:Y:S01]  /*4f30*/  HMMA.16816.F32.BF16 R28, R172, R170.reuse, R28 ;  /* 0x000000aaac1c723c */ /* 0x080fe2000004181c */
[----:B------:R-:W-:Y:S07]  /*4f40*/  LDSM.16.M88.4 R172, [R205+0x1b080] ;  /* 0x01b08000cdac783b */ /* 0x000fee0000000200 */
[----:B------:R-:W-:Y:S01]  /*4f50*/  HMMA.16816.F32.BF16 R32, R164, R170, R32 ;  /* 0x000000aaa420723c */ /* 0x000fe20000041820 */
[----:B------:R1:W-:Y:S08]  /*4f60*/  LDSM.16.M88.4 R164, [R205+0x1a080] ;  /* 0x01a08000cda4783b */ /* 0x0003f00000000200 */
[----:B------:R-:W2:Y:S03]  /*4f70*/  LDSM.16.M88.4 R168, [R212+0xc080] ;  /* 0x00c08000d4a8783b */ /* 0x000ea60000000200 */
[----:B-1----:R-:W-:Y:S01]  /*4f80*/  IMAD.MOV.U32 R205, RZ, RZ, R178 ;  /* 0x000000ffffcd7224 */ /* 0x002fe200078e00b2 */
[----:B------:R-:W-:Y:S01]  /*4f90*/  MOV R178, R2 ;  /* 0x0000000200b27202 */ /* 0x000fe20000000f00 */
[--C-:B------:R-:W-:Y:S02]  /*4fa0*/  FFMA.FTZ R2, R195, c[0x0][0x29c], -R188.reuse ;  /* 0x0000a700c3027a23 */ /* 0x100fe400000108bc */
[----:B------:R-:W-:Y:S06]  /*4fb0*/  FFMA.FTZ R188, R197, c[0x0][0x29c], -R188 ;  /* 0x0000a700c5bc7a23 */ /* 0x000fec00000108bc */
[----:B------:R-:W-:Y:S01]  /*4fc0*/  MUFU.EX2 R188, R188 ;  /* 0x000000bc00bc7308 */ /* 0x000fe20000000800 */
[-C--:B--2---:R-:W-:Y:S08]  /*4fd0*/  HMMA.16816.F32.BF16 R4, R164, R168.reuse, R4 ;  /* 0x000000a8a404723c */ /* 0x084ff00000041804 */
[C---:B------:R-:W-:Y:S08]  /*4fe0*/  HMMA.16816.F32.BF16 R8, R172.reuse, R168, R8 ;  /* 0x000000a8ac08723c */ /* 0x040ff00000041808 */
[-C--:B------:R-:W-:Y:S08]  /*4ff0*/  HMMA.16816.F32.BF16 R12, R172, R170.reuse, R12 ;  /* 0x000000aaac0c723c */ /* 0x080ff0000004180c */
[C---:B------:R-:W-:Y:S01]  /*5000*/  HMMA.16816.F32.BF16 R16, R164.reuse, R170, R16 ;  /* 0x000000aaa410723c */ /* 0x040fe20000041810 */
[----:B------:R-:W1:Y:S07]  /*5010*/  LDSM.16.M88.4 R168, [R212+0xe080] ;  /* 0x00e08000d4a8783b */ /* 0x000e6e0000000200 */
[-C--:B-1----:R-:W-:Y:S08]  /*5020*/  HMMA.16816.F32.BF16 R20, R164, R168.reuse, R20 ;  /* 0x000000a8a414723c */ /* 0x082ff00000041814 */
[C---:B------:R-:W-:Y:S07]  /*5030*/  HMMA.16816.F32.BF16 R24, R172.reuse, R168, R24 ;  /* 0x000000a8ac18723c */ /* 0x040fee0000041818 */
[----:B------:R-:W-:Y:S01]  /*5040*/  IMAD.MOV.U32 R168, RZ, RZ, R196 ;  /* 0x000000ffffa87224 */ /* 0x000fe200078e00c4 */
[-C--:B------:R-:W-:Y:S01]  /*5050*/  HMMA.16816.F32.BF16 R28, R172, R170.reuse, R28 ;  /* 0x000000aaac1c723c */ /* 0x080fe2000004181c */
[----:B------:R-:W-:Y:S03]  /*5060*/  LDSM.16.M88.4 R172, [R208+0x1b080] ;  /* 0x01b08000d0ac783b */ /* 0x000fe60000000200 */
[----:B------:R-:W-:Y:S01]  /*5070*/  MOV R169, R194 ;  /* 0x000000c200a97202 */ /* 0x000fe20000000f00 */
[----:B------:R-:W-:Y:S01]  /*5080*/  IMAD.MOV.U32 R239, RZ, RZ, R168 ;  /* 0x000000ffffef7224 */ /* 0x000fe200078e00a8 */
[----:B------:R-:W-:Y:S02]  /*5090*/  FSEL R194, R168, -INF , !P0 ;  /* 0xff800000a8c27808 */ /* 0x000fe40004000000 */
[----:B------:R-:W-:Y:S01]  /*50a0*/  HMMA.16816.F32.BF16 R32, R164, R170, R32 ;  /* 0x000000aaa420723c */ /* 0x000fe20000041820 */
[----:B------:R-:W-:Y:S01]  /*50b0*/  PLOP3.LUT P0, PT, PT, PT, UP4, 0x80, 0x0 ;  /* 0x000000000000781c */ /* 0x000fe20003f0f048 */
[----:B------:R1:W-:Y:S03]  /*50c0*/  LDSM.16.M88.4 R164, [R208+0x1a080] ;  /* 0x01a08000d0a4783b */ /* 0x0003e60000000200 */
[----:B------:R-:W-:Y:S04]  /*50d0*/  ISETP.GT.AND P0, PT, R184, 0x21, P0 ;  /* 0x00000021b800780c */ /* 0x000fe80000704270 */
[C---:B------:R-:W-:Y:S04]  /*50e0*/  ISETP.LT.OR P0, PT, R185.reuse, 0x22, P0 ;  /* 0x00000022b900780c */ /* 0x040fe80000701670 */
[----:B------:R-:W-:Y:S01]  /*50f0*/  FSEL R196, R180, -INF , !P0 ;  /* 0xff800000b4c47808 */ /* 0x000fe20004000000 */
[--C-:B------:R-:W-:Y:S01]  /*5100*/  FFMA.FTZ R180, R200, c[0x0][0x29c], -R187.reuse ;  /* 0x0000a700c8b47a23 */ /* 0x100fe200000108bb */
[----:B------:R-:W-:Y:S02]  /*5110*/  PLOP3.LUT P0, PT, PT, PT, UP4, 0x80, 0x0 ;  /* 0x000000000000781c */ /* 0x000fe40003f0f048 */
[----:B------:R-:W-:Y:S02]  /*5120*/  MOV R200, R179 ;  /* 0x000000b300c87202 */ /* 0x000fe40000000f00 */
[----:B------:R-:W-:Y:S03]  /*5130*/  ISETP.GT.AND P0, PT, R184, 0x40, P0 ;  /* 0x00000040b800780c */ /* 0x000fe60000704270 */
[----:B------:R-:W-:Y:S01]  /*5140*/  IMAD.MOV.U32 R236, RZ, RZ, R200 ;  /* 0x000000ffffec7224 */ /* 0x000fe200078e00c8 */
[----:B------:R-:W-:Y:S01]  /*5150*/  ISETP.LT.OR P0, PT, R185, 0x41, P0 ;  /* 0x00000041b900780c */ /* 0x000fe20000701670 */
[----:B-1----:R1:W-:Y:S03]  /*5160*/  MUFU.EX2 R208, R0 ;  /* 0x0000000000d07308 */ /* 0x0023e60000000800 */
[----:B------:R-:W-:Y:S01]  /*5170*/  FSEL R195, R179, -INF , !P0 ;  /* 0xff800000b3c37808 */ /* 0x000fe20004000000 */
[--C-:B------:R-:W-:Y:S01]  /*5180*/  FFMA.FTZ R179, R201, c[0x0][0x29c], -R187.reuse ;  /* 0x0000a700c9b37a23 */ /* 0x100fe200000108bb */
[----:B------:R-:W-:Y:S01]  /*5190*/  PLOP3.LUT P0, PT, PT, PT, UP4, 0x80, 0x0 ;  /* 0x000000000000781c */ /* 0x000fe20003f0f048 */
[----:B------:R-:W-:Y:S02]  /*51a0*/  IMAD.MOV.U32 R201, RZ, RZ, R178 ;  /* 0x000000ffffc97224 */ /* 0x000fe400078e00b2 */
[--C-:B------:R-:W-:Y:S01]  /*51b0*/  FFMA.FTZ R178, R203, c[0x0][0x29c], -R187.reuse ;  /* 0x0000a700cbb27a23 */ /* 0x100fe200000108bb */
[----:B------:R-:W-:Y:S01]  /*51c0*/  MOV R203, R177 ;  /* 0x000000b100cb7202 */ /* 0x000fe20000000f00 */
[--C-:B------:R-:W-:Y:S01]  /*51d0*/  FFMA.FTZ R177, R204, c[0x0][0x29c], -R187.reuse ;  /* 0x0000a700ccb17a23 */ /* 0x100fe200000108bb */
[----:B------:R-:W-:Y:S01]  /*51e0*/  ISETP.GT.AND P0, PT, R184, 0x41, P0 ;  /* 0x00000041b800780c */ /* 0x000fe20000704270 */
[----:B------:R-:W-:Y:S01]  /*51f0*/  FFMA.FTZ R187, R225, c[0x0][0x29c], -R187 ;  /* 0x0000a700e1bb7a23 */ /* 0x000fe200000108bb */
[----:B------:R-:W-:Y:S01]  /*5200*/  MOV R235, R201 ;  /* 0x000000c900eb7202 */ /* 0x000fe20000000f00 */
[--C-:B------:R-:W-:Y:S01]  /*5210*/  FFMA.FTZ R204, R232, c[0x0][0x29c], -R186.reuse ;  /* 0x0000a700e8cc7a23 */ /* 0x100fe200000108ba */
[----:B------:R-:W-:Y:S01]  /*5220*/  ISETP.LT.OR P0, PT, R185, 0x42, P0 ;  /* 0x00000042b900780c */ /* 0x000fe20000701670 */
[--C-:B------:R-:W-:Y:S01]  /*5230*/  FFMA.FTZ R225, R234, c[0x0][0x29c], -R186.reuse ;  /* 0x0000a700eae17a23 */ /* 0x100fe200000108ba */
[----:B------:R-:W-:Y:S01]  /*5240*/  MUFU.EX2 R200, R179 ;  /* 0x000000b300c87308 */ /* 0x000fe20000000800 */
[--C-:B------:R-:W-:Y:S01]  /*5250*/  FFMA.FTZ R232, R238, c[0x0][0x29c], -R186.reuse ;  /* 0x0000a700eee87a23 */ /* 0x100fe200000108ba */
[----:B------:R-:W-:Y:S01]  /*5260*/  FSEL R197, R201, -INF , !P0 ;  /* 0xff800000c9c57808 */ /* 0x000fe20004000000 */
[----:B------:R-:W-:Y:S01]  /*5270*/  FFMA.FTZ R186, R237, c[0x0][0x29c], -R186 ;  /* 0x0000a700edba7a23 */ /* 0x000fe200000108ba */
[----:B------:R-:W-:Y:S01]  /*5280*/  MOV R237, R169 ;  /* 0x000000a900ed7202 */ /* 0x000fe20000000f00 */
[----:B------:R-:W-:Y:S01]  /*5290*/  IMAD.MOV.U32 R234, RZ, RZ, R203 ;  /* 0x000000ffffea7224 */ /* 0x000fe200078e00cb */
[----:B------:R-:W2:Y:S01]  /*52a0*/  LDSM.16.M88.4 R168, [R214+0xc080] ;  /* 0x00c08000d6a8783b */ /* 0x000ea20000000200 */
[----:B------:R-:W-:Y:S01]  /*52b0*/  MOV R238, R199 ;  /* 0x000000c700ee7202 */ /* 0x000fe20000000f00 */
[----:B-1----:R-:W-:Y:S01]  /*52c0*/  FFMA.FTZ R0, R224, c[0x0][0x29c], -R189 ;  /* 0x0000a700e0007a23 */ /* 0x002fe200000108bd */
[----:B------:R-:W-:Y:S01]  /*52d0*/  PLOP3.LUT P0, PT, PT, PT, UP4, 0x80, 0x0 ;  /* 0x000000000000781c */ /* 0x000fe20003f0f048 */
[----:B------:R-:W-:Y:S03]  /*52e0*/  MUFU.EX2 R199, R180 ;  /* 0x000000b400c77308 */ /* 0x000fe60000000800 */
[C---:B------:R-:W-:Y:S04]  /*52f0*/  ISETP.GT.AND P0, PT, R184.reuse, 0x60, P0 ;  /* 0x00000060b800780c */ /* 0x040fe80000704270 */
[----:B------:R-:W-:Y:S02]  /*5300*/  ISETP.LT.OR P2, PT, R185, 0x61, P0 ;  /* 0x00000061b900780c */ /* 0x000fe40000741670 */
[----:B------:R-:W-:Y:S01]  /*5310*/  PLOP3.LUT P0, PT, PT, PT, UP4, 0x80, 0x0 ;  /* 0x000000000000781c */ /* 0x000fe20003f0f048 */
[----:B------:R-:W-:Y:S01]  /*5320*/  MUFU.EX2 R201, R178 ;  /* 0x000000b200c97308 */ /* 0x000fe20000000800 */
[----:B------:R-:W-:Y:S02]  /*5330*/  FSEL R198, R203, -INF , !P2 ;  /* 0xff800000cbc67808 */ /* 0x000fe40005000000 */
[----:B------:R-:W-:Y:S04]  /*5340*/  ISETP.GT.AND P0, PT, R184, 0x61, P0 ;  /* 0x00000061b800780c */ /* 0x000fe80000704270 */
[----:B------:R-:W-:Y:S03]  /*5350*/  ISETP.LT.OR P0, PT, R185, 0x62, P0 ;  /* 0x00000062b900780c */ /* 0x000fe60000701670 */
[----:B------:R1:W-:Y:S01]  /*5360*/  MUFU.EX2 R185, R2 ;  /* 0x0000000200b97308 */ /* 0x0003e20000000800 */
[----:B------:R-:W-:Y:S02]  /*5370*/  FSEL R184, R252, -INF , !P0 ;  /* 0xff800000fcb87808 */ /* 0x000fe40004000000 */
[----:B------:R-:W-:Y:S07]  /*5380*/  PLOP3.LUT P0, PT, PT, PT, UP0, 0x80, 0x0 ;  /* 0x000000000000781c */ /* 0x000fee0003f0f008 */
[----:B------:R-:W-:Y:S01]  /*5390*/  MUFU.EX2 R203, R187 ;  /* 0x000000bb00cb7308 */ /* 0x000fe20000000800 */
[-C--:B--2---:R-:W-:Y:S09]  /*53a0*/  HMMA.16816.F32.BF16 R4, R164, R168.reuse, R4 ;  /* 0x000000a8a404723c */ /* 0x084ff20000041804 */
[----:B------:R-:W-:Y:S01]  /*53b0*/  MUFU.EX2 R186, R186 ;  /* 0x000000ba00ba7308 */ /* 0x000fe20000000800 */
[C---:B------:R-:W-:Y:S01]  /*53c0*/  HMMA.16816.F32.BF16 R8, R172.reuse, R168, R8 ;  /* 0x000000a8ac08723c */ /* 0x040fe20000041808 */
[----:B-1----:R-:W-:Y:S08]  /*53d0*/  LDS R2, [R190.X4+0x202a0] ;  /* 0x0202a000be027984 */ /* 0x002ff00000004800 */
[----:B------:R-:W1:Y:S01]  /*53e0*/  MUFU.EX2 R178, R177 ;  /* 0x000000b100b27308 */ /* 0x000e620000000800 */
        /* <DEDUP_REMOVED lines=10> */
[----:B--2---:R-:W-:Y:S02]  /*5490*/  IMAD.MOV.U32 R209, RZ, RZ, R205 ;  /* 0x000000ffffd17224 */ /* 0x004fe400078e00cd */
[----:B------:R-:W-:Y:S03]  /*54a0*/  MUFU.EX2 R205, R176 ;  /* 0x000000b000cd7308 */ /* 0x000fe60000000800 */
[----:B------:R-:W-:Y:S07]  /*54b0*/  MOV R224, R209 ;  /* 0x000000d100e07202 */ /* 0x000fee0000000f00 */
[----:B------:R2:W-:Y:S10]  /*54c0*/  MUFU.EX2 R209, R0 ;  /* 0x0000000000d17308 */ /* 0x0005f40000000800 */
[----:B------:R3:W3:Y:S01]  /*54d0*/  MUFU.EX2 R176, R3 ;  /* 0x0000000300b07308 */ /* 0x0006e20000000800 */
[-C--:B-1----:R-:W-:Y:S08]  /*54e0*/  HMMA.16816.F32.BF16 R4, R164, R168.reuse, R4 ;  /* 0x000000a8a404723c */ /* 0x082ff00000041804 */
[C---:B------:R-:W-:Y:S04]  /*54f0*/  HMMA.16816.F32.BF16 R8, R172.reuse, R168, R8 ;  /* 0x000000a8ac08723c */ /* 0x040fe80000041808 */
[--C-:B--2---:R-:W-:Y:S04]  /*5500*/  FFMA.FTZ R0, R202, c[0x0][0x29c], -R189.reuse ;  /* 0x0000a700ca007a23 */ /* 0x104fe800000108bd */
[-C--:B------:R-:W-:Y:S04]  /*5510*/  HMMA.16816.F32.BF16 R12, R172, R170.reuse, R12 ;  /* 0x000000aaac0c723c */ /* 0x080fe8000004180c */
[----:B---3--:R-:W-:Y:S04]  /*5520*/  FFMA.FTZ R3, -R246, R246, 1 ;  /* 0x3f800000f6037423 */ /* 0x008fe800000101f6 */
[C---:B------:R-:W-:Y:S01]  /*5530*/  HMMA.16816.F32.BF16 R16, R164.reuse, R170, R16 ;  /* 0x000000aaa410723c */ /* 0x040fe20000041810 */
[----:B------:R-:W1:Y:S03]  /*5540*/  LDSM.16.M88.4 R168, [R213+0xe080] ;  /* 0x00e08000d5a8783b */ /* 0x000e660000000200 */
[--C-:B------:R-:W-:Y:S02]  /*5550*/  FADD.FTZ R6, R6, -R2.reuse ;  /* 0x8000000206067221 */ /* 0x100fe40000010000 */
[--C-:B------:R-:W-:Y:S02]  /*5560*/  FADD.FTZ R7, R7, -R2.reuse ;  /* 0x8000000207077221 */ /* 0x100fe40000010000 */
[----:B------:R-:W-:Y:S04]  /*5570*/  FMUL.FTZ R6, R191, R6 ;  /* 0x00000006bf067220 */ /* 0x000fe80000410000 */
[----:B------:R-:W-:Y:S04]  /*5580*/  FMUL.FTZ R7, R183, R7 ;  /* 0x00000007b7077220 */ /* 0x000fe80000410000 */
[----:B------:R-:W-:Y:S02]  /*5590*/  FMUL.FTZ R3, R7, R3 ;  /* 0x0000000307037220 */ /* 0x000fe40000410000 */
[----:B------:R-:W-:Y:S06]  /*55a0*/  FFMA.FTZ R7, -R245, R245, 1 ;  /* 0x3f800000f5077423 */ /* 0x000fec00000101f5 */
[--C-:B------:R-:W-:Y:S02]  /*55b0*/  FADD.FTZ R18, R18, -R2.reuse ;  /* 0x8000000212127221 */ /* 0x100fe40000010000 */
[--C-:B------:R-:W-:Y:S02]  /*55c0*/  FADD.FTZ R19, R19, -R2.reuse ;  /* 0x8000000213137221 */ /* 0x100fe40000010000 */
[----:B----4-:R-:W-:Y:S02]  /*55d0*/  FMUL.FTZ R18, R182, R18 ;  /* 0x00000012b6127220 */ /* 0x010fe40000410000 */
[C---:B------:R-:W-:Y:S02]  /*55e0*/  FMUL.FTZ R19, R181.reuse, R19 ;  /* 0x00000013b5137220 */ /* 0x040fe40000410000 */
[----:B------:R-:W-:Y:S01]  /*55f0*/  FMUL.FTZ R7, R18, R7 ;  /* 0x0000000712077220 */ /* 0x000fe20000410000 */
[----:B------:R-:W-:Y:S01]  /*5600*/  F2FP.BF16.PACK_AB R18, R178, R201 ;  /* 0x000000c9b212723e */ /* 0x000fe200000010ff */
[-C--:B-1----:R-:W-:Y:S08]  /*5610*/  HMMA.16816.F32.BF16 R20, R164, R168.reuse, R20 ;  /* 0x000000a8a414723c */ /* 0x082ff00000041814 */
[C---:B------:R-:W-:Y:S07]  /*5620*/  HMMA.16816.F32.BF16 R24, R172.reuse, R168, R24 ;  /* 0x000000a8ac18723c */ /* 0x040fee0000041818 */
[----:B------:R-:W-:Y:S01]  /*5630*/  F2FP.BF16.PACK_AB R169, R181, R182 ;  /* 0x000000b6b5a9723e */ /* 0x000fe200000010ff */
[-C--:B------:R-:W-:Y:S01]  /*5640*/  HMMA.16816.F32.BF16 R28, R172, R170.reuse, R28 ;  /* 0x000000aaac1c723c */ /* 0x080fe2000004181c */
[----:B------:R-:W2:Y:S01]  /*5650*/  LDL.LU R175, [R1+0xc] ;  /* 0x00000c0001af7983 */ /* 0x000ea20000300800 */
[----:B------:R1:W3:Y:S05]  /*5660*/  MUFU.EX2 R173, R0 ;  /* 0x0000000000ad7308 */ /* 0x0002ea0000000800 */
[--C-:B------:R-:W-:Y:S01]  /*5670*/  FFMA.FTZ R172, R198, c[0x0][0x29c], -R189.reuse ;  /* 0x0000a700c6ac7a23 */ /* 0x100fe200000108bd */
[----:B------:R-:W-:Y:S04]  /*5680*/  HMMA.16816.F32.BF16 R32, R164, R170, R32 ;  /* 0x000000aaa420723c */ /* 0x000fe80000041820 */
[--C-:B------:R-:W-:Y:S01]  /*5690*/  FADD.FTZ R22, R22, -R2.reuse ;  /* 0x8000000216167221 */ /* 0x100fe20000010000 */
[----:B------:R-:W-:Y:S01]  /*56a0*/  MUFU.EX2 R177, R172 ;  /* 0x000000ac00b17308 */ /* 0x000fe20000000800 */
[--C-:B------:R-:W-:Y:S01]  /*56b0*/  FADD.FTZ R23, R23, -R2.reuse ;  /* 0x8000000217177221 */ /* 0x100fe20000010000 */
[----:B------:R-:W-:Y:S01]  /*56c0*/  F2FP.BF16.PACK_AB R170, R183, R191 ;  /* 0x000000bfb7aa723e */ /* 0x000fe200000010ff */
[--C-:B------:R-:W-:Y:S04]  /*56d0*/  FFMA.FTZ R167, R195, c[0x0][0x29c], -R189.reuse ;  /* 0x0000a700c3a77a23 */ /* 0x100fe800000108bd */
[--C-:B------:R-:W-:Y:S02]  /*56e0*/  FFMA.FTZ R165, R194, c[0x0][0x29c], -R189.reuse ;  /* 0x0000a700c2a57a23 */ /* 0x100fe400000108bd */
[----:B------:R-:W-:Y:S01]  /*56f0*/  FFMA.FTZ R164, -R247, R247, 1 ;  /* 0x3f800000f7a47423 */ /* 0x000fe200000101f7 */
[----:B------:R4:W-:Y:S01]  /*5700*/  MUFU.EX2 R180, R167 ;  /* 0x000000a700b47308 */ /* 0x0009e20000000800 */
[----:B------:R-:W-:Y:S01]  /*5710*/  FMUL.FTZ R22, R185, R22 ;  /* 0x00000016b9167220 */ /* 0x000fe20000410000 */
[----:B-1----:R-:W1:Y:S01]  /*5720*/  LDS R0, [R190.X4+0x20300] ;  /* 0x02030000be007984 */ /* 0x002e620000004800 */
[----:B------:R-:W-:Y:S02]  /*5730*/  FMUL.FTZ R164, R6, R164 ;  /* 0x000000a406a47220 */ /* 0x000fe40000410000 */
[----:B------:R-:W-:Y:S02]  /*5740*/  FFMA.FTZ R6, -R244, R244, 1 ;  /* 0x3f800000f4067423 */ /* 0x000fe400000101f4 */
[--C-:B------:R-:W-:Y:S01]  /*5750*/  FFMA.FTZ R166, R196, c[0x0][0x29c], -R189.reuse ;  /* 0x0000a700c4a67a23 */ /* 0x100fe200000108bd */
[----:B------:R-:W-:Y:S02]  /*5760*/  F2FP.BF16.PACK_AB R171, R3, R164 ;  /* 0x000000a403ab723e */ /* 0x000fe400000010ff */
[----:B------:R3:W-:Y:S01]  /*5770*/  MUFU.EX2 R187, R165 ;  /* 0x000000a500bb7308 */ /* 0x0007e20000000800 */
[--C-:B------:R-:W-:Y:S02]  /*5780*/  FADD.FTZ R34, R34, -R2.reuse ;  /* 0x8000000222227221 */ /* 0x100fe40000010000 */
[----:B------:R-:W-:Y:S01]  /*5790*/  FADD.FTZ R2, R35, -R2 ;  /* 0x8000000223027221 */ /* 0x000fe20000010000 */
[----:B------:R-:W-:Y:S01]  /*57a0*/  F2FP.BF16.PACK_AB R35, R188, R192 ;  /* 0x000000c0bc23723e */ /* 0x000fe200000010ff */
[----:B------:R-:W-:Y:S02]  /*57b0*/  FFMA.FTZ R3, -R242, R242, 1 ;  /* 0x3f800000f2037423 */ /* 0x000fe400000101f2 */
[----:B------:R-:W-:Y:S01]  /*57c0*/  FMUL.FTZ R168, R19, R6 ;  /* 0x0000000613a87220 */ /* 0x000fe20000410000 */
[----:B------:R-:W-:Y:S01]  /*57d0*/  F2FP.BF16.PACK_AB R19, R200, R199 ;  /* 0x000000c7c813723e */ /* 0x000fe200000010ff */
[----:B------:R-:W-:Y:S01]  /*57e0*/  FMUL.FTZ R23, R193, R23 ;  /* 0x00000017c1177220 */ /* 0x000fe20000410000 */
[----:B------:R1:W1:Y:S01]  /*57f0*/  MUFU.EX2 R174, R166 ;  /* 0x000000a600ae7308 */ /* 0x0002620000000800 */
[----:B------:R-:W-:Y:S01]  /*5800*/  FMUL.FTZ R164, R22, R3 ;  /* 0x0000000316a47220 */ /* 0x000fe20000410000 */
[----:B------:R-:W-:Y:S01]  /*5810*/  F2FP.BF16.PACK_AB R168, R168, R7 ;  /* 0x00000007a8a8723e */ /* 0x000fe200000010ff */
[----:B------:R-:W-:Y:S02]  /*5820*/  FMUL.FTZ R22, R192, R34 ;  /* 0x00000022c0167220 */ /* 0x000fe40000410000 */
[----:B----4-:R-:W-:Y:S02]  /*5830*/  FMUL.FTZ R167, R188, R2 ;  /* 0x00000002bca77220 */ /* 0x010fe40000410000 */
[----:B------:R-:W-:Y:S02]  /*5840*/  FFMA.FTZ R2, -R240, R240, 1 ;  /* 0x3f800000f0027423 */ /* 0x000fe400000101f0 */
[----:B------:R-:W-:Y:S01]  /*5850*/  FFMA.FTZ R6, -R243, R243, 1 ;  /* 0x3f800000f3067423 */ /* 0x000fe200000101f3 */
[----:B------:R-:W-:Y:S01]  /*5860*/  MUFU.EX2 R172, R232 ;  /* 0x000000e800ac7308 */ /* 0x000fe20000000800 */
[----:B------:R-:W-:Y:S02]  /*5870*/  FMUL.FTZ R167, R167, R2 ;  /* 0x00000002a7a77220 */ /* 0x000fe40000410000 */
[----:B------:R-:W4:Y:S01]  /*5880*/  LDS R2, [R190.X4+0x20280] ;  /* 0x02028000be027984 */ /* 0x000f220000004800 */
[--C-:B---3--:R-:W-:Y:S02]  /*5890*/  FFMA.FTZ R165, R197, c[0x0][0x29c], -R189.reuse ;  /* 0x0000a700c5a57a23 */ /* 0x108fe400000108bd */
[----:B------:R-:W-:Y:S02]  /*58a0*/  FFMA.FTZ R3, -R241, R241, 1 ;  /* 0x3f800000f1037423 */ /* 0x000fe400000101f1 */
[----:B------:R-:W-:Y:S02]  /*58b0*/  FFMA.FTZ R7, -R109, R109, 1 ;  /* 0x3f8000006d077423 */ /* 0x000fe4000001016d */
[----:B------:R3:W3:Y:S01]  /*58c0*/  MUFU.EX2 R179, R165 ;  /* 0x000000a500b37308 */ /* 0x0006e20000000800 */
[----:B------:R-:W-:Y:S01]  /*58d0*/  FMUL.FTZ R22, R22, R3 ;  /* 0x0000000316167220 */ /* 0x000fe20000410000 */
[----:B------:R2:W5:Y:S01]  /*58e0*/  LDL.LU R109, [R1+0xa8] ;  /* 0x0000a800016d7983 */ /* 0x0005620000300800 */
[--C-:B-1----:R-:W-:Y:S01]  /*58f0*/  FADD.FTZ R8, R8, -R0.reuse ;  /* 0x8000000008087221 */ /* 0x102fe20000010000 */
[----:B------:R-:W-:Y:S01]  /*5900*/  F2FP.BF16.PACK_AB R166, R193, R185 ;  /* 0x000000b9c1a6723e */ /* 0x000fe200000010ff */
[--C-:B------:R-:W-:Y:S01]  /*5910*/  FADD.FTZ R9, R9, -R0.reuse ;  /* 0x8000000009097221 */ /* 0x100fe20000010000 */
[----:B------:R-:W-:Y:S01]  /*5920*/  F2FP.BF16.PACK_AB R167, R167, R22 ;  /* 0x00000016a7a7723e */ /* 0x000fe200000010ff */
[--C-:B------:R-:W-:Y:S02]  /*5930*/  FADD.FTZ R12, R12, -R0.reuse ;  /* 0x800000000c0c7221 */ /* 0x100fe40000010000 */
[--C-:B------:R-:W-:Y:S02]  /*5940*/  FADD.FTZ R13, R13, -R0.reuse ;  /* 0x800000000d0d7221 */ /* 0x100fe40000010000 */
[----:B------:R-:W-:Y:S02]  /*5950*/  FMUL.FTZ R9, R200, R9 ;  /* 0x00000009c8097220 */ /* 0x000fe40000410000 */
[----:B------:R-:W-:Y:S02]  /*5960*/  FMUL.FTZ R12, R201, R12 ;  /* 0x0000000cc90c7220 */ /* 0x000fe40000410000 */
[----:B------:R-:W-:Y:S02]  /*5970*/  FFMA.FTZ R3, -R107, R107, 1 ;  /* 0x3f8000006b037423 */ /* 0x000fe4000001016b */
[----:B------:R-:W-:Y:S02]  /*5980*/  FMUL.FTZ R13, R178, R13 ;  /* 0x0000000db20d7220 */ /* 0x000fe40000410000 */
[--C-:B------:R-:W-:Y:S01]  /*5990*/  FADD.FTZ R29, R29, -R0.reuse ;  /* 0x800000001d1d7221 */ /* 0x100fe20000010000 */
[----:B------:R-:W-:Y:S01]  /*59a0*/  MUFU.EX2 R178, R204 ;  /* 0x000000cc00b27308 */ /* 0x000fe20000000800 */
[----:B------:R-:W-:Y:S02]  /*59b0*/  FMUL.FTZ R7, R9, R7 ;  /* 0x0000000709077220 */ /* 0x000fe40000410000 */
[----:B------:R-:W-:Y:S01]  /*59c0*/  FMUL.FTZ R3, R13, R3 ;  /* 0x000000030d037220 */ /* 0x000fe20000410000 */
[----:B------:R-:W-:Y:S01]  /*59d0*/  F2FP.BF16.PACK_AB R13, R203, R208 ;  /* 0x000000d0cb0d723e */ /* 0x000fe200000010ff */
[----:B---3--:R-:W-:Y:S02]  /*59e0*/  FMUL.FTZ R165, R23, R6 ;  /* 0x0000000617a57220 */ /* 0x008fe40000410000 */
[----:B------:R-:W-:Y:S02]  /*59f0*/  FMUL.FTZ R23, R199, R8 ;  /* 0x00000008c7177220 */ /* 0x000fe40000410000 */
[----:B------:R-:W-:Y:S01]  /*5a00*/  FFMA.FTZ R6, -R108, R108, 1 ;  /* 0x3f8000006c067423 */ /* 0x000fe2000001016c */
[----:B------:R-:W-:Y:S01]  /*5a10*/  F2FP.BF16.PACK_AB R165, R165, R164 ;  /* 0x000000a4a5a5723e */ /* 0x000fe200000010ff */
[----:B------:R-:W-:Y:S01]  /*5a20*/  FMUL.FTZ R22, R203, R29 ;  /* 0x0000001dcb167220 */ /* 0x000fe20000410000 */
[----:B------:R1:W5:Y:S01]  /*5a30*/  LDL.LU R108, [R1+0xa4] ;  /* 0x0000a400016c7983 */ /* 0x0003620000300800 */
[----:B------:R-:W-:Y:S01]  /*5a40*/  FMUL.FTZ R6, R12, R6 ;  /* 0x000000060c067220 */ /* 0x000fe20000410000 */
[----:B------:R-:W-:Y:S01]  /*5a50*/  F2FP.BF16.PACK_AB R12, R176, R205 ;  /* 0x000000cdb00c723e */ /* 0x000fe200000010ff */
[--C-:B------:R-:W-:Y:S01]  /*5a60*/  FADD.FTZ R25, R25, -R0.reuse ;  /* 0x8000000019197221 */ /* 0x100fe20000010000 */
[----:B------:R1:W5:Y:S01]  /*5a70*/  LDL.LU R107, [R1+0xa0] ;  /* 0x0000a000016b7983 */ /* 0x0003620000300800 */
[--C-:B------:R-:W-:Y:S01]  /*5a80*/  FADD.FTZ R28, R28, -R0.reuse ;  /* 0x800000001c1c7221 */ /* 0x100fe20000010000 */
[----:B------:R-:W-:Y:S01]  /*5a90*/  F2FP.BF16.PACK_AB R164, R3, R6 ;  /* 0x0000000603a4723e */ /* 0x000fe200000010ff */
[----:B------:R-:W-:Y:S02]  /*5aa0*/  FADD.FTZ R24, R24, -R0 ;  /* 0x8000000018187221 */ /* 0x000fe40000010000 */
[----:B------:R-:W-:Y:S02]  /*5ab0*/  FFMA.FTZ R0, -R248, R248, 1 ;  /* 0x3f800000f8007423 */ /* 0x000fe400000101f8 */
[----:B------:R-:W-:Y:S02]  /*5ac0*/  FMUL.FTZ R28, R208, R28 ;  /* 0x0000001cd01c7220 */ /* 0x000fe40000410000 */
[----:B------:R-:W-:Y:S02]  /*5ad0*/  FMUL.FTZ R22, R22, R0 ;  /* 0x0000000016167220 */ /* 0x000fe40000410000 */
[--C-:B----4-:R-:W-:Y:S02]  /*5ae0*/  FADD.FTZ R5, R5, -R2.reuse ;  /* 0x8000000205057221 */ /* 0x110fe40000010000 */
[--C-:B------:R-:W-:Y:S01]  /*5af0*/  FADD.FTZ R0, R4, -R2.reuse ;  /* 0x8000000204007221 */ /* 0x100fe20000010000 */
[----:B------:R-:W-:Y:S01]  /*5b00*/  F2FP.BF16.PACK_AB R4, R209, R173 ;  /* 0x000000add104723e */ /* 0x000fe200000010ff */
[----:B------:R-:W-:Y:S02]  /*5b10*/  FMUL.FTZ R24, R205, R24 ;  /* 0x00000018cd187220 */ /* 0x000fe40000410000 */
[----:B------:R-:W-:Y:S02]  /*5b20*/  FFMA.FTZ R3, -R249, R249, 1 ;  /* 0x3f800000f9037423 */ /* 0x000fe400000101f9 */
[----:B------:R-:W-:Y:S02]  /*5b30*/  FMUL.FTZ R25, R176, R25 ;  /* 0x00000019b0197220 */ /* 0x000fe40000410000 */
[----:B------:R-:W-:Y:S01]  /*5b40*/  FMUL.FTZ R3, R28, R3 ;  /* 0x000000031c037220 */ /* 0x000fe20000410000 */
[----:B------:R-:W-:Y:S01]  /*5b50*/  MUFU.EX2 R176, R210 ;  /* 0x000000d200b07308 */ /* 0x000fe20000000800 */
[----:B------:R-:W-:Y:S02]  /*5b60*/  FMUL.FTZ R5, R209, R5 ;  /* 0x00000005d1057220 */ /* 0x000fe40000410000 */
[----:B------:R-:W-:Y:S01]  /*5b70*/  FFMA.FTZ R6, -R250, R250, 1 ;  /* 0x3f800000fa067423 */ /* 0x000fe200000101fa */
[----:B------:R-:W-:Y:S01]  /*5b80*/  F2FP.BF16.PACK_AB R22, R22, R3 ;  /* 0x000000031616723e */ /* 0x000fe200000010ff */
[----:B------:R-:W-:Y:S02]  /*5b90*/  FFMA.FTZ R3, -R237, R237, 1 ;  /* 0x3f800000ed037423 */ /* 0x000fe400000101ed */
[----:B------:R-:W-:Y:S02]  /*5ba0*/  FMUL.FTZ R6, R25, R6 ;  /* 0x0000000619067220 */ /* 0x000fe40000410000 */
[----:B------:R-:W-:Y:S02]  /*5bb0*/  FFMA.FTZ R189, R184, c[0x0][0x29c], -R189 ;  /* 0x0000a700b8bd7a23 */ /* 0x000fe400000108bd */
[--C-:B------:R-:W-:Y:S02]  /*5bc0*/  FADD.FTZ R32, R32, -R2.reuse ;  /* 0x8000000220207221 */ /* 0x100fe40000010000 */
[--C-:B------:R-:W-:Y:S02]  /*5bd0*/  FADD.FTZ R16, R16, -R2.reuse ;  /* 0x8000000210107221 */ /* 0x100fe40000010000 */
[----:B------:R-:W3:Y:S01]  /*5be0*/  MUFU.EX2 R189, R189 ;  /* 0x000000bd00bd7308 */ /* 0x000ee20000000800 */
[--C-:B------:R-:W-:Y:S02]  /*5bf0*/  FADD.FTZ R17, R17, -R2.reuse ;  /* 0x8000000211117221 */ /* 0x100fe40000010000 */
[--C-:B------:R-:W-:Y:S02]  /*5c00*/  FADD.FTZ R20, R20, -R2.reuse ;  /* 0x8000000214147221 */ /* 0x100fe40000010000 */
[--C-:B------:R-:W-:Y:S02]  /*5c10*/  FADD.FTZ R21, R21, -R2.reuse ;  /* 0x8000000215157221 */ /* 0x100fe40000010000 */
[----:B------:R-:W-:Y:S02]  /*5c20*/  FADD.FTZ R33, R33, -R2 ;  /* 0x8000000221217221 */ /* 0x000fe40000010000 */
[----:B------:R-:W-:Y:S02]  /*5c30*/  FMUL.FTZ R17, R174, R17 ;  /* 0x00000011ae117220 */ /* 0x000fe40000410000 */
[----:B------:R-:W-:Y:S02]  /*5c40*/  FMUL.FTZ R28, R179, R21 ;  /* 0x00000015b31c7220 */ /* 0x000fe40000410000 */
[----:B------:R-:W-:Y:S02]  /*5c50*/  FMUL.FTZ R16, R187, R16 ;  /* 0x00000010bb107220 */ /* 0x000fe40000410000 */
[----:B------:R-:W-:Y:S02]  /*5c60*/  FMUL.FTZ R29, R180, R20 ;  /* 0x00000014b41d7220 */ /* 0x000fe40000410000 */
[----:B------:R-:W-:Y:S01]  /*5c70*/  FFMA.FTZ R9, -R236, R236, 1 ;  /* 0x3f800000ec097423 */ /* 0x000fe200000101ec */
[C---:B---3--:R-:W-:Y:S01]  /*5c80*/  F2FP.BF16.PACK_AB R2, R189.reuse, R177 ;  /* 0x000000b1bd02723e */ /* 0x048fe200000010ff */
[----:B------:R-:W-:Y:S02]  /*5c90*/  FMUL.FTZ R33, R189, R33 ;  /* 0x00000021bd217220 */ /* 0x000fe40000410000 */
[----:B--2---:R-:W-:Y:S02]  /*5ca0*/  FFMA.FTZ R8, -R175, R175, 1 ;  /* 0x3f800000af087423 */ /* 0x004fe400000101af */
[----:B------:R-:W-:Y:S02]  /*5cb0*/  MUFU.EX2 R175, R225 ;  /* 0x000000e100af7308 */ /* 0x000fe40000000800 */
[----:B------:R-:W-:Y:S05]  /*5cc0*/  FMUL.FTZ R8, R23, R8 ;  /* 0x0000000817087220 */ /* 0x000fea0000410000 */
[----:B------:R-:W-:Y:S01]  /*5cd0*/  F2FP.BF16.PACK_AB R34, R7, R8 ;  /* 0x000000080722723e */ /* 0x000fe200000010ff */
[----:B------:R-:W-:Y:S02]  /*5ce0*/  FFMA.FTZ R7, -R251, R251, 1 ;  /* 0x3f800000fb077423 */ /* 0x000fe400000101fb */
[----:B------:R-:W-:Y:S02]  /*5cf0*/  FFMA.FTZ R8, -R235, R235, 1 ;  /* 0x3f800000eb087423 */ /* 0x000fe400000101eb */
[----:B------:R-:W-:Y:S02]  /*5d00*/  FMUL.FTZ R7, R24, R7 ;  /* 0x0000000718077220 */ /* 0x000fe40000410000 */
[----:B------:R-:W-:Y:S02]  /*5d10*/  FMUL.FTZ R24, R173, R0 ;  /* 0x00000000ad187220 */ /* 0x000fe40000410000 */
[----:B------:R-:W-:Y:S01]  /*5d20*/  FFMA.FTZ R0, -R224, R224, 1 ;  /* 0x3f800000e0007423 */ /* 0x000fe200000101e0 */
[----:B------:R-:W2:Y:S01]  /*5d30*/  MUFU.EX2 R173, R230 ;  /* 0x000000e600ad7308 */ /* 0x000ea20000000800 */
[----:B------:R-:W-:Y:S01]  /*5d40*/  FMUL.FTZ R24, R24, R3 ;  /* 0x0000000318187220 */ /* 0x000fe20000410000 */
[----:B------:R-:W-:Y:S01]  /*5d50*/  F2FP.BF16.PACK_AB R3, R174, R187 ;  /* 0x000000bbae03723e */ /* 0x000fe200000010ff */
[----:B------:R-:W-:Y:S01]  /*5d60*/  FMUL.FTZ R25, R5, R0 ;  /* 0x0000000005197220 */ /* 0x000fe20000410000 */
[----:B------:R-:W-:Y:S01]  /*5d70*/  F2FP.BF16.PACK_AB R23, R6, R7 ;  /* 0x000000070617723e */ /* 0x000fe200000010ff */
[----:B------:R-:W3:Y:S01]  /*5d80*/  LDS R0, [R190.X4+0x20320] ;  /* 0x02032000be007984 */ /* 0x000ee20000004800 */
[----:B------:R-:W-:Y:S01]  /*5d90*/  F2FP.BF16.PACK_AB R6, R179, R180 ;  /* 0x000000b4b306723e */ /* 0x000fe200000010ff */
[----:B------:R-:W-:Y:S02]  /*5da0*/  FMUL.FTZ R8, R28, R8 ;  /* 0x000000081c087220 */ /* 0x000fe40000410000 */
[----:B------:R-:W-:Y:S01]  /*5db0*/  STS [R227+0x20880], R170 ;  /* 0x020880aae3007388 */ /* 0x000fe20000000800 */
[----:B------:R-:W-:Y:S01]  /*5dc0*/  MUFU.EX2 R174, R231 ;  /* 0x000000e700ae7308 */ /* 0x000fe20000000800 */
[----:B------:R-:W-:Y:S02]  /*5dd0*/  FFMA.FTZ R5, -R239, R239, 1 ;  /* 0x3f800000ef057423 */ /* 0x000fe400000101ef */
[----:B------:R4:W-:Y:S01]  /*5de0*/  STS [R227+0x20480], R4 ;  /* 0x02048004e3007388 */ /* 0x0009e20000000800 */
[----:B------:R-:W-:Y:S02]  /*5df0*/  FFMA.FTZ R7, -R238, R238, 1 ;  /* 0x3f800000ee077423 */ /* 0x000fe400000101ee */
[----:B------:R-:W-:Y:S01]  /*5e00*/  FMUL.FTZ R21, R16, R5 ;  /* 0x0000000510157220 */ /* 0x000fe20000410000 */
[----:B------:R2:W-:Y:S01]  /*5e10*/  STS [R226], R3 ;  /* 0x00000003e2007388 */ /* 0x0005e20000000800 */
[----:B------:R-:W-:Y:S02]  /*5e20*/  FFMA.FTZ R5, -R252, R252, 1 ;  /* 0x3f800000fc057423 */ /* 0x000fe400000101fc */
[----:B------:R-:W1:Y:S01]  /*5e30*/  MUFU.EX2 R28, R233 ;  /* 0x000000e9001c7308 */ /* 0x000e620000000800 */
[----:B------:R-:W-:Y:S01]  /*5e40*/  STS [R226+0x400], R169 ;  /* 0x000400a9e2007388 */ /* 0x000fe20000000800 */
[----:B------:R-:W-:Y:S02]  /*5e50*/  FMUL.FTZ R20, R17, R7 ;  /* 0x0000000711147220 */ /* 0x000fe40000410000 */
[----:B------:R-:W-:Y:S01]  /*5e60*/  FMUL.FTZ R17, R29, R9 ;  /* 0x000000091d117220 */ /* 0x000fe20000410000 */
[----:B------:R-:W-:Y:S01]  /*5e70*/  STS [R227+0x21480], R19 ;  /* 0x02148013e3007388 */ /* 0x000fe20000000800 */
[----:B------:R-:W-:Y:S01]  /*5e80*/  FMUL.FTZ R9, R33, R5 ;  /* 0x0000000521097220 */ /* 0x000fe20000410000 */
[----:B------:R-:W-:Y:S01]  /*5e90*/  F2FP.BF16.PACK_AB R5, R25, R24 ;  /* 0x000000181905723e */ /* 0x000fe200000010ff */
[----:B------:R-:W-:Y:S01]  /*5ea0*/  FMUL.FTZ R16, R177, R32 ;  /* 0x00000020b1107220 */ /* 0x000fe20000410000 */
[----:B------:R-:W-:Y:S01]  /*5eb0*/  F2FP.BF16.PACK_AB R8, R8, R17 ;  /* 0x000000110808723e */ /* 0x000fe200000010ff */
[----:B------:R-:W-:Y:S04]  /*5ec0*/  FFMA.FTZ R7, -R234, R234, 1 ;  /* 0x3f800000ea077423 */ /* 0x000fe800000101ea */
[----:B------:R-:W-:Y:S01]  /*5ed0*/  FMUL.FTZ R16, R16, R7 ;  /* 0x0000000710107220 */ /* 0x000fe20000410000 */
[----:B------:R-:W-:Y:S02]  /*5ee0*/  F2FP.BF16.PACK_AB R7, R20, R21 ;  /* 0x000000151407723e */ /* 0x000fe400000010ff */
[----:B----4-:R-:W-:Y:S02]  /*5ef0*/  F2FP.BF16.PACK_AB R4, R176, R178 ;  /* 0x000000b2b004723e */ /* 0x010fe400000010ff */
[----:B------:R-:W-:Y:S02]  /*5f00*/  F2FP.BF16.PACK_AB R9, R9, R16 ;  /* 0x000000100909723e */ /* 0x000fe400000010ff */
[----:B--2---:R-:W-:Y:S01]  /*5f10*/  F2FP.BF16.PACK_AB R3, R173, R175 ;  /* 0x000000afad03723e */ /* 0x004fe200000010ff */
[----:B------:R2:W-:Y:S01]  /*5f20*/  STS [R227+0x21880], R4 ;  /* 0x02188004e3007388 */ /* 0x0005e20000000800 */
[--C-:B---3--:R-:W-:Y:S03]  /*5f30*/  FADD.FTZ R10, R10, -R0.reuse ;  /* 0x800000000a0a7221 */ /* 0x108fe60000010000 */
[----:B------:R-:W-:Y:S01]  /*5f40*/  STS [R226+0x1000], R18 ;  /* 0x00100012e2007388 */ /* 0x000fe20000000800 */
[--C-:B------:R-:W-:Y:S02]  /*5f50*/  FADD.FTZ R11, R11, -R0.reuse ;  /* 0x800000000b0b7221 */ /* 0x100fe40000010000 */
[----:B------:R-:W-:Y:S01]  /*5f60*/  FMUL.FTZ R10, R178, R10 ;  /* 0x0000000ab20a7220 */ /* 0x000fe20000410000 */
[----:B------:R3:W-:Y:S01]  /*5f70*/  STS [R226+0x1400], R3 ;  /* 0x00140003e2007388 */ /* 0x0007e20000000800 */
[--C-:B------:R-:W-:Y:S02]  /*5f80*/  FADD.FTZ R14, R14, -R0.reuse ;  /* 0x800000000e0e7221 */ /* 0x100fe40000010000 */
[--C-:B------:R-:W-:Y:S01]  /*5f90*/  FADD.FTZ R15, R15, -R0.reuse ;  /* 0x800000000f0f7221 */ /* 0x100fe20000010000 */
[----:B------:R4:W-:Y:S01]  /*5fa0*/  STS [R227+0x22480], R6 ;  /* 0x02248006e3007388 */ /* 0x0009e20000000800 */
[----:B------:R-:W-:Y:S02]  /*5fb0*/  FMUL.FTZ R14, R175, R14 ;  /* 0x0000000eaf0e7220 */ /* 0x000fe40000410000 */
[----:B------:R-:W-:Y:S01]  /*5fc0*/  FMUL.FTZ R15, R173, R15 ;  /* 0x0000000fad0f7220 */ /* 0x000fe20000410000 */
[----:B------:R-:W-:Y:S01]  /*5fd0*/  STS [R227+0x22880], R166 ;  /* 0x022880a6e3007388 */ /* 0x000fe20000000800 */
[--C-:B------:R-:W-:Y:S02]  /*5fe0*/  FADD.FTZ R26, R26, -R0.reuse ;  /* 0x800000001a1a7221 */ /* 0x100fe40000010000 */
[--C-:B------:R-:W-:Y:S01]  /*5ff0*/  FADD.FTZ R27, R27, -R0.reuse ;  /* 0x800000001b1b7221 */ /* 0x100fe20000010000 */
[----:B------:R4:W-:Y:S01]  /*6000*/  STS [R226+0x2000], R2 ;  /* 0x00200002e2007388 */ /* 0x0009e20000000800 */
[--C-:B------:R-:W-:Y:S02]  /*6010*/  FADD.FTZ R30, R30, -R0.reuse ;  /* 0x800000001e1e7221 */ /* 0x100fe40000010000 */
[----:B------:R-:W-:Y:S01]  /*6020*/  FADD.FTZ R31, R31, -R0 ;  /* 0x800000001f1f7221 */ /* 0x000fe20000010000 */
[----:B------:R-:W-:Y:S01]  /*6030*/  STS [R226+0x2400], R35 ;  /* 0x00240023e2007388 */ /* 0x000fe20000000800 */
[----:B--2---:R-:W-:Y:S02]  /*6040*/  FFMA.FTZ R4, -R104, R104, 1 ;  /* 0x3f80000068047423 */ /* 0x004fe40000010168 */
[----:B------:R-:W-:Y:S01]  /*6050*/  FFMA.FTZ R0, -R102, R102, 1 ;  /* 0x3f80000066007423 */ /* 0x000fe20000010166 */
[----:B------:R-:W-:Y:S01]  /*6060*/  STS [R227+0x23480], R12 ;  /* 0x0234800ce3007388 */ /* 0x000fe20000000800 */
[----:B------:R-:W-:Y:S02]  /*6070*/  FMUL.FTZ R4, R14, R4 ;  /* 0x000000040e047220 */ /* 0x000fe40000410000 */
[----:B-1----:R-:W-:Y:S02]  /*6080*/  FMUL.FTZ R30, R28, R30 ;  /* 0x0000001e1c1e7220 */ /* 0x002fe40000410000 */
[----:B---3--:R-:W-:Y:S02]  /*6090*/  FFMA.FTZ R3, -R105, R105, 1 ;  /* 0x3f80000069037423 */ /* 0x008fe40000010169 */
[----:B------:R-:W-:Y:S02]  /*60a0*/  FMUL.FTZ R31, R186, R31 ;  /* 0x0000001fba1f7220 */ /* 0x000fe40000410000 */
[----:B----4-:R-:W-:Y:S04]  /*60b0*/  FMUL.FTZ R6, R176, R11 ;  /* 0x0000000bb0067220 */ /* 0x010fe80000410000 */
[----:B------:R-:W-:Y:S02]  /*60c0*/  FMUL.FTZ R6, R6, R3 ;  /* 0x0000000306067220 */ /* 0x000fe40000410000 */
[----:B------:R-:W-:Y:S01]  /*60d0*/  FFMA.FTZ R3, -R103, R103, 1 ;  /* 0x3f80000067037423 */ /* 0x000fe20000010167 */
[----:B------:R-:W-:Y:S03]  /*60e0*/  F2FP.BF16.PACK_AB R2, R172, R174 ;  /* 0x000000aeac02723e */ /* 0x000fe600000010ff */
[----:B------:R-:W-:Y:S02]  /*60f0*/  FMUL.FTZ R3, R15, R3 ;  /* 0x000000030f037220 */ /* 0x000fe40000410000 */
[----:B------:R1:W-:Y:S03]  /*6100*/  STS [R227+0x23880], R2 ;  /* 0x02388002e3007388 */ /* 0x0003e60000000800 */
[----:B------:R-:W-:Y:S01]  /*6110*/  F2FP.BF16.PACK_AB R3, R3, R4 ;  /* 0x000000040303723e */ /* 0x000fe200000010ff */
[----:B------:R-:W-:Y:S01]  /*6120*/  FFMA.FTZ R4, -R100, R100, 1 ;  /* 0x3f80000064047423 */ /* 0x000fe20000010164 */
[----:B------:R-:W-:Y:S01]  /*6130*/  STS [R226+0x3000], R13 ;  /* 0x0030000de2007388 */ /* 0x000fe20000000800 */
[----:B-1----:R-:W-:Y:S03]  /*6140*/  FFMA.FTZ R2, -R106, R106, 1 ;  /* 0x3f8000006a027423 */ /* 0x002fe6000001016a */
[----:B------:R1:W5:Y:S01]  /*6150*/  LDL.LU R106, [R1+0x9c] ;  /* 0x00009c00016a7983 */ /* 0x0003620000300800 */
[----:B------:R-:W-:Y:S01]  /*6160*/  FMUL.FTZ R10, R10, R2 ;  /* 0x000000020a0a7220 */ /* 0x000fe20000410000 */
[----:B------:R-:W-:Y:S02]  /*6170*/  F2FP.BF16.PACK_AB R2, R186, R28 ;  /* 0x0000001cba02723e */ /* 0x000fe400000010ff */
[----:B------:R1:W5:Y:S04]  /*6180*/  LDL.LU R105, [R1+0x98] ;  /* 0x0000980001697983 */ /* 0x0003680000300800 */
[----:B------:R2:W-:Y:S04]  /*6190*/  STS [R226+0x3400], R2 ;  /* 0x00340002e2007388 */ /* 0x0005e80000000800 */
[----:B------:R-:W-:Y:S01]  /*61a0*/  BAR.SYNC.DEFER_BLOCKING 0x0 ;  /* 0x0000000000007b1d */ /* 0x000fe20000010000 */
[----:B--2---:R-:W-:Y:S01]  /*61b0*/  F2FP.BF16.PACK_AB R2, R6, R10 ;  /* 0x0000000a0602723e */ /* 0x004fe200000010ff */
[----:B------:R-:W-:Y:S06]  /*61c0*/  FMUL.FTZ R10, R174, R26 ;  /* 0x0000001aae0a7220 */ /* 0x000fec0000410000 */
[----:B------:R2:W-:Y:S01]  /*61d0*/  STS [R227+0x24480], R5 ;  /* 0x02448005e3007388 */ /* 0x0005e20000000800 */
[----:B------:R-:W-:Y:S02]  /*61e0*/  FMUL.FTZ R6, R172, R27 ;  /* 0x0000001bac067220 */ /* 0x000fe40000410000 */
[----:B------:R-:W-:Y:S01]  /*61f0*/  FMUL.FTZ R10, R10, R0 ;  /* 0x000000000a0a7220 */ /* 0x000fe20000410000 */
[----:B------:R-:W-:Y:S01]  /*6200*/  STS [R227+0x24880], R171 ;  /* 0x024880abe3007388 */ /* 0x000fe20000000800 */
[----:B------:R-:W-:Y:S02]  /*6210*/  FFMA.FTZ R0, -R223, R223, 1 ;  /* 0x3f800000df007423 */ /* 0x000fe400000101df */
[----:B------:R-:W-:Y:S01]  /*6220*/  IMAD.MOV.U32 R223, RZ, RZ, 0x20 ;  /* 0x00000020ffdf7424 */ /* 0x000fe200078e00ff */
[----:B------:R-:W-:Y:S01]  /*6230*/  STS [R226+0x4000], R7 ;  /* 0x00400007e2007388 */ /* 0x000fe20000000800 */
[----:B------:R-:W-:Y:S03]  /*6240*/  FMUL.FTZ R0, R31, R0 ;  /* 0x000000001f007220 */ /* 0x000fe60000410000 */
[----:B------:R-:W-:Y:S01]  /*6250*/  STS [R226+0x4400], R168 ;  /* 0x004400a8e2007388 */ /* 0x000fe20000000800 */
[----:B------:R-:W-:Y:S03]  /*6260*/  SEL R208, R223, 0xffffffe0, !P1 ;  /* 0xffffffe0dfd07807 */ /* 0x000fe60004800000 */
[----:B------:R3:W-:Y:S04]  /*6270*/  STS [R227+0x25880], R2 ;  /* 0x02588002e3007388 */ /* 0x0007e80000000800 */
[----:B------:R-:W-:Y:S04]  /*6280*/  STS [R227+0x25480], R34 ;  /* 0x02548022e3007388 */ /* 0x000fe80000000800 */
[----:B------:R4:W-:Y:S01]  /*6290*/  STS [R226+0x5400], R3 ;  /* 0x00540003e2007388 */ /* 0x0009e20000000800 */
[----:B--2---:R-:W-:Y:S03]  /*62a0*/  FFMA.FTZ R5, -R101, R101, 1 ;  /* 0x3f80000065057423 */ /* 0x004fe60000010165 */
[----:B------:R-:W-:Y:S01]  /*62b0*/  STS [R226+0x5000], R164 ;  /* 0x005000a4e2007388 */ /* 0x000fe20000000800 */
[----:B------:R-:W-:Y:S02]  /*62c0*/  FMUL.FTZ R6, R6, R5 ;  /* 0x0000000506067220 */ /* 0x000fe40000410000 */
[----:B------:R-:W-:Y:S01]  /*62d0*/  FMUL.FTZ R5, R30, R4 ;  /* 0x000000041e057220 */ /* 0x000fe20000410000 */
[----:B------:R-:W-:Y:S02]  /*62e0*/  STS [R227+0x26480], R8 ;  /* 0x02648008e3007388 */ /* 0x000fe40000000800 */
[----:B------:R-:W-:Y:S02]  /*62f0*/  F2FP.BF16.PACK_AB R4, R6, R10 ;  /* 0x0000000a0604723e */ /* 0x000fe400000010ff */
[----:B------:R-:W-:Y:S04]  /*6300*/  STS [R227+0x26880], R165 ;  /* 0x026880a5e3007388 */ /* 0x000fe80000000800 */
[----:B------:R-:W-:Y:S01]  /*6310*/  STS [R226+0x6000], R9 ;  /* 0x00600009e2007388 */ /* 0x000fe20000000800 */
[----:B---3--:R-:W-:Y:S02]  /*6320*/  F2FP.BF16.PACK_AB R2, R0, R5 ;  /* 0x000000050002723e */ /* 0x008fe400000010ff */
[----:B------:R-:W-:Y:S01]  /*6330*/  MOV R0, UR4 ;  /* 0x0000000400007c02 */ /* 0x000fe20008000f00 */
[----:B------:R-:W-:Y:S04]  /*6340*/  STS [R226+0x6400], R167 ;  /* 0x006400a7e2007388 */ /* 0x000fe80000000800 */
[----:B------:R-:W-:Y:S01]  /*6350*/  IMAD R0, R0, 0x2000, R218 ;  /* 0x0000200000007824 */ /* 0x000fe200078e02da */
[----:B------:R-:W-:Y:S04]  /*6360*/  STS [R227+0x27480], R23 ;  /* 0x02748017e3007388 */ /* 0x000fe80000000800 */
[----:B------:R-:W-:Y:S01]  /*6370*/  STS [R227+0x27880], R4 ;  /* 0x02788004e3007388 */ /* 0x000fe20000000800 */
[----:B----4-:R-:W-:Y:S02]  /*6380*/  SHF.L.U32 R3, R0, 0x1, RZ ;  /* 0x0000000100037819 */ /* 0x010fe400000006ff */
[----:B------:R-:W-:Y:S01]  /*6390*/  SHF.L.U32 R0, R218, 0x1, RZ ;  /* 0x00000001da007819 */ /* 0x000fe200000006ff */
[----:B------:R-:W-:Y:S04]  /*63a0*/  STS [R226+0x7000], R22 ;  /* 0x00700016e2007388 */ /* 0x000fe80000000800 */
[----:B------:R2:W-:Y:S04]  /*63b0*/  STS [R226+0x7400], R2 ;  /* 0x00740002e2007388 */ /* 0x0005e80000000800 */
[----:B------:R-:W-:Y:S08]  /*63c0*/  LDSM.16.MT88.4 R4, [R207+0x20480] ;  /* 0x02048000cf04783b */ /* 0x000ff00000004200 */
[----:B------:R-:W3:Y:S08]  /*63d0*/  LDSM.16.MT88.4 R8, [R3+0x18080] ;  /* 0x018080000308783b */ /* 0x000ef00000004200 */
[----:B------:R-:W4:Y:S01]  /*63e0*/  LDSM.16.MT88.4 R12, [R206+0x20480] ;  /* 0x02048000ce0c783b */ /* 0x000f220000004200 */
[----:B--2---:R-:W-:Y:S07]  /*63f0*/  IMAD.SHL.U32 R2, R215, 0x2, RZ ;  /* 0x00000002d7027824 */ /* 0x004fee00078e00ff */
[----:B------:R-:W2:Y:S01]  /*6400*/  LDSM.16.MT88.4 R16, [R207+0x22480] ;  /* 0x02248000cf10783b */ /* 0x000ea20000004200 */
[----:B------:R-:W-:Y:S07]  /*6410*/  IMAD.IADD R204, R2, 0x1, R208 ;  /* 0x0000000102cc7824 */ /* 0x000fee00078e02d0 */
[----:B------:R-:W1:Y:S08]  /*6420*/  LDSM.16.MT88.4 R20, [R206+0x22480] ;  /* 0x02248000ce14783b */ /* 0x000e700000004200 */
[----:B------:R-:W1:Y:S01]  /*6430*/  LDSM.16.MT88.4 R24, [R3+0x1a080] ;  /* 0x01a080000318783b */ /* 0x000e620000004200 */
[-C--:B---3--:R-:W-:Y:S07]  /*6440*/  HMMA.16816.F32.BF16 R36, R4, R8.reuse, R36 ;  /* 0x000000080424723c */ /* 0x088fee0000041824 */
[----:B------:R-:W-:Y:S01]  /*6450*/  LDSM.16.MT88.4 R28, [R207+0x20c80] ;  /* 0x020c8000cf1c783b */ /* 0x000fe20000004200 */
[-C--:B----4-:R-:W-:Y:S07]  /*6460*/  HMMA.16816.F32.BF16 R40, R12, R8.reuse, R40 ;  /* 0x000000080c28723c */ /* 0x090fee0000041828 */
[----:B------:R-:W3:Y:S01]  /*6470*/  LDSM.16.MT88.4 R32, [R3+0x18880] ;  /* 0x018880000320783b */ /* 0x000ee20000004200 */
[-C--:B--2---:R-:W-:Y:S07]  /*6480*/  HMMA.16816.F32.BF16 R44, R16, R8.reuse, R44 ;  /* 0x00000008102c723c */ /* 0x084fee000004182c */
[----:B------:R-:W2:Y:S01]  /*6490*/  LDSM.16.MT88.4 R164, [R206+0x20c80] ;  /* 0x020c8000cea4783b */ /* 0x000ea20000004200 */
[C---:B-1----:R-:W-:Y:S07]  /*64a0*/  HMMA.16816.F32.BF16 R48, R20.reuse, R8, R48 ;  /* 0x000000081430723c */ /* 0x042fee0000041830 */
[----:B------:R-:W1:Y:S01]  /*64b0*/  LDSM.16.MT88.4 R168, [R207+0x22c80] ;  /* 0x022c8000cfa8783b */ /* 0x000e620000004200 */
        /* <DEDUP_REMOVED lines=14> */
[C---:B------:R-:W-:Y:S07]  /*65a0*/  HMMA.16816.F32.BF16 R80, R20.reuse, R24, R80 ;  /* 0x000000181450723c */ /* 0x040fee0000041850 */
[----:B------:R1:W5:Y:S04]  /*65b0*/  LDL.LU R104, [R1+0x94] ;  /* 0x0000940001687983 */ /* 0x0003680000300800 */
[----:B------:R1:W5:Y:S01]  /*65c0*/  LDL.LU R103, [R1+0x90] ;  /* 0x0000900001677983 */ /* 0x0003620000300800 */
[-C--:B------:R-:W-:Y:S03]  /*65d0*/  HMMA.16816.F32.BF16 R84, R20, R26.reuse, R84 ;  /* 0x0000001a1454723c */ /* 0x080fe60000041854 */
[----:B------:R-:W-:Y:S05]  /*65e0*/  LDSM.16.MT88.4 R20, [R206+0x23480] ;  /* 0x02348000ce14783b */ /* 0x000fea0000004200 */
[-C--:B------:R-:W-:Y:S03]  /*65f0*/  HMMA.16816.F32.BF16 R88, R16, R26.reuse, R88 ;  /* 0x0000001a1058723c */ /* 0x080fe60000041858 */
[----:B------:R-:W-:Y:S05]  /*6600*/  LDSM.16.MT88.4 R16, [R207+0x23480] ;  /* 0x02348000cf10783b */ /* 0x000fea0000004200 */
[-C--:B------:R-:W-:Y:S03]  /*6610*/  HMMA.16816.F32.BF16 R92, R12, R26.reuse, R92 ;  /* 0x0000001a0c5c723c */ /* 0x080fe6000004185c */
[----:B------:R-:W-:Y:S05]  /*6620*/  LDSM.16.MT88.4 R12, [R206+0x21480] ;  /* 0x02148000ce0c783b */ /* 0x000fea0000004200 */
[----:B------:R-:W-:Y:S03]  /*6630*/  HMMA.16816.F32.BF16 R96, R4, R26, R96 ;  /* 0x0000001a0460723c */ /* 0x000fe60000041860 */
[----:B------:R-:W4:Y:S05]  /*6640*/  LDSM.16.MT88.4 R4, [R207+0x21480] ;  /* 0x02148000cf04783b */ /* 0x000f2a0000004200 */
[-C--:B---3--:R-:W-:Y:S03]  /*6650*/  HMMA.16816.F32.BF16 R36, R28, R32.reuse, R36 ;  /* 0x000000201c24723c */ /* 0x088fe60000041824 */
[----:B------:R-:W3:Y:S05]  /*6660*/  LDSM.16.MT88.4 R24, [R3+0x1b080] ;  /* 0x01b080000318783b */ /* 0x000eea0000004200 */
[-C--:B--2---:R-:W-:Y:S03]  /*6670*/  HMMA.16816.F32.BF16 R40, R164, R32.reuse, R40 ;  /* 0x00000020a428723c */ /* 0x084fe60000041828 */
[----:B------:R2:W5:Y:S04]  /*6680*/  LDL.LU R102, [R1+0x8c] ;  /* 0x00008c0001667983 */ /* 0x0005680000300800 */
[----:B------:R2:W5:Y:S01]  /*6690*/  LDL.LU R101, [R1+0x88] ;  /* 0x0000880001657983 */ /* 0x0005620000300800 */
[-C--:B-1----:R-:W-:Y:S03]  /*66a0*/  HMMA.16816.F32.BF16 R44, R168, R32.reuse, R44 ;  /* 0x00000020a82c723c */ /* 0x082fe6000004182c */
[----:B------:R2:W5:Y:S05]  /*66b0*/  LDL.LU R100, [R1+0x84] ;  /* 0x0000840001647983 */ /* 0x00056a0000300800 */
[C---:B----4-:R-:W-:Y:S08]  /*66c0*/  HMMA.16816.F32.BF16 R48, R172.reuse, R32, R48 ;  /* 0x00000020ac30723c */ /* 0x050ff00000041830 */
        /* <DEDUP_REMOVED lines=21> */
[----:B------:R-:W4:Y:S07]  /*6820*/  LDSM.16.MT88.4 R8, [R3+0x1b880] ;  /* 0x01b880000308783b */ /* 0x000f2e0000004200 */
[-C--:B---3--:R-:W-:Y:S01]  /*6830*/  HMMA.16816.F32.BF16 R68, R4, R24.reuse, R68 ;  /* 0x000000180444723c */ /* 0x088fe20000041844 */
        /* <DEDUP_REMOVED lines=8> */
[----:B------:R2:W3:Y:S07]  /*68c0*/  LDSM.16.M88.4 R164, [R2+0x24480] ;  /* 0x0244800002a4783b */ /* 0x0004ee0000000200 */
[-C--:B-1----:R-:W-:Y:S01]  /*68d0*/  HMMA.16816.F32.BF16 R36, R32, R180.reuse, R36 ;  /* 0x000000b42024723c */ /* 0x082fe20000041824 */
[----:B------:R2:W1:Y:S07]  /*68e0*/  LDSM.16.M88.4 R28, [R2+0x25480] ;  /* 0x02548000021c783b */ /* 0x00046e0000000200 */
        /* <DEDUP_REMOVED lines=13> */
[-C--:B----4-:R-:W-:Y:S08]  /*69c0*/  HMMA.16816.F32.BF16 R68, R32, R8.reuse, R68 ;  /* 0x000000082044723c */ /* 0x090ff00000041844 */
        /* <DEDUP_REMOVED lines=8> */
[----:B-123--:R-:W2:Y:S01]  /*6a50*/  LDL.64 R234, [R1+0x40] ;  /* 0x0000400001ea7983 */ /* 0x00eea20000100a00 */
[----:B------:R-:W-:Y:S02]  /*6a60*/  USHF.L.U32 UR31, UR29, 0x6, URZ ;  /* 0x000000061d1f7899 */ /* 0x000fe4000800063f */
[----:B------:R-:W-:Y:S01]  /*6a70*/  USHF.R.S32.HI UR30, URZ, 0x1f, UR29 ;  /* 0x0000001f3f1e7899 */ /* 0x000fe2000801141d */
[----:B------:R-:W3:Y:S01]  /*6a80*/  LDL.64 R230, [R1+0x68] ;  /* 0x0000680001e67983 */ /* 0x000ee20000100a00 */
[----:B------:R-:W-:Y:S02]  /*6a90*/  USHF.R.S32.HI UR6, URZ, 0x1f, UR31 ;  /* 0x0000001f3f067899 */ /* 0x000fe4000801141f */
[----:B------:R-:W-:Y:S01]  /*6aa0*/  IMAD.U32 R11, RZ, RZ, UR31 ;  /* 0x0000001fff0b7e24 */ /* 0x000fe2000f8e00ff */
[----:B------:R-:W4:Y:S03]  /*6ab0*/  LDL.64 R224, [R1+0x60] ;  /* 0x0000600001e07983 */ /* 0x000f260000100a00 */
[----:B------:R-:W-:Y:S01]  /*6ac0*/  IMAD.U32 R12, RZ, RZ, UR6 ;  /* 0x00000006ff0c7e24 */ /* 0x000fe2000f8e00ff */
[----:B------:R-:W3:Y:S01]  /*6ad0*/  LDL.64 R238, [R1+0x50] ;  /* 0x0000500001ee7983 */ /* 0x000ee20000100a00 */
[----:B------:R-:W-:Y:S02]  /*6ae0*/  ULDC.64 UR6, c[0x0][0x208] ;  /* 0x0000820000067ab9 */ /* 0x000fe40000000a00 */
[----:B------:R-:W-:Y:S01]  /*6af0*/  UIMAD UR30, UR30, UR6, URZ ;  /* 0x000000061e1e72a4 */ /* 0x000fe2000f8e023f */
[----:B------:R-:W3:Y:S01]  /*6b00*/  LDL R205, [R1+0x7c] ;  /* 0x00007c0001cd7983 */ /* 0x000ee20000100800 */
[----:B------:R-:W-:Y:S02]  /*6b10*/  UIMAD.WIDE.U32 UR32, UR29, UR6, URZ ;  /* 0x000000061d2072a5 */ /* 0x000fe4000f8e003f */
[----:B------:R-:W-:Y:S01]  /*6b20*/  UIMAD UR30, UR29, UR7, UR30 ;  /* 0x000000071d1e72a4 */ /* 0x000fe2000f8e021e */
[----:B------:R-:W1:Y:S01]  /*6b30*/  S2R R7, SR_CTAID.Y ;  /* 0x0000000000077919 */ /* 0x000e620000002600 */
[----:B------:R-:W-:Y:S02]  /*6b40*/  USHF.L.U32 UR6, UR32, 0x6, URZ ;  /* 0x0000000620067899 */ /* 0x000fe4000800063f */
[----:B------:R-:W-:Y:S04]  /*6b50*/  UIADD3 UR30, UR33, UR30, URZ ;  /* 0x0000001e211e7290 */ /* 0x000fe8000fffe03f */
[----:B------:R-:W-:Y:S01]  /*6b60*/  USHF.L.U64.HI UR30, UR32, 0x6, UR30 ;  /* 0x00000006201e7899 */ /* 0x000fe2000801021e */
[----:B-1----:R-:W-:Y:S05]  /*6b70*/  SHF.R.S32.HI R6, RZ, 0x1f, R7 ;  /* 0x0000001fff067819 */ /* 0x002fea0000011407 */
[----:B------:R-:W-:Y:S04]  /*6b80*/  IMAD R6, R6, c[0x0][0x288], RZ ;  /* 0x0000a20006067a24 */ /* 0x000fe800078e02ff */
[C---:B------:R-:W-:Y:S02]  /*6b90*/  IMAD R6, R7.reuse, c[0x0][0x28c], R6 ;  /* 0x0000a30007067a24 */ /* 0x040fe400078e0206 */
[----:B--2---:R-:W-:Y:S02]  /*6ba0*/  IMAD.MOV.U32 R4, RZ, RZ, R234 ;  /* 0x000000ffff047224 */ /* 0x004fe400078e00ea */
[----:B------:R-:W-:Y:S04]  /*6bb0*/  IMAD.MOV.U32 R5, RZ, RZ, R235 ;  /* 0x000000ffff057224 */ /* 0x000fe800078e00eb */
        /* <DEDUP_REMOVED lines=13> */
[C---:B------:R-:W-:Y:S03]  /*6c90*/  LEA R6, P0, R5.reuse, c[0x0][0x1f0], 0x1 ;  /* 0x00007c0005067a11 */ /* 0x040fe600078008ff */
[----:B------:R-:W-:Y:S01]  /*6ca0*/  IMAD R4, R4, 0x4000, R205 ;  /* 0x0000400004047824 */ /* 0x000fe200078e02cd */
[----:B------:R-:W-:Y:S01]  /*6cb0*/  LEA.HI.X R7, R5, c[0x0][0x1f4], R7, 0x1, P0 ;  /* 0x00007d0005077a11 */ /* 0x000fe200000f0c07 */
[----:B------:R-:W-:Y:S01]  /*6cc0*/  IMAD.U32 R5, RZ, RZ, UR31 ;  /* 0x0000001fff057e24 */ /* 0x000fe2000f8e00ff */
[C---:B------:R-:W-:Y:S04]  /*6cd0*/  LEA R10, P0, R11.reuse, c[0x0][0x280], 0x2 ;  /* 0x0000a0000b0a7a11 */ /* 0x040fe800078010ff */
[----:B------:R-:W-:Y:S02]  /*6ce0*/  IADD3 R5, -R238, c[0x0][0x168], -R5 ;  /* 0x00005a00ee057a10 */ /* 0x000fe40007ffe905 */
[----:B------:R-:W-:Y:S02]  /*6cf0*/  LEA.HI.X R11, R11, c[0x0][0x284], R12, 0x2, P0 ;  /* 0x0000a1000b0b7a11 */ /* 0x000fe400000f140c */
[C---:B------:R-:W-:Y:S11]  /*6d00*/  ISETP.LT.OR P0, PT, R5.reuse, 0x1, !P5 ;  /* 0x000000010500780c */ /* 0x040ff60006f01670 */
[----:B------:R-:W-:Y:S02]  /*6d10*/  @!UPT UIADD3 URZ, URZ, URZ, URZ ;  /* 0x0000003f3f3ff290 */ /* 0x000fe4000fffe03f */
[----:B------:R-:W-:Y:S01]  /*6d20*/  @!PT LDS RZ, [RZ] ;  /* 0x00000000fffff984 */ /* 0x000fe20000000800 */
[----:B------:R-:W-:Y:S01]  /*6d30*/  @!PT LDS RZ, [RZ] ;  /* 0x00000000fffff984 */ /* 0x000fe20000000800 */
[----:B------:R-:W-:Y:S01]  /*6d40*/  @!PT LDS RZ, [RZ] ;  /* 0x00000000fffff984 */ /* 0x000fe20000000800 */
[----:B------:R1:W-:Y:S01]  /*6d50*/  LDGSTS.E.BYPASS.LTC128B.128 [R4], [R8.64], !P0 ;  /* 0x0000000008047fae */ /* 0x0003e2000c101d50 */
[C---:B------:R-:W-:Y:S11]  /*6d60*/  ISETP.LT.OR P0, PT, R5.reuse, 0x1, !P4 ;  /* 0x000000010500780c */ /* 0x040ff60006701670 */
[----:B------:R-:W-:Y:S02]  /*6d70*/  @!UPT UIADD3 URZ, URZ, URZ, URZ ;  /* 0x0000003f3f3ff290 */ /* 0x000fe4000fffe03f */
[----:B------:R1:W-:Y:S01]  /*6d80*/  LDGSTS.E.BYPASS.LTC128B.128 [R4+0x2000], [R8.64+0x80], !P0 ;  /* 0x0200008008047fae */ /* 0x0003e2000c101d50 */
[C---:B------:R-:W-:Y:S11]  /*6d90*/  ISETP.LT.OR P0, PT, R5.reuse, 0x21, !P5 ;  /* 0x000000210500780c */ /* 0x040ff60006f01670 */
[----:B------:R-:W-:Y:S02]  /*6da0*/  @!UPT UIADD3 URZ, URZ, URZ, URZ ;  /* 0x0000003f3f3ff290 */ /* 0x000fe4000fffe03f */
[----:B------:R1:W-:Y:S01]  /*6db0*/  LDGSTS.E.BYPASS.LTC128B.128 [R4+0x1000], [R6.64], !P0 ;  /* 0x0100000006047fae */ /* 0x0003e2000c101d50 */
[----:B------:R-:W-:Y:S11]  /*6dc0*/  ISETP.LT.OR P0, PT, R5, 0x21, !P4 ;  /* 0x000000210500780c */ /* 0x000ff60006701670 */
[----:B------:R-:W-:Y:S02]  /*6dd0*/  @!UPT UIADD3 URZ, URZ, URZ, URZ ;  /* 0x0000003f3f3ff290 */ /* 0x000fe4000fffe03f */
[----:B------:R1:W-:Y:S02]  /*6de0*/  LDGSTS.E.BYPASS.LTC128B.128 [R4+0x3000], [R6.64+0x80], !P0 ;  /* 0x0300008006047fae */ /* 0x0003e4000c101d50 */
[----:B-1----:R-:W-:Y:S04]  /*6df0*/  IMAD.U32 R4, RZ, RZ, UR25 ;  /* 0x00000019ff047e24 */ /* 0x002fe8000f8e00ff */
[----:B------:R-:W-:Y:S04]  /*6e00*/  @!P3 IMAD R4, R4, 0x40, R234 ;  /* 0x000000400404b824 */ /* 0x000fe800078e02ea */
[----:B------:R-:W-:Y:S05]  /*6e10*/  @!P3 IMAD.SHL.U32 R4, R4, 0x4, RZ ;  /* 0x000000040404b824 */ /* 0x000fea00078e00ff */
[----:B------:R1:W-:Y:S02]  /*6e20*/  @!P3 LDGSTS.E.BYPASS.LTC128B.128 [R4+0x20280], [R10.64] ;  /* 0x202800000a04bfae */ /* 0x0003e4000b901d50 */
.L_x_1351:
[----:B-123--:R-:W2:Y:S01]  /*6e30*/  LDL.64 R8, [R1+0x58] ;  /* 0x0000580001087983 */ /* 0x00eea20000100a00 */
[----:B------:R-:W-:Y:S01]  /*6e40*/  ULDC.64 UR6, c[0x0][0x240] ;  /* 0x0000900000067ab9 */ /* 0x000fe20000000a00 */
[----:B------:R-:W-:Y:S01]  /*6e50*/  IMAD.IADD R205, R2, 0x1, R216 ;  /* 0x0000000102cd7824 */ /* 0x000fe200078e02d8 */
[----:B------:R-:W-:Y:S02]  /*6e60*/  UIMAD UR6, UR5, UR6, URZ ;  /* 0x00000006050672a4 */ /* 0x000fe4000f8e023f */
[----:B------:R-:W1:Y:S01]  /*6e70*/  S2R R209, SR_CTAID.Y ;  /* 0x0000000000d17919 */ /* 0x000e620000002600 */
[----:B------:R-:W-:Y:S02]  /*6e80*/  USHF.L.U32 UR10, UR10, 0xd, URZ ;  /* 0x0000000d0a0a7899 */ /* 0x000fe4000800063f */
[----:B------:R-:W-:Y:S02]  /*6e90*/  UIMAD UR6, UR9, UR7, UR6 ;  /* 0x00000007090672a4 */ /* 0x000fe4000f8e0206 */
[----:B------:R-:W-:Y:S01]  /*6ea0*/  USHF.R.S32.HI UR7, URZ, 0x1f, UR10 ;  /* 0x0000001f3f077899 */ /* 0x000fe2000801140a */
[----:B------:R-:W-:Y:S01]  /*6eb0*/  LDSM.16.MT88.4 R184, [R0+0x1080] ;  /* 0x0010800000b8783b */ /* 0x000fe20000004200 */
[----:B------:R-:W-:Y:S02]  /*6ec0*/  UISETP.GE.AND UP0, UPT, UR28, UR12, UPT ;  /* 0x0000000c1c00728c */ /* 0x000fe4000bf06270 */
[----:B------:R-:W-:Y:S02]  /*6ed0*/  UIADD3 UR29, UR4, 0x1, URZ ;  /* 0x00000001041d7890 */ /* 0x000fe4000fffe03f */
[----:B------:R-:W3:Y:S01]  /*6ee0*/  LDSM.16.M88.4 R180, [R205+0x24480] ;  /* 0x02448000cdb4783b */ /* 0x000ee20000000200 */
[----:B------:R-:W-:Y:S02]  /*6ef0*/  UISETP.GE.AND UP3, UPT, UR4, 0x1, UPT ;  /* 0x000000010400788c */ /* 0x000fe4000bf66270 */
[----:B------:R-:W-:Y:S02]  /*6f00*/  UISETP.GE.AND UP2, UPT, UR26, 0x1, UPT ;  /* 0x000000011a00788c */ /* 0x000fe4000bf46270 */
[----:B------:R-:W4:Y:S01]  /*6f10*/  LDSM.16.M88.4 R188, [R205+0x25480] ;  /* 0x02548000cdbc783b */ /* 0x000f220000000200 */
[----:B------:R-:W-:Y:S02]  /*6f20*/  UISETP.GE.AND UP1, UPT, UR25, 0x1, UPT ;  /* 0x000000011900788c */ /* 0x000fe4000bf26270 */
[----:B------:R-:W-:Y:S02]  /*6f30*/  USEL UR4, UR29, URZ, !UP3 ;  /* 0x0000003f1d047287 */ /* 0x000fe4000d800000 */
[----:B------:R-:W2:Y:S05]  /*6f40*/  LDSM.16.MT88.4 R192, [R0+0x5080] ;  /* 0x0050800000c0783b */ /* 0x000eaa0000004200 */
[----:B------:R-:W0:Y:S01]  /*6f50*/  LDGDEPBAR ;  /* 0x00000000000079af */ /* 0x000e220000000000 */
[----:B-1----:R-:W-:Y:S05]  /*6f60*/  SHF.R.S32.HI R4, RZ, 0x1f, R209 ;  /* 0x0000001fff047819 */ /* 0x002fea00000114d1 */
[----:B------:R-:W-:Y:S04]  /*6f70*/  IMAD R6, R4, c[0x0][0x238], RZ ;  /* 0x00008e0004067a24 */ /* 0x000fe800078e02ff */
[C---:B------:R-:W-:Y:S02]  /*6f80*/  IMAD R6, R209.reuse, c[0x0][0x23c], R6 ;  /* 0x00008f00d1067a24 */ /* 0x040fe400078e0206 */
[----:B--2---:R-:W-:Y:S04]  /*6f90*/  IMAD.WIDE.U32 R4, R209, c[0x0][0x238], R8 ;  /* 0x00008e00d1047a25 */ /* 0x004fe800078e0008 */
[----:B------:R-:W-:Y:S02]  /*6fa0*/  IMAD.IADD R5, R5, 0x1, R6 ;  /* 0x0000000105057824 */ /* 0x000fe400078e0206 */
[----:B------:R-:W-:Y:S04]  /*6fb0*/  IMAD.U32 R6, RZ, RZ, UR9 ;  /* 0x00000009ff067e24 */ /* 0x000fe8000f8e00ff */
[----:B------:R-:W-:Y:S01]  /*6fc0*/  IMAD.WIDE.U32 R4, R6, c[0x0][0x240], R4 ;  /* 0x0000900006047a25 */ /* 0x000fe200078e0004 */
[----:B------:R-:W-:Y:S01]  /*6fd0*/  MOV R6, UR6 ;  /* 0x0000000600067c02 */ /* 0x000fe20008000f00 */
[----:B------:R-:W-:Y:S03]  /*6fe0*/  UIADD3 UR6, UR25, 0x1, URZ ;  /* 0x0000000119067890 */ /* 0x000fe6000fffe03f */
[----:B------:R-:W-:Y:S01]  /*6ff0*/  IADD3 R4, P0, R4, UR10, RZ ;  /* 0x0000000a04047c10 */ /* 0x000fe2000ff1e0ff */
[----:B------:R-:W-:Y:S02]  /*7000*/  UMOV UR10, UR28 ;  /* 0x0000001c000a7c82 */ /* 0x000fe40008000000 */
[----:B------:R-:W-:Y:S01]  /*7010*/  USEL UR25, UR6, URZ, !UP1 ;  /* 0x0000003f06197287 */ /* 0x000fe2000c800000 */
[----:B------:R-:W-:Y:S01]  /*7020*/  IADD3.X R6, R5, UR7, R6, P0, !PT ;  /* 0x0000000705067c10 */ /* 0x000fe200087fe406 */
[----:B------:R-:W-:Y:S01]  /*7030*/  UIADD3 UR7, UR26, 0x1, URZ ;  /* 0x000000011a077890 */ /* 0x000fe2000fffe03f */
[C---:B------:R-:W-:Y:S03]  /*7040*/  LEA R224, P0, R4.reuse, c[0x0][0x220], 0x2 ;  /* 0x0000880004e07a11 */ /* 0x040fe600078010ff */
[----:B------:R-:W-:Y:S01]  /*7050*/  USEL UR26, UR7, URZ, !UP2 ;  /* 0x0000003f071a7287 */ /* 0x000fe2000d000000 */
[----:B------:R-:W-:Y:S02]  /*7060*/  LEA.HI.X R225, R4, c[0x0][0x224], R6, 0x2, P0 ;  /* 0x0000890004e17a11 */ /* 0x000fe400000f1406 */
[-C--:B------:R-:W-:Y:S01]  /*7070*/  HMMA.16816.F32.BF16 R4, R164, R16.reuse, RZ ;  /* 0x00000010a404723c */ /* 0x080fe200000418ff */
[----:B------:R-:W-:Y:S07]  /*7080*/  PLOP3.LUT P0, PT, PT, PT, UP0, 0x80, 0x0 ;  /* 0x000000000000781c */ /* 0x000fee0003f0f008 */
[C---:B------:R-:W-:Y:S08]  /*7090*/  HMMA.16816.F32.BF16 R8, R28.reuse, R16, RZ ;  /* 0x000000101c08723c */ /* 0x040ff000000418ff */
[-C--:B------:R-:W-:Y:S08]  /*70a0*/  HMMA.16816.F32.BF16 R12, R28, R18.reuse, RZ ;  /* 0x000000121c0c723c */ /* 0x080ff000000418ff */
[C---:B------:R-:W-:Y:S08]  /*70b0*/  HMMA.16816.F32.BF16 R16, R164.reuse, R18, RZ ;  /* 0x00000012a410723c */ /* 0x040ff000000418ff */
[-C--:B------:R-:W-:Y:S08]  /*70c0*/  HMMA.16816.F32.BF16 R20, R164, R168.reuse, RZ ;  /* 0x000000a8a414723c */ /* 0x080ff000000418ff */
[C---:B------:R-:W-:Y:S08]  /*70d0*/  HMMA.16816.F32.BF16 R24, R28.reuse, R168, RZ ;  /* 0x000000a81c18723c */ /* 0x040ff000000418ff */
[-C--:B------:R-:W-:Y:S08]  /*70e0*/  HMMA.16816.F32.BF16 R28, R28, R170.reuse, RZ ;  /* 0x000000aa1c1c723c */ /* 0x080ff000000418ff */
[----:B------:R-:W-:Y:S01]  /*70f0*/  HMMA.16816.F32.BF16 R32, R164, R170, RZ ;  /* 0x000000aaa420723c */ /* 0x000fe200000418ff */
[----:B------:R-:W-:Y:S07]  /*7100*/  LDSM.16.MT88.4 R168, [R0+0x1880] ;  /* 0x0018800000a8783b */ /* 0x000fee0000004200 */
[-C--:B------:R-:W-:Y:S08]  /*7110*/  HMMA.16816.F32.BF16 R4, R172, R176.reuse, R4 ;  /* 0x000000b0ac04723c */ /* 0x080ff00000041804 */
[C---:B------:R-:W-:Y:S07]  /*7120*/  HMMA.16816.F32.BF16 R8, R196.reuse, R176, R8 ;  /* 0x000000b0c408723c */ /* 0x040fee0000041808 */
[----:B------:R-:W-:Y:S01]  /*7130*/  IADD3 R176, R208, R205, RZ ;  /* 0x000000cdd0b07210 */ /* 0x000fe20007ffe0ff */
[-C--:B------:R-:W-:Y:S04]  /*7140*/  HMMA.16816.F32.BF16 R12, R196, R178.reuse, R12 ;  /* 0x000000b2c40c723c */ /* 0x080fe8000004180c */
[----:B------:R-:W1:Y:S04]  /*7150*/  LDSM.16.M88.4 R164, [R176+0x24480] ;  /* 0x02448000b0a4783b */ /* 0x000e680000000200 */
[C---:B------:R-:W-:Y:S01]  /*7160*/  HMMA.16816.F32.BF16 R16, R172.reuse, R178, R16 ;  /* 0x000000b2ac10723c */ /* 0x040fe20000041810 */
[----:B------:R-:W2:Y:S07]  /*7170*/  LDSM.16.M88.4 R176, [R176+0x25480] ;  /* 0x02548000b0b0783b */ /* 0x000eae0000000200 */
[-C--:B------:R-:W-:Y:S08]  /*7180*/  HMMA.16816.F32.BF16 R20, R172, R200.reuse, R20 ;  /* 0x000000c8ac14723c */ /* 0x080ff00000041814 */
[C---:B------:R-:W-:Y:S08]  /*7190*/  HMMA.16816.F32.BF16 R24, R196.reuse, R200, R24 ;  /* 0x000000c8c418723c */ /* 0x040ff00000041818 */
[-C--:B------:R-:W-:Y:S01]  /*71a0*/  HMMA.16816.F32.BF16 R28, R196, R202.reuse, R28 ;  /* 0x000000cac41c723c */ /* 0x080fe2000004181c */
[----:B------:R-:W1:Y:S07]  /*71b0*/  LDSM.16.MT88.4 R196, [R0+0x5880] ;  /* 0x0058800000c4783b */ /* 0x000e6e0000004200 */
[----:B------:R-:W-:Y:S01]  /*71c0*/  HMMA.16816.F32.BF16 R32, R172, R202, R32 ;  /* 0x000000caac20723c */ /* 0x000fe20000041820 */
[----:B------:R-:W-:Y:S05]  /*71d0*/  LDSM.16.M88.4 R172, [R2+0x26480] ;  /* 0x0264800002ac783b */ /* 0x000fea0000000200 */
[----:B------:R-:W-:Y:S02]  /*71e0*/  LDSM.16.M88.4 R200, [R205+0x27480] ;  /* 0x02748000cdc8783b */ /* 0x000fe40000000200 */
[-C--:B---3--:R-:W-:Y:S08]  /*71f0*/  HMMA.16816.F32.BF16 R4, R180, R184.reuse, R4 ;  /* 0x000000b8b404723c */ /* 0x088ff00000041804 */
[C---:B----4-:R-:W-:Y:S08]  /*7200*/  HMMA.16816.F32.BF16 R8, R188.reuse, R184, R8 ;  /* 0x000000b8bc08723c */ /* 0x050ff00000041808 */
[-C--:B------:R-:W-:Y:S08]  /*7210*/  HMMA.16816.F32.BF16 R12, R188, R186.reuse, R12 ;  /* 0x000000babc0c723c */ /* 0x080ff0000004180c */
[C---:B------:R-:W-:Y:S01]  /*7220*/  HMMA.16816.F32.BF16 R16, R180.reuse, R186, R16 ;  /* 0x000000bab410723c */ /* 0x040fe20000041810 */
[----:B------:R-:W3:Y:S07]  /*7230*/  LDSM.16.MT88.4 R184, [R0+0x2080] ;  /* 0x0020800000b8783b */ /* 0x000eee0000004200 */
[-C--:B------:R-:W-:Y:S08]  /*7240*/  HMMA.16816.F32.BF16 R20, R180, R192.reuse, R20 ;  /* 0x000000c0b414723c */ /* 0x080ff00000041814 */
[C---:B------:R-:W-:Y:S08]  /*7250*/  HMMA.16816.F32.BF16 R24, R188.reuse, R192, R24 ;  /* 0x000000c0bc18723c */ /* 0x040ff00000041818 */
[-C--:B------:R-:W-:Y:S01]  /*7260*/  HMMA.16816.F32.BF16 R28, R188, R194.reuse, R28 ;  /* 0x000000c2bc1c723c */ /* 0x080fe2000004181c */
[----:B------:R4:W3:Y:S07]  /*7270*/  LDSM.16.M88.4 R188, [R2+0x27480] ;  /* 0x0274800002bc783b */ /* 0x0008ee0000000200 */
[----:B------:R-:W-:Y:S01]  /*7280*/  HMMA.16816.F32.BF16 R32, R180, R194, R32 ;  /* 0x000000c2b420723c */ /* 0x000fe20000041820 */
[----:B------:R-:W3:Y:S05]  /*7290*/  LDSM.16.MT88.4 R180, [R0+0x6080] ;  /* 0x0060800000b4783b */ /* 0x000eea0000004200 */
[----:B------:R-:W-:Y:S02]  /*72a0*/  LDSM.16.M88.4 R192, [R204+0x27480] ;  /* 0x02748000ccc0783b */ /* 0x000fe40000000200 */
[-C--:B-1----:R-:W-:Y:S08]  /*72b0*/  HMMA.16816.F32.BF16 R4, R164, R168.reuse, R4 ;  /* 0x000000a8a404723c */ /* 0x082ff00000041804 */
[C---:B--2---:R-:W-:Y:S04]  /*72c0*/  HMMA.16816.F32.BF16 R8, R176.reuse, R168, R8 ;  /* 0x000000a8b008723c */ /* 0x044fe80000041808 */
[----:B----4-:R-:W-:Y:S04]  /*72d0*/  IADD3 R2, R216, R2, R208 ;  /* 0x00000002d8027210 */ /* 0x010fe80007ffe0d0 */
        /* <DEDUP_REMOVED lines=8> */
[----:B------:R-:W2:Y:S05]  /*7360*/  LDSM.16.MT88.4 R164, [R0+0x6880] ;  /* 0x0068800000a4783b */ /* 0x000eaa0000004200 */
[----:B------:R-:W-:Y:S02]  /*7370*/  LDSM.16.MT88.4 R196, [R0+0x3080] ;  /* 0x0030800000c4783b */ /* 0x000fe40000004200 */
[-C--:B---3--:R-:W-:Y:S08]  /*7380*/  HMMA.16816.F32.BF16 R4, R172, R184.reuse, R4 ;  /* 0x000000b8ac04723c */ /* 0x088ff00000041804 */
[C---:B------:R-:W-:Y:S08]  /*7390*/  HMMA.16816.F32.BF16 R8, R188.reuse, R184, R8 ;  /* 0x000000b8bc08723c */ /* 0x040ff00000041808 */
[-C--:B------:R-:W-:Y:S08]  /*73a0*/  HMMA.16816.F32.BF16 R12, R188, R186.reuse, R12 ;  /* 0x000000babc0c723c */ /* 0x080ff0000004180c */
[C---:B------:R-:W-:Y:S01]  /*73b0*/  HMMA.16816.F32.BF16 R16, R172.reuse, R186, R16 ;  /* 0x000000baac10723c */ /* 0x040fe20000041810 */
[----:B------:R-:W3:Y:S07]  /*73c0*/  LDSM.16.M88.4 R184, [R205+0x26480] ;  /* 0x02648000cdb8783b */ /* 0x000eee0000000200 */
[-C--:B------:R-:W-:Y:S08]  /*73d0*/  HMMA.16816.F32.BF16 R20, R172, R180.reuse, R20 ;  /* 0x000000b4ac14723c */ /* 0x080ff00000041814 */
[C---:B------:R-:W-:Y:S08]  /*73e0*/  HMMA.16816.F32.BF16 R24, R188.reuse, R180, R24 ;  /* 0x000000b4bc18723c */ /* 0x040ff00000041818 */
[-C--:B------:R-:W-:Y:S01]  /*73f0*/  HMMA.16816.F32.BF16 R28, R188, R182.reuse, R28 ;  /* 0x000000b6bc1c723c */ /* 0x080fe2000004181c */
[----:B------:R-:W-:Y:S07]  /*7400*/  LDSM.16.M88.4 R188, [R2+0x27480] ;  /* 0x0274800002bc783b */ /* 0x000fee0000000200 */
[----:B------:R-:W-:Y:S01]  /*7410*/  HMMA.16816.F32.BF16 R32, R172, R182, R32 ;  /* 0x000000b6ac20723c */ /* 0x000fe20000041820 */
[----:B------:R-:W4:Y:S05]  /*7420*/  LDSM.16.MT88.4 R172, [R0+0x7080] ;  /* 0x0070800000ac783b */ /* 0x000f2a0000004200 */
[----:B------:R-:W-:Y:S02]  /*7430*/  LDSM.16.MT88.4 R180, [R0+0x3880] ;  /* 0x0038800000b4783b */ /* 0x000fe40000004200 */
[-C--:B-1----:R-:W-:Y:S08]  /*7440*/  HMMA.16816.F32.BF16 R4, R168, R176.reuse, R4 ;  /* 0x000000b0a804723c */ /* 0x082ff00000041804 */
[C---:B------:R-:W-:Y:S08]  /*7450*/  HMMA.16816.F32.BF16 R8, R192.reuse, R176, R8 ;  /* 0x000000b0c008723c */ /* 0x040ff00000041808 */
[-C--:B------:R-:W-:Y:S08]  /*7460*/  HMMA.16816.F32.BF16 R12, R192, R178.reuse, R12 ;  /* 0x000000b2c00c723c */ /* 0x080ff0000004180c */
[C---:B------:R-:W-:Y:S01]  /*7470*/  HMMA.16816.F32.BF16 R16, R168.reuse, R178, R16 ;  /* 0x000000b2a810723c */ /* 0x040fe20000041810 */
[----:B------:R-:W1:Y:S07]  /*7480*/  LDSM.16.M88.4 R176, [R2+0x26480] ;  /* 0x0264800002b0783b */ /* 0x000e6e0000000200 */
[-C--:B--2---:R-:W-:Y:S08]  /*7490*/  HMMA.16816.F32.BF16 R20, R168, R164.reuse, R20 ;  /* 0x000000a4a814723c */ /* 0x084ff00000041814 */
[C---:B------:R-:W-:Y:S08]  /*74a0*/  HMMA.16816.F32.BF16 R24, R192.reuse, R164, R24 ;  /* 0x000000a4c018723c */ /* 0x040ff00000041818 */
[-C--:B------:R-:W-:Y:S08]  /*74b0*/  HMMA.16816.F32.BF16 R28, R192, R166.reuse, R28 ;  /* 0x000000a6c01c723c */ /* 0x080ff0000004181c */
[----:B------:R-:W-:Y:S01]  /*74c0*/  HMMA.16816.F32.BF16 R32, R168, R166, R32 ;  /* 0x000000a6a820723c */ /* 0x000fe20000041820 */
[----:B------:R-:W2:Y:S05]  /*74d0*/  LDSM.16.MT88.4 R164, [R0+0x7880] ;  /* 0x0078800000a4783b */ /* 0x000eaa0000004200 */
[----:B------:R-:W-:Y:S02]  /*74e0*/  LDSM.16.MT88.4 R168, [R206+0x24c80] ;  /* 0x024c8000cea8783b */ /* 0x000fe40000004200 */
[-C--:B---3--:R-:W-:Y:S08]  /*74f0*/  HMMA.16816.F32.BF16 R4, R184, R196.reuse, R4 ;  /* 0x000000c4b804723c */ /* 0x088ff00000041804 */
[C---:B------:R-:W-:Y:S08]  /*7500*/  HMMA.16816.F32.BF16 R8, R200.reuse, R196, R8 ;  /* 0x000000c4c808723c */ /* 0x040ff00000041808 */
[-C--:B------:R-:W-:Y:S08]  /*7510*/  HMMA.16816.F32.BF16 R12, R200, R198.reuse, R12 ;  /* 0x000000c6c80c723c */ /* 0x080ff0000004180c */
[C---:B------:R-:W-:Y:S08]  /*7520*/  HMMA.16816.F32.BF16 R16, R184.reuse, R198, R16 ;  /* 0x000000c6b810723c */ /* 0x040ff00000041810 */
[-C--:B----4-:R-:W-:Y:S08]  /*7530*/  HMMA.16816.F32.BF16 R20, R184, R172.reuse, R20 ;  /* 0x000000acb814723c */ /* 0x090ff00000041814 */
[C---:B------:R-:W-:Y:S08]  /*7540*/  HMMA.16816.F32.BF16 R24, R200.reuse, R172, R24 ;  /* 0x000000acc818723c */ /* 0x040ff00000041818 */
[-C--:B------:R-:W-:Y:S08]  /*7550*/  HMMA.16816.F32.BF16 R28, R200, R174.reuse, R28 ;  /* 0x000000aec81c723c */ /* 0x080ff0000004181c */
[----:B------:R-:W-:Y:S01]  /*7560*/  HMMA.16816.F32.BF16 R32, R184, R174, R32 ;  /* 0x000000aeb820723c */ /* 0x000fe20000041820 */
[----:B------:R-:W-:Y:S07]  /*7570*/  LDSM.16.MT88.4 R172, [R206+0x26c80] ;  /* 0x026c8000ceac783b */ /* 0x000fee0000004200 */
[-C--:B-1----:R-:W-:Y:S08]  /*7580*/  HMMA.16816.F32.BF16 R4, R176, R180.reuse, R4 ;  /* 0x000000b4b004723c */ /* 0x082ff00000041804 */
        /* <DEDUP_REMOVED lines=61> */
[----:B------:R-:W1:Y:S07]  /*7960*/  LDSM.16.MT88.4 R28, [R207+0x26c80] ;  /* 0x026c8000cf1c783b */ /* 0x000e6e0000004200 */
        /* <DEDUP_REMOVED lines=10> */
[-C--:B--2---:R-:W-:Y:S08]  /*7a10*/  HMMA.16816.F32.BF16 R100, R32, R164.reuse, R100 ;  /* 0x000000a42064723c */ /* 0x084ff00000041864 */
[-C--:B------:R-:W-:Y:S08]  /*7a20*/  HMMA.16816.F32.BF16 R104, R168, R164.reuse, R104 ;  /* 0x000000a4a868723c */ /* 0x080ff00000041868 */
[-C--:B-1----:R-:W-:Y:S08]  /*7a30*/  HMMA.16816.F32.BF16 R108, R28, R164.reuse, R108 ;  /* 0x000000a41c6c723c */ /* 0x082ff0000004186c */
        /* <DEDUP_REMOVED lines=116> */
.L_x_1331:
[----:B------:R-:W-:Y:S01]  /*8180*/  USHF.L.U32 UR5, UR8, 0x7, URZ ;  /* 0x0000000708057899 */ /* 0x000fe2000800063f */
[----:B------:R-:W-:Y:S05]  /*8190*/  @P1 BRA `(.L_x_1353) ;  /* 0x00001d7000001947 */ /* 0x000fea0003800000 */
[----:B------:R-:W2:Y:S01]  /*81a0*/  LDL.LU.64 R164, [R1+0x58] ;  /* 0x0000580001a47983 */ /* 0x000ea20000300a00 */
[----:B------:R-:W-:Y:S01]  /*81b0*/  F2FP.BF16.PACK_AB R41, R41, R40 ;  /* 0x000000282929723e */ /* 0x000fe200000010ff */
[----:B------:R-:W-:Y:S01]  /*81c0*/  ULDC UR4, c[0x0][0x2f0] ;  /* 0x0000bc0000047ab9 */ /* 0x000fe20000000800 */
[----:B------:R-:W-:Y:S01]  /*81d0*/  F2FP.BF16.PACK_AB R111, R37, R36 ;  /* 0x00000024256f723e */ /* 0x000fe200000010ff */
[----:B------:R-:W-:Y:S01]  /*81e0*/  UIADD3 UR4, -UR5, UR4, URZ ;  /* 0x0000000405047290 */ /* 0x000fe2000fffe13f */
[----:B------:R-:W-:Y:S01]  /*81f0*/  F2FP.BF16.PACK_AB R109, R39, R38 ;  /* 0x00000026276d723e */ /* 0x000fe200000010ff */
[----:B------:R-:W-:Y:S01]  /*8200*/  BSSY B0, `(.L_x_1354) ;  /* 0x00000db000007945 */ /* 0x000fe20003800000 */
[----:B------:R-:W-:Y:S01]  /*8210*/  F2FP.BF16.PACK_AB R64, R65, R64 ;  /* 0x000000404140723e */ /* 0x000fe200000010ff */
[----:B------:R-:W-:Y:S01]  /*8220*/  UISETP.LT.AND UP0, UPT, UR4, 0x80, UPT ;  /* 0x000000800400788c */ /* 0x000fe2000bf01270 */
[----:B------:R-:W-:-:S02]  /*8230*/  F2FP.BF16.PACK_AB R66, R67, R66 ;  /* 0x000000424342723e */ /* 0x000fc400000010ff */
[----:B------:R-:W-:Y:S01]  /*8240*/  F2FP.BF16.PACK_AB R42, R43, R42 ;  /* 0x0000002a2b2a723e */ /* 0x000fe200000010ff */
[----:B------:R-:W-:Y:S01]  /*8250*/  USEL UR4, UR4, 0x80, UP0 ;  /* 0x0000008004047887 */ /* 0x000fe20008000000 */
        /* <DEDUP_REMOVED lines=56> */
[----:B--2---:R-:W-:-:S04]  /*85e0*/  SHF.R.S32.HI R5, RZ, 0x1f, R164 ;  /* 0x0000001fff057819 */ /* 0x004fc800000114a4 */
[CC--:B------:R-:W-:Y:S02]  /*85f0*/  LEA.HI R3, R5.reuse, R164.reuse, RZ, 0x2 ;  /* 0x000000a405037211 */ /* 0x0c0fe400078f10ff */
[CC--:B------:R-:W-:Y:S02]  /*8600*/  LEA.HI R10, R5.reuse, R164.reuse, RZ, 0x4 ;  /* 0x000000a4050a7211 */ /* 0x0c0fe400078f20ff */
[--C-:B------:R-:W-:Y:S02]  /*8610*/  SHF.R.S32.HI R4, RZ, 0x2, R3.reuse ;  /* 0x00000002ff047819 */ /* 0x100fe40000011403 */
[----:B------:R-:W-:Y:S02]  /*8620*/  SHF.R.S32.HI R0, RZ, 0x1f, R3 ;  /* 0x0000001fff007819 */ /* 0x000fe40000011403 */
[----:B------:R-:W-:Y:S02]  /*8630*/  LEA.HI R40, R5, R164, RZ, 0x7 ;  /* 0x000000a405287211 */ /* 0x000fe400078f38ff */
[----:B------:R-:W-:-:S04]  /*8640*/  LEA.HI R0, R0, R4, RZ, 0x3 ;  /* 0x0000000400007211 */ /* 0x000fc800078f18ff */
[----:B------:R-:W-:Y:S02]  /*8650*/  LOP3.LUT R2, R0, 0xfffffff8, RZ, 0xc0, !PT ;  /* 0xfffffff800027812 */ /* 0x000fe400078ec0ff */
[----:B------:R-:W-:-:S03]  /*8660*/  LEA.HI R0, R5, R164, RZ, 0x5 ;  /* 0x000000a405007211 */ /* 0x000fc600078f28ff */
[----:B------:R-:W-:Y:S01]  /*8670*/  IMAD.IADD R8, R4, 0x1, -R2 ;  /* 0x0000000104087824 */ /* 0x000fe200078e0a02 */
[----:B------:R-:W-:Y:S02]  /*8680*/  LEA.HI R2, R5, R164, RZ, 0x6 ;  /* 0x000000a405027211 */ /* 0x000fe400078f30ff */
[----:B-1----:R-:W-:Y:S02]  /*8690*/  SHF.R.S32.HI R6, RZ, 0x5, R0 ;  /* 0x00000005ff067819 */ /* 0x002fe40000011400 */
[----:B------:R-:W-:Y:S02]  /*86a0*/  LOP3.LUT R4, R3, 0x3ffffffc, RZ, 0xc0, !PT ;  /* 0x3ffffffc03047812 */ /* 0x000fe400078ec0ff */
[----:B------:R-:W-:Y:S01]  /*86b0*/  SHF.R.U32.HI R5, RZ, 0x3, R2 ;  /* 0x00000003ff057819 */ /* 0x000fe20000011602 */
[----:B------:R-:W-:Y:S01]  /*86c0*/  IMAD.SHL.U32 R2, R8, 0x40, RZ ;  /* 0x0000004008027824 */ /* 0x000fe200078e00ff */
[----:B------:R-:W-:Y:S01]  /*86d0*/  LEA.HI R0, R0, R6, RZ, 0x1 ;  /* 0x0000000600007211 */ /* 0x000fe200078f08ff */
[----:B------:R-:W-:Y:S01]  /*86e0*/  IMAD.IADD R7, R164, 0x1, -R4 ;  /* 0x00000001a4077824 */ /* 0x000fe200078e0a04 */
[----:B------:R-:W-:-:S02]  /*86f0*/  LOP3.LUT R3, R10, 0xfffffff0, RZ, 0xc0, !PT ;  /* 0xfffffff00a037812 */ /* 0x000fc400078ec0ff */
[----:B------:R-:W-:Y:S02]  /*8700*/  LOP3.LUT R4, R0, 0x1ffffe, RZ, 0xc0, !PT ;  /* 0x001ffffe00047812 */ /* 0x000fe400078ec0ff */
[----:B------:R-:W-:Y:S01]  /*8710*/  LOP3.LUT R0, R2, 0x1c0, RZ, 0xc0, !PT ;  /* 0x000001c002007812 */ /* 0x000fe200078ec0ff */
[----:B------:R-:W-:Y:S01]  /*8720*/  IMAD.IADD R2, R164, 0x1, -R3 ;  /* 0x00000001a4027824 */ /* 0x000fe200078e0a03 */
[----:B------:R-:W-:Y:S01]  /*8730*/  SHF.R.S32.HI R10, RZ, 0x4, R10 ;  /* 0x00000004ff0a7819 */ /* 0x000fe2000001140a */
[----:B------:R-:W-:Y:S01]  /*8740*/  IMAD.IADD R4, R6, 0x1, -R4 ;  /* 0x0000000106047824 */ /* 0x000fe200078e0a04 */
[----:B------:R-:W-:Y:S01]  /*8750*/  LOP3.LUT R5, R0, 0x18, R5, 0xf8, !PT ;  /* 0x0000001800057812 */ /* 0x000fe200078ef805 */
[----:B------:R-:W-:Y:S01]  /*8760*/  IMAD.SHL.U32 R6, R2, 0x8, RZ ;  /* 0x0000000802067824 */ /* 0x000fe200078e00ff */
[----:B------:R-:W-:Y:S01]  /*8770*/  SHF.R.U32.HI R0, RZ, 0x3, R0 ;  /* 0x00000003ff007819 */ /* 0x000fe20000011600 */
[----:B------:R-:W-:Y:S01]  /*8780*/  IMAD R7, R4, 0x200, R7 ;  /* 0x0000020004077824 */ /* 0x000fe200078e0207 */
[----:B------:R-:W-:Y:S01]  /*8790*/  BAR.SYNC.DEFER_BLOCKING 0x1, 0x100 ;  /* 0x0044000000007b1d */ /* 0x000fe20000010000 */
[----:B------:R-:W-:Y:S01]  /*87a0*/  LOP3.LUT P0, RZ, R8, 0x4, RZ, 0xc0, !PT ;  /* 0x0000000408ff7812 */ /* 0x000fe2000780c0ff */
[----:B------:R-:W-:Y:S01]  /*87b0*/  IMAD.SHL.U32 R3, R10, 0x40, RZ ;  /* 0x000000400a037824 */ /* 0x000fe200078e00ff */
[----:B------:R-:W-:Y:S01]  /*87c0*/  LOP3.LUT R0, R5, R0, RZ, 0x3c, !PT ;  /* 0x0000000005007212 */ /* 0x000fe200078e3cff */
[----:B------:R-:W-:Y:S01]  /*87d0*/  IMAD.SHL.U32 R8, R40, 0x4, RZ ;  /* 0x0000000428087824 */ /* 0x000fe200078e00ff */
[----:B------:R-:W-:-:S02]  /*87e0*/  SHF.R.S32.HI R4, RZ, 0x1f, R2 ;  /* 0x0000001fff047819 */ /* 0x000fc40000011402 */
[----:B------:R-:W-:Y:S01]  /*87f0*/  LOP3.LUT R3, R3, 0x1c0, RZ, 0xc0, !PT ;  /* 0x000001c003037812 */ /* 0x000fe200078ec0ff */
[----:B------:R-:W-:Y:S01]  /*8800*/  IMAD.U32 R0, R7, 0x2, R0 ;  /* 0x0000000207007824 */ /* 0x000fe200078e0000 */
[----:B------:R-:W-:Y:S02]  /*8810*/  LEA.HI R2, R4, R2, RZ, 0x3 ;  /* 0x0000000204027211 */ /* 0x000fe400078f18ff */
[----:B------:R-:W-:Y:S01]  /*8820*/  LOP3.LUT R4, R3, 0x38, R6, 0xf8, !PT ;  /* 0x0000003803047812 */ /* 0x000fe200078ef806 */
[----:B------:R-:W-:Y:S01]  /*8830*/  IMAD.SHL.U32 R0, R0, 0x2, RZ ;  /* 0x0000000200007824 */ /* 0x000fe200078e00ff */
[----:B------:R-:W-:Y:S01]  /*8840*/  SHF.R.U32.HI R7, RZ, 0x3, R3 ;  /* 0x00000003ff077819 */ /* 0x000fe20000011603 */
[----:B------:R-:W-:Y:S01]  /*8850*/  IMAD.SHL.U32 R3, R2, 0x400, RZ ;  /* 0x0000040002037824 */ /* 0x000fe200078e00ff */
[----:B------:R-:W-:Y:S02]  /*8860*/  LOP3.LUT R8, R8, 0x7ffffe00, RZ, 0xc0, !PT ;  /* 0x7ffffe0008087812 */ /* 0x000fe400078ec0ff */
[----:B------:R-:W-:-:S02]  /*8870*/  IADD3 R2, R0, 0x40, RZ ;  /* 0x0000004000027810 */ /* 0x000fc40007ffe0ff */
[----:B------:R-:W-:Y:S02]  /*8880*/  @P0 IADD3 R2, R0, -0x40, RZ ;  /* 0xffffffc000020810 */ /* 0x000fe40007ffe0ff */
[----:B------:R-:W-:Y:S02]  /*8890*/  LOP3.LUT R7, R4, R7, RZ, 0x3c, !PT ;  /* 0x0000000704077212 */ /* 0x000fe400078e3cff */
[----:B------:R-:W-:Y:S01]  /*88a0*/  LOP3.LUT R5, R3, 0x7fffe000, RZ, 0xc0, !PT ;  /* 0x7fffe00003057812 */ /* 0x000fe200078ec0ff */
[----:B------:R-:W-:Y:S01]  /*88b0*/  STS [R0+0x8080], R111 ;  /* 0x0080806f00007388 */ /* 0x000fe20000000800 */
[----:B------:R-:W-:Y:S02]  /*88c0*/  F2FP.BF16.PACK_AB R4, R149, R148 ;  /* 0x000000949504723e */ /* 0x000fe400000010ff */
[----:B------:R-:W-:Y:S01]  /*88d0*/  F2FP.BF16.PACK_AB R3, R151, R150 ;  /* 0x000000969703723e */ /* 0x000fe200000010ff */
[----:B------:R-:W-:Y:S01]  /*88e0*/  STS [R0+0x8480], R109 ;  /* 0x0084806d00007388 */ /* 0x000fe20000000800 */
[----:B------:R-:W-:-:S02]  /*88f0*/  IADD3 R5, R7, R5, R8 ;  /* 0x0000000507057210 */ /* 0x000fc40007ffe008 */
[----:B------:R-:W-:Y:S01]  /*8900*/  ISETP.GE.AND P1, PT, R10, UR4, PT ;  /* 0x000000040a007c0c */ /* 0x000fe2000bf26270 */
[----:B------:R-:W-:Y:S01]  /*8910*/  STS [R2+0x8080], R64 ;  /* 0x0080804002007388 */ /* 0x000fe20000000800 */
[----:B------:R-:W-:Y:S02]  /*8920*/  SHF.R.S32.HI R7, RZ, 0x1f, R6 ;  /* 0x0000001fff077819 */ /* 0x000fe40000011406 */
[----:B------:R-:W-:Y:S01]  /*8930*/  ISETP.GE.OR P0, PT, R6, c[0x0][0x324], P1 ;  /* 0x0000c90006007a0c */ /* 0x000fe20000f06670 */
[----:B------:R-:W-:Y:S01]  /*8940*/  STS [R2+0x8480], R66 ;  /* 0x0084804202007388 */ /* 0x000fe20000000800 */
[----:B------:R-:W-:-:S03]  /*8950*/  P2R R45, PR, RZ, 0x2 ;  /* 0x00000002ff2d7803 */ /* 0x000fc60000000000 */
[----:B------:R-:W-:Y:S04]  /*8960*/  STS [R0+0x9080], R41 ;  /* 0x0090802900007388 */ /* 0x000fe80000000800 */
[----:B------:R-:W-:Y:S04]  /*8970*/  STS [R0+0x9480], R42 ;  /* 0x0094802a00007388 */ /* 0x000fe80000000800 */
[----:B------:R-:W-:Y:S04]  /*8980*/  STS [R2+0x9080], R60 ;  /* 0x0090803c02007388 */ /* 0x000fe80000000800 */
[----:B------:R-:W-:Y:S04]  /*8990*/  STS [R2+0x9480], R62 ;  /* 0x0094803e02007388 */ /* 0x000fe80000000800 */
[----:B------:R1:W-:Y:S04]  /*89a0*/  STS [R0+0xa080], R44 ;  /* 0x00a0802c00007388 */ /* 0x0003e80000000800 */
[----:B------:R2:W-:Y:S04]  /*89b0*/  STS [R0+0xa480], R46 ;  /* 0x00a4802e00007388 */ /* 0x0005e80000000800 */
[----:B------:R-:W-:Y:S04]  /*89c0*/  STS [R2+0xa080], R56 ;  /* 0x00a0803802007388 */ /* 0x000fe80000000800 */
[----:B------:R-:W-:Y:S04]  /*89d0*/  STS [R2+0xa480], R58 ;  /* 0x00a4803a02007388 */ /* 0x000fe80000000800 */
[----:B------:R-:W-:Y:S04]  /*89e0*/  STS [R0+0xb080], R48 ;  /* 0x00b0803000007388 */ /* 0x000fe80000000800 */
[----:B------:R-:W-:Y:S04]  /*89f0*/  STS [R0+0xb480], R50 ;  /* 0x00b4803200007388 */ /* 0x000fe80000000800 */
[----:B------:R-:W-:Y:S01]  /*8a00*/  STS [R2+0xb080], R52 ;  /* 0x00b0803402007388 */ /* 0x000fe20000000800 */
[----:B-1----:R-:W-:-:S03]  /*8a10*/  SHF.R.S32.HI R44, RZ, 0x1f, R209 ;  /* 0x0000001fff2c7819 */ /* 0x002fc600000114d1 */
        /* <DEDUP_REMOVED lines=46> */
[----:B------:R3:W-:Y:S04]  /*8d00*/  STS [R0+0x7480], R16 ;  /* 0x0074801000007388 */ /* 0x0007e80000000800 */
[----:B------:R-:W-:Y:S04]  /*8d10*/  STS [R2+0x7080], R4 ;  /* 0x0070800402007388 */ /* 0x000fe80000000800 */
[----:B------:R4:W-:Y:S04]  /*8d20*/  STS [R2+0x7480], R3 ;  /* 0x0074800302007388 */ /* 0x0009e80000000800 */
[----:B--2---:R-:W2:Y:S01]  /*8d30*/  S2R R46, SR_CTAID.Z ;  /* 0x00000000002e7919 */ /* 0x004ea20000002700 */
[----:B-1----:R-:W-:Y:S01]  /*8d40*/  SHF.R.S32.HI R11, RZ, 0x1f, R10 ;  /* 0x0000001fff0b7819 */ /* 0x002fe2000001140a */
[----:B---3--:R-:W-:-:S02]  /*8d50*/  IMAD.SHL.U32 R0, R5, 0x2, RZ ;  /* 0x0000000205007824 */ /* 0x008fc400078e00ff */
[----:B------:R-:W-:Y:S01]  /*8d60*/  BAR.SYNC.DEFER_BLOCKING 0x1, 0x100 ;  /* 0x0044000000007b1d */ /* 0x000fe20000010000 */
[----:B------:R-:W-:Y:S02]  /*8d70*/  IMAD.U32 R5, RZ, RZ, UR8 ;  /* 0x00000008ff057e24 */ /* 0x000fe4000f8e00ff */
[----:B----4-:R-:W-:Y:S01]  /*8d80*/  IMAD R2, R44, c[0x0][0x338], RZ ;  /* 0x0000ce002c027a24 */ /* 0x010fe200078e02ff */
[----:B--2---:R-:W-:-:S03]  /*8d90*/  SHF.R.S32.HI R47, RZ, 0x1f, R46 ;  /* 0x0000001fff2f7819 */ /* 0x004fc6000001142e */
[C---:B------:R-:W-:Y:S02]  /*8da0*/  IMAD R4, R209.reuse, c[0x0][0x33c], R2 ;  /* 0x0000cf00d1047a24 */ /* 0x040fe400078e0202 */
[----:B------:R-:W-:-:S04]  /*8db0*/  IMAD.WIDE.U32 R2, R209, c[0x0][0x338], R6 ;  /* 0x0000ce00d1027a25 */ /* 0x000fc800078e0006 */
[----:B------:R-:W-:Y:S02]  /*8dc0*/  IMAD.IADD R3, R3, 0x1, R4 ;  /* 0x0000000103037824 */ /* 0x000fe400078e0204 */
[----:B------:R-:W-:Y:S02]  /*8dd0*/  IMAD R4, R47, c[0x0][0x340], RZ ;  /* 0x0000d0002f047a24 */ /* 0x000fe400078e02ff */
[C---:B------:R-:W-:Y:S01]  /*8de0*/  IMAD.WIDE.U32 R8, R46.reuse, c[0x0][0x340], R2 ;  /* 0x0000d0002e087a25 */ /* 0x040fe200078e0002 */
[----:B------:R1:W2:Y:S03]  /*8df0*/  LDS.128 R20, [R0+0x8880] ;  /* 0x0088800000147984 */ /* 0x0002a60000000c00 */
[----:B------:R-:W-:Y:S02]  /*8e00*/  IMAD R4, R46, c[0x0][0x344], R4 ;  /* 0x0000d1002e047a24 */ /* 0x000fe400078e0204 */
[----:B------:R-:W-:Y:S01]  /*8e10*/  IMAD.WIDE R2, R5, 0x80, R10 ;  /* 0x0000008005027825 */ /* 0x000fe200078e020a */
[----:B------:R1:W3:Y:S03]  /*8e20*/  LDS.128 R24, [R0+0x9080] ;  /* 0x0090800000187984 */ /* 0x0002e60000000c00 */
[----:B------:R-:W-:Y:S01]  /*8e30*/  IMAD.IADD R5, R9, 0x1, R4 ;  /* 0x0000000109057824 */ /* 0x000fe200078e0204 */
[----:B------:R1:W4:Y:S04]  /*8e40*/  LDS.128 R28, [R0+0x9880] ;  /* 0x00988000001c7984 */ /* 0x0003280000000c00 */
        /* <DEDUP_REMOVED lines=22> */
.L_x_1355:
[----:B--234-:R-:W-:Y:S05]  /*8fb0*/  BSYNC B0 ;  /* 0x0000000000007941 */ /* 0x01cfea0003800000 */
.L_x_1354:
[----:B-1----:R-:W-:Y:S01]  /*8fc0*/  IADD3 R0, R10, 0x10, RZ ;  /* 0x000000100a007810 */ /* 0x002fe20007ffe0ff */
[----:B------:R-:W-:Y:S03]  /*8fd0*/  BSSY B0, `(.L_x_1356) ;  /* 0x0000010000007945 */ /* 0x000fe60003800000 */
[----:B------:R-:W-:-:S04]  /*8fe0*/  ISETP.GE.AND P0, PT, R0, UR4, PT ;  /* 0x0000000400007c0c */ /* 0x000fc8000bf06270 */
        /* <DEDUP_REMOVED lines=14> */
.L_x_1357:
[----:B------:R-:W-:Y:S05]  /*90d0*/  BSYNC B0 ;  /* 0x0000000000007941 */ /* 0x000fea0003800000 */
.L_x_1356:
[----:B------:R-:W-:Y:S01]  /*90e0*/  IADD3 R0, R10, 0x20, RZ ;  /* 0x000000200a007810 */ /* 0x000fe20007ffe0ff */
[----:B------:R-:W-:Y:S03]  /*90f0*/  BSSY B0, `(.L_x_1358) ;  /* 0x000000f000007945 */ /* 0x000fe60003800000 */
[----:B------:R-:W-:-:S04]  /*9100*/  ISETP.GE.AND P6, PT, R0, UR4, PT ;  /* 0x0000000400007c0c */ /* 0x000fc8000bfc6270 */
        /* <DEDUP_REMOVED lines=13> */
.L_x_1359:
[----:B------:R-:W-:Y:S05]  /*91e0*/  BSYNC B0 ;  /* 0x0000000000007941 */ /* 0x000fea0003800000 */
.L_x_1358:
        /* <DEDUP_REMOVED lines=16> */
.L_x_1361:
[----:B------:R-:W-:Y:S05]  /*92f0*/  BSYNC B0 ;  /* 0x0000000000007941 */ /* 0x000fea0003800000 */
.L_x_1360:
        /* <DEDUP_REMOVED lines=16> */
.L_x_1363:
[----:B------:R-:W-:Y:S05]  /*9400*/  BSYNC B0 ;  /* 0x0000000000007941 */ /* 0x000fea0003800000 */
.L_x_1362:
        /* <DEDUP_REMOVED lines=16> */
.L_x_1365:
[----:B------:R-:W-:Y:S05]  /*9510*/  BSYNC B0 ;  /* 0x0000000000007941 */ /* 0x000fea0003800000 */
.L_x_1364:
        /* <DEDUP_REMOVED lines=16> */
.L_x_1367:
[----:B------:R-:W-:Y:S05]  /*9620*/  BSYNC B0 ;  /* 0x0000000000007941 */ /* 0x000fea0003800000 */
.L_x_1366:
[----:B------:R-:W-:Y:S01]  /*9630*/  IADD3 R0, R10, 0x70, RZ ;  /* 0x000000700a007810 */ /* 0x000fe20007ffe0ff */
[----:B------:R-:W-:Y:S03]  /*9640*/  BSSY B0, `(.L_x_1368) ;  /* 0x000000e000007945 */ /* 0x000fe60003800000 */
[----:B------:R-:W-:-:S04]  /*9650*/  ISETP.GE.AND P1, PT, R0, UR4, PT ;  /* 0x0000000400007c0c */ /* 0x000fc8000bf26270 */
        /* <DEDUP_REMOVED lines=12> */
.L_x_1369:
[----:B------:R-:W-:Y:S05]  /*9720*/  BSYNC B0 ;  /* 0x0000000000007941 */ /* 0x000fea0003800000 */
.L_x_1368:
[----:B------:R-:W-:Y:S01]  /*9730*/  ISETP.NE.AND P0, PT, R45, RZ, PT ;  /* 0x000000ff2d00720c */ /* 0x000fe20003f05270 */
[----:B------:R-:W-:Y:S01]  /*9740*/  IMAD R0, R44, c[0x0][0x308], RZ ;  /* 0x0000c2002c007a24 */ /* 0x000fe200078e02ff */
[----:B------:R-:W-:Y:S01]  /*9750*/  BSSY B0, `(.L_x_1370) ;  /* 0x0000012000007945 */ /* 0x000fe20003800000 */
[----:B--2---:R-:W-:Y:S01]  /*9760*/  IMAD.WIDE.U32 R4, R209, c[0x0][0x308], R6 ;  /* 0x0000c200d1047a25 */ /* 0x004fe200078e0006 */
        /* <DEDUP_REMOVED lines=16> */
.L_x_1371:
[----:B------:R-:W-:Y:S05]  /*9870*/  BSYNC B0 ;  /* 0x0000000000007941 */ /* 0x000fea0003800000 */
.L_x_1370:
[----:B------:R-:W-:Y:S01]  /*9880*/  ISETP.NE.AND P0, PT, R16, RZ, PT ;  /* 0x000000ff1000720c */ /* 0x000fe20003f05270 */
[----:B------:R-:W-:Y:S03]  /*9890*/  BSSY B0, `(.L_x_1372) ;  /* 0x000000e000007945 */ /* 0x000fe60003800000 */
[----:B------:R-:W-:-:S13]  /*98a0*/  ISETP.GE.OR P0, PT, R6, c[0x0][0x2f4], P0 ;  /* 0x0000bd0006007a0c */ /* 0x000fda0000706670 */
        /* <DEDUP_REMOVED lines=12> */
.L_x_1373:
[----:B------:R-:W-:Y:S05]  /*9970*/  BSYNC B0 ;  /* 0x0000000000007941 */ /* 0x000fea0003800000 */
.L_x_1372:
        /* <DEDUP_REMOVED lines=14> */
.L_x_1375:
[----:B------:R-:W-:Y:S05]  /*9a60*/  BSYNC B0 ;  /* 0x0000000000007941 */ /* 0x000fea0003800000 */
.L_x_1374:
        /* <DEDUP_REMOVED lines=14> */
.L_x_1377:
[----:B------:R-:W-:Y:S05]  /*9b50*/  BSYNC B0 ;  /* 0x0000000000007941 */ /* 0x000fea0003800000 */
.L_x_1376:
        /* <DEDUP_REMOVED lines=14> */
.L_x_1379:
[----:B------:R-:W-:Y:S05]  /*9c40*/  BSYNC B0 ;  /* 0x0000000000007941 */ /* 0x000fea0003800000 */
.L_x_1378:
        /* <DEDUP_REMOVED lines=14> */
.L_x_1381:
[----:B------:R-:W-:Y:S05]  /*9d30*/  BSYNC B0 ;  /* 0x0000000000007941 */ /* 0x000fea0003800000 */
.L_x_1380:
        /* <DEDUP_REMOVED lines=14> */
.L_x_1383:
[----:B------:R-:W-:Y:S05]  /*9e20*/  BSYNC B0 ;  /* 0x0000000000007941 */ /* 0x000fea0003800000 */
.L_x_1382:
        /* <DEDUP_REMOVED lines=14> */
.L_x_1353:
[----:B------:R-:W2:Y:S01]  /*9f10*/  LDL.LU.64 R2, [R1+0x58] ;  /* 0x0000580001027983 */ /* 0x000ea20000300a00 */
[----:B------:R-:W-:Y:S01]  /*9f20*/  ULDC UR4, c[0x0][0x2f0] ;  /* 0x0000bc0000047ab9 */ /* 0x000fe20000000800 */
[----:B------:R-:W-:Y:S01]  /*9f30*/  SHF.R.S32.HI R16, RZ, 0x1f, R209 ;  /* 0x0000001fff107819 */ /* 0x000fe200000114d1 */
[----:B------:R-:W-:Y:S01]  /*9f40*/  UIADD3 UR4, -UR5, UR4, URZ ;  /* 0x0000000405047290 */ /* 0x000fe2000fffe13f */
[----:B------:R-:W3:Y:S01]  /*9f50*/  S2R R19, SR_CTAID.Z ;  /* 0x0000000000137919 */ /* 0x000ee20000002700 */
[----:B------:R-:W-:Y:S01]  /*9f60*/  BSSY B0, `(.L_x_1384) ;  /* 0x0000020000007945 */ /* 0x000fe20003800000 */
[----:B---3--:R-:W-:-:S05]  /*9f70*/  SHF.R.S32.HI R20, RZ, 0x1f, R19 ;  /* 0x0000001fff147819 */ /* 0x008fca0000011413 */
[----:B------:R-:W-:-:S04]  /*9f80*/  IMAD R8, R20, c[0x0][0x310], RZ ;  /* 0x0000c40014087a24 */ /* 0x000fc800078e02ff */
[----:B------:R-:W-:Y:S01]  /*9f90*/  IMAD R8, R19, c[0x0][0x314], R8 ;  /* 0x0000c50013087a24 */ /* 0x000fe200078e0208 */
[----:B--2---:R-:W-:-:S04]  /*9fa0*/  SHF.R.S32.HI R0, RZ, 0x1f, R2 ;  /* 0x0000001fff007819 */ /* 0x004fc80000011402 */
[----:B-1----:R-:W-:Y:S01]  /*9fb0*/  LEA.HI R6, R0, R2, RZ, 0x4 ;  /* 0x0000000200067211 */ /* 0x002fe200078f20ff */
[----:B------:R-:W-:-:S03]  /*9fc0*/  IMAD R0, R16, c[0x0][0x308], RZ ;  /* 0x0000c20010007a24 */ /* 0x000fc600078e02ff */
[----:B------:R-:W-:Y:S01]  /*9fd0*/  LOP3.LUT R4, R6, 0x1ffffff0, RZ, 0xc0, !PT ;  /* 0x1ffffff006047812 */ /* 0x000fe200078ec0ff */
[----:B------:R-:W-:Y:S01]  /*9fe0*/  IMAD R0, R209, c[0x0][0x30c], R0 ;  /* 0x0000c300d1007a24 */ /* 0x000fe200078e0200 */
[----:B------:R-:W-:-:S03]  /*9ff0*/  SHF.R.S32.HI R6, RZ, 0x4, R6 ;  /* 0x00000004ff067819 */ /* 0x000fc60000011406 */
[----:B------:R-:W-:Y:S01]  /*a000*/  IMAD.IADD R4, R2, 0x1, -R4 ;  /* 0x0000000102047824 */ /* 0x000fe200078e0a04 */
[----:B------:R-:W-:Y:S01]  /*a010*/  ISETP.GE.AND P0, PT, R6, UR4, PT ;  /* 0x0000000406007c0c */ /* 0x000fe2000bf06270 */
[----:B------:R-:W-:Y:S01]  /*a020*/  IMAD.U32 R2, RZ, RZ, UR8 ;  /* 0x00000008ff027e24 */ /* 0x000fe2000f8e00ff */
[----:B------:R-:W-:Y:S01]  /*a030*/  SHF.R.S32.HI R7, RZ, 0x1f, R6 ;  /* 0x0000001fff077819 */ /* 0x000fe20000011406 */
[----:B------:R-:W-:Y:S01]  /*a040*/  IMAD.SHL.U32 R4, R4, 0x8, RZ ;  /* 0x0000000804047824 */ /* 0x000fe200078e00ff */
[----:B------:R-:W-:-:S03]  /*a050*/  P2R R17, PR, RZ, 0x1 ;  /* 0x00000001ff117803 */ /* 0x000fc60000000000 */
[----:B------:R-:W-:Y:S01]  /*a060*/  IMAD.WIDE R2, R2, 0x80, R6 ;  /* 0x0000008002027825 */ /* 0x000fe200078e0206 */
[----:B------:R-:W-:Y:S02]  /*a070*/  SHF.R.S32.HI R5, RZ, 0x1f, R4 ;  /* 0x0000001fff057819 */ /* 0x000fe40000011404 */
[----:B------:R-:W-:-:S03]  /*a080*/  ISETP.GE.OR P0, PT, R4, c[0x0][0x2f4], P0 ;  /* 0x0000bd0004007a0c */ /* 0x000fc60000706670 */
[----:B------:R-:W-:-:S05]  /*a090*/  IMAD.WIDE.U32 R10, R209, c[0x0][0x308], R4 ;  /* 0x0000c200d10a7a25 */ /* 0x000fca00078e0004 */
[----:B------:R-:W-:-:S05]  /*a0a0*/  IADD3 R11, R0, R11, RZ ;  /* 0x0000000b000b7210 */ /* 0x000fca0007ffe0ff */
        /* <DEDUP_REMOVED lines=11> */
.L_x_1385:
[----:B------:R-:W-:Y:S05]  /*a160*/  BSYNC B0 ;  /* 0x0000000000007941 */ /* 0x000fea0003800000 */
.L_x_1384:
[----:B------:R-:W-:Y:S01]  /*a170*/  IADD3 R0, R6, 0x10, RZ ;  /* 0x0000001006007810 */ /* 0x000fe20007ffe0ff */
        /* <DEDUP_REMOVED lines=16> */
.L_x_1387:
[----:B------:R-:W-:Y:S05]  /*a280*/  BSYNC B0 ;  /* 0x0000000000007941 */ /* 0x000fea0003800000 */
.L_x_1386:
        /* <DEDUP_REMOVED lines=16> */
.L_x_1389:
[----:B------:R-:W-:Y:S05]  /*a390*/  BSYNC B0 ;  /* 0x0000000000007941 */ /* 0x000fea0003800000 */
.L_x_1388:
        /* <DEDUP_REMOVED lines=16> */
.L_x_1391:
[----:B------:R-:W-:Y:S05]  /*a4a0*/  BSYNC B0 ;  /* 0x0000000000007941 */ /* 0x000fea0003800000 */
.L_x_1390:
        /* <DEDUP_REMOVED lines=16> */
.L_x_1393:
[----:B------:R-:W-:Y:S05]  /*a5b0*/  BSYNC B0 ;  /* 0x0000000000007941 */ /* 0x000fea0003800000 */
.L_x_1392:
        /* <DEDUP_REMOVED lines=16> */
.L_x_1395:
[----:B------:R-:W-:Y:S05]  /*a6c0*/  BSYNC B0 ;  /* 0x0000000000007941 */ /* 0x000fea0003800000 */
.L_x_1394:
        /* <DEDUP_REMOVED lines=16> */
.L_x_1397:
[----:B------:R-:W-:Y:S05]  /*a7d0*/  BSYNC B0 ;  /* 0x0000000000007941 */ /* 0x000fea0003800000 */
.L_x_1396:
        /* <DEDUP_REMOVED lines=15> */
.L_x_1399:
[----:B------:R-:W-:Y:S05]  /*a8d0*/  BSYNC B0 ;  /* 0x0000000000007941 */ /* 0x000fea0003800000 */
.L_x_1398:
[----:B------:R-:W-:Y:S01]  /*a8e0*/  ISETP.NE.AND P0, PT, R17, RZ, PT ;  /* 0x000000ff1100720c */ /* 0x000fe20003f05270 */
[----:B------:R-:W-:Y:S01]  /*a8f0*/  IMAD R0, R16, c[0x0][0x338], RZ ;  /* 0x0000ce0010007a24 */ /* 0x000fe200078e02ff */
[----:B------:R-:W-:Y:S01]  /*a900*/  BSSY B0, `(.L_x_1400) ;  /* 0x0000012000007945 */ /* 0x000fe20003800000 */
[----:B------:R-:W-:Y:S01]  /*a910*/  IMAD.WIDE.U32 R8, R209, c[0x0][0x338], R4 ;  /* 0x0000ce00d1087a25 */ /* 0x000fe200078e0004 */
[----:B------:R-:W-:-:S03]  /*a920*/  ISETP.GE.OR P0, PT, R4, c[0x0][0x324], P0 ;  /* 0x0000c90004007a0c */ /* 0x000fc60000706670 */
        /* <DEDUP_REMOVED lines=15> */
.L_x_1401:
[----:B------:R-:W-:Y:S05]  /*aa20*/  BSYNC B0 ;  /* 0x0000000000007941 */ /* 0x000fea0003800000 */
.L_x_1400:
        /* <DEDUP_REMOVED lines=15> */
.L_x_1403:
[----:B------:R-:W-:Y:S05]  /*ab20*/  BSYNC B0 ;  /* 0x0000000000007941 */ /* 0x000fea0003800000 */
.L_x_1402:
        /* <DEDUP_REMOVED lines=14> */
.L_x_1405:
[----:B------:R-:W-:Y:S05]  /*ac10*/  BSYNC B0 ;  /* 0x0000000000007941 */ /* 0x000fea0003800000 */
.L_x_1404:
        /* <DEDUP_REMOVED lines=14> */
.L_x_1407:
[----:B------:R-:W-:Y:S05]  /*ad00*/  BSYNC B0 ;  /* 0x0000000000007941 */ /* 0x000fea0003800000 */
.L_x_1406:
        /* <DEDUP_REMOVED lines=14> */
.L_x_1409:
[----:B------:R-:W-:Y:S05]  /*adf0*/  BSYNC B0 ;  /* 0x0000000000007941 */ /* 0x000fea0003800000 */
.L_x_1408:
        /* <DEDUP_REMOVED lines=14> */
.L_x_1411:
[----:B------:R-:W-:Y:S05]  /*aee0*/  BSYNC B0 ;  /* 0x0000000000007941 */ /* 0x000fea0003800000 */
.L_x_1410:
        /* <DEDUP_REMOVED lines=14> */
.L_x_1413:
[----:B------:R-:W-:Y:S05]  /*afd0*/  BSYNC B0 ;  /* 0x0000000000007941 */ /* 0x000fea0003800000 */
.L_x_1412:
        /* <DEDUP_REMOVED lines=13> */
.L_x_1414:
        /* <DEDUP_REMOVED lines=13> */
.L_x_2326:


//--------------------- .text._ZN7cutlass13device_kernelIN5flash19enable_sm80_to_sm89INS1_16FlashAttnBwdSm80INS1_25CollectiveMainloopBwdSm80ILi2ELi2EN4cute5tupleIJNS5_1CILi64EEENS7_ILi128EEES9_EEENS_10bfloat16_tEfNS_4arch4Sm80ELb0ELb1ELb1ELb0ELb1ELb0ELb0ELb0ELi2ELi2ELi2ELi2ELb0EEENS1_21CollectiveEpilogueBwdISA_SB_SD_Li256ELb0ELb0ELi4EEENS1_19SingleTileSchedulerILb0ELb0ELb0ELi128EEEEEEEEEvNT_6ParamsE --------------------------
	.section	.text._ZN7cutlass13device_kernelIN5flash19enable_sm80_to_sm89INS1_16FlashAttnBwdSm80INS1_25CollectiveMainloopBwdSm80ILi2ELi2EN4cute5tupleIJNS5_1CILi64EEENS7_ILi128EEES9_EEENS_10bfloat16_tEfNS_4arch4Sm80ELb0ELb1ELb1ELb0ELb1ELb0ELb0ELb0ELi2ELi2ELi2ELi2ELb0EEENS1_21CollectiveEpilogueBwdISA_SB_SD_Li256ELb0ELb0ELi4EEENS1_19SingleTileSchedulerILb0ELb0ELb0ELi128EEEEEEEEEvNT_6ParamsE,"ax",@progbits
	.sectioninfo	@"SHI_REGISTERS=255"
	.align	128
.text._ZN7cutlass13device_kernelIN5flash19enable_sm80_to_sm89INS1_16FlashAttnBwdSm80INS1_25CollectiveMainloopBwdSm80ILi2ELi2EN4cute5tupleIJNS5_1CILi64EEENS7_ILi128EEES9_EEENS_10bfloat16_tEfNS_4arch4Sm80ELb0ELb1ELb1ELb0ELb1ELb0ELb0ELb0ELi2ELi2ELi2ELi2ELb0EEENS1_21CollectiveEpilogueBwdISA_SB_SD_Li256ELb0ELb0ELi4EEENS1_19SingleTileSchedulerILb0ELb0ELb0ELi128EEEEEEEEEvNT_6ParamsE:
        .type           _ZN7cutlass13device_kernelIN5flash19enable_sm80_to_sm89INS1_16FlashAttnBwdSm80INS1_25CollectiveMainloopBwdSm80ILi2ELi2EN4cute5tupleIJNS5_1CILi64EEENS7_ILi128EEES9_EEENS_10bfloat16_tEfNS_4arch4Sm80ELb0ELb1ELb1ELb0ELb1ELb0ELb0ELb0ELi2ELi2ELi2ELi2ELb0EEENS1_21CollectiveEpilogueBwdISA_SB_SD_Li256ELb0ELb0ELi4EEENS1_19SingleTileSchedulerILb0ELb0ELb0ELi128EEEEEEEEEvNT_6ParamsE,@function
        .size           _ZN7cutlass13device_kernelIN5flash19enable_sm80_to_sm89INS1_16FlashAttnBwdSm80INS1_25CollectiveMainloopBwdSm80ILi2ELi2EN4cute5tupleIJNS5_1CILi64EEENS7_ILi128EEES9_EEENS_10bfloat16_tEfNS_4arch4Sm80ELb0ELb1ELb1ELb0ELb1ELb0ELb0ELb0ELi2ELi2ELi2ELi2ELb0EEENS1_21CollectiveEpilogueBwdISA_SB_SD_Li256ELb0ELb0ELi4EEENS1_19SingleTileSchedulerILb0ELb0ELb0ELi128EEEEEEEEEvNT_6ParamsE,(.L_x_2327 - _ZN7cutlass13device_kernelIN5flash19enable_sm80_to_sm89INS1_16FlashAttnBwdSm80INS1_25CollectiveMainloopBwdSm80ILi2ELi2EN4cute5tupleIJNS5_1CILi64EEENS7_ILi128EEES9_EEENS_10bfloat16_tEfNS_4arch4Sm80ELb0ELb1ELb1ELb0ELb1ELb0ELb0ELb0ELi2ELi2ELi2ELi2ELb0EEENS1_21CollectiveEpilogueBwdISA_SB_SD_Li256ELb0ELb0ELi4EEENS1_19SingleTileSchedulerILb0ELb0ELb0ELi128EEEEEEEEEvNT_6ParamsE)
        .other          _ZN7cutlass13device_kernelIN5flash19enable_sm80_to_sm89INS1_16FlashAttnBwdSm80INS1_25CollectiveMainloopBwdSm80ILi2ELi2EN4cute5tupleIJNS5_1CILi64EEENS7_ILi128EEES9_EEENS_10bfloat16_tEfNS_4arch4Sm80ELb0ELb1ELb1ELb0ELb1ELb0ELb0ELb0ELi2ELi2ELi2ELi2ELb0EEENS1_21CollectiveEpilogueBwdISA_SB_SD_Li256ELb0ELb0ELi4EEENS1_19SingleTileSchedulerILb0ELb0ELb0ELi128EEEEEEEEEvNT_6ParamsE,@"STO_CUDA_ENTRY STV_DEFAULT"
_ZN7cutlass13device_kernelIN5flash19enable_sm80_to_sm89INS1_16FlashAttnBwdSm80INS1_25CollectiveMainloopBwdSm80ILi2ELi2EN4cute5tupleIJNS5_1CILi64EEENS7_ILi128EEES9_EEENS_10bfloat16_tEfNS_4arch4Sm80ELb0ELb1ELb1ELb0ELb1ELb0ELb0ELb0ELi2ELi2ELi2ELi2ELb0EEENS1_21CollectiveEpilogueBwdISA_SB_SD_Li256ELb0ELb0ELi4EEENS1_19SingleTileSchedulerILb0ELb0ELb0ELi128EEEEEEEEEvNT_6ParamsE:
        /* <DEDUP_REMOVED lines=29> */
.L_x_1415:
        /* <DEDUP_REMOVED lines=498> */
.L_x_1418:
[----:B--2---:R-:W-:Y:S05]  /*20f0*/  BSYNC B0 ;  /* 0x0000000000007941 */ /* 0x004fea0003800000 */
.L_x_1417:
        /* <DEDUP_REMOVED lines=121> */
.L_x_1437:
        /* <DEDUP_REMOVED lines=225> */
.L_x_1421:
[----:B------:R-:W-:Y:S11]  /*36a0*/  ISETP.NE.AND P0, PT, R10, c[0x0][0x2a8], PT ;  /* 0x0000aa000a007a0c */ /* 0x000ff60003f05270 */
[----:B------:R-:W-:Y:S02]  /*36b0*/  @!UPT UIADD3 URZ, URZ, URZ, URZ ;  /* 0x0000003f3f3ff290 */ /* 0x000fe4000fffe03f */
[----:B------:R-:W-:Y:S05]  /*36c0*/  @P0 IMAD.HI.U32 R4, R2, c[0x0][0x2ac], RZ ;  /* 0x0000ab0002040a27 */ /* 0x000fea00078e00ff */
[----:B------:R-:W-:Y:S02]  /*36d0*/  @P0 SHF.R.U32.HI R2, RZ, c[0x0][0x2b0], R4 ;  /* 0x0000ac00ff020a19 */ /* 0x000fe40000011604 */
.L_x_1422:
[----:B------:R-:W-:Y:S05]  /*36e0*/  BSYNC B0 ;  /* 0x0000000000007941 */ /* 0x000fea0003800000 */
.L_x_1420:
        /* <DEDUP_REMOVED lines=10> */
.L_x_1419:
        /* <DEDUP_REMOVED lines=17> */
.L_x_1425:
[----:B------:R-:W-:Y:S11]  /*38a0*/  ISETP.NE.AND P0, PT, R10, c[0x0][0x2a8], PT ;  /* 0x0000aa000a007a0c */ /* 0x000ff60003f05270 */
[----:B------:R-:W-:Y:S02]  /*38b0*/  @!UPT UIADD3 URZ, URZ, URZ, URZ ;  /* 0x0000003f3f3ff290 */ /* 0x000fe4000fffe03f */
[----:B------:R-:W-:Y:S05]  /*38c0*/  @P0 IMAD.HI.U32 R4, R2, c[0x0][0x2ac], RZ ;  /* 0x0000ab0002040a27 */ /* 0x000fea00078e00ff */
[----:B------:R-:W-:Y:S02]  /*38d0*/  @P0 SHF.R.U32.HI R2, RZ, c[0x0][0x2b0], R4 ;  /* 0x0000ac00ff020a19 */ /* 0x000fe40000011604 */
.L_x_1426:
[----:B------:R-:W-:Y:S05]  /*38e0*/  BSYNC B0 ;  /* 0x0000000000007941 */ /* 0x000fea0003800000 */
.L_x_1424:
[----:B------:R-:W2:Y:S01]  /*38f0*/  LDL R5, [R1+0x48] ;  /* 0x0000480001057983 */ /* 0x000ea20000100800 */
[----:B------:R-:W-:Y:S04]  /*3900*/  IMAD.MOV.U32 R4, RZ, RZ, c[0x0][0x2a8] ;  /* 0x0000aa00ff047624 */ /* 0x000fe800078e00ff */
[----:B------:R-:W-:Y:S04]  /*3910*/  IMAD R2, R2, R4, -UR13 ;  /* 0x8000000d02027e24 */ /* 0x000fe8000f8e0204 */
[----:B--2---:R-:W-:Y:S05]  /*3920*/  IMAD.IADD R2, R2, 0x1, -R5 ;  /* 0x0000000102027824 */ /* 0x004fea00078e0a05 */
[----:B------:R-:W-:Y:S02]  /*3930*/  IADD3 R4, R2, c[0x0][0x2a8], RZ ;  /* 0x0000aa0002047a10 */ /* 0x000fe40007ffe0ff */
[----:B------:R-:W-:Y:S02]  /*3940*/  IMNMX R7, R7, R2, !PT ;  /* 0x0000000207077217 */ /* 0x000fe40007800200 */
[----:B------:R-:W-:Y:S02]  /*3950*/  IMNMX R8, R8, R4, PT ;  /* 0x0000000408087217 */ /* 0x000fe40003800200 */
.L_x_1423:
        /* <DEDUP_REMOVED lines=17> */
.L_x_1429:
[----:B------:R-:W-:Y:S11]  /*3a70*/  ISETP.NE.AND P0, PT, R10, c[0x0][0x2a8], PT ;  /* 0x0000aa000a007a0c */ /* 0x000ff60003f05270 */
[----:B------:R-:W-:Y:S02]  /*3a80*/  @!UPT UIADD3 URZ, URZ, URZ, URZ ;  /* 0x0000003f3f3ff290 */ /* 0x000fe4000fffe03f */
[----:B------:R-:W-:Y:S05]  /*3a90*/  @P0 IMAD.HI.U32 R4, R2, c[0x0][0x2ac], RZ ;  /* 0x0000ab0002040a27 */ /* 0x000fea00078e00ff */
[----:B------:R-:W-:Y:S02]  /*3aa0*/  @P0 SHF.R.U32.HI R2, RZ, c[0x0][0x2b0], R4 ;  /* 0x0000ac00ff020a19 */ /* 0x000fe40000011604 */
.L_x_1430:
[----:B------:R-:W-:Y:S05]  /*3ab0*/  BSYNC B0 ;  /* 0x0000000000007941 */ /* 0x000fea0003800000 */
.L_x_1428:
[----:B------:R-:W2:Y:S01]  /*3ac0*/  LDL R11, [R1+0x48] ;  /* 0x00004800010b7983 */ /* 0x000ea20000100800 */
[----:B------:R-:W-:Y:S04]  /*3ad0*/  IMAD.MOV.U32 R4, RZ, RZ, c[0x0][0x2a8] ;  /* 0x0000aa00ff047624 */ /* 0x000fe800078e00ff */
[----:B------:R-:W-:Y:S04]  /*3ae0*/  IMAD R2, R2, R4, -UR13 ;  /* 0x8000000d02027e24 */ /* 0x000fe8000f8e0204 */
[----:B--2---:R-:W-:Y:S05]  /*3af0*/  IMAD.IADD R2, R2, 0x1, -R11 ;  /* 0x0000000102027824 */ /* 0x004fea00078e0a0b */
[----:B------:R-:W-:Y:S02]  /*3b00*/  IADD3 R4, R2, c[0x0][0x2a8], RZ ;  /* 0x0000aa0002047a10 */ /* 0x000fe40007ffe0ff */
[----:B------:R-:W-:Y:S02]  /*3b10*/  IMNMX R5, R5, R2, !PT ;  /* 0x0000000205057217 */ /* 0x000fe40007800200 */
[----:B------:R-:W-:Y:S02]  /*3b20*/  IMNMX R6, R6, R4, PT ;  /* 0x0000000406067217 */ /* 0x000fe40003800200 */
.L_x_1427:
        /* <DEDUP_REMOVED lines=17> */
.L_x_1433:
[----:B------:R-:W-:Y:S11]  /*3c40*/  ISETP.NE.AND P0, PT, R10, c[0x0][0x2a8], PT ;  /* 0x0000aa000a007a0c */ /* 0x000ff60003f05270 */
[----:B------:R-:W-:Y:S02]  /*3c50*/  @!UPT UIADD3 URZ, URZ, URZ, URZ ;  /* 0x0000003f3f3ff290 */ /* 0x000fe4000fffe03f */
[----:B------:R-:W-:Y:S05]  /*3c60*/  @P0 IMAD.HI.U32 R9, R0, c[0x0][0x2ac], RZ ;  /* 0x0000ab0000090a27 */ /* 0x000fea00078e00ff */
[----:B------:R-:W-:Y:S02]  /*3c70*/  @P0 SHF.R.U32.HI R0, RZ, c[0x0][0x2b0], R9 ;  /* 0x0000ac00ff000a19 */ /* 0x000fe40000011609 */
.L_x_1434:
[----:B------:R-:W-:Y:S05]  /*3c80*/  BSYNC B0 ;  /* 0x0000000000007941 */ /* 0x000fea0003800000 */
.L_x_1432:
[----:B------:R-:W2:Y:S01]  /*3c90*/  LDL R10, [R1+0x48] ;  /* 0x00004800010a7983 */ /* 0x000ea20000100800 */
[----:B------:R-:W-:Y:S04]  /*3ca0*/  IMAD.MOV.U32 R9, RZ, RZ, c[0x0][0x2a8] ;  /* 0x0000aa00ff097624 */ /* 0x000fe800078e00ff */
[----:B------:R-:W-:Y:S04]  /*3cb0*/  IMAD R0, R0, R9, -UR13 ;  /* 0x8000000d00007e24 */ /* 0x000fe8000f8e0209 */
[----:B--2---:R-:W-:Y:S05]  /*3cc0*/  IMAD.IADD R0, R0, 0x1, -R10 ;  /* 0x0000000100007824 */ /* 0x004fea00078e0a0a */
[----:B------:R-:W-:Y:S02]  /*3cd0*/  IADD3 R9, R0, c[0x0][0x2a8], RZ ;  /* 0x0000aa0000097a10 */ /* 0x000fe40007ffe0ff */
[----:B------:R-:W-:Y:S02]  /*3ce0*/  IMNMX R2, R2, R0, !PT ;  /* 0x0000000002027217 */ /* 0x000fe40007800200 */
[----:B------:R-:W-:Y:S02]  /*3cf0*/  IMNMX R4, R4, R9, PT ;  /* 0x0000000904047217 */ /* 0x000fe40003800200 */
.L_x_1431:
        /* <DEDUP_REMOVED lines=80> */
.L_x_1435:
        /* <DEDUP_REMOVED lines=707> */
.L_x_1436:
        /* <DEDUP_REMOVED lines=309> */
.L_x_1416:
        /* <DEDUP_REMOVED lines=227> */
.L_x_1440:
[----:B--234-:R-:W-:Y:S05]  /*8fb0*/  BSYNC B0 ;  /* 0x0000000000007941 */ /* 0x01cfea0003800000 */
.L_x_1439:
        /* <DEDUP_REMOVED lines=17> */
.L_x_1442:
[----:B------:R-:W-:Y:S05]  /*90d0*/  BSYNC B0 ;  /* 0x0000000000007941 */ /* 0x000fea0003800000 */
.L_x_1441:
        /* <DEDUP_REMOVED lines=16> */
.L_x_1444:
[----:B------:R-:W-:Y:S05]  /*91e0*/  BSYNC B0 ;  /* 0x0000000000007941 */ /* 0x000fea0003800000 */
.L_x_1443:
        /* <DEDUP_REMOVED lines=16> */
.L_x_1446:
[----:B------:R-:W-:Y:S05]  /*92f0*/  BSYNC B0 ;  /* 0x0000000000007941 */ /* 0x000fea0003800000 */
.L_x_1445:
        /* <DEDUP_REMOVED lines=16> */
.L_x_1448:
[----:B------:R-:W-:Y:S05]  /*9400*/  BSYNC B0 ;  /* 0x0000000000007941 */ /* 0x000fea0003800000 */
.L_x_1447:
        /* <DEDUP_REMOVED lines=16> */
.L_x_1450:
[----:B------:R-:W-:Y:S05]  /*9510*/  BSYNC B0 ;  /* 0x0000000000007941 */ /* 0x000fea0003800000 */
.L_x_1449:
        /* <DEDUP_REMOVED lines=16> */
.L_x_1452:
[----:B------:R-:W-:Y:S05]  /*9620*/  BSYNC B0 ;  /* 0x0000000000007941 */ /* 0x000fea0003800000 */
.L_x_1451:
        /* <DEDUP_REMOVED lines=15> */
.L_x_1454:
[----:B------:R-:W-:Y:S05]  /*9720*/  BSYNC B0 ;  /* 0x0000000000007941 */ /* 0x000fea0003800000 */
.L_x_1453:
        /* <DEDUP_REMOVED lines=20> */
.L_x_1456:
[----:B------:R-:W-:Y:S05]  /*9870*/  BSYNC B0 ;  /* 0x0000000000007941 */ /* 0x000fea0003800000 */
.L_x_1455:
        /* <DEDUP_REMOVED lines=15> */
.L_x_1458:
[----:B------:R-:W-:Y:S05]  /*9970*/  BSYNC B0 ;  /* 0x0000000000007941 */ /* 0x000fea0003800000 */
.L_x_1457:
        /* <DEDUP_REMOVED lines=14> */
.L_x_1460:
[----:B------:R-:W-:Y:S05]  /*9a60*/  BSYNC B0 ;  /* 0x0000000000007941 */ /* 0x000fea0003800000 */
.L_x_1459:
        /* <DEDUP_REMOVED lines=14> */
.L_x_1462:
[----:B------:R-:W-:Y:S05]  /*9b50*/  BSYNC B0 ;  /* 0x0000000000007941 */ /* 0x000fea0003800000 */
.L_x_1461:
        /* <DEDUP_REMOVED lines=14> */
.L_x_1464:
[----:B------:R-:W-:Y:S05]  /*9c40*/  BSYNC B0 ;  /* 0x0000000000007941 */ /* 0x000fea0003800000 */
.L_x_1463:
        /* <DEDUP_REMOVED lines=14> */
.L_x_1466:
[----:B------:R-:W-:Y:S05]  /*9d30*/  BSYNC B0 ;  /* 0x0000000000007941 */ /* 0x000fea0003800000 */
.L_x_1465:
        /* <DEDUP_REMOVED lines=14> */
.L_x_1468:
[----:B------:R-:W-:Y:S05]  /*9e20*/  BSYNC B0 ;  /* 0x0000000000007941 */ /* 0x000fea0003800000 */
.L_x_1467:
        /* <DEDUP_REMOVED lines=14> */
.L_x_1438:
        /* <DEDUP_REMOVED lines=37> */
.L_x_1470:
[----:B------:R-:W-:Y:S05]  /*a160*/  BSYNC B0 ;  /* 0x0000000000007941 */ /* 0x000fea0003800000 */
.L_x_1469:
        /* <DEDUP_REMOVED lines=17> */
.L_x_1472:
[----:B------:R-:W-:Y:S05]  /*a280*/  BSYNC B0 ;  /* 0x0000000000007941 */ /* 0x000fea0003800000 */
.L_x_1471:
        /* <DEDUP_REMOVED lines=16> */
.L_x_1474:
[----:B------:R-:W-:Y:S05]  /*a390*/  BSYNC B0 ;  /* 0x0000000000007941 */ /* 0x000fea0003800000 */
.L_x_1473:
        /* <DEDUP_REMOVED lines=16> */
.L_x_1476:
[----:B------:R-:W-:Y:S05]  /*a4a0*/  BSYNC B0 ;  /* 0x0000000000007941 */ /* 0x000fea0003800000 */
.L_x_1475:
        /* <DEDUP_REMOVED lines=16> */
.L_x_1478:
[----:B------:R-:W-:Y:S05]  /*a5b0*/  BSYNC B0 ;  /* 0x0000000000007941 */ /* 0x000fea0003800000 */
.L_x_1477:
        /* <DEDUP_REMOVED lines=16> */
.L_x_1480:
[----:B------:R-:W-:Y:S05]  /*a6c0*/  BSYNC B0 ;  /* 0x0000000000007941 */ /* 0x000fea0003800000 */
.L_x_1479:
        /* <DEDUP_REMOVED lines=16> */
.L_x_1482:
[----:B------:R-:W-:Y:S05]  /*a7d0*/  BSYNC B0 ;  /* 0x0000000000007941 */ /* 0x000fea0003800000 */
.L_x_1481:
        /* <DEDUP_REMOVED lines=15> */
.L_x_1484:
[----:B------:R-:W-:Y:S05]  /*a8d0*/  BSYNC B0 ;  /* 0x0000000000007941 */ /* 0x000fea0003800000 */
.L_x_1483:
        /* <DEDUP_REMOVED lines=20> */
.L_x_1486:
[----:B------:R-:W-:Y:S05]  /*aa20*/  BSYNC B0 ;  /* 0x0000000000007941 */ /* 0x000fea0003800000 */
.L_x_1485:
        /* <DEDUP_REMOVED lines=15> */
.L_x_1488:
[----:B------:R-:W-:Y:S05]  /*ab20*/  BSYNC B0 ;  /* 0x0000000000007941 */ /* 0x000fea0003800000 */
.L_x_1487:
        /* <DEDUP_REMOVED lines=14> */
.L_x_1490:
[----:B------:R-:W-:Y:S05]  /*ac10*/  BSYNC B0 ;  /* 0x0000000000007941 */ /* 0x000fea0003800000 */
.L_x_1489:
        /* <DEDUP_REMOVED lines=14> */
.L_x_1492:
[----:B------:R-:W-:Y:S05]  /*ad00*/  BSYNC B0 ;  /* 0x0000000000007941 */ /* 0x000fea0003800000 */
.L_x_1491:
        /* <DEDUP_REMOVED lines=14> */
.L_x_1494:
[----:B------:R-:W-:Y:S05]  /*adf0*/  BSYNC B0 ;  /* 0x0000000000007941 */ /* 0x000fea0003800000 */
.L_x_1493:
        /* <DEDUP_REMOVED lines=14> */
.L_x_1496:
[----:B------:R-:W-:Y:S05]  /*aee0*/  BSYNC B0 ;  /* 0x0000000000007941 */ /* 0x000fea0003800000 */
.L_x_1495:
        /* <DEDUP_REMOVED lines=14> */
.L_x_1498:
[----:B------:R-:W-:Y:S05]  /*afd0*/  BSYNC B0 ;  /* 0x0000000000007941 */ /* 0x000fea0003800000 */
.L_x_1497:
        /* <DEDUP_REMOVED lines=13> */
.L_x_1499:
        /* <DEDUP_REMOVED lines=13> */
.L_x_2327:


//--------------------- .text._ZN7cutlass13device_kernelIN5flash19enable_sm80_to_sm89INS1_16FlashAttnBwdSm80INS1_25CollectiveMainloopBwdSm80ILi2ELi2EN4cute5tupleIJNS5_1CILi64EEENS7_ILi128EEES9_EEENS_10bfloat16_tEfNS_4arch4Sm80ELb0ELb1ELb1ELb0ELb0ELb0ELb0ELb0ELi2ELi2ELi2ELi2ELb0EEENS1_24CollectiveEpilogueBwdGQAISA_fSD_Li256ELb0ELb0EEENS1_19SingleTileSchedulerILb0ELb0ELb0ELi128EEEEEEEEEvNT_6ParamsE --------------------------
	.section	.text._ZN7cutlass13device_kernelIN5flash19enable_sm80_to_sm89INS1_16FlashAttnBwdSm80INS1_25CollectiveMainloopBwdSm80ILi2ELi2EN4cute5tupleIJNS5_1CILi64EEENS7_ILi128EEES9_EEENS_10bfloat16_tEfNS_4arch4Sm80ELb0ELb1ELb1ELb0ELb0ELb0ELb0ELb0ELi2ELi2ELi2ELi2ELb0EEENS1_24CollectiveEpilogueBwdGQAISA_fSD_Li256ELb0ELb0EEENS1_19SingleTileSchedulerILb0ELb0ELb0ELi128EEEEEEEEEvNT_6ParamsE,"ax",@progbits
	.sectioninfo	@"SHI_REGISTERS=255"
	.align	128
.text._ZN7cutlass13device_kernelIN5flash19enable_sm80_to_sm89INS1_16FlashAttnBwdSm80INS1_25CollectiveMainloopBwdSm80ILi2ELi2EN4cute5tupleIJNS5_1CILi64EEENS7_ILi128EEES9_EEENS_10bfloat16_tEfNS_4arch4Sm80ELb0ELb1ELb1ELb0ELb0ELb0ELb0ELb0ELi2ELi2ELi2ELi2ELb0EEENS1_24CollectiveEpilogueBwdGQAISA_fSD_Li256ELb0ELb0EEENS1_19SingleTileSchedulerILb0ELb0ELb0ELi128EEEEEEEEEvNT_6ParamsE:
        .type           _ZN7cutlass13device_kernelIN5flash19enable_sm80_to_sm89INS1_16FlashAttnBwdSm80INS1_25CollectiveMainloopBwdSm80ILi2ELi2EN4cute5tupleIJNS5_1CILi64EEENS7_ILi128EEES9_EEENS_10bfloat16_tEfNS_4arch4Sm80ELb0ELb1ELb1ELb0ELb0ELb0ELb0ELb0ELi2ELi2ELi2ELi2ELb0EEENS1_24CollectiveEpilogueBwdGQAISA_fSD_Li256ELb0ELb0EEENS1_19SingleTileSchedulerILb0ELb0ELb0ELi128EEEEEEEEEvNT_6ParamsE,@function
        .size           _ZN7cutlass13device_kernelIN5flash19enable_sm80_to_sm89INS1_16FlashAttnBwdSm80INS1_25CollectiveMainloopBwdSm80ILi2ELi2EN4cute5tupleIJNS5_1CILi64EEENS7_ILi128EEES9_EEENS_10bfloat16_tEfNS_4arch4Sm80ELb0ELb1ELb1ELb0ELb0ELb0ELb0ELb0ELi2ELi2ELi2ELi2ELb0EEENS1_24CollectiveEpilogueBwdGQAISA_fSD_Li256ELb0ELb0EEENS1_19SingleTileSchedulerILb0ELb0ELb0ELi128EEEEEEEEEvNT_6ParamsE,(.L_x_2328 - _ZN7cutlass13device_kernelIN5flash19enable_sm80_to_sm89INS1_16FlashAttnBwdSm80INS1_25CollectiveMainloopBwdSm80ILi2ELi2EN4cute5tupleIJNS5_1CILi64EEENS7_ILi128EEES9_EEENS_10bfloat16_tEfNS_4arch4Sm80ELb0ELb1ELb1ELb0ELb0ELb0ELb0ELb0ELi2ELi2ELi2ELi2ELb0EEENS1_24CollectiveEpilogueBwdGQAISA_fSD_Li256ELb0ELb0EEENS1_19SingleTileSchedulerILb0ELb0ELb0ELi128EEEEEEEEEvNT_6ParamsE)
        .other          _ZN7cutlass13device_kernelIN5flash19enable_sm80_to_sm89INS1_16FlashAttnBwdSm80INS1_25CollectiveMainloopBwdSm80ILi2ELi2EN4cute5tupleIJNS5_1CILi64EEENS7_ILi128EEES9_EEENS_10bfloat16_tEfNS_4arch4Sm80ELb0ELb1ELb1ELb0ELb0ELb0ELb0ELb0ELi2ELi2ELi2ELi2ELb0EEENS1_24CollectiveEpilogueBwdGQAISA_fSD_Li256ELb0ELb0EEENS1_19SingleTileSchedulerILb0ELb0ELb0ELi128EEEEEEEEEvNT_6ParamsE,@"STO_CUDA_ENTRY STV_DEFAULT"
_ZN7cutlass13device_kernelIN5flash19enable_sm80_to_sm89INS1_16FlashAttnBwdSm80INS1_25CollectiveMainloopBwdSm80ILi2ELi2EN4cute5tupleIJNS5_1CILi64EEENS7_ILi128EEES9_EEENS_10bfloat16_tEfNS_4arch4Sm80ELb0ELb1ELb1ELb0ELb0ELb0ELb0ELb0ELi2ELi2ELi2ELi2ELb0EEENS1_24CollectiveEpilogueBwdGQAISA_fSD_Li256ELb0ELb0EEENS1_19SingleTileSchedulerILb0ELb0ELb0ELi128EEEEEEEEEvNT_6ParamsE:
[----:B------:R-:W-:-:S03]  /*0000*/  MOV R1, c[0x0][0x28] ;  /* 0x00000a0000017a02 */ /* 0x000fc60000000f00 */
[----:B------:R-:W1:Y:S01]  /*0010*/  S2UR UR10, SR_CTAID.Z ;  /* 0x00000000000a79c3 */ /* 0x000e620000002700 */
[----:B------:R-:W-:Y:S02]  /*0020*/  IADD3 R1, R1, -0xb0, RZ ;  /* 0xffffff5001017810 */ /* 0x000fe40007ffe0ff */
[----:B-1----:R-:W-:-:S13]  /*0030*/  ISETP.LE.AND P0, PT, RZ, UR10, PT ;  /* 0x0000000aff007c0c */ /* 0x002fda000bf03270 */
[----:B------:R-:W-:Y:S05]  /*0040*/  @!P0 EXIT ;  /* 0x000000000000894d */ /* 0x000fea0003800000 */
[----:B------:R-:W1:Y:S01]  /*0050*/  S2UR UR9, SR_CTAID.X ;  /* 0x00000000000979c3 */ /* 0x000e620000002500 */
[----:B------:R-:W2:Y:S01]  /*0060*/  S2R R20, SR_TID.X ;  /* 0x0000000000147919 */ /* 0x000ea20000002100 */
[----:B------:R-:W-:Y:S02]  /*0070*/  ULDC UR5, c[0x0][0x168] ;  /* 0x00005a0000057ab9 */ /* 0x000fe40000000800 */
[----:B------:R-:W-:Y:S01]  /*0080*/  UIADD3 UR5, UR5, 0x3f, URZ ;  /* 0x0000003f05057890 */ /* 0x000fe2000fffe03f */
[----:B------:R-:W3:Y:S03]  /*0090*/  S2R R34, SR_CTAID.Y ;  /* 0x0000000000227919 */ /* 0x000ee60000002600 */
[----:B------:R-:W-:-:S04]  /*00a0*/  USHF.R.S32.HI UR4, URZ, 0x1f, UR5 ;  /* 0x0000001f3f047899 */ /* 0x000fc80008011405 */
[----:B------:R-:W-:-:S04]  /*00b0*/  ULEA.HI UR4, UR4, UR5, URZ, 0x6 ;  /* 0x0000000504047291 */ /* 0x000fc8000f8f303f */
[----:B------:R-:W-:Y:S01]  /*00c0*/  USHF.R.S32.HI UR13, URZ, 0x6, UR4 ;  /* 0x000000063f0d7899 */ /* 0x000fe20008011404 */
[----:B-1----:R-:W-:-:S13]  /*00d0*/  ISETP.LE.AND P0, PT, RZ, UR9, PT ;  /* 0x00000009ff007c0c */ /* 0x002fda000bf03270 */
[----:B------:R-:W-:Y:S05]  /*00e0*/  @!P0 BRA `(.L_x_1500) ;  /* 0x000000c000008947 */ /* 0x000fea0003800000 */
[----:B--23--:R-:W-:Y:S02]  /*00f0*/  ULDC UR4, c[0x0][0x168] ;  /* 0x00005a0000047ab9 */ /* 0x00cfe40000000800 */
        /* <DEDUP_REMOVED lines=11> */
.L_x_1500:
[----:B--23--:R-:W-:Y:S01]  /*01b0*/  USHF.L.U32 UR12, UR9, 0x7, URZ ;  /* 0x00000007090c7899 */ /* 0x00cfe2000800063f */
[----:B------:R-:W-:Y:S01]  /*01c0*/  PLOP3.LUT P1, PT, PT, PT, PT, 0x80, 0x0 ;  /* 0x000000000000781c */ /* 0x000fe20003f2f070 */
[----:B------:R-:W-:Y:S01]  /*01d0*/  ULDC UR5, c[0x0][0x168] ;  /* 0x00005a0000057ab9 */ /* 0x000fe20000000800 */
[----:B------:R-:W-:Y:S01]  /*01e0*/  CS2R R150, SRZ ;  /* 0x0000000000967805 */ /* 0x000fe2000001ff00 */
[----:B------:R-:W-:Y:S01]  /*01f0*/  UIADD3 UR5, UR12, UR5, URZ ;  /* 0x000000050c057290 */ /* 0x000fe2000fffe03f */
[----:B------:R-:W-:Y:S01]  /*0200*/  CS2R R148, SRZ ;  /* 0x0000000000947805 */ /* 0x000fe2000001ff00 */
[----:B------:R-:W-:Y:S01]  /*0210*/  ULDC UR4, c[0x0][0x198] ;  /* 0x0000660000047ab9 */ /* 0x000fe20000000800 */
[----:B------:R-:W-:Y:S01]  /*0220*/  CS2R R154, SRZ ;  /* 0x00000000009a7805 */ /* 0x000fe2000001ff00 */
[----:B------:R-:W-:Y:S01]  /*0230*/  UIADD3 UR4, UR5, -UR4, URZ ;  /* 0x8000000405047290 */ /* 0x000fe2000fffe03f */
[----:B------:R-:W-:Y:S01]  /*0240*/  CS2R R152, SRZ ;  /* 0x0000000000987805 */ /* 0x000fe2000001ff00 */
[----:B------:R-:W-:Y:S01]  /*0250*/  ULDC.64 UR20, c[0x0][0x118] ;  /* 0x0000460000147ab9 */ /* 0x000fe20000000a00 */
[----:B------:R-:W-:Y:S01]  /*0260*/  CS2R R158, SRZ ;  /* 0x00000000009e7805 */ /* 0x000fe2000001ff00 */
[----:B------:R-:W-:Y:S01]  /*0270*/  CS2R R156, SRZ ;  /* 0x00000000009c7805 */ /* 0x000fe2000001ff00 */
[----:B------:R-:W-:Y:S01]  /*0280*/  CS2R R162, SRZ ;  /* 0x0000000000a27805 */ /* 0x000fe2000001ff00 */
[----:B------:R-:W-:Y:S01]  /*0290*/  IMAD.U32 R0, RZ, RZ, UR4 ;  /* 0x00000004ff007e24 */ /* 0x000fe2000f8e00ff */
[----:B------:R-:W-:Y:S01]  /*02a0*/  CS2R R160, SRZ ;  /* 0x0000000000a07805 */ /* 0x000fe2000001ff00 */
[----:B------:R-:W-:Y:S01]  /*02b0*/  CS2R R146, SRZ ;  /* 0x0000000000927805 */ /* 0x000fe2000001ff00 */
[----:B------:R-:W-:Y:S01]  /*02c0*/  CS2R R144, SRZ ;  /* 0x0000000000907805 */ /* 0x000fe2000001ff00 */
[----:B------:R-:W-:Y:S01]  /*02d0*/  CS2R R142, SRZ ;  /* 0x00000000008e7805 */ /* 0x000fe2000001ff00 */
[----:B------:R-:W-:Y:S01]  /*02e0*/  IADD3 R0, R0, -c[0x0][0x2a4], RZ ;  /* 0x8000a90000007a10 */ /* 0x000fe20007ffe0ff */
[----:B------:R-:W-:Y:S01]  /*02f0*/  CS2R R140, SRZ ;  /* 0x00000000008c7805 */ /* 0x000fe2000001ff00 */
[----:B------:R-:W-:Y:S01]  /*0300*/  CS2R R138, SRZ ;  /* 0x00000000008a7805 */ /* 0x000fe2000001ff00 */
[----:B------:R-:W-:Y:S01]  /*0310*/  CS2R R136, SRZ ;  /* 0x0000000000887805 */ /* 0x000fe2000001ff00 */
[----:B------:R-:W-:Y:S01]  /*0320*/  SHF.R.S32.HI R2, RZ, 0x1f, R0 ;  /* 0x0000001fff027819 */ /* 0x000fe20000011400 */
[----:B------:R-:W-:Y:S01]  /*0330*/  CS2R R134, SRZ ;  /* 0x0000000000867805 */ /* 0x000fe2000001ff00 */
[----:B------:R-:W-:Y:S01]  /*0340*/  CS2R R132, SRZ ;  /* 0x0000000000847805 */ /* 0x000fe2000001ff00 */
[----:B------:R-:W-:Y:S01]  /*0350*/  CS2R R118, SRZ ;  /* 0x0000000000767805 */ /* 0x000fe2000001ff00 */
[----:B------:R-:W-:Y:S01]  /*0360*/  LEA.HI R0, R2, R0, RZ, 0x6 ;  /* 0x0000000002007211 */ /* 0x000fe200078f30ff */
[----:B------:R-:W-:Y:S01]  /*0370*/  CS2R R116, SRZ ;  /* 0x0000000000747805 */ /* 0x000fe2000001ff00 */
[----:B------:R-:W-:Y:S01]  /*0380*/  CS2R R122, SRZ ;  /* 0x00000000007a7805 */ /* 0x000fe2000001ff00 */
[----:B------:R-:W-:Y:S01]  /*0390*/  CS2R R120, SRZ ;  /* 0x0000000000787805 */ /* 0x000fe2000001ff00 */
[----:B------:R-:W1:Y:S01]  /*03a0*/  R2UR UR11, R0 ;  /* 0x00000000000b73c2 */ /* 0x000e6200000e0000 */
        /* <DEDUP_REMOVED lines=23> */
[----:B-1----:R-:W-:Y:S01]  /*0520*/  USHF.R.S32.HI UR11, URZ, 0x6, UR11 ;  /* 0x000000063f0b7899 */ /* 0x002fe2000801140b */
        /* <DEDUP_REMOVED lines=24> */
[----:B------:R-:W-:-:S06]  /*06b0*/  CS2R R36, SRZ ;  /* 0x0000000000247805 */ /* 0x000fcc000001ff00 */
[----:B------:R-:W-:Y:S05]  /*06c0*/  @!P0 BRA `(.L_x_1501) ;  /* 0x0000792000008947 */ /* 0x000fea0003800000 */
[----:B------:R-:W-:Y:S01]  /*06d0*/  IMAD.MOV.U32 R0, RZ, RZ, c[0x0][0x248] ;  /* 0x00009200ff007624 */ /* 0x000fe200078e00ff */
[----:B------:R-:W-:Y:S01]  /*06e0*/  SHF.R.S32.HI R35, RZ, 0x1f, R34 ;  /* 0x0000001fff237819 */ /* 0x000fe20000011422 */
[----:B------:R-:W-:Y:S01]  /*06f0*/  IMAD.SHL.U32 R40, R20, 0x4, RZ ;  /* 0x0000000414287824 */ /* 0x000fe200078e00ff */
[----:B------:R-:W-:Y:S01]  /*0700*/  SHF.R.S32.HI R24, RZ, 0x1f, R20 ;  /* 0x0000001fff187819 */ /* 0x000fe20000011414 */
[----:B------:R-:W-:Y:S01]  /*0710*/  IMAD.MOV.U32 R6, RZ, RZ, R34 ;  /* 0x000000ffff067224 */ /* 0x000fe200078e0022 */
[----:B------:R-:W-:Y:S01]  /*0720*/  ISETP.NE.AND P0, PT, R0, 0x1, PT ;  /* 0x000000010000780c */ /* 0x000fe20003f05270 */
[----:B------:R-:W-:Y:S01]  /*0730*/  IMAD R2, R35, c[0x0][0x270], RZ ;  /* 0x00009c0023027a24 */ /* 0x000fe200078e02ff */
[----:B------:R-:W-:Y:S01]  /*0740*/  SHF.R.S32.HI R41, RZ, 0x1f, R40 ;  /* 0x0000001fff297819 */ /* 0x000fe20000011428 */
[----:B------:R-:W-:Y:S01]  /*0750*/  USHF.L.U32 UR15, UR11, 0x6, URZ ;  /* 0x000000060b0f7899 */ /* 0x000fe2000800063f */
[-C--:B------:R-:W-:Y:S01]  /*0760*/  LEA.HI R31, R24, R20.reuse, RZ, 0x3 ;  /* 0x00000014181f7211 */ /* 0x080fe200078f18ff */
[----:B------:R-:W-:Y:S01]  /*0770*/  USHF.R.S32.HI UR18, URZ, 0x1f, UR10 ;  /* 0x0000001f3f127899 */ /* 0x000fe2000801140a */
[----:B------:R-:W-:Y:S01]  /*0780*/  IMAD.U32 R7, RZ, RZ, UR9 ;  /* 0x00000009ff077e24 */ /* 0x000fe2000f8e00ff */
[----:B------:R-:W-:Y:S01]  /*0790*/  ULDC.64 UR4, c[0x0][0x278] ;  /* 0x00009e0000047ab9 */ /* 0x000fe20000000a00 */
[----:B------:R-:W-:Y:S01]  /*07a0*/  SHF.R.S32.HI R36, RZ, 0x3, R31 ;  /* 0x00000003ff247819 */ /* 0x000fe2000001141f */
[----:B------:R-:W-:Y:S01]  /*07b0*/  UIMAD.WIDE.U32 UR16, UR10, UR4, URZ ;  /* 0x000000040a1072a5 */ /* 0x000fe2000f8e003f */
[----:B------:R-:W-:Y:S01]  /*07c0*/  IMAD.U32 R4, RZ, RZ, UR15 ;  /* 0x0000000fff047e24 */ /* 0x000fe2000f8e00ff */
[----:B------:R-:W-:Y:S01]  /*07d0*/  UIMAD UR4, UR18, UR4, URZ ;  /* 0x00000004120472a4 */ /* 0x000fe2000f8e023f */
[--C-:B------:R-:W-:Y:S01]  /*07e0*/  SHF.R.S32.HI R37, RZ, 0x1f, R36.reuse ;  /* 0x0000001fff257819 */ /* 0x100fe20000011424 */
[C---:B------:R-:W-:Y:S01]  /*07f0*/  @P0 IMAD.HI.U32 R0, R34.reuse, c[0x0][0x24c], RZ ;  /* 0x0000930022000a27 */ /* 0x040fe200078e00ff */
[----:B------:R-:W-:Y:S01]  /*0800*/  USHF.R.S32.HI UR14, URZ, 0x1f, UR15 ;  /* 0x0000001f3f0e7899 */ /* 0x000fe2000801140f */
[----:B------:R-:W-:Y:S01]  /*0810*/  STL.64 [R1+0x40], R40 ;  /* 0x0000402801007387 */ /* 0x000fe20000100a00 */
[----:B------:R-:W-:Y:S01]  /*0820*/  UIMAD UR5, UR10, UR5, UR4 ;  /* 0x000000050a0572a4 */ /* 0x000fe2000f8e0204 */
[----:B------:R-:W-:Y:S01]  /*0830*/  IMAD.WIDE R12, R7, 0x80, R36 ;  /* 0x00000080070c7825 */ /* 0x000fe200078e0224 */
[----:B------:R-:W-:Y:S01]  /*0840*/  @P0 SHF.R.U32.HI R6, RZ, c[0x0][0x250], R0 ;  /* 0x00009400ff060a19 */ /* 0x000fe20000011600 */
[----:B------:R-:W-:Y:S01]  /*0850*/  UMOV UR19, 0x6 ;  /* 0x0000000600137882 */ /* 0x000fe20000000000 */
[----:B------:R-:W-:Y:S01]  /*0860*/  STL.64 [R1+0x50], R36 ;  /* 0x0000502401007387 */ /* 0x000fe20000100a00 */
[C---:B------:R-:W-:Y:S01]  /*0870*/  IMAD R0, R34.reuse, c[0x0][0x274], R2 ;  /* 0x00009d0022007a24 */ /* 0x040fe200078e0202 */
[----:B------:R-:W-:Y:S01]  /*0880*/  UIADD3 UR8, UR17, UR5, URZ ;  /* 0x0000000511087290 */ /* 0x000fe2000fffe03f */
[----:B------:R-:W-:Y:S01]  /*0890*/  IMAD.WIDE.U32 R2, R34, c[0x0][0x270], R40 ;  /* 0x00009c0022027a25 */ /* 0x000fe200078e0028 */
[----:B------:R-:W-:Y:S01]  /*08a0*/  ULDC.64 UR6, c[0x0][0x1e8] ;  /* 0x00007a0000067ab9 */ /* 0x000fe20000000a00 */
[----:B------:R-:W-:Y:S01]  /*08b0*/  LOP3.LUT R228, R228, 0xfffffffe, RZ, 0xc0, !PT ;  /* 0xfffffffee4e47812 */ /* 0x000fe200078ec0ff */
[----:B------:R-:W-:Y:S01]  /*08c0*/  ULDC.64 UR4, c[0x0][0x1d8] ;  /* 0x0000760000047ab9 */ /* 0x000fe20000000a00 */
[----:B------:R-:W-:Y:S01]  /*08d0*/  IMAD.IADD R5, R3, 0x1, R0 ;  /* 0x0000000103057824 */ /* 0x000fe200078e0200 */
[----:B------:R-:W-:Y:S01]  /*08e0*/  LOP3.LUT R3, R31, 0xfffffff8, RZ, 0xc0, !PT ;  /* 0xfffffff81f037812 */ /* 0x000fe200078ec0ff */
[----:B------:R-:W-:Y:S01]  /*08f0*/  USHF.L.U64.HI UR24, UR4, UR19, UR5 ;  /* 0x0000001304187299 */ /* 0x000fe20008010205 */
[----:B------:R-:W-:Y:S01]  /*0900*/  IADD3 R19, P1, P0, R4, UR16, R2 ;  /* 0x0000001004137c10 */ /* 0x000fe2000f83e002 */
[----:B------:R-:W-:Y:S01]  /*0910*/  IMAD.SHL.U32 R2, R36, 0x40, RZ ;  /* 0x0000004024027824 */ /* 0x000fe200078e00ff */
[-C--:B------:R-:W-:Y:S01]  /*0920*/  LEA.HI R0, R24, R20.reuse, RZ, 0x6 ;  /* 0x0000001418007211 */ /* 0x080fe200078f30ff */
[----:B------:R-:W-:Y:S01]  /*0930*/  IMAD.IADD R26, R20, 0x1, -R3 ;  /* 0x00000001141a7824 */ /* 0x000fe200078e0a03 */
[----:B------:R-:W-:Y:S01]  /*0940*/  SHF.R.S32.HI R4, RZ, 0x1f, R6 ;  /* 0x0000001fff047819 */ /* 0x000fe20000011406 */
[----:B------:R-:W-:Y:S01]  /*0950*/  IMAD.U32 R3, RZ, RZ, UR14 ;  /* 0x0000000eff037e24 */ /* 0x000fe2000f8e00ff */
[----:B------:R-:W-:Y:S01]  /*0960*/  SHF.R.S32.HI R29, RZ, 0x6, R0 ;  /* 0x00000006ff1d7819 */ /* 0x000fe20000011400 */
[----:B------:R-:W-:Y:S01]  /*0970*/  IMAD.SHL.U32 R16, R26, 0x8, RZ ;  /* 0x000000081a107824 */ /* 0x000fe200078e00ff */
[----:B------:R-:W-:Y:S01]  /*0980*/  LOP3.LUT R0, R2, 0x1c0, RZ, 0xc0, !PT ;  /* 0x000001c002007812 */ /* 0x000fe200078ec0ff */
[----:B------:R-:W-:Y:S01]  /*0990*/  USHF.L.U32 UR25, UR4, 0x6, URZ ;  /* 0x0000000604197899 */ /* 0x000fe2000800063f */
[----:B------:R-:W-:Y:S01]  /*09a0*/  IADD3.X R22, R3, UR8, R5, P1, P0 ;  /* 0x0000000803167c10 */ /* 0x000fe20008fe0405 */
[----:B------:R-:W-:Y:S01]  /*09b0*/  IMAD.SHL.U32 R32, R29, 0x200, RZ ;  /* 0x000002001d207824 */ /* 0x000fe200078e00ff */
[----:B------:R-:W-:Y:S01]  /*09c0*/  LOP3.LUT R3, R0, 0x38, R16, 0xf8, !PT ;  /* 0x0000003800037812 */ /* 0x000fe200078ef810 */
[----:B------:R-:W-:Y:S01]  /*09d0*/  IMAD R5, R37, c[0x0][0x178], RZ ;  /* 0x00005e0025057a24 */ /* 0x000fe200078e02ff */
[----:B------:R-:W-:Y:S01]  /*09e0*/  SHF.R.U32.HI R2, RZ, 0x3, R0 ;  /* 0x00000003ff027819 */ /* 0x000fe20000011600 */
[C---:B------:R-:W-:Y:S01]  /*09f0*/  IMAD R0, R4.reuse, c[0x0][0x1e0], RZ ;  /* 0x0000780004007a24 */ /* 0x040fe200078e02ff */
[----:B------:R-:W-:Y:S01]  /*0a00*/  SHF.R.S32.HI R17, RZ, 0x1f, R16 ;  /* 0x0000001fff117819 */ /* 0x000fe20000011410 */
[----:B------:R-:W-:Y:S01]  /*0a10*/  IMAD R4, R4, c[0x0][0x1b0], RZ ;  /* 0x00006c0004047a24 */ /* 0x000fe200078e02ff */
[----:B------:R-:W-:Y:S01]  /*0a20*/  LOP3.LUT R14, R32, R3, R2, 0xf6, !PT ;  /* 0x00000003200e7212 */ /* 0x000fe200078ef602 */
[C---:B------:R-:W-:Y:S01]  /*0a30*/  IMAD R0, R6.reuse, c[0x0][0x1e4], R0 ;  /* 0x0000790006007a24 */ /* 0x040fe200078e0200 */
[----:B------:R-:W-:Y:S01]  /*0a40*/  UIMAD UR6, UR18, UR6, URZ ;  /* 0x00000006120672a4 */ /* 0x000fe2000f8e023f */
[----:B------:R-:W-:Y:S01]  /*0a50*/  IMAD.WIDE.U32 R2, R6, c[0x0][0x1e0], R16 ;  /* 0x0000780006027a25 */ /* 0x000fe200078e0010 */
[----:B------:R-:W-:Y:S01]  /*0a60*/  ULDC.64 UR4, c[0x0][0x1b8] ;  /* 0x00006e0000047ab9 */ /* 0x000fe20000000a00 */
[----:B------:R-:W-:Y:S01]  /*0a70*/  IADD3 R33, R16, 0x40, RZ ;  /* 0x0000004010217810 */ /* 0x000fe20007ffe0ff */
[----:B------:R-:W-:Y:S01]  /*0a80*/  UIMAD UR4, UR18, UR4, URZ ;  /* 0x00000004120472a4 */ /* 0x000fe2000f8e023f */
[----:B------:R-:W-:Y:S01]  /*0a90*/  IMAD R10, R36, c[0x0][0x17c], R5 ;  /* 0x00005f00240a7a24 */ /* 0x000fe200078e0205 */
[----:B------:R-:W-:Y:S01]  /*0aa0*/  UIMAD UR6, UR10, UR7, UR6 ;  /* 0x000000070a0672a4 */ /* 0x000fe2000f8e0206 */
[----:B------:R-:W-:Y:S01]  /*0ab0*/  IMAD.IADD R5, R3, 0x1, R0 ;  /* 0x0000000103057824 */ /* 0x000fe200078e0200 */
[----:B------:R-:W-:Y:S01]  /*0ac0*/  UIMAD UR4, UR10, UR5, UR4 ;  /* 0x000000050a0472a4 */ /* 0x000fe2000f8e0204 */
[C---:B------:R-:W-:Y:S01]  /*0ad0*/  IMAD R3, R6.reuse, c[0x0][0x1b4], R4 ;  /* 0x00006d0006037a24 */ /* 0x040fe200078e0204 */
[----:B------:R-:W-:Y:S01]  /*0ae0*/  USHF.R.S32.HI UR23, URZ, 0x1f, UR11 ;  /* 0x0000001f3f177899 */ /* 0x000fe2000801140b */
[--C-:B------:R-:W-:Y:S01]  /*0af0*/  IMAD.WIDE.U32 R6, R6, c[0x0][0x1b0], R16.reuse ;  /* 0x00006c0006067a25 */ /* 0x100fe200078e0010 */
[----:B------:R-:W-:Y:S01]  /*0b00*/  ULDC UR22, c[0x0][0x198] ;  /* 0x0000660000167ab9 */ /* 0x000fe20000000800 */
[----:B------:R-:W-:Y:S01]  /*0b10*/  ISETP.GE.AND P1, PT, R33, c[0x0][0x1cc], PT ;  /* 0x0000730021007a0c */ /* 0x000fe20003f26270 */
[----:B------:R-:W-:Y:S01]  /*0b20*/  UIADD3 UR22, -UR12, UR22, URZ ;  /* 0x000000160c167290 */ /* 0x000fe2000fffe13f */
[----:B------:R-:W-:Y:S01]  /*0b30*/  IMAD.WIDE.U32 R8, R36, c[0x0][0x178], R16 ;  /* 0x00005e0024087a25 */ /* 0x000fe200078e0010 */
[----:B------:R-:W-:Y:S01]  /*0b40*/  LEA.HI R23, R24, R20, RZ, 0x5 ;  /* 0x0000001418177211 */ /* 0x000fe200078f28ff */
[----:B------:R-:W-:-:S02]  /*0b50*/  UIADD3 UR27, UR11, 0x1, URZ ;  /* 0x000000010b1b7890 */ /* 0x000fc4000fffe03f */
[----:B------:R-:W-:Y:S01]  /*0b60*/  IMAD.MOV.U32 R4, RZ, RZ, R2 ;  /* 0x000000ffff047224 */ /* 0x000fe200078e0002 */
[----:B------:R-:W-:Y:S01]  /*0b70*/  IADD3 R11, -R36, UR22, RZ ;  /* 0x00000016240b7c10 */ /* 0x000fe2000fffe1ff */
[----:B------:R-:W-:Y:S02]  /*0b80*/  IMAD.IADD R3, R7, 0x1, R3 ;  /* 0x0000000107037824 */ /* 0x000fe400078e0203 */
[----:B------:R-:W-:Y:S01]  /*0b90*/  IMAD.U32 R7, RZ, RZ, UR10 ;  /* 0x0000000aff077e24 */ /* 0x000fe2000f8e00ff */
[----:B------:R-:W-:Y:S01]  /*0ba0*/  ISETP.LT.OR P5, PT, R11, 0x1, P1 ;  /* 0x000000010b00780c */ /* 0x000fe20000fa1670 */
[----:B------:R-:W-:Y:S02]  /*0bb0*/  IMAD.MOV.U32 R2, RZ, RZ, R6 ;  /* 0x000000ffff027224 */ /* 0x000fe400078e0006 */
[----:B------:R-:W-:Y:S02]  /*0bc0*/  IMAD.U32 R0, RZ, RZ, UR10 ;  /* 0x0000000aff007e24 */ /* 0x000fe4000f8e00ff */
[----:B------:R-:W-:-:S02]  /*0bd0*/  IMAD.IADD R9, R9, 0x1, R10 ;  /* 0x0000000109097824 */ /* 0x000fc400078e020a */
[----:B------:R-:W-:Y:S02]  /*0be0*/  IMAD R6, R35, c[0x0][0x180], RZ ;  /* 0x0000600023067a24 */ /* 0x000fe400078e02ff */
[----:B------:R-:W-:-:S04]  /*0bf0*/  IMAD.WIDE.U32 R4, R7, c[0x0][0x1e8], R4 ;  /* 0x00007a0007047a25 */ /* 0x000fc800078e0004 */
[----:B------:R-:W-:Y:S01]  /*0c00*/  IMAD.WIDE.U32 R2, R0, c[0x0][0x1b8], R2 ;  /* 0x00006e0000027a25 */ /* 0x000fe200078e0002 */
[----:B------:R-:W-:Y:S01]  /*0c10*/  IADD3 R5, R5, UR6, RZ ;  /* 0x0000000605057c10 */ /* 0x000fe2000fffe0ff */
[----:B------:R-:W-:Y:S02]  /*0c20*/  ULDC.64 UR6, c[0x0][0x188] ;  /* 0x0000620000067ab9 */ /* 0x000fe40000000a00 */
[C---:B------:R-:W-:Y:S01]  /*0c30*/  IMAD R0, R34.reuse, c[0x0][0x184], R6 ;  /* 0x0000610022007a24 */ /* 0x040fe200078e0206 */
[----:B------:R-:W-:Y:S01]  /*0c40*/  IADD3 R3, R3, UR4, RZ ;  /* 0x0000000403037c10 */ /* 0x000fe2000fffe0ff */
[----:B------:R-:W-:Y:S01]  /*0c50*/  IMAD.WIDE.U32 R8, R34, c[0x0][0x180], R8 ;  /* 0x0000600022087a25 */ /* 0x000fe200078e0008 */
[----:B------:R-:W-:Y:S02]  /*0c60*/  ULDC.64 UR4, c[0x0][0x178] ;  /* 0x00005e0000047ab9 */ /* 0x000fe40000000a00 */
[----:B------:R-:W-:Y:S01]  /*0c70*/  UIMAD UR26, UR23, UR4, URZ ;  /* 0x00000004171a72a4 */ /* 0x000fe2000f8e023f */
[----:B------:R-:W-:Y:S01]  /*0c80*/  IMAD.IADD R9, R9, 0x1, R0 ;  /* 0x0000000109097824 */ /* 0x000fe200078e0200 */
[----:B------:R-:W-:Y:S01]  /*0c90*/  UIMAD.WIDE.U32 UR28, UR11, UR4, URZ ;  /* 0x000000040b1c72a5 */ /* 0x000fe2000f8e003f */
[C---:B------:R-:W-:Y:S01]  /*0ca0*/  IMAD R6, R13.reuse, c[0x0][0x1a8], RZ ;  /* 0x00006a000d067a24 */ /* 0x040fe200078e02ff */
[----:B------:R-:W-:Y:S01]  /*0cb0*/  UIMAD UR26, UR11, UR5, UR26 ;  /* 0x000000050b1a72a4 */ /* 0x000fe2000f8e021a */
[----:B------:R-:W-:Y:S01]  /*0cc0*/  IMAD R0, R13, c[0x0][0x1d8], RZ ;  /* 0x000076000d007a24 */ /* 0x000fe200078e02ff */
[----:B------:R-:W-:Y:S01]  /*0cd0*/  UIMAD UR6, UR18, UR6, URZ ;  /* 0x00000006120672a4 */ /* 0x000fe2000f8e023f */
[C---:B------:R-:W-:Y:S01]  /*0ce0*/  IMAD R10, R12.reuse, c[0x0][0x1ac], R6 ;  /* 0x00006b000c0a7a24 */ /* 0x040fe200078e0206 */
[----:B------:R-:W-:Y:S01]  /*0cf0*/  UIADD3 UR26, UR29, UR26, URZ ;  /* 0x0000001a1d1a7290 */ /* 0x000fe2000fffe03f */
[C---:B------:R-:W-:Y:S01]  /*0d00*/  IMAD R0, R12.reuse, c[0x0][0x1dc], R0 ;  /* 0x000077000c007a24 */ /* 0x040fe200078e0200 */
[----:B------:R-:W-:Y:S01]  /*0d10*/  UIMAD UR6, UR10, UR7, UR6 ;  /* 0x000000070a0672a4 */ /* 0x000fe2000f8e0206 */
[----:B------:R-:W-:Y:S01]  /*0d20*/  IMAD.WIDE.U32 R6, R12, c[0x0][0x1d8], R4 ;  /* 0x000076000c067a25 */ /* 0x000fe200078e0004 */
[----:B------:R-:W-:-:S03]  /*0d30*/  UIADD3 UR7, UP0, UR25, 0x80, URZ ;  /* 0x0000008019077890 */ /* 0x000fc6000ff1e03f */
[----:B------:R-:W-:Y:S01]  /*0d40*/  IMAD.WIDE.U32 R4, R12, c[0x0][0x1a8], R2 ;  /* 0x00006a000c047a25 */ /* 0x000fe200078e0002 */
[----:B------:R-:W-:-:S03]  /*0d50*/  LEA R2, P0, R6, c[0x0][0x1c0], 0x1 ;  /* 0x0000700006027a11 */ /* 0x000fc600078008ff */
[----:B------:R-:W-:Y:S02]  /*0d60*/  IMAD.U32 R3, RZ, RZ, UR10 ;  /* 0x0000000aff037e24 */ /* 0x000fe4000f8e00ff */
[----:B------:R-:W-:Y:S02]  /*0d70*/  IMAD.IADD R0, R7, 0x1, R0 ;  /* 0x0000000107007824 */ /* 0x000fe400078e0200 */
[----:B------:R-:W-:-:S03]  /*0d80*/  IMAD.WIDE.U32 R42, R3, c[0x0][0x188], R8 ;  /* 0x00006200032a7a25 */ /* 0x000fc600078e0008 */
[----:B------:R-:W-:Y:S01]  /*0d90*/  LEA.HI.X R3, R6, c[0x0][0x1c4], R0, 0x1, P0 ;  /* 0x0000710006037a11 */ /* 0x000fe200000f0c00 */
[----:B------:R-:W-:Y:S01]  /*0da0*/  IMAD.IADD R0, R5, 0x1, R10 ;  /* 0x0000000105007824 */ /* 0x000fe200078e020a */
[----:B------:R-:W-:Y:S01]  /*0db0*/  ISETP.GE.AND P0, PT, R16, c[0x0][0x1cc], PT ;  /* 0x0000730010007a0c */ /* 0x000fe20003f06270 */
[----:B------:R-:W-:Y:S01]  /*0dc0*/  IMAD.U32 R8, RZ, RZ, UR28 ;  /* 0x0000001cff087e24 */ /* 0x000fe2000f8e00ff */
[----:B------:R-:W-:Y:S01]  /*0dd0*/  LEA R6, P3, R4, c[0x0][0x190], 0x1 ;  /* 0x0000640004067a11 */ /* 0x000fe200078608ff */
[----:B------:R-:W-:Y:S01]  /*0de0*/  IMAD.U32 R9, RZ, RZ, UR29 ;  /* 0x0000001dff097e24 */ /* 0x000fe2000f8e00ff */
[C---:B------:R-:W-:Y:S01]  /*0df0*/  ISETP.LT.OR P6, PT, R11.reuse, 0x1, P0 ;  /* 0x000000010b00780c */ /* 0x040fe200007c1670 */
[----:B------:R-:W-:Y:S01]  /*0e00*/  IMAD.U32 R9, RZ, RZ, UR26 ;  /* 0x0000001aff097e24 */ /* 0x000fe2000f8e00ff */
[----:B------:R-:W-:Y:S01]  /*0e10*/  ISETP.LT.OR P4, PT, R11, 0x21, P0 ;  /* 0x000000210b00780c */ /* 0x000fe20000781670 */
[----:B------:R-:W-:Y:S01]  /*0e20*/  IMAD.SHL.U32 R10, R14, 0x2, RZ ;  /* 0x000000020e0a7824 */ /* 0x000fe200078e00ff */
[----:B------:R-:W-:Y:S01]  /*0e30*/  LEA.HI.X R7, R4, c[0x0][0x194], R0, 0x1, P3 ;  /* 0x0000650004077a11 */ /* 0x000fe200018f0c00 */
[----:B------:R-:W-:Y:S01]  /*0e40*/  STL.64 [R1+0x68], R42 ;  /* 0x0000682a01007387 */ /* 0x000fe20000100a00 */
[----:B------:R-:W-:Y:S01]  /*0e50*/  IADD3 R15, R43, UR6, RZ ;  /* 0x000000062b0f7c10 */ /* 0x000fe2000fffe0ff */
[----:B------:R-:W-:Y:S01]  /*0e60*/  UIADD3.X UR6, URZ, UR24, URZ, UP0, !UPT ;  /* 0x000000183f067290 */ /* 0x000fe200087fe43f */
[----:B------:R-:W-:Y:S01]  /*0e70*/  LEA R13, P2, R8, R42, 0x6 ;  /* 0x0000002a080d7211 */ /* 0x000fe200078430ff */
[----:B------:R-:W-:Y:S01]  /*0e80*/  IMAD.MOV.U32 R212, RZ, RZ, 0x10 ;  /* 0x00000010ffd47424 */ /* 0x000fe200078e00ff */
[----:B------:R-:W-:Y:S01]  /*0e90*/  IADD3 R4, P3, R2, UR25, RZ ;  /* 0x0000001902047c10 */ /* 0x000fe2000ff7e0ff */
[----:B------:R1:W-:Y:S01]  /*0ea0*/  STL [R1+0x70], R15 ;  /* 0x0000700f01007387 */ /* 0x0003e20000100800 */
[----:B------:R-:W-:Y:S01]  /*0eb0*/  LEA.HI.X R0, R8, R15, R9, 0x6, P2 ;  /* 0x0000000f08007211 */ /* 0x000fe200010f3409 */
[----:B------:R-:W-:Y:S01]  /*0ec0*/  IMAD.U32 R8, RZ, RZ, UR25 ;  /* 0x00000019ff087e24 */ /* 0x000fe2000f8e00ff */
[----:B------:R-:W-:Y:S01]  /*0ed0*/  IADD3.X R5, R3, UR24, RZ, P3, !PT ;  /* 0x0000001803057c10 */ /* 0x000fe20009ffe4ff */
[----:B------:R-:W-:Y:S01]  /*0ee0*/  @!PT LDS RZ, [RZ] ;  /* 0x00000000fffff984 */ /* 0x000fe20000000800 */
[----:B------:R-:W-:Y:S01]  /*0ef0*/  @!PT LDS RZ, [RZ] ;  /* 0x00000000fffff984 */ /* 0x000fe20000000800 */
[----:B------:R-:W-:Y:S01]  /*0f00*/  @!PT LDS RZ, [RZ] ;  /* 0x00000000fffff984 */ /* 0x000fe20000000800 */
[----:B------:R2:W-:Y:S01]  /*0f10*/  LDGSTS.E.BYPASS.LTC128B.128 [R10+0x8080], [R2.64], !P6 ;  /* 0x08080000020a7fae */ /* 0x0005e2000f101d54 */
[C---:B------:R-:W-:Y:S01]  /*0f20*/  ISETP.LT.OR P6, PT, R11.reuse, 0x41, P0 ;  /* 0x000000410b00780c */ /* 0x040fe200007c1670 */
[----:B------:R-:W-:Y:S01]  /*0f30*/  IMAD.MOV.U32 R213, RZ, RZ, 0x20 ;  /* 0x00000020ffd57424 */ /* 0x000fe200078e00ff */
[----:B------:R-:W-:Y:S01]  /*0f40*/  IADD3 R8, P3, P2, R8, 0x80, R2 ;  /* 0x0000008008087810 */ /* 0x000fe20007a7e002 */
[----:B------:R2:W-:Y:S01]  /*0f50*/  LDGSTS.E.BYPASS.LTC128B.128 [R10+0xc080], [R2.64+0x80], !P5 ;  /* 0x0c080080020a7fae */ /* 0x0005e2000e901d54 */
[----:B------:R-:W-:-:S02]  /*0f60*/  ISETP.LT.OR P5, PT, R11, 0x41, P1 ;  /* 0x000000410b00780c */ /* 0x000fc40000fa1670 */
[----:B------:R-:W-:Y:S01]  /*0f70*/  IADD3.X R9, RZ, UR24, R3, P3, P2 ;  /* 0x00000018ff097c10 */ /* 0x000fe20009fe4403 */
[----:B------:R3:W-:Y:S01]  /*0f80*/  LDGSTS.E.BYPASS.LTC128B.128 [R10+0x9080], [R4.64], !P4 ;  /* 0x09080000040a7fae */ /* 0x0007e2000e101d54 */
[C---:B------:R-:W-:Y:S02]  /*0f90*/  ISETP.LT.OR P4, PT, R11.reuse, 0x21, P1 ;  /* 0x000000210b00780c */ /* 0x040fe40000f81670 */
[----:B------:R-:W-:-:S11]  /*0fa0*/  ISETP.LT.OR P1, PT, R11, 0x61, P1 ;  /* 0x000000610b00780c */ /* 0x000fd60000f21670 */
[----:B------:R4:W-:Y:S01]  /*0fb0*/  LDGSTS.E.BYPASS.LTC128B.128 [R10+0xd080], [R8.64], !P4 ;  /* 0x0d080000080a7fae */ /* 0x0009e2000e101d54 */
[C---:B--2---:R-:W-:Y:S02]  /*0fc0*/  IADD3 R2, P2, R4.reuse, UR25, RZ ;  /* 0x0000001904027c10 */ /* 0x044fe4000ff5e0ff */
[----:B---3--:R-:W-:Y:S02]  /*0fd0*/  IADD3 R4, P3, R4, UR7, RZ ;  /* 0x0000000704047c10 */ /* 0x008fe4000ff7e0ff */
[C---:B------:R-:W-:Y:S02]  /*0fe0*/  IADD3.X R3, R5.reuse, UR24, RZ, P2, !PT ;  /* 0x0000001805037c10 */ /* 0x040fe400097fe4ff */
[----:B------:R-:W-:Y:S02]  /*0ff0*/  IADD3.X R5, R5, UR6, RZ, P3, !PT ;  /* 0x0000000605057c10 */ /* 0x000fe40009ffe4ff */
[----:B------:R-:W-:Y:S01]  /*1000*/  LEA R12, P2, R13, c[0x0][0x160], 0x1 ;  /* 0x000058000d0c7a11 */ /* 0x000fe200078408ff */
[----:B------:R2:W-:Y:S01]  /*1010*/  LDGSTS.E.BYPASS.LTC128B.128 [R10+0xa080], [R2.64], !P6 ;  /* 0x0a080000020a7fae */ /* 0x0005e2000f101d54 */
[----:B------:R-:W-:-:S02]  /*1020*/  ISETP.GE.AND P3, PT, R16, c[0x0][0x19c], PT ;  /* 0x0000670010007a0c */ /* 0x000fc40003f66270 */
[----:B------:R-:W-:Y:S01]  /*1030*/  LEA.HI.X R13, R13, c[0x0][0x164], R0, 0x1, P2 ;  /* 0x000059000d0d7a11 */ /* 0x000fe200010f0c00 */
[----:B------:R3:W-:Y:S01]  /*1040*/  LDGSTS.E.BYPASS.LTC128B.128 [R10+0xe080], [R4.64], !P5 ;  /* 0x0e080000040a7fae */ /* 0x0007e2000e901d54 */
[C---:B------:R-:W-:Y:S01]  /*1050*/  ISETP.LT.OR P5, PT, R11.reuse, 0x61, P0 ;  /* 0x000000610b00780c */ /* 0x040fe200007a1670 */
[----:B------:R-:W-:Y:S01]  /*1060*/  IMAD.U32 R0, RZ, RZ, UR4 ;  /* 0x00000004ff007e24 */ /* 0x000fe2000f8e00ff */
[----:B------:R-:W-:Y:S01]  /*1070*/  ISETP.LT.OR P6, PT, R11, 0x1, P3 ;  /* 0x000000010b00780c */ /* 0x000fe20001fc1670 */
[----:B----4-:R-:W-:Y:S01]  /*1080*/  IMAD.U32 R8, RZ, RZ, UR5 ;  /* 0x00000005ff087e24 */ /* 0x010fe2000f8e00ff */
[----:B------:R-:W-:Y:S02]  /*1090*/  ISETP.GE.AND P0, PT, R33, c[0x0][0x19c], PT ;  /* 0x0000670021007a0c */ /* 0x000fe40003f06270 */
[C---:B---3--:R-:W-:Y:S02]  /*10a0*/  IADD3 R4, P4, R2.reuse, UR25, RZ ;  /* 0x0000001902047c10 */ /* 0x048fe4000ff9e0ff */
[----:B--2---:R-:W-:-:S02]  /*10b0*/  IADD3 R2, P2, R2, UR7, RZ ;  /* 0x0000000702027c10 */ /* 0x004fc4000ff5e0ff */
[C---:B------:R-:W-:Y:S02]  /*10c0*/  IADD3.X R5, R3.reuse, UR24, RZ, P4, !PT ;  /* 0x0000001803057c10 */ /* 0x040fe4000a7fe4ff */
[----:B------:R-:W-:Y:S01]  /*10d0*/  IADD3.X R3, R3, UR6, RZ, P2, !PT ;  /* 0x0000000603037c10 */ /* 0x000fe200097fe4ff */
[----:B------:R-:W-:Y:S01]  /*10e0*/  ULDC.64 UR6, c[0x0][0x1a8] ;  /* 0x00006a0000067ab9 */ /* 0x000fe20000000a00 */
[C---:B------:R-:W-:Y:S01]  /*10f0*/  LEA R14, P4, R0.reuse, R12, 0x6 ;  /* 0x0000000c000e7211 */ /* 0x040fe200078830ff */
[----:B------:R2:W-:Y:S01]  /*1100*/  LDGSTS.E.BYPASS.LTC128B.128 [R10+0xb080], [R4.64], !P5 ;  /* 0x0b080000040a7fae */ /* 0x0005e2000e901d54 */
[----:B------:R-:W-:Y:S01]  /*1110*/  USHF.L.U32 UR24, UR6, 0x6, URZ ;  /* 0x0000000606187899 */ /* 0x000fe2000800063f */
[C---:B------:R-:W-:Y:S01]  /*1120*/  ISETP.LT.OR P2, PT, R11.reuse, 0x1, P0 ;  /* 0x000000010b00780c */ /* 0x040fe20000741670 */
[----:B------:R-:W-:Y:S01]  /*1130*/  USHF.L.U64.HI UR7, UR6, UR19, UR7 ;  /* 0x0000001306077299 */ /* 0x000fe20008010207 */
[----:B------:R3:W-:Y:S01]  /*1140*/  LDGSTS.E.BYPASS.LTC128B.128 [R10+0xf080], [R2.64], !P1 ;  /* 0x0f080000020a7fae */ /* 0x0007e2000c901d54 */
[C---:B------:R-:W-:Y:S01]  /*1150*/  ISETP.LT.OR P1, PT, R11.reuse, 0x21, P3 ;  /* 0x000000210b00780c */ /* 0x040fe20001f21670 */
[----:B------:R-:W-:Y:S01]  /*1160*/  UIADD3 UR25, UP0, UR24, 0x80, URZ ;  /* 0x0000008018197890 */ /* 0x000fe2000ff1e03f */
[----:B-1----:R-:W-:Y:S01]  /*1170*/  LEA.HI.X R15, R0, R13, R8, 0x6, P4 ;  /* 0x0000000d000f7211 */ /* 0x002fe200020f3408 */
[----:B------:R1:W-:Y:S01]  /*1180*/  LDGSTS.E.BYPASS.LTC128B.128 [R10+0x80], [R6.64], !P6 ;  /* 0x00080000060a7fae */ /* 0x0003e2000f101d54 */
[----:B------:R-:W-:Y:S01]  /*1190*/  ISETP.LT.OR P6, PT, R11, 0x21, P0 ;  /* 0x000000210b00780c */ /* 0x000fe200007c1670 */
[----:B------:R-:W-:Y:S01]  /*11a0*/  UIADD3.X UR6, URZ, UR7, URZ, UP0, !UPT ;  /* 0x000000073f067290 */ /* 0x000fe200087fe43f */
[----:B------:R-:W-:Y:S01]  /*11b0*/  IMAD R0, R37, c[0x0][0x208], RZ ;  /* 0x0000820025007a24 */ /* 0x000fe200078e02ff */
[----:B------:R-:W-:Y:S01]  /*11c0*/  UISETP.GE.AND UP0, UPT, UR27, UR13, UPT ;  /* 0x0000000d1b00728c */ /* 0x000fe2000bf06270 */
[----:B------:R-:W-:-:S02]  /*11d0*/  IMAD.WIDE.U32 R8, R36, c[0x0][0x208], R16 ;  /* 0x0000820024087a25 */ /* 0x000fc400078e0010 */
[----:B------:R1:W-:Y:S01]  /*11e0*/  LDGSTS.E.BYPASS.LTC128B.128 [R10+0x4080], [R6.64+0x80], !P2 ;  /* 0x04080080060a7fae */ /* 0x0003e2000d101d54 */
[----:B------:R-:W-:Y:S01]  /*11f0*/  LEA R18, P2, R19, c[0x0][0x258], 0x2 ;  /* 0x0000960013127a11 */ /* 0x000fe200078410ff */
[----:B------:R-:W-:-:S03]  /*1200*/  IMAD R0, R36, c[0x0][0x20c], R0 ;  /* 0x0000830024007a24 */ /* 0x000fc600078e0200 */
[----:B------:R-:W-:Y:S02]  /*1210*/  LEA.HI.X R19, R19, c[0x0][0x25c], R22, 0x2, P2 ;  /* 0x0000970013137a11 */ /* 0x000fe400010f1416 */
[C---:B------:R-:W-:Y:S02]  /*1220*/  ISETP.LT.OR P2, PT, R11.reuse, 0x41, P3 ;  /* 0x000000410b00780c */ /* 0x040fe40001f41670 */
[----:B------:R-:W-:Y:S02]  /*1230*/  ISETP.LT.OR P3, PT, R11, 0x61, P3 ;  /* 0x000000610b00780c */ /* 0x000fe40001f61670 */
[----:B--2---:R-:W-:Y:S01]  /*1240*/  IADD3 R4, P4, R6, UR24, RZ ;  /* 0x0000001806047c10 */ /* 0x004fe2000ff9e0ff */
[----:B---3--:R-:W-:-:S03]  /*1250*/  IMAD.U32 R2, RZ, RZ, UR24 ;  /* 0x00000018ff027e24 */ /* 0x008fc6000f8e00ff */
[----:B------:R-:W-:Y:S02]  /*1260*/  IADD3.X R5, R7, UR7, RZ, P4, !PT ;  /* 0x0000000707057c10 */ /* 0x000fe4000a7fe4ff */
[----:B------:R-:W-:-:S03]  /*1270*/  IADD3 R2, P5, P4, R2, 0x80, R6 ;  /* 0x0000008002027810 */ /* 0x000fc60007cbe006 */
[----:B------:R2:W-:Y:S01]  /*1280*/  LDGSTS.E.BYPASS.LTC128B.128 [R10+0x1080], [R4.64], !P1 ;  /* 0x01080000040a7fae */ /* 0x0005e2000c901d54 */
[----:B------:R-:W-:Y:S02]  /*1290*/  IADD3.X R3, RZ, UR7, R7, P5, P4 ;  /* 0x00000007ff037c10 */ /* 0x000fe4000afe8407 */
[----:B-1----:R-:W-:Y:S02]  /*12a0*/  IADD3 R6, P1, R4, UR25, RZ ;  /* 0x0000001904067c10 */ /* 0x002fe4000ff3e0ff */
[----:B------:R-:W-:Y:S01]  /*12b0*/  ISETP.GE.AND P5, PT, R16, c[0x0][0x16c], PT ;  /* 0x00005b0010007a0c */ /* 0x000fe20003fa6270 */
[----:B------:R1:W-:Y:S01]  /*12c0*/  LDGSTS.E.BYPASS.LTC128B.128 [R10+0x5080], [R2.64], !P6 ;  /* 0x05080000020a7fae */ /* 0x0003e2000f101d54 */
[----:B------:R-:W-:Y:S02]  /*12d0*/  IADD3.X R7, R5, UR6, RZ, P1, !PT ;  /* 0x0000000605077c10 */ /* 0x000fe40008ffe4ff */
[----:B------:R-:W-:Y:S02]  /*12e0*/  ISETP.LT.OR P1, PT, R11, 0x41, P0 ;  /* 0x000000410b00780c */ /* 0x000fe40000721670 */
[----:B------:R-:W-:-:S02]  /*12f0*/  ISETP.GE.AND P6, PT, R33, c[0x0][0x16c], PT ;  /* 0x00005b0021007a0c */ /* 0x000fc40003fc6270 */
[----:B------:R-:W-:Y:S02]  /*1300*/  SEL R22, RZ, 0x1, P5 ;  /* 0x00000001ff167807 */ /* 0x000fe40002800000 */
[----:B------:R-:W-:-:S03]  /*1310*/  ISETP.LT.OR P0, PT, R11, 0x61, P0 ;  /* 0x000000610b00780c */ /* 0x000fc60000701670 */
[----:B------:R-:W-:Y:S02]  /*1320*/  @P5 LOP3.LUT R228, R228, 0x1, RZ, 0xfc, !PT ;  /* 0x00000001e4e45812 */ /* 0x000fe400078efcff */
[----:B-1----:R-:W-:Y:S02]  /*1330*/  IADD3 R2, P4, R4, UR24, RZ ;  /* 0x0000001804027c10 */ /* 0x002fe4000ff9e0ff */
[----:B--2---:R-:W-:Y:S02]  /*1340*/  SEL R4, RZ, 0x2, P6 ;  /* 0x00000002ff047807 */ /* 0x004fe40003000000 */
[----:B------:R-:W-:Y:S01]  /*1350*/  IADD3.X R3, R5, UR7, RZ, P4, !PT ;  /* 0x0000000705037c10 */ /* 0x000fe2000a7fe4ff */
[----:B------:R-:W-:Y:S02]  /*1360*/  IMAD.IADD R5, R9, 0x1, R0 ;  /* 0x0000000109057824 */ /* 0x000fe400078e0200 */
[----:B------:R-:W-:Y:S02]  /*1370*/  IMAD.IADD R0, R4, 0x1, R22 ;  /* 0x0000000104007824 */ /* 0x000fe400078e0216 */
[----:B------:R1:W-:Y:S01]  /*1380*/  LDGSTS.E.BYPASS.LTC128B.128 [R10+0x2080], [R2.64], !P2 ;  /* 0x02080000020a7fae */ /* 0x0003e2000d101d54 */
[----:B------:R-:W-:-:S02]  /*1390*/  IMAD R9, R35, c[0x0][0x210], RZ ;  /* 0x0000840023097a24 */ /* 0x000fc400078e02ff */
[----:B------:R-:W-:Y:S01]  /*13a0*/  IMAD.MOV.U32 R4, RZ, RZ, R8 ;  /* 0x000000ffff047224 */ /* 0x000fe200078e0008 */
[----:B------:R2:W-:Y:S01]  /*13b0*/  LDGSTS.E.BYPASS.LTC128B.128 [R10+0x6080], [R6.64], !P1 ;  /* 0x06080000060a7fae */ /* 0x0005e2000c901d54 */
[C---:B------:R-:W-:Y:S02]  /*13c0*/  IMAD R8, R34.reuse, c[0x0][0x214], R9 ;  /* 0x0000850022087a24 */ /* 0x040fe400078e0209 */
[----:B------:R-:W-:-:S04]  /*13d0*/  IMAD.WIDE.U32 R4, R34, c[0x0][0x210], R4 ;  /* 0x0000840022047a25 */ /* 0x000fc800078e0004 */
[----:B------:R-:W-:Y:S02]  /*13e0*/  IMAD.U32 R9, RZ, RZ, UR10 ;  /* 0x0000000aff097e24 */ /* 0x000fe4000f8e00ff */
[----:B------:R-:W-:Y:S02]  /*13f0*/  IMAD.IADD R5, R5, 0x1, R8 ;  /* 0x0000000105057824 */ /* 0x000fe400078e0208 */
[----:B------:R-:W-:Y:S02]  /*1400*/  IMAD R8, R35, c[0x0][0x288], RZ ;  /* 0x0000a20023087a24 */ /* 0x000fe400078e02ff */
[----:B------:R-:W-:-:S04]  /*1410*/  IMAD.WIDE.U32 R42, R9, c[0x0][0x218], R4 ;  /* 0x00008600092a7a25 */ /* 0x000fc800078e0004 */
[----:B------:R-:W-:Y:S01]  /*1420*/  IMAD.MOV.U32 R38, RZ, RZ, R42 ;  /* 0x000000ffff267224 */ /* 0x000fe200078e002a */
[----:B------:R3:W-:Y:S01]  /*1430*/  STL.64 [R1+0x60], R42 ;  /* 0x0000602a01007387 */ /* 0x0007e20000100a00 */
[----:B------:R-:W-:Y:S01]  /*1440*/  IMAD R8, R34, c[0x0][0x28c], R8 ;  /* 0x0000a30022087a24 */ /* 0x000fe200078e0208 */
[C---:B--2---:R-:W-:Y:S02]  /*1450*/  IADD3 R6, P2, R2.reuse, UR24, RZ ;  /* 0x0000001802067c10 */ /* 0x044fe4000ff5e0ff */
[----:B-1----:R-:W-:Y:S02]  /*1460*/  IADD3 R2, P1, R2, UR25, RZ ;  /* 0x0000001902027c10 */ /* 0x002fe4000ff3e0ff */
[C---:B------:R-:W-:Y:S02]  /*1470*/  IADD3.X R7, R3.reuse, UR7, RZ, P2, !PT ;  /* 0x0000000703077c10 */ /* 0x040fe400097fe4ff */
[----:B------:R-:W-:Y:S01]  /*1480*/  IADD3.X R3, R3, UR6, RZ, P1, !PT ;  /* 0x0000000603037c10 */ /* 0x000fe20008ffe4ff */
[----:B------:R-:W-:Y:S01]  /*1490*/  ULDC.64 UR6, c[0x0][0x218] ;  /* 0x0000860000067ab9 */ /* 0x000fe20000000a00 */
[C---:B------:R-:W-:Y:S01]  /*14a0*/  LOP3.LUT P2, RZ, R0.reuse, 0x1, RZ, 0xc0, !PT ;  /* 0x0000000100ff7812 */ /* 0x040fe2000784c0ff */
[----:B------:R-:W-:Y:S01]  /*14b0*/  UIMAD UR6, UR18, UR6, URZ ;  /* 0x00000006120672a4 */ /* 0x000fe2000f8e023f */
[----:B------:R-:W-:Y:S01]  /*14c0*/  LOP3.LUT P1, RZ, R0, 0x2, RZ, 0xc0, !PT ;  /* 0x0000000200ff7812 */ /* 0x000fe2000782c0ff */
[----:B------:R-:W-:Y:S01]  /*14d0*/  IMAD.U32 R0, RZ, RZ, UR15 ;  /* 0x0000000fff007e24 */ /* 0x000fe2000f8e00ff */
[----:B------:R1:W-:Y:S01]  /*14e0*/  LDGSTS.E.BYPASS.LTC128B.128 [R10+0x3080], [R6.64], !P3 ;  /* 0x03080000060a7fae */ /* 0x0003e2000d901d54 */
[----:B------:R-:W-:Y:S01]  /*14f0*/  ISETP.GE.AND P3, PT, R16, c[0x0][0x1fc], PT ;  /* 0x00007f0010007a0c */ /* 0x000fe20003f66270 */
[----:B------:R-:W-:-:S02]  /*1500*/  UIMAD UR24, UR10, UR7, UR6 ;  /* 0x000000070a1872a4 */ /* 0x000fc4000f8e0206 */
[----:B------:R2:W-:Y:S01]  /*1510*/  LDGSTS.E.BYPASS.LTC128B.128 [R10+0x7080], [R2.64], !P0 ;  /* 0x07080000020a7fae */ /* 0x0005e2000c101d54 */
[----:B------:R-:W-:Y:S01]  /*1520*/  ISETP.GE.AND P0, PT, R33, c[0x0][0x1fc], PT ;  /* 0x00007f0021007a0c */ /* 0x000fe20003f06270 */
[----:B------:R-:W-:Y:S02]  /*1530*/  ULDC.64 UR6, c[0x0][0x208] ;  /* 0x0000820000067ab9 */ /* 0x000fe40000000a00 */
[----:B------:R-:W-:Y:S01]  /*1540*/  USHF.L.U32 UR26, UR6, 0x6, URZ ;  /* 0x00000006061a7899 */ /* 0x000fe2000800063f */
[----:B------:R-:W-:Y:S01]  /*1550*/  IADD3 R39, R43, UR24, RZ ;  /* 0x000000182b277c10 */ /* 0x000fe2000fffe0ff */
[----:B------:R-:W-:Y:S01]  /*1560*/  USHF.L.U64.HI UR25, UR6, UR19, UR7 ;  /* 0x0000001306197299 */ /* 0x000fe20008010207 */
[----:B------:R-:W0:Y:S03]  /*1570*/  LDGDEPBAR ;  /* 0x00000000000079af */ /* 0x000e260000000000 */
[----:B------:R-:W-:Y:S01]  /*1580*/  UIMAD UR19, UR25, UR11, URZ ;  /* 0x0000000b191372a4 */ /* 0x000fe2000f8e023f */
[----:B------:R-:W-:Y:S01]  /*1590*/  IMAD.U32 R30, RZ, RZ, UR26 ;  /* 0x0000001aff1e7e24 */ /* 0x000fe2000f8e00ff */
[----:B------:R3:W-:Y:S02]  /*15a0*/  STL.64 [R1+0x58], R38 ;  /* 0x0000582601007387 */ /* 0x0007e40000100a00 */
[----:B------:R-:W-:Y:S01]  /*15b0*/  UIMAD UR23, UR23, UR26, UR19 ;  /* 0x0000001a171772a4 */ /* 0x000fe2000f8e0213 */
[----:B------:R-:W-:-:S02]  /*15c0*/  IMAD.WIDE.U32 R4, R30, UR11, R38 ;  /* 0x0000000b1e047c25 */ /* 0x000fc4000f8e0026 */
[----:B------:R-:W-:Y:S02]  /*15d0*/  UMOV UR19, 0x5 ;  /* 0x0000000500137882 */ /* 0x000fe40000000000 */
[----:B------:R-:W-:Y:S01]  /*15e0*/  USHF.L.U64.HI UR19, UR6, UR19, UR7 ;  /* 0x0000001306137299 */ /* 0x000fe20008010207 */
[----:B-1----:R-:W-:Y:S02]  /*15f0*/  IADD3 R6, -R36, c[0x0][0x168], -R0 ;  /* 0x00005a0024067a10 */ /* 0x002fe40007ffe900 */
[----:B------:R-:W-:Y:S02]  /*1600*/  SEL R0, RZ, 0x1, P3 ;  /* 0x00000001ff007807 */ /* 0x000fe40001800000 */
[C---:B------:R-:W-:Y:S02]  /*1610*/  ISETP.LT.OR P3, PT, R6.reuse, 0x1, !P2 ;  /* 0x000000010600780c */ /* 0x040fe40005761670 */
[----:B--2---:R-:W-:Y:S02]  /*1620*/  SEL R2, RZ, 0xffffffff, P0 ;  /* 0xffffffffff027807 */ /* 0x004fe40000000000 */
[----:B------:R-:W-:-:S02]  /*1630*/  ISETP.LT.OR P0, PT, R6, 0x1, !P1 ;  /* 0x000000010600780c */ /* 0x000fc40004f01670 */
[----:B------:R-:W-:Y:S01]  /*1640*/  ISETP.LT.OR P2, PT, R6, 0x21, !P2 ;  /* 0x000000210600780c */ /* 0x000fe20005741670 */
[----:B------:R-:W-:Y:S01]  /*1650*/  IMAD.SHL.U32 R2, R2, 0x2, RZ ;  /* 0x0000000202027824 */ /* 0x000fe200078e00ff */
[----:B------:R-:W-:Y:S02]  /*1660*/  ISETP.LT.OR P1, PT, R6, 0x21, !P1 ;  /* 0x000000210600780c */ /* 0x000fe40004f21670 */
[----:B------:R-:W-:Y:S01]  /*1670*/  IADD3 R3, R5, UR23, RZ ;  /* 0x0000001705037c10 */ /* 0x000fe2000fffe0ff */
[----:B------:R-:W-:Y:S01]  /*1680*/  USHF.L.U32 UR23, UR6, 0x5, URZ ;  /* 0x0000000506177899 */ /* 0x000fe2000800063f */
[----:B------:R-:W-:Y:S01]  /*1690*/  LOP3.LUT R0, R2, 0x2, R0, 0xe2, !PT ;  /* 0x0000000202007812 */ /* 0x000fe200078ee200 */
[----:B------:R1:W-:Y:S01]  /*16a0*/  LDGSTS.E.BYPASS.LTC128B.128 [R10+0x10080], [R12.64], !P3 ;  /* 0x100800000c0a7fae */ /* 0x0003e2000d901d54 */
[----:B------:R-:W-:Y:S01]  /*16b0*/  ISETP.GT.AND P3, PT, R20, 0xf, PT ;  /* 0x0000000f1400780c */ /* 0x000fe20003f64270 */
[----:B------:R-:W-:Y:S01]  /*16c0*/  ULDC.64 UR6, c[0x0][0x290] ;  /* 0x0000a40000067ab9 */ /* 0x000fe20000000a00 */
[----:B------:R-:W-:Y:S01]  /*16d0*/  LOP3.LUT P5, RZ, R0, 0x1, RZ, 0xc0, !PT ;  /* 0x0000000100ff7812 */ /* 0x000fe200078ac0ff */
[----:B------:R1:W-:Y:S01]  /*16e0*/  LDGSTS.E.BYPASS.LTC128B.128 [R10+0x12080], [R12.64+0x80], !P0 ;  /* 0x120800800c0a7fae */ /* 0x0003e2000c101d54 */
[----:B------:R-:W-:Y:S01]  /*16f0*/  LEA R2, P0, R4, c[0x0][0x1f0], 0x1 ;  /* 0x00007c0004027a11 */ /* 0x000fe200078008ff */
[----:B------:R-:W-:Y:S01]  /*1700*/  UIMAD UR24, UR18, UR6, URZ ;  /* 0x00000006121872a4 */ /* 0x000fe2000f8e023f */
[----:B------:R-:W-:Y:S01]  /*1710*/  LOP3.LUT P4, RZ, R0, 0x2, RZ, 0xc0, !PT ;  /* 0x0000000200ff7812 */ /* 0x000fe2000788c0ff */
[----:B------:R2:W-:Y:S01]  /*1720*/  LDGSTS.E.BYPASS.LTC128B.128 [R10+0x11080], [R14.64], !P2 ;  /* 0x110800000e0a7fae */ /* 0x0005e2000d101d54 */
[----:B------:R-:W-:Y:S01]  /*1730*/  LEA.HI.X R3, R4, c[0x0][0x1f4], R3, 0x1, P0 ;  /* 0x00007d0004037a11 */ /* 0x000fe200000f0c03 */
[----:B------:R-:W-:Y:S01]  /*1740*/  UIMAD UR24, UR10, UR7, UR24 ;  /* 0x000000070a1872a4 */ /* 0x000fe2000f8e0218 */
[C---:B------:R-:W-:Y:S01]  /*1750*/  ISETP.LT.OR P0, PT, R6.reuse, 0x1, !P4 ;  /* 0x000000010600780c */ /* 0x040fe20006701670 */
[----:B------:R2:W-:Y:S01]  /*1760*/  LDGSTS.E.BYPASS.LTC128B.128 [R10+0x13080], [R14.64+0x80], !P1 ;  /* 0x130800800e0a7fae */ /* 0x0005e2000c901d54 */
[----:B------:R-:W-:Y:S01]  /*1770*/  ISETP.LT.OR P1, PT, R6, 0x1, !P5 ;  /* 0x000000010600780c */ /* 0x000fe20006f21670 */
[----:B------:R-:W-:Y:S01]  /*1780*/  @!P3 IMAD.SHL.U32 R0, R20, 0x10, RZ ;  /* 0x000000101400b824 */ /* 0x000fe200078e00ff */
[----:B------:R-:W-:Y:S01]  /*1790*/  USHF.L.U32 UR7, UR23, 0x1, URZ ;  /* 0x0000000117077899 */ /* 0x000fe2000800063f */
[----:B------:R-:W-:Y:S01]  /*17a0*/  SHF.R.S32.HI R7, RZ, 0x5, R23 ;  /* 0x00000005ff077819 */ /* 0x000fe20000011417 */
[----:B------:R-:W-:Y:S01]  /*17b0*/  UIMAD.WIDE.U32 UR28, UR10, UR6, URZ ;  /* 0x000000060a1c72a5 */ /* 0x000fe2000f8e003f */
[----:B------:R-:W-:Y:S01]  /*17c0*/  IMAD.WIDE.U32 R4, R34, c[0x0][0x288], R40 ;  /* 0x0000a20022047a25 */ /* 0x000fe200078e0028 */
[----:B------:R4:W-:Y:S01]  /*17d0*/  @!P3 LDGSTS.E.BYPASS.LTC128B.128 [R0+0x20080], [R18.64] ;  /* 0x200800001200bfae */ /* 0x0009e2000b901d54 */
[----:B------:R-:W-:-:S02]  /*17e0*/  USHF.L.U64.HI UR6, UR23, 0x1, UR19 ;  /* 0x0000000117067899 */ /* 0x000fc40008010213 */
[----:B------:R-:W-:Y:S01]  /*17f0*/  UIADD3 UR24, UR29, UR24, URZ ;  /* 0x000000181d187290 */ /* 0x000fe2000fffe03f */
[----:B------:R-:W0:Y:S04]  /*1800*/  LDGDEPBAR ;  /* 0x00000000000079af */ /* 0x000e280000000000 */
[----:B------:R5:W-:Y:S01]  /*1810*/  LDGSTS.E.BYPASS.LTC128B.128 [R10+0x18080], [R2.64], !P1 ;  /* 0x18080000020a7fae */ /* 0x000be2000c901d54 */
[----:B------:R-:W-:-:S03]  /*1820*/  ISETP.LT.OR P1, PT, R6, 0x21, !P5 ;  /* 0x000000210600780c */ /* 0x000fc60006f21670 */
[----:B------:R5:W-:Y:S01]  /*1830*/  LDGSTS.E.BYPASS.LTC128B.128 [R10+0x1a080], [R2.64+0x80], !P0 ;  /* 0x1a080080020a7fae */ /* 0x000be2000c101d54 */
[----:B-1----:R-:W-:-:S04]  /*1840*/  LEA.HI R13, R24, R20, RZ, 0x2 ;  /* 0x00000014180d7211 */ /* 0x002fc800078f10ff */
[--C-:B------:R-:W-:Y:S02]  /*1850*/  SHF.R.S32.HI R9, RZ, 0x2, R13.reuse ;  /* 0x00000002ff097819 */ /* 0x100fe4000001140d */
[----:B------:R-:W-:Y:S02]  /*1860*/  SHF.R.S32.HI R11, RZ, 0x1f, R13 ;  /* 0x0000001fff0b7819 */ /* 0x000fe4000001140d */
[----:B----4-:R-:W-:Y:S02]  /*1870*/  LEA.HI R0, R23, R7, RZ, 0x1 ;  /* 0x0000000717007211 */ /* 0x010fe400078f08ff */
[----:B-----5:R-:W-:-:S04]  /*1880*/  IADD3 R2, P0, R2, UR7, RZ ;  /* 0x0000000702027c10 */ /* 0x020fc8000ff1e0ff */
[----:B------:R-:W-:Y:S02]  /*1890*/  IADD3.X R3, R3, UR6, RZ, P0, !PT ;  /* 0x0000000603037c10 */ /* 0x000fe400087fe4ff */
[----:B------:R-:W-:Y:S02]  /*18a0*/  IADD3 R28, P0, R4, UR28, RZ ;  /* 0x0000001c041c7c10 */ /* 0x000fe4000ff1e0ff */
[----:B------:R-:W-:Y:S01]  /*18b0*/  LOP3.LUT R4, R0, 0xfffffffe, RZ, 0xc0, !PT ;  /* 0xfffffffe00047812 */ /* 0x000fe200078ec0ff */
[----:B------:R1:W-:Y:S01]  /*18c0*/  LDGSTS.E.BYPASS.LTC128B.128 [R10+0x19080], [R2.64], !P1 ;  /* 0x19080000020a7fae */ /* 0x0003e2000c901d54 */
[----:B------:R-:W-:Y:S02]  /*18d0*/  LEA.HI R0, R24, R20, RZ, 0x4 ;  /* 0x0000001418007211 */ /* 0x000fe400078f20ff */
[----:B------:R-:W-:Y:S01]  /*18e0*/  IADD3.X R27, R5, UR24, R8, P0, !PT ;  /* 0x00000018051b7c10 */ /* 0x000fe200087fe408 */
[----:B------:R-:W-:Y:S01]  /*18f0*/  IMAD.IADD R18, R7, 0x1, -R4 ;  /* 0x0000000107127824 */ /* 0x000fe200078e0a04 */
[----:B------:R-:W-:-:S02]  /*1900*/  SHF.R.S32.HI R7, RZ, 0x4, R0 ;  /* 0x00000004ff077819 */ /* 0x000fc40000011400 */
[----:B------:R-:W-:Y:S01]  /*1910*/  ISETP.LT.OR P1, PT, R6, 0x21, !P4 ;  /* 0x000000210600780c */ /* 0x000fe20006721670 */
[----:B------:R-:W-:Y:S01]  /*1920*/  IMAD.SHL.U32 R19, R18, 0x10, RZ ;  /* 0x0000001012137824 */ /* 0x000fe200078e00ff */
[C---:B------:R-:W-:Y:S02]  /*1930*/  LEA.HI R5, R0.reuse, R7, RZ, 0x1 ;  /* 0x0000000700057211 */ /* 0x040fe400078f08ff */
[----:B------:R-:W-:Y:S02]  /*1940*/  LOP3.LUT R4, R0, 0xfffffff0, RZ, 0xc0, !PT ;  /* 0xfffffff000047812 */ /* 0x000fe400078ec0ff */
[----:B------:R-:W-:Y:S01]  /*1950*/  IADD3 R0, P0, R28, UR15, RZ ;  /* 0x0000000f1c007c10 */ /* 0x000fe2000ff1e0ff */
[----:B------:R-:W-:Y:S01]  /*1960*/  UMOV UR15, UR5 ;  /* 0x00000005000f7c82 */ /* 0x000fe20008000000 */
[----:B------:R-:W-:Y:S01]  /*1970*/  LOP3.LUT R5, R5, 0xfffffffe, RZ, 0xc0, !PT ;  /* 0xfffffffe05057812 */ /* 0x000fe200078ec0ff */
[----:B------:R-:W-:Y:S01]  /*1980*/  IMAD.IADD R4, R20, 0x1, -R4 ;  /* 0x0000000114047824 */ /* 0x000fe200078e0a04 */
[----:B------:R-:W-:Y:S01]  /*1990*/  IADD3.X R6, R27, UR14, RZ, P0, !PT ;  /* 0x0000000e1b067c10 */ /* 0x000fe200087fe4ff */
[----:B------:R-:W-:Y:S01]  /*19a0*/  UMOV UR14, UR4 ;  /* 0x00000004000e7c82 */ /* 0x000fe20008000000 */
[C---:B------:R-:W-:Y:S01]  /*19b0*/  LEA R24, P0, R0.reuse, c[0x0][0x280], 0x2 ;  /* 0x0000a00000187a11 */ /* 0x040fe200078010ff */
[----:B------:R-:W-:Y:S01]  /*19c0*/  IMAD.IADD R12, R7, 0x1, -R5 ;  /* 0x00000001070c7824 */ /* 0x000fe200078e0a05 */
[----:B------:R-:W-:Y:S01]  /*19d0*/  LEA.HI R5, R11, R9, RZ, 0x3 ;  /* 0x000000090b057211 */ /* 0x000fe200078f18ff */
[----:B------:R1:W-:Y:S01]  /*19e0*/  LDGSTS.E.BYPASS.LTC128B.128 [R10+0x1b080], [R2.64+0x80], !P1 ;  /* 0x1b080080020a7fae */ /* 0x0003e2000c901d54 */
[----:B------:R-:W-:Y:S01]  /*19f0*/  LEA.HI.X R25, R0, c[0x0][0x284], R6, 0x2, P0 ;  /* 0x0000a10000197a11 */ /* 0x000fe200000f1406 */
[----:B------:R-:W-:Y:S01]  /*1a00*/  IMAD R11, R12, 0x800, R32 ;  /* 0x000008000c0b7824 */ /* 0x000fe200078e0220 */
[----:B------:R-:W-:-:S02]  /*1a10*/  LOP3.LUT R0, R5, 0xfffffff8, RZ, 0xc0, !PT ;  /* 0xfffffff805007812 */ /* 0x000fc400078ec0ff */
[----:B------:R-:W-:Y:S02]  /*1a20*/  SHF.R.S32.HI R8, RZ, 0x1f, R4 ;  /* 0x0000001fff087819 */ /* 0x000fe40000011404 */
[----:B------:R-:W-:Y:S02]  /*1a30*/  R2P PR, R26, 0x6 ;  /* 0x000000061a007804 */ /* 0x000fe40000000000 */
[----:B--2---:R-:W-:Y:S02]  /*1a40*/  LEA.HI R14, R8, R4, RZ, 0x3 ;  /* 0x00000004080e7211 */ /* 0x004fe400078f18ff */
[----:B------:R-:W-:Y:S02]  /*1a50*/  PLOP3.LUT P0, PT, PT, PT, UP0, 0x80, 0x0 ;  /* 0x000000000000781c */ /* 0x000fe40003f0f008 */
[----:B------:R-:W-:Y:S02]  /*1a60*/  LOP3.LUT R7, R14, 0xfffffff8, RZ, 0xc0, !PT ;  /* 0xfffffff80e077812 */ /* 0x000fe400078ec0ff */
[----:B------:R-:W-:-:S02]  /*1a70*/  SEL R212, R212, 0xfffffff0, !P1 ;  /* 0xfffffff0d4d47807 */ /* 0x000fc40004800000 */
[----:B------:R-:W-:Y:S01]  /*1a80*/  SEL R213, R213, 0xffffffe0, !P2 ;  /* 0xffffffe0d5d57807 */ /* 0x000fe20005000000 */
[----:B------:R-:W-:Y:S02]  /*1a90*/  IMAD.IADD R7, R4, 0x1, -R7 ;  /* 0x0000000104077824 */ /* 0x000fe400078e0a07 */
[----:B------:R-:W-:Y:S02]  /*1aa0*/  IMAD.SHL.U32 R4, R12, 0x20, RZ ;  /* 0x000000200c047824 */ /* 0x000fe400078e00ff */
[----:B-1----:R-:W-:Y:S02]  /*1ab0*/  IMAD.SHL.U32 R2, R26, 0x40, RZ ;  /* 0x000000401a027824 */ /* 0x002fe400078e00ff */
[----:B------:R-:W-:Y:S02]  /*1ac0*/  IMAD.IADD R26, R9, 0x1, -R0 ;  /* 0x00000001091a7824 */ /* 0x000fe400078e0a00 */
[----:B------:R-:W-:Y:S01]  /*1ad0*/  IMAD.SHL.U32 R3, R29, 0x8, RZ ;  /* 0x000000081d037824 */ /* 0x000fe200078e00ff */
[----:B------:R-:W-:Y:S01]  /*1ae0*/  LOP3.LUT R0, R2, 0x1c0, RZ, 0xc0, !PT ;  /* 0x000001c002007812 */ /* 0x000fe200078ec0ff */
[----:B------:R-:W-:-:S03]  /*1af0*/  IMAD.SHL.U32 R2, R26, 0x40, RZ ;  /* 0x000000401a027824 */ /* 0x000fc600078e00ff */
[----:B------:R-:W-:Y:S02]  /*1b00*/  LOP3.LUT R5, R0, 0x8, R31, 0xf8, !PT ;  /* 0x0000000800057812 */ /* 0x000fe400078ef81f */
[----:B------:R-:W-:Y:S02]  /*1b10*/  LOP3.LUT R2, R2, 0x1c0, RZ, 0xc0, !PT ;  /* 0x000001c002027812 */ /* 0x000fe400078ec0ff */
[----:B------:R-:W-:Y:S02]  /*1b20*/  SHF.R.U32.HI R8, RZ, 0x3, R0 ;  /* 0x00000003ff087819 */ /* 0x000fe40000011600 */
[----:B------:R-:W-:Y:S02]  /*1b30*/  LOP3.LUT R0, R0, 0x10, R19, 0xf8, !PT ;  /* 0x0000001000007812 */ /* 0x000fe400078ef813 */
[----:B------:R-:W-:Y:S02]  /*1b40*/  LOP3.LUT R3, R3, 0x18, RZ, 0xc0, !PT ;  /* 0x0000001803037812 */ /* 0x000fe400078ec0ff */
[----:B------:R-:W-:-:S02]  /*1b50*/  SHF.R.U32.HI R6, RZ, 0x3, R2 ;  /* 0x00000003ff067819 */ /* 0x000fc40000011602 */
        /* <DEDUP_REMOVED lines=70> */
.L_x_1503:
[----:B--2---:R-:W-:Y:S05]  /*1fc0*/  BSYNC B0 ;  /* 0x0000000000007941 */ /* 0x004fea0003800000 */
.L_x_1502:
[----:B-1-3--:R-:W-:Y:S01]  /*1fd0*/  SHF.R.S32.HI R4, RZ, 0x1f, R29 ;  /* 0x0000001fff047819 */ /* 0x00afe2000001141d */
[----:B------:R-:W-:Y:S01]  /*1fe0*/  UMOV UR28, 0x1 ;  /* 0x00000001001c7882 */ /* 0x000fe20000000000 */
[----:B------:R-:W-:Y:S01]  /*1ff0*/  LOP3.LUT R2, R11, 0x7ffffffc, RZ, 0xc0, !PT ;  /* 0x7ffffffc0b027812 */ /* 0x000fe200078ec0ff */
[----:B------:R-:W-:Y:S01]  /*2000*/  ULDC UR7, c[0x0][0x198] ;  /* 0x0000660000077ab9 */ /* 0x000fe20000000800 */
[----:B------:R-:W-:Y:S01]  /*2010*/  LEA.HI R4, R4, R29, RZ, 0x2 ;  /* 0x0000001d04047211 */ /* 0x000fe200078f10ff */
[----:B------:R-:W-:Y:S01]  /*2020*/  UIADD3 UR7, -UR12, UR7, UR28 ;  /* 0x000000070c077290 */ /* 0x000fe2000fffe11c */
[----:B------:R-:W-:Y:S01]  /*2030*/  SHF.R.S32.HI R21, RZ, 0x1f, R20 ;  /* 0x0000001fff157819 */ /* 0x000fe20000011414 */
[----:B------:R-:W-:Y:S01]  /*2040*/  IMAD.IADD R8, R6, 0x1, -R2 ;  /* 0x0000000106087824 */ /* 0x000fe200078e0a02 */
[----:B------:R-:W-:Y:S01]  /*2050*/  LOP3.LUT R4, R4, 0x1ffffffc, RZ, 0xc0, !PT ;  /* 0x1ffffffc04047812 */ /* 0x000fe200078ec0ff */
[----:B------:R-:W-:Y:S01]  /*2060*/  IMAD R6, R35, c[0x0][0x238], RZ ;  /* 0x00008e0023067a24 */ /* 0x000fe200078e02ff */
[----:B------:R-:W-:Y:S01]  /*2070*/  ULDC.64 UR4, c[0x0][0x240] ;  /* 0x0000900000047ab9 */ /* 0x000fe20000000a00 */
[----:B------:R-:W-:Y:S01]  /*2080*/  IMAD.WIDE.U32 R2, R34, c[0x0][0x238], R20 ;  /* 0x00008e0022027a25 */ /* 0x000fe200078e0014 */
[----:B------:R-:W-:Y:S01]  /*2090*/  UIMAD UR4, UR18, UR4, URZ ;  /* 0x00000004120472a4 */ /* 0x000fe2000f8e023f */
[----:B------:R-:W-:Y:S01]  /*20a0*/  LOP3.LUT P0, RZ, R26, 0x4, RZ, 0xc0, !PT ;  /* 0x000000041aff7812 */ /* 0x000fe2000780c0ff */
[----:B------:R-:W0:Y:S01]  /*20b0*/  LDGDEPBAR ;  /* 0x00000000000079af */ /* 0x000e220000000000 */
[----:B------:R-:W-:Y:S01]  /*20c0*/  IMAD.IADD R4, R29, 0x1, -R4 ;  /* 0x000000011d047824 */ /* 0x000fe200078e0a04 */
[----:B------:R-:W-:Y:S01]  /*20d0*/  UIMAD UR6, UR10, UR5, UR4 ;  /* 0x000000050a0672a4 */ /* 0x000fe2000f8e0204 */
[----:B------:R-:W-:Y:S01]  /*20e0*/  IMAD R6, R34, c[0x0][0x23c], R6 ;  /* 0x00008f0022067a24 */ /* 0x000fe200078e0206 */
[----:B------:R-:W-:Y:S01]  /*20f0*/  IADD3 R226, R227, 0x204c0, RZ ;  /* 0x000204c0e3e27810 */ /* 0x000fe20007ffe0ff */
[----:B------:R-:W-:Y:S01]  /*2100*/  IMAD R4, R4, 0x4, R8 ;  /* 0x0000000404047824 */ /* 0x000fe200078e0208 */
[----:B------:R-:W-:Y:S01]  /*2110*/  MOV R216, 0x40 ;  /* 0x0000004000d87802 */ /* 0x000fe20000000f00 */
[----:B------:R-:W-:Y:S01]  /*2120*/  IMAD.IADD R3, R3, 0x1, R6 ;  /* 0x0000000103037824 */ /* 0x000fe200078e0206 */
[----:B------:R-:W-:Y:S01]  /*2130*/  SHF.L.U32 R211, R5, 0x1, RZ ;  /* 0x0000000105d37819 */ /* 0x000fe200000006ff */
[----:B------:R-:W-:Y:S01]  /*2140*/  IMAD.U32 R6, RZ, RZ, UR10 ;  /* 0x0000000aff067e24 */ /* 0x000fe2000f8e00ff */
[----:B------:R-:W-:Y:S01]  /*2150*/  SHF.L.U32 R9, R4, 0x1, RZ ;  /* 0x0000000104097819 */ /* 0x000fe200000006ff */
[----:B------:R-:W-:Y:S01]  /*2160*/  IMAD.SHL.U32 R207, R0, 0x2, RZ ;  /* 0x0000000200cf7824 */ /* 0x000fe200078e00ff */
[----:B------:R-:W-:Y:S01]  /*2170*/  @P0 IADD3 R226, R13, -0x40, RZ ;  /* 0xffffffc00de20810 */ /* 0x000fe20007ffe0ff */
[----:B------:R-:W-:Y:S01]  /*2180*/  IMAD.IADD R206, R213, 0x1, R0 ;  /* 0x00000001d5ce7824 */ /* 0x000fe200078e0200 */
[C---:B------:R-:W-:Y:S01]  /*2190*/  LOP3.LUT P0, RZ, R7.reuse, 0x4, RZ, 0xc0, !PT ;  /* 0x0000000407ff7812 */ /* 0x040fe2000780c0ff */
[----:B------:R-:W-:Y:S01]  /*21a0*/  IMAD.U32 R0, RZ, RZ, UR7 ;  /* 0x00000007ff007e24 */ /* 0x000fe2000f8e00ff */
[----:B------:R-:W-:Y:S01]  /*21b0*/  LOP3.LUT P1, RZ, R7, 0x2, RZ, 0xc0, !PT ;  /* 0x0000000207ff7812 */ /* 0x000fe2000782c0ff */
[----:B------:R-:W-:Y:S01]  /*21c0*/  IMAD.WIDE.U32 R14, R6, c[0x0][0x240], R2 ;  /* 0x00009000060e7a25 */ /* 0x000fe200078e0002 */
[----:B------:R-:W-:Y:S01]  /*21d0*/  IADD3 R2, -R9, UR22, RZ ;  /* 0x0000001609027c10 */ /* 0x000fe2000fffe1ff */
[----:B------:R-:W-:Y:S01]  /*21e0*/  CS2R R162, SRZ ;  /* 0x0000000000a27805 */ /* 0x000fe2000001ff00 */
[----:B------:R-:W-:Y:S01]  /*21f0*/  IADD3 R3, R0, -c[0x0][0x168], -R9 ;  /* 0x80005a0000037a10 */ /* 0x000fe20007ffe809 */
[----:B------:R-:W-:Y:S01]  /*2200*/  IMAD.MOV.U32 R223, RZ, RZ, 0x20 ;  /* 0x00000020ffdf7424 */ /* 0x000fe200078e00ff */
[----:B------:R-:W-:Y:S01]  /*2210*/  IADD3 R0, R15, UR6, RZ ;  /* 0x000000060f007c10 */ /* 0x000fe2000fffe0ff */
[----:B------:R-:W-:Y:S01]  /*2220*/  STL.64 [R1+0x78], R14 ;  /* 0x0000780e01007387 */ /* 0x000fe20000100a00 */
[----:B------:R-:W-:Y:S01]  /*2230*/  SEL R216, R216, 0xffffffc0, !P0 ;  /* 0xffffffc0d8d87807 */ /* 0x000fe20004000000 */
[----:B------:R-:W-:Y:S01]  /*2240*/  IMAD.MOV.U32 R219, RZ, RZ, 0x10 ;  /* 0x00000010ffdb7424 */ /* 0x000fe200078e00ff */
[----:B------:R-:W-:Y:S01]  /*2250*/  SEL R217, R223, 0xffffffe0, !P0 ;  /* 0xffffffe0dfd97807 */ /* 0x000fe20004000000 */
[----:B------:R-:W-:Y:S01]  /*2260*/  STL [R1+0x38], R9 ;  /* 0x0000380901007387 */ /* 0x000fe20000100800 */
[--C-:B------:R-:W-:Y:S01]  /*2270*/  IMAD R212, R212, 0x2, R211.reuse ;  /* 0x00000002d4d47824 */ /* 0x100fe200078e02d3 */
[----:B------:R-:W-:Y:S01]  /*2280*/  LOP3.LUT R228, R228, 0xfffffffd, RZ, 0xc0, !PT ;  /* 0xfffffffde4e47812 */ /* 0x000fe200078ec0ff */
[----:B------:R-:W-:Y:S01]  /*2290*/  IMAD R214, R213, 0x2, R211 ;  /* 0x00000002d5d67824 */ /* 0x000fe200078e02d3 */
[----:B------:R-:W-:Y:S01]  /*22a0*/  STL [R1+0x34], R3 ;  /* 0x0000340301007387 */ /* 0x000fe20000100800 */
[----:B------:R-:W-:Y:S01]  /*22b0*/  SEL R219, R219, 0xfffffff0, !P1 ;  /* 0xfffffff0dbdb7807 */ /* 0x000fe20004800000 */
[----:B------:R-:W-:Y:S01]  /*22c0*/  CS2R R160, SRZ ;  /* 0x0000000000a07805 */ /* 0x000fe2000001ff00 */
[----:B------:R-:W-:Y:S01]  /*22d0*/  IADD3 R220, R215, R217, RZ ;  /* 0x000000d9d7dc7210 */ /* 0x000fe20007ffe0ff */
[----:B------:R-:W-:Y:S01]  /*22e0*/  STL [R1+0x48], R2 ;  /* 0x0000480201007387 */ /* 0x000fe20000100800 */
[----:B------:R-:W-:Y:S01]  /*22f0*/  CS2R R158, SRZ ;  /* 0x00000000009e7805 */ /* 0x000fe2000001ff00 */
[----:B------:R-:W-:Y:S01]  /*2300*/  CS2R R156, SRZ ;  /* 0x00000000009c7805 */ /* 0x000fe2000001ff00 */
        /* <DEDUP_REMOVED lines=26> */
[----:B-1----:R-:W-:Y:S01]  /*24b0*/  IMAD.MOV.U32 R0, RZ, RZ, 0x1 ;  /* 0x00000001ff007424 */ /* 0x002fe200078e00ff */
[----:B------:R-:W-:Y:S01]  /*24c0*/  CS2R R104, SRZ ;  /* 0x0000000000687805 */ /* 0x000fe2000001ff00 */
        /* <DEDUP_REMOVED lines=35> */
[----:B------:R-:W-:Y:S01]  /*2700*/  IMAD.SHL.U32 R206, R206, 0x2, RZ ;  /* 0x00000002cece7824 */ /* 0x000fe200078e00ff */
[----:B------:R-:W-:Y:S01]  /*2710*/  @P0 LOP3.LUT R228, R228, 0x2, RZ, 0xfc, !PT ;  /* 0x00000002e4e40812 */ /* 0x000fe200078efcff */
[----:B------:R-:W-:Y:S01]  /*2720*/  IMAD R213, R213, 0x2, R212 ;  /* 0x00000002d5d57824 */ /* 0x000fe200078e02d4 */
[----:B------:R-:W-:Y:S01]  /*2730*/  ULDC UR25, c[0x0][0x2a0] ;  /* 0x0000a80000197ab9 */ /* 0x000fe20000000800 */
[----:B------:R-:W-:Y:S01]  /*2740*/  IMAD.IADD R222, R215, 0x1, R219 ;  /* 0x00000001d7de7824 */ /* 0x000fe200078e02db */
[----:B------:R-:W-:Y:S01]  /*2750*/  ULDC UR5, c[0x0][0x290] ;  /* 0x0000a40000057ab9 */ /* 0x000fe20000000800 */
[----:B------:R-:W-:Y:S01]  /*2760*/  IMAD.IADD R221, R219, 0x1, R220 ;  /* 0x00000001dbdd7824 */ /* 0x000fe200078e02dc */
[----:B------:R-:W-:-:S02]  /*2770*/  USHF.L.U64.HI UR15, UR14, 0x5, UR15 ;  /* 0x000000050e0f7899 */ /* 0x000fc4000801020f */
[----:B------:R-:W-:Y:S02]  /*2780*/  USHF.L.U32 UR18, UR14, 0x5, URZ ;  /* 0x000000050e127899 */ /* 0x000fe4000800063f */
[----:B------:R-:W-:Y:S02]  /*2790*/  UMOV UR4, URZ ;  /* 0x0000003f00047c82 */ /* 0x000fe40008000000 */
[----:B------:R-:W-:Y:S02]  /*27a0*/  UMOV UR27, 0x1 ;  /* 0x00000001001b7882 */ /* 0x000fe40000000000 */
[----:B------:R-:W-:Y:S02]  /*27b0*/  UMOV UR26, URZ ;  /* 0x0000003f001a7c82 */ /* 0x000fe40008000000 */
[----:B------:R-:W-:Y:S02]  /*27c0*/  USHF.L.U32 UR14, UR9, 0x7, URZ ;  /* 0x00000007090e7899 */ /* 0x000fe4000800063f */
[----:B------:R-:W-:-:S02]  /*27d0*/  UISETP.GT.AND UP4, UPT, UR9, -0x1, UPT ;  /* 0xffffffff0900788c */ /* 0x000fc4000bf84270 */
[----:B------:R-:W-:Y:S02]  /*27e0*/  ULOP3.LUT UR25, URZ, UR25, URZ, 0x33, !UPT ;  /* 0x000000193f197292 */ /* 0x000fe4000f8e333f */
[----:B------:R-:W-:Y:S02]  /*27f0*/  UIMAD UR5, UR10, UR5, URZ ;  /* 0x000000050a0572a4 */ /* 0x000fe4000f8e023f */
[----:B------:R-:W-:Y:S02]  /*2800*/  ULDC UR22, c[0x0][0x168] ;  /* 0x00005a0000167ab9 */ /* 0x000fe40000000800 */
.L_x_1522:
        /* <DEDUP_REMOVED lines=96> */
[C---:B------:R-:W-:Y:S08]  /*2e10*/  HMMA.16816.F32.BF16 R16, R184.reuse, R190, R16 ;  /* 0x000000beb810723c */ /* 0x040ff00000041810 */
        /* <DEDUP_REMOVED lines=31> */
[----:B------:R-:W-:Y:S01]  /*3010*/  FMUL.FTZ R15, R15, c[0x0][0x2b4] ;  /* 0x0000ad000f0f7a20 */ /* 0x000fe20000410000 */
[----:B-1----:R1:W-:Y:S01]  /*3020*/  STL [R1+0x20], R0 ;  /* 0x0000200001007387 */ /* 0x0023e20000100800 */
[----:B------:R-:W-:Y:S02]  /*3030*/  FMUL.FTZ R16, R16, c[0x0][0x2b4] ;  /* 0x0000ad0010107a20 */ /* 0x000fe40000410000 */
[----:B------:R-:W-:Y:S02]  /*3040*/  FMUL.FTZ R17, R17, c[0x0][0x2b4] ;  /* 0x0000ad0011117a20 */ /* 0x000fe40000410000 */
[----:B------:R-:W-:Y:S01]  /*3050*/  FMUL.FTZ R18, R18, c[0x0][0x2b4] ;  /* 0x0000ad0012127a20 */ /* 0x000fe20000410000 */
[----:B------:R-:W-:Y:S01]  /*3060*/  MUFU.TANH R246, R6 ;  /* 0x0000000600f67308 */ /* 0x000fe20000002400 */
[----:B------:R-:W-:Y:S09]  /*3070*/  FMUL.FTZ R19, R19, c[0x0][0x2b4] ;  /* 0x0000ad0013137a20 */ /* 0x000ff20000410000 */
[----:B------:R2:W-:Y:S10]  /*3080*/  MUFU.TANH R245, R7 ;  /* 0x0000000700f57308 */ /* 0x0005f40000002400 */
[----:B-1----:R-:W-:Y:S10]  /*3090*/  MUFU.TANH R0, R9 ;  /* 0x0000000900007308 */ /* 0x002ff40000002400 */
[----:B------:R-:W-:Y:S01]  /*30a0*/  MUFU.TANH R224, R17 ;  /* 0x0000001100e07308 */ /* 0x000fe20000002400 */
[----:B--2---:R-:W1:Y:S09]  /*30b0*/  LDSM.16.M88.4 R4, [R213+0x6080] ;  /* 0x00608000d504783b */ /* 0x004e720000000200 */
[----:B------:R-:W2:Y:S10]  /*30c0*/  MUFU.TANH R200, R8 ;  /* 0x0000000800c87308 */ /* 0x000eb40000002400 */
[----:B------:R-:W-:Y:S10]  /*30d0*/  MUFU.TANH R244, R18 ;  /* 0x0000001200f47308 */ /* 0x000ff40000002400 */
[----:B------:R-:W-:Y:S01]  /*30e0*/  MUFU.TANH R243, R19 ;  /* 0x0000001300f37308 */ /* 0x000fe20000002400 */
[----:B--2---:R-:W-:Y:S04]  /*30f0*/  STL [R1+0xc], R200 ;  /* 0x00000cc801007387 */ /* 0x004fe80000100800 */
[----:B------:R2:W-:Y:S01]  /*3100*/  STL [R1+0x8], R0 ;  /* 0x0000080001007387 */ /* 0x0005e20000100800 */
[-C--:B-1----:R-:W-:Y:S08]  /*3110*/  HMMA.16816.F32.BF16 R20, R196, R4.reuse, R20 ;  /* 0x00000004c414723c */ /* 0x082ff00000041814 */
[C---:B------:R-:W-:Y:S08]  /*3120*/  HMMA.16816.F32.BF16 R24, R168.reuse, R4, R24 ;  /* 0x00000004a818723c */ /* 0x040ff00000041818 */
[-C--:B------:R-:W-:Y:S01]  /*3130*/  HMMA.16816.F32.BF16 R28, R168, R6.reuse, R28 ;  /* 0x00000006a81c723c */ /* 0x080fe2000004181c */
[----:B--2---:R-:W1:Y:S07]  /*3140*/  MUFU.TANH R0, R10 ;  /* 0x0000000a00007308 */ /* 0x004e6e0000002400 */
[----:B------:R-:W-:Y:S04]  /*3150*/  HMMA.16816.F32.BF16 R32, R196, R6, R32 ;  /* 0x00000006c420723c */ /* 0x000fe80000041820 */
[----:B------:R-:W-:Y:S02]  /*3160*/  FMUL.FTZ R20, R20, c[0x0][0x2b4] ;  /* 0x0000ad0014147a20 */ /* 0x000fe40000410000 */
[----:B------:R-:W-:Y:S02]  /*3170*/  FMUL.FTZ R21, R21, c[0x0][0x2b4] ;  /* 0x0000ad0015157a20 */ /* 0x000fe40000410000 */
[----:B------:R-:W-:Y:S01]  /*3180*/  MUFU.TANH R194, R20 ;  /* 0x0000001400c27308 */ /* 0x000fe20000002400 */
[----:B------:R-:W-:Y:S03]  /*3190*/  FMUL.FTZ R26, R26, c[0x0][0x2b4] ;  /* 0x0000ad001a1a7a20 */ /* 0x000fe60000410000 */
[----:B------:R-:W-:Y:S02]  /*31a0*/  FMUL.FTZ R27, R27, c[0x0][0x2b4] ;  /* 0x0000ad001b1b7a20 */ /* 0x000fe40000410000 */
[----:B------:R-:W-:Y:S02]  /*31b0*/  FMUL.FTZ R22, R22, c[0x0][0x2b4] ;  /* 0x0000ad0016167a20 */ /* 0x000fe40000410000 */
[----:B------:R-:W-:Y:S02]  /*31c0*/  FMUL.FTZ R30, R30, c[0x0][0x2b4] ;  /* 0x0000ad001e1e7a20 */ /* 0x000fe40000410000 */
[----:B------:R-:W-:Y:S01]  /*31d0*/  MUFU.TANH R202, R21 ;  /* 0x0000001500ca7308 */ /* 0x000fe20000002400 */
[----:B-1----:R1:W-:Y:S01]  /*31e0*/  STL [R1+0x30], R0 ;  /* 0x0000300001007387 */ /* 0x0023e20000100800 */
[----:B------:R-:W-:Y:S01]  /*31f0*/  FMUL.FTZ R31, R31, c[0x0][0x2b4] ;  /* 0x0000ad001f1f7a20 */ /* 0x000fe20000410000 */
[----:B------:R-:W-:Y:S01]  /*3200*/  MOV R10, 0x1 ;  /* 0x00000001000a7802 */ /* 0x000fe20000000f00 */
[----:B------:R-:W-:Y:S01]  /*3210*/  FMUL.FTZ R23, R23, c[0x0][0x2b4] ;  /* 0x0000ad0017177a20 */ /* 0x000fe20000410000 */
[----:B------:R2:W-:Y:S01]  /*3220*/  STL [R1+0x2c], R2 ;  /* 0x00002c0201007387 */ /* 0x0005e20000100800 */
[----:B------:R-:W-:Y:S01]  /*3230*/  FMUL.FTZ R24, R24, c[0x0][0x2b4] ;  /* 0x0000ad0018187a20 */ /* 0x000fe20000410000 */
[----:B------:R-:W-:Y:S01]  /*3240*/  ISETP.LE.AND P2, PT, R10, c[0x0][0x2a8], PT ;  /* 0x0000aa000a007a0c */ /* 0x000fe20003f43270 */
[----:B------:R-:W-:Y:S02]  /*3250*/  FMUL.FTZ R25, R25, c[0x0][0x2b4] ;  /* 0x0000ad0019197a20 */ /* 0x000fe40000410000 */
        /* <DEDUP_REMOVED lines=8> */
[----:B-1----:R-:W1:Y:S10]  /*32e0*/  MUFU.TANH R0, R12 ;  /* 0x0000000c00007308 */ /* 0x002e740000002400 */
[----:B--2---:R-:W-:Y:S10]  /*32f0*/  MUFU.TANH R2, R14 ;  /* 0x0000000e00027308 */ /* 0x004ff40000002400 */
        /* <DEDUP_REMOVED lines=11> */
[----:B-1----:R-:W1:Y:S01]  /*33b0*/  MUFU.TANH R0, R15 ;  /* 0x0000000f00007308 */ /* 0x002e620000002400 */
[----:B--2---:R-:W2:Y:S09]  /*33c0*/  LDL R2, [R1+0x4c] ;  /* 0x00004c0001027983 */ /* 0x004eb20000100800 */
[----:B------:R-:W-:Y:S10]  /*33d0*/  MUFU.TANH R251, R33 ;  /* 0x0000002100fb7308 */ /* 0x000ff40000002400 */
[----:B------:R-:W-:Y:S01]  /*33e0*/  MUFU.TANH R240, R34 ;  /* 0x0000002200f07308 */ /* 0x000fe20000002400 */
[----:B-1----:R1:W-:Y:S04]  /*33f0*/  STL [R1+0x24], R0 ;  /* 0x0000240001007387 */ /* 0x0023e80000100800 */
[----:B------:R-:W3:Y:S05]  /*3400*/  LDL R12, [R1+0x34] ;  /* 0x00003400010c7983 */ /* 0x000eea0000100800 */
[----:B------:R-:W-:Y:S10]  /*3410*/  MUFU.TANH R239, R35 ;  /* 0x0000002300ef7308 */ /* 0x000ff40000002400 */
[----:B-1----:R-:W1:Y:S02]  /*3420*/  MUFU.TANH R0, R26 ;  /* 0x0000001a00007308 */ /* 0x002e640000002400 */
[----:B-1----:R1:W-:Y:S04]  /*3430*/  STL [R1+0x18], R0 ;  /* 0x0000180001007387 */ /* 0x0023e80000100800 */
[----:B------:R-:W4:Y:S04]  /*3440*/  LDL R11, [R1+0x48] ;  /* 0x00004800010b7983 */ /* 0x000f280000100800 */
[----:B-1----:R-:W1:Y:S02]  /*3450*/  MUFU.TANH R0, R27 ;  /* 0x0000001b00007308 */ /* 0x002e640000002400 */
[----:B-1----:R1:W-:Y:S04]  /*3460*/  STL [R1+0x1c], R0 ;  /* 0x00001c0001007387 */ /* 0x0023e80000100800 */
[----:B------:R5:W-:Y:S01]  /*3470*/  STL [R1+0x14], R4 ;  /* 0x0000140401007387 */ /* 0x000be20000100800 */
[----:B-1----:R-:W-:Y:S03]  /*3480*/  MOV R0, UR4 ;  /* 0x0000000400007c02 */ /* 0x002fe60008000f00 */
[----:B-----5:R-:W1:Y:S02]  /*3490*/  MUFU.TANH R4, R31 ;  /* 0x0000001f00047308 */ /* 0x020e640000002400 */
[----:B-1----:R1:W-:Y:S01]  /*34a0*/  STL [R1+0x10], R4 ;  /* 0x0000100401007387 */ /* 0x0023e20000100800 */
[-C--:B--2---:R-:W-:Y:S04]  /*34b0*/  LEA R0, R0, R2.reuse, 0x6 ;  /* 0x0000000200007211 */ /* 0x084fe800078e30ff */
[----:B------:R-:W-:Y:S02]  /*34c0*/  SHF.L.U32 R190, R0, 0x2, RZ ;  /* 0x0000000200be7819 */ /* 0x000fe400000006ff */
[----:B------:R-:W-:Y:S03]  /*34d0*/  MOV R0, UR11 ;  /* 0x0000000b00007c02 */ /* 0x000fe60008000f00 */
[----:B------:R2:W2:Y:S01]  /*34e0*/  LDS R189, [R190+0x20080] ;  /* 0x02008000bebd7984 */ /* 0x0004a20000000800 */
[----:B------:R-:W-:Y:S03]  /*34f0*/  LEA R0, R0, R2, 0x6 ;  /* 0x0000000200007211 */ /* 0x000fe600078e30ff */
[----:B------:R2:W2:Y:S04]  /*3500*/  LDS R188, [R190+0x200a0] ;  /* 0x0200a000bebc7984 */ /* 0x0004a80000000800 */
[----:B------:R2:W2:Y:S04]  /*3510*/  LDS R187, [R190+0x20100] ;  /* 0x02010000bebb7984 */ /* 0x0004a80000000800 */
[----:B------:R2:W2:Y:S01]  /*3520*/  LDS R186, [R190+0x20120] ;  /* 0x02012000beba7984 */ /* 0x0004a20000000800 */
[----:B---3--:R-:W-:Y:S02]  /*3530*/  IADD3 R185, R0, c[0x0][0x2a4], R12 ;  /* 0x0000a90000b97a10 */ /* 0x008fe40007ffe00c */
[----:B-1----:R-:W-:Y:S04]  /*3540*/  IADD3 R4, R12, UR25, RZ ;  /* 0x000000190c047c10 */ /* 0x002fe8000fffe0ff */
[----:B------:R-:W-:Y:S02]  /*3550*/  IADD3 R184, R0, R4, RZ ;  /* 0x0000000400b87210 */ /* 0x000fe40007ffe0ff */
[----:B----4-:R-:W-:Y:S01]  /*3560*/  IMNMX R185, R11, R185, PT ;  /* 0x000000b90bb97217 */ /* 0x010fe20003800200 */
[----:B------:R-:W-:-:S05]  /*3570*/  @!P2 BRA `(.L_x_1504) ;  /* 0x000001900000a947 */ /* 0x000fca0003800000 */
[----:B--2---:R-:W-:Y:S01]  /*3580*/  IMAD.MOV.U32 R2, RZ, RZ, c[0x0][0x168] ;  /* 0x00005a00ff027624 */ /* 0x004fe200078e00ff */
        /* <DEDUP_REMOVED lines=11> */
.L_x_1506:
[----:B------:R-:W-:Y:S11]  /*3640*/  ISETP.NE.AND P0, PT, R10, c[0x0][0x2a8], PT ;  /* 0x0000aa000a007a0c */ /* 0x000ff60003f05270 */
[----:B------:R-:W-:Y:S02]  /*3650*/  @!UPT UIADD3 URZ, URZ, URZ, URZ ;  /* 0x0000003f3f3ff290 */ /* 0x000fe4000fffe03f */
[----:B------:R-:W-:Y:S05]  /*3660*/  @P0 IMAD.HI.U32 R5, R2, c[0x0][0x2ac], RZ ;  /* 0x0000ab0002050a27 */ /* 0x000fea00078e00ff */
[----:B------:R-:W-:Y:S02]  /*3670*/  @P0 SHF.R.U32.HI R2, RZ, c[0x0][0x2b0], R5 ;  /* 0x0000ac00ff020a19 */ /* 0x000fe40000011605 */
.L_x_1507:
[----:B------:R-:W-:Y:S05]  /*3680*/  BSYNC B0 ;  /* 0x0000000000007941 */ /* 0x000fea0003800000 */
.L_x_1505:
[----:B------:R-:W2:Y:S01]  /*3690*/  LDL R5, [R1+0x38] ;  /* 0x0000380001057983 */ /* 0x000ea20000100800 */
[----:B------:R-:W-:Y:S04]  /*36a0*/  IMAD.MOV.U32 R184, RZ, RZ, c[0x0][0x2a8] ;  /* 0x0000aa00ffb87624 */ /* 0x000fe800078e00ff */
[----:B------:R-:W-:Y:S01]  /*36b0*/  IMAD R184, R2, R184, -UR14 ;  /* 0x8000000e02b87e24 */ /* 0x000fe2000f8e02b8 */
[----:B------:R-:W-:Y:S03]  /*36c0*/  IADD3 R2, R0, UR25, R12 ;  /* 0x0000001900027c10 */ /* 0x000fe6000fffe00c */
[----:B--2---:R-:W-:Y:S05]  /*36d0*/  IMAD.IADD R184, R184, 0x1, -R5 ;  /* 0x00000001b8b87824 */ /* 0x004fea00078e0a05 */
[----:B------:R-:W-:Y:S02]  /*36e0*/  IADD3 R5, R184, c[0x0][0x2a8], RZ ;  /* 0x0000aa00b8057a10 */ /* 0x000fe40007ffe0ff */
[----:B------:R-:W-:Y:S02]  /*36f0*/  IMNMX R184, R2, R184, !PT ;  /* 0x000000b802b87217 */ /* 0x000fe40007800200 */
[----:B------:R-:W-:Y:S02]  /*3700*/  IMNMX R185, R185, R5, PT ;  /* 0x00000005b9b97217 */ /* 0x000fe40003800200 */
.L_x_1504:
[----:B--2---:R-:W-:Y:S04]  /*3710*/  IADD3 R2, R0, 0x8, RZ ;  /* 0x0000000800027810 */ /* 0x004fe80007ffe0ff */
[----:B------:R-:W-:Y:S01]  /*3720*/  IADD3 R8, R2, c[0x0][0x2a4], R12 ;  /* 0x0000a90002087a10 */ /* 0x000fe20007ffe00c */
[----:B------:R-:W-:Y:S03]  /*3730*/  IMAD.IADD R7, R4, 0x1, R2 ;  /* 0x0000000104077824 */ /* 0x000fe600078e0202 */
        /* <DEDUP_REMOVED lines=14> */
.L_x_1510:
[----:B------:R-:W-:Y:S11]  /*3820*/  ISETP.NE.AND P0, PT, R10, c[0x0][0x2a8], PT ;  /* 0x0000aa000a007a0c */ /* 0x000ff60003f05270 */
[----:B------:R-:W-:Y:S02]  /*3830*/  @!UPT UIADD3 URZ, URZ, URZ, URZ ;  /* 0x0000003f3f3ff290 */ /* 0x000fe4000fffe03f */
[----:B------:R-:W-:Y:S05]  /*3840*/  @P0 IMAD.HI.U32 R5, R2, c[0x0][0x2ac], RZ ;  /* 0x0000ab0002050a27 */ /* 0x000fea00078e00ff */
[----:B------:R-:W-:Y:S02]  /*3850*/  @P0 SHF.R.U32.HI R2, RZ, c[0x0][0x2b0], R5 ;  /* 0x0000ac00ff020a19 */ /* 0x000fe40000011605 */
.L_x_1511:
[----:B------:R-:W-:Y:S05]  /*3860*/  BSYNC B0 ;  /* 0x0000000000007941 */ /* 0x000fea0003800000 */
.L_x_1509:
[----:B------:R-:W2:Y:S01]  /*3870*/  LDL R6, [R1+0x38] ;  /* 0x0000380001067983 */ /* 0x000ea20000100800 */
[----:B------:R-:W-:Y:S04]  /*3880*/  IMAD.MOV.U32 R5, RZ, RZ, c[0x0][0x2a8] ;  /* 0x0000aa00ff057624 */ /* 0x000fe800078e00ff */
[----:B------:R-:W-:Y:S04]  /*3890*/  IMAD R2, R2, R5, -UR14 ;  /* 0x8000000e02027e24 */ /* 0x000fe8000f8e0205 */
[----:B--2---:R-:W-:Y:S05]  /*38a0*/  IMAD.IADD R2, R2, 0x1, -R6 ;  /* 0x0000000102027824 */ /* 0x004fea00078e0a06 */
[----:B------:R-:W-:Y:S02]  /*38b0*/  IADD3 R5, R2, c[0x0][0x2a8], RZ ;  /* 0x0000aa0002057a10 */ /* 0x000fe40007ffe0ff */
[----:B------:R-:W-:Y:S02]  /*38c0*/  IMNMX R7, R7, R2, !PT ;  /* 0x0000000207077217 */ /* 0x000fe40007800200 */
[----:B------:R-:W-:Y:S02]  /*38d0*/  IMNMX R8, R8, R5, PT ;  /* 0x0000000508087217 */ /* 0x000fe40003800200 */
.L_x_1508:
[----:B------:R-:W-:Y:S04]  /*38e0*/  IADD3 R2, R0, 0x20, RZ ;  /* 0x0000002000027810 */ /* 0x000fe80007ffe0ff */
        /* <DEDUP_REMOVED lines=16> */
.L_x_1514:
[----:B------:R-:W-:Y:S11]  /*39f0*/  ISETP.NE.AND P0, PT, R10, c[0x0][0x2a8], PT ;  /* 0x0000aa000a007a0c */ /* 0x000ff60003f05270 */
[----:B------:R-:W-:Y:S02]  /*3a00*/  @!UPT UIADD3 URZ, URZ, URZ, URZ ;  /* 0x0000003f3f3ff290 */ /* 0x000fe4000fffe03f */
[----:B------:R-:W-:Y:S05]  /*3a10*/  @P0 IMAD.HI.U32 R9, R2, c[0x0][0x2ac], RZ ;  /* 0x0000ab0002090a27 */ /* 0x000fea00078e00ff */
[----:B------:R-:W-:Y:S02]  /*3a20*/  @P0 SHF.R.U32.HI R2, RZ, c[0x0][0x2b0], R9 ;  /* 0x0000ac00ff020a19 */ /* 0x000fe40000011609 */
.L_x_1515:
[----:B------:R-:W-:Y:S05]  /*3a30*/  BSYNC B0 ;  /* 0x0000000000007941 */ /* 0x000fea0003800000 */
.L_x_1513:
[----:B------:R-:W2:Y:S01]  /*3a40*/  LDL R13, [R1+0x38] ;  /* 0x00003800010d7983 */ /* 0x000ea20000100800 */
[----:B------:R-:W-:Y:S04]  /*3a50*/  IMAD.MOV.U32 R9, RZ, RZ, c[0x0][0x2a8] ;  /* 0x0000aa00ff097624 */ /* 0x000fe800078e00ff */
[----:B------:R-:W-:Y:S04]  /*3a60*/  IMAD R2, R2, R9, -UR14 ;  /* 0x8000000e02027e24 */ /* 0x000fe8000f8e0209 */
[----:B--2---:R-:W-:Y:S05]  /*3a70*/  IMAD.IADD R2, R2, 0x1, -R13 ;  /* 0x0000000102027824 */ /* 0x004fea00078e0a0d */
[----:B------:R-:W-:Y:S02]  /*3a80*/  IADD3 R9, R2, c[0x0][0x2a8], RZ ;  /* 0x0000aa0002097a10 */ /* 0x000fe40007ffe0ff */
[----:B------:R-:W-:Y:S02]  /*3a90*/  IMNMX R5, R5, R2, !PT ;  /* 0x0000000205057217 */ /* 0x000fe40007800200 */
[----:B------:R-:W-:Y:S02]  /*3aa0*/  IMNMX R6, R6, R9, PT ;  /* 0x0000000906067217 */ /* 0x000fe40003800200 */
.L_x_1512:
        /* <DEDUP_REMOVED lines=17> */
.L_x_1518:
[----:B------:R-:W-:Y:S11]  /*3bc0*/  ISETP.NE.AND P0, PT, R10, c[0x0][0x2a8], PT ;  /* 0x0000aa000a007a0c */ /* 0x000ff60003f05270 */
[----:B------:R-:W-:Y:S02]  /*3bd0*/  @!UPT UIADD3 URZ, URZ, URZ, URZ ;  /* 0x0000003f3f3ff290 */ /* 0x000fe4000fffe03f */
[----:B------:R-:W-:Y:S05]  /*3be0*/  @P0 IMAD.HI.U32 R9, R0, c[0x0][0x2ac], RZ ;  /* 0x0000ab0000090a27 */ /* 0x000fea00078e00ff */
[----:B------:R-:W-:Y:S02]  /*3bf0*/  @P0 SHF.R.U32.HI R0, RZ, c[0x0][0x2b0], R9 ;  /* 0x0000ac00ff000a19 */ /* 0x000fe40000011609 */
.L_x_1519:
[----:B------:R-:W-:Y:S05]  /*3c00*/  BSYNC B0 ;  /* 0x0000000000007941 */ /* 0x000fea0003800000 */
.L_x_1517:
[----:B------:R-:W2:Y:S01]  /*3c10*/  LDL R10, [R1+0x38] ;  /* 0x00003800010a7983 */ /* 0x000ea20000100800 */
[----:B------:R-:W-:Y:S04]  /*3c20*/  IMAD.MOV.U32 R9, RZ, RZ, c[0x0][0x2a8] ;  /* 0x0000aa00ff097624 */ /* 0x000fe800078e00ff */
[----:B------:R-:W-:Y:S04]  /*3c30*/  IMAD R0, R0, R9, -UR14 ;  /* 0x8000000e00007e24 */ /* 0x000fe8000f8e0209 */
[----:B--2---:R-:W-:Y:S05]  /*3c40*/  IMAD.IADD R0, R0, 0x1, -R10 ;  /* 0x0000000100007824 */ /* 0x004fea00078e0a0a */
[----:B------:R-:W-:Y:S02]  /*3c50*/  IADD3 R9, R0, c[0x0][0x2a8], RZ ;  /* 0x0000aa0000097a10 */ /* 0x000fe40007ffe0ff */
[----:B------:R-:W-:Y:S02]  /*3c60*/  IMNMX R2, R2, R0, !PT ;  /* 0x0000000002027217 */ /* 0x000fe40007800200 */
[----:B------:R-:W-:Y:S02]  /*3c70*/  IMNMX R4, R4, R9, PT ;  /* 0x0000000904047217 */ /* 0x000fe40003800200 */
.L_x_1516:
        /* <DEDUP_REMOVED lines=80> */
.L_x_1520:
[----:B------:R4:W-:Y:S01]  /*4180*/  STL [R1+0xac], R109 ;  /* 0x0000ac6d01007387 */ /* 0x0009e20000100800 */
[----:B------:R-:W-:Y:S01]  /*4190*/  PLOP3.LUT P0, PT, PT, PT, UP4, 0x80, 0x0 ;  /* 0x000000000000781c */ /* 0x000fe20003f0f048 */
[----:B------:R-:W-:Y:S01]  /*41a0*/  IMAD.MOV.U32 R196, RZ, RZ, R14 ;  /* 0x000000ffffc47224 */ /* 0x000fe200078e000e */
[----:B------:R-:W-:Y:S01]  /*41b0*/  UIADD3 UR29, UR11, 0x2, URZ ;  /* 0x000000020b1d7890 */ /* 0x000fe2000fffe03f */
[----:B------:R-:W0:Y:S01]  /*41c0*/  LDGDEPBAR ;  /* 0x00000000000079af */ /* 0x000e220000000000 */
[----:B------:R-:W-:Y:S02]  /*41d0*/  ISETP.GT.AND P0, PT, R7, RZ, P0 ;  /* 0x000000ff0700720c */ /* 0x000fe40000704270 */
[----:B------:R-:W-:Y:S02]  /*41e0*/  UISETP.GE.AND UP0, UPT, UR29, UR13, UPT ;  /* 0x0000000d1d00728c */ /* 0x000fe4000bf06270 */
[----:B------:R-:W-:Y:S04]  /*41f0*/  ISETP.LT.OR P0, PT, R8, 0x1, P0 ;  /* 0x000000010800780c */ /* 0x000fe80000701670 */
[----:B------:R-:W-:Y:S02]  /*4200*/  FSEL R191, R246, -INF , !P0 ;  /* 0xff800000f6bf7808 */ /* 0x000fe40004000000 */
[----:B------:R-:W-:Y:S03]  /*4210*/  PLOP3.LUT P0, PT, PT, PT, UP4, 0x80, 0x0 ;  /* 0x000000000000781c */ /* 0x000fe60003f0f048 */
[----:B------:R-:W-:Y:S01]  /*4220*/  FFMA.FTZ R191, R191, c[0x0][0x29c], -R188 ;  /* 0x0000a700bfbf7a23 */ /* 0x000fe200000108bc */
[----:B------:R-:W-:Y:S04]  /*4230*/  ISETP.GT.AND P0, PT, R7, 0x1, P0 ;  /* 0x000000010700780c */ /* 0x000fe80000704270 */
[C---:B------:R-:W-:Y:S01]  /*4240*/  ISETP.LT.OR P0, PT, R8.reuse, 0x2, P0 ;  /* 0x000000020800780c */ /* 0x040fe20000701670 */
[----:B------:R-:W3:Y:S01]  /*4250*/  MUFU.EX2 R191, R191 ;  /* 0x000000bf00bf7308 */ /* 0x000ee20000000800 */
[----:B----4-:R-:W4:Y:S02]  /*4260*/  LDL.LU R109, [R1+0x8] ;  /* 0x00000800016d7983 */ /* 0x010f240000300800 */
[----:B-1----:R-:W-:Y:S02]  /*4270*/  FSEL R3, R245, -INF , !P0 ;  /* 0xff800000f5037808 */ /* 0x002fe40004000000 */
        /* <DEDUP_REMOVED lines=8> */
[----:B-12---:R-:W2:Y:S03]  /*4300*/  LDL.LU R108, [R1+0x4] ;  /* 0x00000400016c7983 */ /* 0x006ea60000300800 */
[----:B------:R-:W-:Y:S01]  /*4310*/  FSEL R193, R243, -INF , !P0 ;  /* 0xff800000f3c17808 */ /* 0x000fe20004000000 */
        /* <DEDUP_REMOVED lines=8> */
[----:B-1----:R-:W3:Y:S03]  /*43a0*/  LDL.LU R107, [R1] ;  /* 0x00000000016b7983 */ /* 0x002ee60000300800 */
        /* <DEDUP_REMOVED lines=13> */
[C---:B------:R-:W-:Y:S04]  /*4480*/  ISETP.GT.AND P0, PT, R5.reuse, RZ, P0 ;  /* 0x000000ff0500720c */ /* 0x040fe80000704270 */
[----:B------:R-:W-:Y:S04]  /*4490*/  ISETP.LT.OR P0, PT, R6, 0x1, P0 ;  /* 0x000000010600780c */ /* 0x000fe80000701670 */
        /* <DEDUP_REMOVED lines=70> */
[----:B------:R-:W-:Y:S01]  /*4900*/  ISETP.GT.AND P0, PT, R2, 0x61, P0 ;  /* 0x000000610200780c */ /* 0x000fe20000704270 */
[----:B------:R-:W-:Y:S03]  /*4910*/  IMAD.MOV.U32 R2, RZ, RZ, R236 ;  /* 0x000000ffff027224 */ /* 0x000fe600078e00ec */
        /* <DEDUP_REMOVED lines=11> */
[----:B------:R-:W2:Y:S07]  /*49d0*/  LDL.LU R165, [R1+0x20] ;  /* 0x0000200001a57983 */ /* 0x000eae0000300800 */
        /* <DEDUP_REMOVED lines=10> */
[-C--:B------:R-:W-:Y:S04]  /*4a80*/  HMMA.16816.F32.BF16 R28, R176, R182.reuse, R28 ;  /* 0x000000b6b01c723c */ /* 0x080fe8000004181c */
[----:B------:R-:W-:Y:S02]  /*4a90*/  IMAD.MOV.U32 R196, RZ, RZ, R224 ;  /* 0x000000ffffc47224 */ /* 0x000fe400078e00e0 */
[----:B------:R-:W-:Y:S02]  /*4aa0*/  FFMA.FTZ R181, R193, c[0x0][0x29c], -R188 ;  /* 0x0000a700c1b57a23 */ /* 0x000fe400000108bc */
[----:B------:R-:W-:Y:S01]  /*4ab0*/  HMMA.16816.F32.BF16 R32, R168, R182, R32 ;  /* 0x000000b6a820723c */ /* 0x000fe20000041820 */
[----:B------:R-:W-:Y:S03]  /*4ac0*/  LDSM.16.M88.4 R168, [R214+0x8080] ;  /* 0x00808000d6a8783b */ /* 0x000fe60000000200 */
[----:B------:R-:W-:Y:S01]  /*4ad0*/  IMAD.MOV.U32 R179, RZ, RZ, R2 ;  /* 0x000000ffffb37224 */ /* 0x000fe200078e0002 */
[----:B------:R-:W-:Y:S01]  /*4ae0*/  MOV R2, R202 ;  /* 0x000000ca00027202 */ /* 0x000fe20000000f00 */
[----:B------:R-:W-:Y:S01]  /*4af0*/  MUFU.EX2 R181, R181 ;  /* 0x000000b500b57308 */ /* 0x000fe20000000800 */
[----:B------:R-:W-:Y:S02]  /*4b00*/  FFMA.FTZ R183, R3, c[0x0][0x29c], -R188 ;  /* 0x0000a70003b77a23 */ /* 0x000fe400000108bc */
[--C-:B------:R-:W-:Y:S03]  /*4b10*/  FFMA.FTZ R3, R229, c[0x0][0x29c], -R187.reuse ;  /* 0x0000a700e5037a23 */ /* 0x100fe600000108bb */
[----:B------:R-:W-:Y:S02]  /*4b20*/  FFMA.FTZ R229, R234, c[0x0][0x29c], -R186 ;  /* 0x0000a700eae57a23 */ /* 0x000fe400000108ba */
[--C-:B------:R-:W-:Y:S02]  /*4b30*/  FFMA.FTZ R182, R192, c[0x0][0x29c], -R188.reuse ;  /* 0x0000a700c0b67a23 */ /* 0x100fe400000108bc */
[----:B------:R-:W1:Y:S01]  /*4b40*/  MUFU.EX2 R183, R183 ;  /* 0x000000b700b77308 */ /* 0x000e620000000800 */
[--C-:B------:R-:W-:Y:S02]  /*4b50*/  FFMA.FTZ R193, R198, c[0x0][0x29c], -R188.reuse ;  /* 0x0000a700c6c17a23 */ /* 0x100fe400000108bc */
[----:B------:R-:W-:Y:S01]  /*4b60*/  FFMA.FTZ R192, R199, c[0x0][0x29c], -R188 ;  /* 0x0000a700c7c07a23 */ /* 0x000fe200000108bc */
[----:B------:R-:W-:Y:S01]  /*4b70*/  MOV R199, R180 ;  /* 0x000000b400c77202 */ /* 0x000fe20000000f00 */
[----:B------:R-:W-:Y:S02]  /*4b80*/  FFMA.FTZ R177, R204, c[0x0][0x29c], -R187 ;  /* 0x0000a700ccb17a23 */ /* 0x000fe400000108bb */
[--C-:B------:R-:W-:Y:S02]  /*4b90*/  FFMA.FTZ R204, R231, c[0x0][0x29c], -R186.reuse ;  /* 0x0000a700e7cc7a23 */ /* 0x100fe400000108ba */
[--C-:B------:R-:W-:Y:S01]  /*4ba0*/  FFMA.FTZ R231, R237, c[0x0][0x29c], -R186.reuse ;  /* 0x0000a700ede77a23 */ /* 0x100fe200000108ba */
[----:B------:R-:W3:Y:S01]  /*4bb0*/  MUFU.EX2 R182, R182 ;  /* 0x000000b600b67308 */ /* 0x000ee20000000800 */
[----:B------:R-:W-:Y:S02]  /*4bc0*/  IMAD.MOV.U32 R237, RZ, RZ, R199 ;  /* 0x000000ffffed7224 */ /* 0x000fe400078e00c7 */
[--C-:B------:R-:W-:Y:S02]  /*4bd0*/  FFMA.FTZ R176, R210, c[0x0][0x29c], -R187.reuse ;  /* 0x0000a700d2b07a23 */ /* 0x100fe400000108bb */
[--C-:B------:R-:W-:Y:S02]  /*4be0*/  FFMA.FTZ R210, R232, c[0x0][0x29c], -R186.reuse ;  /* 0x0000a700e8d27a23 */ /* 0x100fe400000108ba */
[--C-:B------:R-:W-:Y:S03]  /*4bf0*/  FFMA.FTZ R232, R238, c[0x0][0x29c], -R186.reuse ;  /* 0x0000a700eee87a23 */ /* 0x100fe600000108ba */
[----:B------:R-:W-:Y:S10]  /*4c00*/  MUFU.EX2 R193, R193 ;  /* 0x000000c100c17308 */ /* 0x000ff40000000800 */
[----:B------:R-:W-:Y:S01]  /*4c10*/  MUFU.EX2 R192, R192 ;  /* 0x000000c000c07308 */ /* 0x000fe20000000800 */
[----:B--2---:R-:W-:Y:S02]  /*4c20*/  MOV R178, R165 ;  /* 0x000000a500b27202 */ /* 0x004fe40000000f00 */
[----:B------:R-:W2:Y:S02]  /*4c30*/  LDSM.16.M88.4 R164, [R208+0x18080] ;  /* 0x01808000d0a4783b */ /* 0x000ea40000000200 */
[----:B------:R-:W-:Y:S02]  /*4c40*/  FSEL R224, R178, -INF , !P0 ;  /* 0xff800000b2e07808 */ /* 0x000fe40004000000 */
[----:B------:R-:W-:Y:S04]  /*4c50*/  PLOP3.LUT P0, PT, PT, PT, UP4, 0x80, 0x0 ;  /* 0x000000000000781c */ /* 0x000fe80003f0f048 */
[C---:B------:R-:W-:Y:S04]  /*4c60*/  ISETP.GT.AND P0, PT, R184.reuse, RZ, P0 ;  /* 0x000000ffb800720c */ /* 0x040fe80000704270 */
[----:B------:R-:W-:Y:S04]  /*4c70*/  ISETP.LT.OR P0, PT, R185, 0x1, P0 ;  /* 0x00000001b900780c */ /* 0x000fe80000701670 */
[----:B------:R-:W-:Y:S02]  /*4c80*/  FSEL R202, R179, -INF , !P0 ;  /* 0xff800000b3ca7808 */ /* 0x000fe40004000000 */
[----:B------:R-:W-:Y:S04]  /*4c90*/  PLOP3.LUT P0, PT, PT, PT, UP4, 0x80, 0x0 ;  /* 0x000000000000781c */ /* 0x000fe80003f0f048 */
[----:B------:R-:W-:Y:S04]  /*4ca0*/  ISETP.GT.AND P0, PT, R184, 0x20, P0 ;  /* 0x00000020b800780c */ /* 0x000fe80000704270 */
[----:B------:R-:W-:Y:S01]  /*4cb0*/  ISETP.LT.OR P0, PT, R185, 0x21, P0 ;  /* 0x00000021b900780c */ /* 0x000fe20000701670 */
        /* <DEDUP_REMOVED lines=23> */
[----:B------:R-:W4:Y:S03]  /*4e30*/  LDSM.16.M88.4 R168, [R211+0xc080] ;  /* 0x00c08000d3a8783b */ /* 0x000f260000000200 */
[----:B--2---:R-:W-:Y:S02]  /*4e40*/  FFMA.FTZ R0, R230, c[0x0][0x29c], -R187 ;  /* 0x0000a700e6007a23 */ /* 0x004fe400000108bb */
[----:B------:R-:W-:Y:S01]  /*4e50*/  FFMA.FTZ R230, R235, c[0x0][0x29c], -R186 ;  /* 0x0000a700ebe67a23 */ /* 0x000fe200000108ba */
[-C--:B----4-:R-:W-:Y:S08]  /*4e60*/  HMMA.16816.F32.BF16 R4, R164, R168.reuse, R4 ;  /* 0x000000a8a404723c */ /* 0x090ff00000041804 */
        /* <DEDUP_REMOVED lines=11> */
[----:B--2---:R-:W-:Y:S02]  /*4f20*/  IMAD.MOV.U32 R205, RZ, RZ, R2 ;  /* 0x000000ffffcd7224 */ /* 0x004fe400078e0002 */
[--C-:B------:R-:W-:Y:S02]  /*4f30*/  FFMA.FTZ R2, R195, c[0x0][0x29c], -R188.reuse ;  /* 0x0000a700c3027a23 */ /* 0x100fe400000108bc */
[----:B------:R-:W-:Y:S06]  /*4f40*/  FFMA.FTZ R188, R197, c[0x0][0x29c], -R188 ;  /* 0x0000a700c5bc7a23 */ /* 0x000fec00000108bc */
[----:B------:R-:W-:Y:S01]  /*4f50*/  MUFU.EX2 R188, R188 ;  /* 0x000000bc00bc7308 */ /* 0x000fe20000000800 */
[-C--:B----4-:R-:W-:Y:S08]  /*4f60*/  HMMA.16816.F32.BF16 R4, R164, R168.reuse, R4 ;  /* 0x000000a8a404723c */ /* 0x090ff00000041804 */
[C---:B------:R-:W-:Y:S08]  /*4f70*/  HMMA.16816.F32.BF16 R8, R172.reuse, R168, R8 ;  /* 0x000000a8ac08723c */ /* 0x040ff00000041808 */
[-C--:B------:R-:W-:Y:S08]  /*4f80*/  HMMA.16816.F32.BF16 R12, R172, R170.reuse, R12 ;  /* 0x000000aaac0c723c */ /* 0x080ff0000004180c */
[C---:B------:R-:W-:Y:S01]  /*4f90*/  HMMA.16816.F32.BF16 R16, R164.reuse, R170, R16 ;  /* 0x000000aaa410723c */ /* 0x040fe20000041810 */
[----:B------:R-:W2:Y:S07]  /*4fa0*/  LDSM.16.M88.4 R168, [R212+0xe080] ;  /* 0x00e08000d4a8783b */ /* 0x000eae0000000200 */
[-C--:B--2---:R-:W-:Y:S08]  /*4fb0*/  HMMA.16816.F32.BF16 R20, R164, R168.reuse, R20 ;  /* 0x000000a8a414723c */ /* 0x084ff00000041814 */
[C---:B------:R-:W-:Y:S07]  /*4fc0*/  HMMA.16816.F32.BF16 R24, R172.reuse, R168, R24 ;  /* 0x000000a8ac18723c */ /* 0x040fee0000041818 */
[----:B------:R-:W-:Y:S01]  /*4fd0*/  IMAD.MOV.U32 R169, RZ, RZ, R194 ;  /* 0x000000ffffa97224 */ /* 0x000fe200078e00c2 */
[-C--:B------:R-:W-:Y:S01]  /*4fe0*/  HMMA.16816.F32.BF16 R28, R172, R170.reuse, R28 ;  /* 0x000000aaac1c723c */ /* 0x080fe2000004181c */
[----:B------:R-:W-:Y:S03]  /*4ff0*/  LDSM.16.M88.4 R172, [R208+0x1b080] ;  /* 0x01b08000d0ac783b */ /* 0x000fe60000000200 */
[----:B------:R-:W-:Y:S01]  /*5000*/  FSEL R194, R180, -INF , !P0 ;  /* 0xff800000b4c27808 */ /* 0x000fe20004000000 */
[----:B------:R-:W-:Y:S01]  /*5010*/  IMAD.MOV.U32 R234, RZ, RZ, R169 ;  /* 0x000000ffffea7224 */ /* 0x000fe200078e00a9 */
[----:B------:R-:W-:Y:S01]  /*5020*/  PLOP3.LUT P0, PT, PT, PT, UP4, 0x80, 0x0 ;  /* 0x000000000000781c */ /* 0x000fe20003f0f048 */
[----:B------:R-:W-:Y:S01]  /*5030*/  FFMA.FTZ R180, R200, c[0x0][0x29c], -R187 ;  /* 0x0000a700c8b47a23 */ /* 0x000fe200000108bb */
[----:B------:R-:W-:Y:S01]  /*5040*/  HMMA.16816.F32.BF16 R32, R164, R170, R32 ;  /* 0x000000aaa420723c */ /* 0x000fe20000041820 */
[----:B------:R2:W-:Y:S02]  /*5050*/  LDSM.16.M88.4 R164, [R208+0x1a080] ;  /* 0x01a08000d0a4783b */ /* 0x0005e40000000200 */
[----:B------:R-:W-:Y:S01]  /*5060*/  MUFU.EX2 R199, R180 ;  /* 0x000000b400c77308 */ /* 0x000fe20000000800 */
[----:B------:R-:W-:Y:S01]  /*5070*/  ISETP.GT.AND P0, PT, R184, 0x21, P0 ;  /* 0x00000021b800780c */ /* 0x000fe20000704270 */
[----:B------:R-:W-:Y:S01]  /*5080*/  IMAD.MOV.U32 R200, RZ, RZ, R179 ;  /* 0x000000ffffc87224 */ /* 0x000fe200078e00b3 */
[----:B------:R-:W-:Y:S01]  /*5090*/  MOV R168, R196 ;  /* 0x000000c400a87202 */ /* 0x000fe20000000f00 */
[--C-:B------:R-:W-:Y:S01]  /*50a0*/  FFMA.FTZ R179, R201, c[0x0][0x29c], -R187.reuse ;  /* 0x0000a700c9b37a23 */ /* 0x100fe200000108bb */
[----:B------:R-:W-:Y:S04]  /*50b0*/  ISETP.LT.OR P0, PT, R185, 0x22, P0 ;  /* 0x00000022b900780c */ /* 0x000fe80000701670 */
[----:B------:R-:W-:Y:S02]  /*50c0*/  FSEL R196, R168, -INF , !P0 ;  /* 0xff800000a8c47808 */ /* 0x000fe40004000000 */
[----:B------:R-:W-:Y:S02]  /*50d0*/  PLOP3.LUT P0, PT, PT, PT, UP4, 0x80, 0x0 ;  /* 0x000000000000781c */ /* 0x000fe40003f0f048 */
[----:B------:R-:W-:Y:S02]  /*50e0*/  MOV R235, R168 ;  /* 0x000000a800eb7202 */ /* 0x000fe40000000f00 */
[----:B------:R-:W-:Y:S02]  /*50f0*/  ISETP.GT.AND P0, PT, R184, 0x40, P0 ;  /* 0x00000040b800780c */ /* 0x000fe40000704270 */
[----:B------:R-:W-:Y:S01]  /*5100*/  MOV R201, R178 ;  /* 0x000000b200c97202 */ /* 0x000fe20000000f00 */
[--C-:B------:R-:W-:Y:S01]  /*5110*/  FFMA.FTZ R178, R203, c[0x0][0x29c], -R187.reuse ;  /* 0x0000a700cbb27a23 */ /* 0x100fe200000108bb */
[----:B------:R-:W-:Y:S01]  /*5120*/  ISETP.LT.OR P0, PT, R185, 0x41, P0 ;  /* 0x00000041b900780c */ /* 0x000fe20000701670 */
[----:B------:R-:W-:Y:S01]  /*5130*/  FFMA.FTZ R187, R225, c[0x0][0x29c], -R187 ;  /* 0x0000a700e1bb7a23 */ /* 0x000fe200000108bb */
[----:B--2---:R2:W-:Y:S01]  /*5140*/  MUFU.EX2 R208, R0 ;  /* 0x0000000000d07308 */ /* 0x0045e20000000800 */
[--C-:B------:R-:W-:Y:S01]  /*5150*/  FFMA.FTZ R225, R233, c[0x0][0x29c], -R186.reuse ;  /* 0x0000a700e9e17a23 */ /* 0x100fe200000108ba */
[----:B------:R-:W-:Y:S01]  /*5160*/  FSEL R195, R169, -INF , !P0 ;  /* 0xff800000a9c37808 */ /* 0x000fe20004000000 */
[----:B------:R-:W-:Y:S01]  /*5170*/  FFMA.FTZ R186, R236, c[0x0][0x29c], -R186 ;  /* 0x0000a700ecba7a23 */ /* 0x000fe200000108ba */
[----:B------:R-:W4:Y:S01]  /*5180*/  LDSM.16.M88.4 R168, [R214+0xc080] ;  /* 0x00c08000d6a8783b */ /* 0x000f220000000200 */
[----:B------:R-:W-:Y:S01]  /*5190*/  IMAD.MOV.U32 R236, RZ, RZ, R201 ;  /* 0x000000ffffec7224 */ /* 0x000fe200078e00c9 */
[----:B------:R-:W-:Y:S02]  /*51a0*/  MOV R238, R200 ;  /* 0x000000c800ee7202 */ /* 0x000fe40000000f00 */
[----:B------:R-:W-:Y:S02]  /*51b0*/  PLOP3.LUT P0, PT, PT, PT, UP4, 0x80, 0x0 ;  /* 0x000000000000781c */ /* 0x000fe40003f0f048 */
[----:B------:R-:W-:Y:S01]  /*51c0*/  MUFU.EX2 R203, R187 ;  /* 0x000000bb00cb7308 */ /* 0x000fe20000000800 */
[----:B------:R-:W-:Y:S02]  /*51d0*/  MOV R233, R205 ;  /* 0x000000cd00e97202 */ /* 0x000fe40000000f00 */
[----:B------:R-:W-:Y:S04]  /*51e0*/  ISETP.GT.AND P0, PT, R184, 0x41, P0 ;  /* 0x00000041b800780c */ /* 0x000fe80000704270 */
[----:B------:R-:W-:Y:S03]  /*51f0*/  ISETP.LT.OR P0, PT, R185, 0x42, P0 ;  /* 0x00000042b900780c */ /* 0x000fe60000701670 */
[----:B------:R-:W-:Y:S01]  /*5200*/  MUFU.EX2 R200, R179 ;  /* 0x000000b300c87308 */ /* 0x000fe20000000800 */
[----:B------:R-:W-:Y:S02]  /*5210*/  FSEL R197, R205, -INF , !P0 ;  /* 0xff800000cdc57808 */ /* 0x000fe40004000000 */
[----:B------:R-:W-:Y:S01]  /*5220*/  PLOP3.LUT P0, PT, PT, PT, UP4, 0x80, 0x0 ;  /* 0x000000000000781c */ /* 0x000fe20003f0f048 */
[--C-:B--2---:R-:W-:Y:S02]  /*5230*/  FFMA.FTZ R0, R224, c[0x0][0x29c], -R189.reuse ;  /* 0x0000a700e0007a23 */ /* 0x104fe400000108bd */
[----:B------:R-:W2:Y:S01]  /*5240*/  LDL.LU R224, [R1+0xc] ;  /* 0x00000c0001e07983 */ /* 0x000ea20000300800 */
[----:B------:R-:W-:Y:S03]  /*5250*/  ISETP.GT.AND P0, PT, R184, 0x60, P0 ;  /* 0x00000060b800780c */ /* 0x000fe60000704270 */
[----:B------:R-:W-:Y:S01]  /*5260*/  MUFU.EX2 R201, R178 ;  /* 0x000000b200c97308 */ /* 0x000fe20000000800 */
[C---:B------:R-:W-:Y:S02]  /*5270*/  ISETP.LT.OR P2, PT, R185.reuse, 0x61, P0 ;  /* 0x00000061b900780c */ /* 0x040fe40000741670 */
[----:B------:R-:W-:Y:S02]  /*5280*/  PLOP3.LUT P0, PT, PT, PT, UP4, 0x80, 0x0 ;  /* 0x000000000000781c */ /* 0x000fe40003f0f048 */
[----:B------:R-:W-:Y:S02]  /*5290*/  FSEL R198, R252, -INF , !P2 ;  /* 0xff800000fcc67808 */ /* 0x000fe40005000000 */
[----:B------:R-:W-:Y:S03]  /*52a0*/  ISETP.GT.AND P0, PT, R184, 0x61, P0 ;  /* 0x00000061b800780c */ /* 0x000fe60000704270 */
[----:B------:R-:W-:Y:S01]  /*52b0*/  MUFU.EX2 R186, R186 ;  /* 0x000000ba00ba7308 */ /* 0x000fe20000000800 */
[----:B------:R-:W-:Y:S01]  /*52c0*/  ISETP.LT.OR P0, PT, R185, 0x62, P0 ;  /* 0x00000062b900780c */ /* 0x000fe20000701670 */
[-C--:B----4-:R-:W-:Y:S03]  /*52d0*/  HMMA.16816.F32.BF16 R4, R164, R168.reuse, R4 ;  /* 0x000000a8a404723c */ /* 0x090fe60000041804 */
[----:B------:R-:W-:Y:S02]  /*52e0*/  FSEL R184, R251, -INF , !P0 ;  /* 0xff800000fbb87808 */ /* 0x000fe40004000000 */
[----:B------:R-:W-:Y:S03]  /*52f0*/  PLOP3.LUT P0, PT, PT, PT, UP0, 0x80, 0x0 ;  /* 0x000000000000781c */ /* 0x000fe60003f0f008 */
[----:B------:R4:W-:Y:S01]  /*5300*/  MUFU.EX2 R185, R2 ;  /* 0x0000000200b97308 */ /* 0x0009e20000000800 */
[C---:B------:R-:W-:Y:S08]  /*5310*/  HMMA.16816.F32.BF16 R8, R172.reuse, R168, R8 ;  /* 0x000000a8ac08723c */ /* 0x040ff00000041808 */
[-C--:B------:R-:W-:Y:S01]  /*5320*/  HMMA.16816.F32.BF16 R12, R172, R170.reuse, R12 ;  /* 0x000000aaac0c723c */ /* 0x080fe2000004180c */
[----:B------:R-:W-:Y:S07]  /*5330*/  MUFU.EX2 R205, R176 ;  /* 0x000000b000cd7308 */ /* 0x000fee0000000800 */
[C---:B------:R-:W-:Y:S01]  /*5340*/  HMMA.16816.F32.BF16 R16, R164.reuse, R170, R16 ;  /* 0x000000aaa410723c */ /* 0x040fe20000041810 */
[----:B------:R-:W1:Y:S02]  /*5350*/  LDSM.16.M88.4 R168, [R214+0xe080] ;  /* 0x00e08000d6a8783b */ /* 0x000e640000000200 */
[----:B------:R3:W-:Y:S06]  /*5360*/  MUFU.EX2 R176, R3 ;  /* 0x0000000300b07308 */ /* 0x0007ec0000000800 */
[----:B----4-:R-:W-:Y:S04]  /*5370*/  LDS R2, [R190+0x202a0] ;  /* 0x0202a000be027984 */ /* 0x010fe80000000800 */
[----:B------:R-:W4:Y:S01]  /*5380*/  MUFU.EX2 R178, R177 ;  /* 0x000000b100b27308 */ /* 0x000f220000000800 */
[----:B---3--:R-:W-:Y:S01]  /*5390*/  FFMA.FTZ R3, -R245, R245, 1 ;  /* 0x3f800000f5037423 */ /* 0x008fe200000101f5 */
[-C--:B-1----:R-:W-:Y:S08]  /*53a0*/  HMMA.16816.F32.BF16 R20, R164, R168.reuse, R20 ;  /* 0x000000a8a414723c */ /* 0x082ff00000041814 */
[C---:B------:R-:W-:Y:S08]  /*53b0*/  HMMA.16816.F32.BF16 R24, R172.reuse, R168, R24 ;  /* 0x000000a8ac18723c */ /* 0x040ff00000041818 */
[-C--:B------:R-:W-:Y:S01]  /*53c0*/  HMMA.16816.F32.BF16 R28, R172, R170.reuse, R28 ;  /* 0x000000aaac1c723c */ /* 0x080fe2000004181c */
[----:B------:R-:W-:Y:S07]  /*53d0*/  LDSM.16.M88.4 R172, [R209+0x1b080] ;  /* 0x01b08000d1ac783b */ /* 0x000fee0000000200 */
[----:B------:R-:W-:Y:S01]  /*53e0*/  HMMA.16816.F32.BF16 R32, R164, R170, R32 ;  /* 0x000000aaa420723c */ /* 0x000fe20000041820 */
[----:B------:R1:W-:Y:S08]  /*53f0*/  LDSM.16.M88.4 R164, [R209+0x1a080] ;  /* 0x01a08000d1a4783b */ /* 0x0003f00000000200 */
[----:B------:R-:W3:Y:S01]  /*5400*/  LDSM.16.M88.4 R168, [R213+0xc080] ;  /* 0x00c08000d5a8783b */ /* 0x000ee20000000200 */
[----:B-1----:R1:W-:Y:S02]  /*5410*/  MUFU.EX2 R209, R0 ;  /* 0x0000000000d17308 */ /* 0x0023e40000000800 */
[--C-:B-1----:R-:W-:Y:S01]  /*5420*/  FFMA.FTZ R0, R202, c[0x0][0x29c], -R189.reuse ;  /* 0x0000a700ca007a23 */ /* 0x102fe200000108bd */
[-C--:B---3--:R-:W-:Y:S08]  /*5430*/  HMMA.16816.F32.BF16 R4, R164, R168.reuse, R4 ;  /* 0x000000a8a404723c */ /* 0x088ff00000041804 */
[C---:B------:R-:W-:Y:S08]  /*5440*/  HMMA.16816.F32.BF16 R8, R172.reuse, R168, R8 ;  /* 0x000000a8ac08723c */ /* 0x040ff00000041808 */
[-C--:B------:R-:W-:Y:S08]  /*5450*/  HMMA.16816.F32.BF16 R12, R172, R170.reuse, R12 ;  /* 0x000000aaac0c723c */ /* 0x080ff0000004180c */
        /* <DEDUP_REMOVED lines=10> */
[----:B------:R-:W-:Y:S02]  /*5500*/  FMUL.FTZ R18, R182, R18 ;  /* 0x00000012b6127220 */ /* 0x000fe40000410000 */
[C---:B------:R-:W-:Y:S02]  /*5510*/  FMUL.FTZ R19, R181.reuse, R19 ;  /* 0x00000013b5137220 */ /* 0x040fe40000410000 */
[----:B------:R-:W-:Y:S01]  /*5520*/  FMUL.FTZ R7, R18, R7 ;  /* 0x0000000712077220 */ /* 0x000fe20000410000 */
[----:B----4-:R-:W-:Y:S01]  /*5530*/  F2FP.BF16.PACK_AB R18, R178, R201 ;  /* 0x000000c9b212723e */ /* 0x010fe200000010ff */
[-C--:B-1----:R-:W-:Y:S08]  /*5540*/  HMMA.16816.F32.BF16 R20, R164, R168.reuse, R20 ;  /* 0x000000a8a414723c */ /* 0x082ff00000041814 */
[C---:B------:R-:W-:Y:S07]  /*5550*/  HMMA.16816.F32.BF16 R24, R172.reuse, R168, R24 ;  /* 0x000000a8ac18723c */ /* 0x040fee0000041818 */
[----:B------:R-:W-:Y:S01]  /*5560*/  F2FP.BF16.PACK_AB R169, R181, R182 ;  /* 0x000000b6b5a9723e */ /* 0x000fe200000010ff */
[-C--:B------:R-:W-:Y:S01]  /*5570*/  HMMA.16816.F32.BF16 R28, R172, R170.reuse, R28 ;  /* 0x000000aaac1c723c */ /* 0x080fe2000004181c */
[----:B------:R1:W3:Y:S06]  /*5580*/  MUFU.EX2 R173, R0 ;  /* 0x0000000000ad7308 */ /* 0x0002ec0000000800 */
[--C-:B------:R-:W-:Y:S01]  /*5590*/  FFMA.FTZ R172, R198, c[0x0][0x29c], -R189.reuse ;  /* 0x0000a700c6ac7a23 */ /* 0x100fe200000108bd */
[----:B------:R-:W-:Y:S03]  /*55a0*/  HMMA.16816.F32.BF16 R32, R164, R170, R32 ;  /* 0x000000aaa420723c */ /* 0x000fe60000041820 */
[----:B------:R-:W-:Y:S01]  /*55b0*/  MUFU.EX2 R175, R225 ;  /* 0x000000e100af7308 */ /* 0x000fe20000000800 */
[--C-:B------:R-:W-:Y:S02]  /*55c0*/  FADD.FTZ R22, R22, -R2.reuse ;  /* 0x8000000216167221 */ /* 0x100fe40000010000 */
[--C-:B------:R-:W-:Y:S01]  /*55d0*/  FADD.FTZ R23, R23, -R2.reuse ;  /* 0x8000000217177221 */ /* 0x100fe20000010000 */
[----:B------:R-:W-:Y:S01]  /*55e0*/  F2FP.BF16.PACK_AB R170, R183, R191 ;  /* 0x000000bfb7aa723e */ /* 0x000fe200000010ff */
[--C-:B------:R-:W-:Y:S04]  /*55f0*/  FFMA.FTZ R167, R195, c[0x0][0x29c], -R189.reuse ;  /* 0x0000a700c3a77a23 */ /* 0x100fe800000108bd */
[--C-:B------:R-:W-:Y:S01]  /*5600*/  FFMA.FTZ R165, R194, c[0x0][0x29c], -R189.reuse ;  /* 0x0000a700c2a57a23 */ /* 0x100fe200000108bd */
[----:B------:R4:W-:Y:S01]  /*5610*/  MUFU.EX2 R180, R167 ;  /* 0x000000a700b47308 */ /* 0x0009e20000000800 */
[----:B------:R-:W-:Y:S02]  /*5620*/  FFMA.FTZ R164, -R246, R246, 1 ;  /* 0x3f800000f6a47423 */ /* 0x000fe400000101f6 */
[----:B------:R-:W-:Y:S01]  /*5630*/  FMUL.FTZ R22, R185, R22 ;  /* 0x00000016b9167220 */ /* 0x000fe20000410000 */
[----:B-1----:R-:W1:Y:S01]  /*5640*/  LDS R0, [R190+0x20300] ;  /* 0x02030000be007984 */ /* 0x002e620000000800 */
[----:B------:R-:W-:Y:S02]  /*5650*/  FMUL.FTZ R164, R6, R164 ;  /* 0x000000a406a47220 */ /* 0x000fe40000410000 */
[----:B------:R-:W-:Y:S02]  /*5660*/  FFMA.FTZ R6, -R243, R243, 1 ;  /* 0x3f800000f3067423 */ /* 0x000fe400000101f3 */
[--C-:B------:R-:W-:Y:S01]  /*5670*/  FFMA.FTZ R166, R196, c[0x0][0x29c], -R189.reuse ;  /* 0x0000a700c4a67a23 */ /* 0x100fe200000108bd */
[----:B------:R3:W-:Y:S01]  /*5680*/  MUFU.EX2 R187, R165 ;  /* 0x000000a500bb7308 */ /* 0x0007e20000000800 */
[--C-:B------:R-:W-:Y:S01]  /*5690*/  FADD.FTZ R34, R34, -R2.reuse ;  /* 0x8000000222227221 */ /* 0x100fe20000010000 */
[----:B------:R-:W-:Y:S01]  /*56a0*/  F2FP.BF16.PACK_AB R171, R3, R164 ;  /* 0x000000a403ab723e */ /* 0x000fe200000010ff */
        /* <DEDUP_REMOVED lines=15> */
[----:B------:R-:W4:Y:S01]  /*57a0*/  LDS R2, [R190+0x20280] ;  /* 0x02028000be027984 */ /* 0x000f220000000800 */
[--C-:B---3--:R-:W-:Y:S02]  /*57b0*/  FFMA.FTZ R165, R197, c[0x0][0x29c], -R189.reuse ;  /* 0x0000a700c5a57a23 */ /* 0x108fe400000108bd */
[----:B------:R-:W-:Y:S02]  /*57c0*/  FFMA.FTZ R3, -R240, R240, 1 ;  /* 0x3f800000f0037423 */ /* 0x000fe400000101f0 */
[----:B------:R-:W-:Y:S02]  /*57d0*/  FFMA.FTZ R7, -R109, R109, 1 ;  /* 0x3f8000006d077423 */ /* 0x000fe4000001016d */
[----:B------:R3:W2:Y:S01]  /*57e0*/  MUFU.EX2 R179, R165 ;  /* 0x000000a500b37308 */ /* 0x0006a20000000800 */
[----:B------:R-:W-:Y:S01]  /*57f0*/  FMUL.FTZ R22, R22, R3 ;  /* 0x0000000316167220 */ /* 0x000fe20000410000 */
[----:B------:R2:W5:Y:S01]  /*5800*/  LDL.LU R109, [R1+0xac] ;  /* 0x0000ac00016d7983 */ /* 0x0005620000300800 */
[----:B------:R-:W-:Y:S01]  /*5810*/  FFMA.FTZ R3, -R107, R107, 1 ;  /* 0x3f8000006b037423 */ /* 0x000fe2000001016b */
[----:B-1----:R-:W-:Y:S01]  /*5820*/  F2FP.BF16.PACK_AB R166, R193, R185 ;  /* 0x000000b9c1a6723e */ /* 0x002fe200000010ff */
[--C-:B------:R-:W-:Y:S01]  /*5830*/  FADD.FTZ R8, R8, -R0.reuse ;  /* 0x8000000008087221 */ /* 0x100fe20000010000 */
[----:B------:R-:W-:Y:S01]  /*5840*/  F2FP.BF16.PACK_AB R167, R167, R22 ;  /* 0x00000016a7a7723e */ /* 0x000fe200000010ff */
[--C-:B------:R-:W-:Y:S02]  /*5850*/  FADD.FTZ R9, R9, -R0.reuse ;  /* 0x8000000009097221 */ /* 0x100fe40000010000 */
[--C-:B------:R-:W-:Y:S01]  /*5860*/  FADD.FTZ R12, R12, -R0.reuse ;  /* 0x800000000c0c7221 */ /* 0x100fe20000010000 */
[----:B------:R-:W-:Y:S01]  /*5870*/  MUFU.EX2 R172, R231 ;  /* 0x000000e700ac7308 */ /* 0x000fe20000000800 */
[--C-:B------:R-:W-:Y:S02]  /*5880*/  FADD.FTZ R13, R13, -R0.reuse ;  /* 0x800000000d0d7221 */ /* 0x100fe40000010000 */
[----:B------:R-:W-:Y:S02]  /*5890*/  FMUL.FTZ R9, R200, R9 ;  /* 0x00000009c8097220 */ /* 0x000fe40000410000 */
[----:B------:R-:W-:Y:S02]  /*58a0*/  FMUL.FTZ R12, R201, R12 ;  /* 0x0000000cc90c7220 */ /* 0x000fe40000410000 */
        /* <DEDUP_REMOVED lines=10> */
[----:B--2---:R-:W-:Y:S01]  /*5950*/  FFMA.FTZ R8, -R224, R224, 1 ;  /* 0x3f800000e0087423 */ /* 0x004fe200000101e0 */
[----:B------:R1:W5:Y:S01]  /*5960*/  LDL.LU R108, [R1+0xa8] ;  /* 0x0000a800016c7983 */ /* 0x0003620000300800 */
[----:B------:R-:W-:Y:S01]  /*5970*/  FMUL.FTZ R6, R12, R6 ;  /* 0x000000060c067220 */ /* 0x000fe20000410000 */
[----:B------:R-:W-:Y:S01]  /*5980*/  F2FP.BF16.PACK_AB R12, R176, R205 ;  /* 0x000000cdb00c723e */ /* 0x000fe200000010ff */
[----:B------:R-:W-:Y:S01]  /*5990*/  FMUL.FTZ R8, R23, R8 ;  /* 0x0000000817087220 */ /* 0x000fe20000410000 */
[----:B------:R1:W5:Y:S01]  /*59a0*/  LDL.LU R107, [R1+0xa4] ;  /* 0x0000a400016b7983 */ /* 0x0003620000300800 */
[----:B------:R-:W-:Y:S01]  /*59b0*/  FMUL.FTZ R22, R203, R29 ;  /* 0x0000001dcb167220 */ /* 0x000fe20000410000 */
[----:B------:R-:W-:Y:S01]  /*59c0*/  F2FP.BF16.PACK_AB R164, R3, R6 ;  /* 0x0000000603a4723e */ /* 0x000fe200000010ff */
[--C-:B------:R-:W-:Y:S01]  /*59d0*/  FADD.FTZ R25, R25, -R0.reuse ;  /* 0x8000000019197221 */ /* 0x100fe20000010000 */
[----:B------:R-:W-:Y:S01]  /*59e0*/  F2FP.BF16.PACK_AB R34, R7, R8 ;  /* 0x000000080722723e */ /* 0x000fe200000010ff */
[--C-:B------:R-:W-:Y:S02]  /*59f0*/  FADD.FTZ R28, R28, -R0.reuse ;  /* 0x800000001c1c7221 */ /* 0x100fe40000010000 */
        /* <DEDUP_REMOVED lines=9> */
[----:B------:R-:W-:Y:S02]  /*5a90*/  FFMA.FTZ R3, -R248, R248, 1 ;  /* 0x3f800000f8037423 */ /* 0x000fe400000101f8 */
[----:B------:R-:W-:Y:S02]  /*5aa0*/  FMUL.FTZ R25, R176, R25 ;  /* 0x00000019b0197220 */ /* 0x000fe40000410000 */
[----:B------:R-:W-:Y:S01]  /*5ab0*/  FMUL.FTZ R7, R24, R7 ;  /* 0x0000000718077220 */ /* 0x000fe20000410000 */
[----:B------:R-:W2:Y:S01]  /*5ac0*/  MUFU.EX2 R176, R210 ;  /* 0x000000d200b07308 */ /* 0x000ea20000000800 */
[----:B------:R-:W-:Y:S02]  /*5ad0*/  FMUL.FTZ R3, R28, R3 ;  /* 0x000000031c037220 */ /* 0x000fe40000410000 */
[----:B------:R-:W-:Y:S02]  /*5ae0*/  FMUL.FTZ R5, R209, R5 ;  /* 0x00000005d1057220 */ /* 0x000fe40000410000 */
[----:B------:R-:W-:Y:S01]  /*5af0*/  FMUL.FTZ R24, R173, R0 ;  /* 0x00000000ad187220 */ /* 0x000fe20000410000 */
[----:B------:R-:W-:Y:S01]  /*5b00*/  F2FP.BF16.PACK_AB R22, R22, R3 ;  /* 0x000000031616723e */ /* 0x000fe200000010ff */
[----:B------:R-:W-:Y:S02]  /*5b10*/  FFMA.FTZ R0, -R236, R236, 1 ;  /* 0x3f800000ec007423 */ /* 0x000fe400000101ec */
[----:B------:R-:W-:Y:S01]  /*5b20*/  FFMA.FTZ R6, -R249, R249, 1 ;  /* 0x3f800000f9067423 */ /* 0x000fe200000101f9 */
[----:B------:R-:W-:Y:S01]  /*5b30*/  MUFU.EX2 R173, R229 ;  /* 0x000000e500ad7308 */ /* 0x000fe20000000800 */
[----:B------:R-:W-:Y:S02]  /*5b40*/  FFMA.FTZ R3, -R238, R238, 1 ;  /* 0x3f800000ee037423 */ /* 0x000fe400000101ee */
[----:B------:R-:W-:Y:S02]  /*5b50*/  FMUL.FTZ R6, R25, R6 ;  /* 0x0000000619067220 */ /* 0x000fe40000410000 */
[----:B------:R-:W-:Y:S02]  /*5b60*/  FMUL.FTZ R25, R5, R0 ;  /* 0x0000000005197220 */ /* 0x000fe40000410000 */
[----:B------:R-:W3:Y:S01]  /*5b70*/  LDS R0, [R190+0x20320] ;  /* 0x02032000be007984 */ /* 0x000ee20000000800 */
[----:B------:R-:W-:Y:S01]  /*5b80*/  FMUL.FTZ R24, R24, R3 ;  /* 0x0000000318187220 */ /* 0x000fe20000410000 */
[----:B------:R-:W-:Y:S01]  /*5b90*/  F2FP.BF16.PACK_AB R3, R174, R187 ;  /* 0x000000bbae03723e */ /* 0x000fe200000010ff */
[----:B------:R-:W-:Y:S01]  /*5ba0*/  FFMA.FTZ R189, R184, c[0x0][0x29c], -R189 ;  /* 0x0000a700b8bd7a23 */ /* 0x000fe200000108bd */
[----:B------:R-:W-:Y:S01]  /*5bb0*/  STS [R227+0x20880], R170 ;  /* 0x020880aae3007388 */ /* 0x000fe20000000800 */
[----:B------:R-:W-:Y:S01]  /*5bc0*/  F2FP.BF16.PACK_AB R23, R6, R7 ;  /* 0x000000070617723e */ /* 0x000fe200000010ff */
[--C-:B------:R-:W-:Y:S01]  /*5bd0*/  FADD.FTZ R32, R32, -R2.reuse ;  /* 0x8000000220207221 */ /* 0x100fe20000010000 */
[----:B------:R-:W-:Y:S01]  /*5be0*/  F2FP.BF16.PACK_AB R6, R179, R180 ;  /* 0x000000b4b306723e */ /* 0x000fe200000010ff */
[----:B------:R2:W-:Y:S01]  /*5bf0*/  STS [R227+0x20480], R4 ;  /* 0x02048004e3007388 */ /* 0x0005e20000000800 */
[----:B------:R-:W4:Y:S01]  /*5c00*/  MUFU.EX2 R189, R189 ;  /* 0x000000bd00bd7308 */ /* 0x000f220000000800 */
[--C-:B------:R-:W-:Y:S02]  /*5c10*/  FADD.FTZ R16, R16, -R2.reuse ;  /* 0x8000000210107221 */ /* 0x100fe40000010000 */
[----:B------:R1:W-:Y:S01]  /*5c20*/  STS [R226], R3 ;  /* 0x00000003e2007388 */ /* 0x0003e20000000800 */
[--C-:B------:R-:W-:Y:S02]  /*5c30*/  FADD.FTZ R17, R17, -R2.reuse ;  /* 0x8000000211117221 */ /* 0x100fe40000010000 */
[--C-:B------:R-:W-:Y:S01]  /*5c40*/  FADD.FTZ R20, R20, -R2.reuse ;  /* 0x8000000214147221 */ /* 0x100fe20000010000 */
[----:B------:R-:W-:Y:S01]  /*5c50*/  STS [R226+0x400], R169 ;  /* 0x000400a9e2007388 */ /* 0x000fe20000000800 */
[--C-:B------:R-:W-:Y:S02]  /*5c60*/  FADD.FTZ R21, R21, -R2.reuse ;  /* 0x8000000215157221 */ /* 0x100fe40000010000 */
[----:B------:R-:W-:Y:S01]  /*5c70*/  FADD.FTZ R33, R33, -R2 ;  /* 0x8000000221217221 */ /* 0x000fe20000010000 */
[----:B------:R-:W-:Y:S01]  /*5c80*/  STS [R227+0x21480], R19 ;  /* 0x02148013e3007388 */ /* 0x000fe20000000800 */
[----:B------:R-:W-:Y:S02]  /*5c90*/  FMUL.FTZ R17, R174, R17 ;  /* 0x00000011ae117220 */ /* 0x000fe40000410000 */
[----:B------:R-:W3:Y:S01]  /*5ca0*/  MUFU.EX2 R174, R230 ;  /* 0x000000e600ae7308 */ /* 0x000ee20000000800 */
[----:B------:R-:W-:Y:S02]  /*5cb0*/  FMUL.FTZ R28, R179, R21 ;  /* 0x00000015b31c7220 */ /* 0x000fe40000410000 */
[----:B------:R-:W-:Y:S02]  /*5cc0*/  FFMA.FTZ R8, -R233, R233, 1 ;  /* 0x3f800000e9087423 */ /* 0x000fe400000101e9 */
[----:B------:R-:W-:Y:S02]  /*5cd0*/  FMUL.FTZ R16, R187, R16 ;  /* 0x00000010bb107220 */ /* 0x000fe40000410000 */
[----:B------:R-:W-:Y:S02]  /*5ce0*/  FMUL.FTZ R8, R28, R8 ;  /* 0x000000081c087220 */ /* 0x000fe40000410000 */
[----:B------:R-:W-:Y:S01]  /*5cf0*/  FFMA.FTZ R5, -R237, R237, 1 ;  /* 0x3f800000ed057423 */ /* 0x000fe200000101ed */
[----:B--2---:R-:W-:Y:S01]  /*5d00*/  F2FP.BF16.PACK_AB R4, R176, R178 ;  /* 0x000000b2b004723e */ /* 0x004fe200000010ff */
[----:B------:R-:W2:Y:S01]  /*5d10*/  MUFU.EX2 R28, R232 ;  /* 0x000000e8001c7308 */ /* 0x000ea20000000800 */
[----:B----4-:R-:W-:Y:S01]  /*5d20*/  F2FP.BF16.PACK_AB R2, R189, R177 ;  /* 0x000000b1bd02723e */ /* 0x010fe200000010ff */
[----:B------:R-:W-:Y:S01]  /*5d30*/  FMUL.FTZ R29, R180, R20 ;  /* 0x00000014b41d7220 */ /* 0x000fe20000410000 */
[----:B-1----:R-:W-:Y:S01]  /*5d40*/  F2FP.BF16.PACK_AB R3, R173, R175 ;  /* 0x000000afad03723e */ /* 0x002fe200000010ff */
[----:B------:R-:W-:Y:S01]  /*5d50*/  STS [R227+0x21880], R4 ;  /* 0x02188004e3007388 */ /* 0x000fe20000000800 */
[----:B------:R-:W-:Y:S02]  /*5d60*/  FMUL.FTZ R21, R16, R5 ;  /* 0x0000000510157220 */ /* 0x000fe40000410000 */
[--C-:B---3--:R-:W-:Y:S01]  /*5d70*/  FADD.FTZ R10, R10, -R0.reuse ;  /* 0x800000000a0a7221 */ /* 0x108fe20000010000 */
[----:B------:R-:W-:Y:S01]  /*5d80*/  STS [R226+0x1000], R18 ;  /* 0x00100012e2007388 */ /* 0x000fe20000000800 */
[----:B------:R-:W-:Y:S02]  /*5d90*/  FMUL.FTZ R33, R189, R33 ;  /* 0x00000021bd217220 */ /* 0x000fe40000410000 */
[----:B------:R-:W-:Y:S01]  /*5da0*/  FMUL.FTZ R10, R178, R10 ;  /* 0x0000000ab20a7220 */ /* 0x000fe20000410000 */
[----:B------:R1:W-:Y:S01]  /*5db0*/  STS [R226+0x1400], R3 ;  /* 0x00140003e2007388 */ /* 0x0003e20000000800 */
[--C-:B------:R-:W-:Y:S02]  /*5dc0*/  FADD.FTZ R11, R11, -R0.reuse ;  /* 0x800000000b0b7221 */ /* 0x100fe40000010000 */
[----:B------:R-:W-:Y:S01]  /*5dd0*/  FFMA.FTZ R7, -R235, R235, 1 ;  /* 0x3f800000eb077423 */ /* 0x000fe200000101eb */
[----:B------:R3:W-:Y:S01]  /*5de0*/  STS [R227+0x22480], R6 ;  /* 0x02248006e3007388 */ /* 0x0007e20000000800 */
[----:B------:R-:W-:Y:S02]  /*5df0*/  FFMA.FTZ R9, -R234, R234, 1 ;  /* 0x3f800000ea097423 */ /* 0x000fe400000101ea */
[----:B------:R-:W-:Y:S01]  /*5e00*/  FFMA.FTZ R5, -R251, R251, 1 ;  /* 0x3f800000fb057423 */ /* 0x000fe200000101fb */
[----:B------:R-:W-:Y:S01]  /*5e10*/  STS [R227+0x22880], R166 ;  /* 0x022880a6e3007388 */ /* 0x000fe20000000800 */
[----:B------:R-:W-:Y:S02]  /*5e20*/  FMUL.FTZ R20, R17, R7 ;  /* 0x0000000711147220 */ /* 0x000fe40000410000 */
[----:B------:R-:W-:Y:S01]  /*5e30*/  FMUL.FTZ R17, R29, R9 ;  /* 0x000000091d117220 */ /* 0x000fe20000410000 */
[----:B------:R4:W-:Y:S01]  /*5e40*/  STS [R226+0x2000], R2 ;  /* 0x00200002e2007388 */ /* 0x0009e20000000800 */
[----:B------:R-:W-:Y:S01]  /*5e50*/  FMUL.FTZ R9, R33, R5 ;  /* 0x0000000521097220 */ /* 0x000fe20000410000 */
[----:B------:R-:W-:Y:S01]  /*5e60*/  F2FP.BF16.PACK_AB R5, R25, R24 ;  /* 0x000000181905723e */ /* 0x000fe200000010ff */
[----:B------:R-:W-:Y:S01]  /*5e70*/  FMUL.FTZ R16, R177, R32 ;  /* 0x00000020b1107220 */ /* 0x000fe20000410000 */
[----:B------:R-:W-:Y:S01]  /*5e80*/  STS [R226+0x2400], R35 ;  /* 0x00240023e2007388 */ /* 0x000fe20000000800 */
[----:B------:R-:W-:Y:S01]  /*5e90*/  FFMA.FTZ R7, -R252, R252, 1 ;  /* 0x3f800000fc077423 */ /* 0x000fe200000101fc */
[----:B------:R-:W-:Y:S01]  /*5ea0*/  F2FP.BF16.PACK_AB R8, R8, R17 ;  /* 0x000000110808723e */ /* 0x000fe200000010ff */
[--C-:B------:R-:W-:Y:S01]  /*5eb0*/  FADD.FTZ R14, R14, -R0.reuse ;  /* 0x800000000e0e7221 */ /* 0x100fe20000010000 */
[----:B------:R-:W-:Y:S01]  /*5ec0*/  STS [R227+0x23480], R12 ;  /* 0x0234800ce3007388 */ /* 0x000fe20000000800 */
[----:B------:R-:W-:Y:S01]  /*5ed0*/  FMUL.FTZ R16, R16, R7 ;  /* 0x0000000710107220 */ /* 0x000fe20000410000 */
[----:B------:R-:W-:Y:S01]  /*5ee0*/  F2FP.BF16.PACK_AB R7, R20, R21 ;  /* 0x000000151407723e */ /* 0x000fe200000010ff */
[--C-:B------:R-:W-:Y:S02]  /*5ef0*/  FADD.FTZ R15, R15, -R0.reuse ;  /* 0x800000000f0f7221 */ /* 0x100fe40000010000 */
[----:B-1----:R-:W-:Y:S01]  /*5f00*/  FFMA.FTZ R3, -R105, R105, 1 ;  /* 0x3f80000069037423 */ /* 0x002fe20000010169 */
[----:B------:R-:W-:Y:S01]  /*5f10*/  F2FP.BF16.PACK_AB R9, R9, R16 ;  /* 0x000000100909723e */ /* 0x000fe200000010ff */
[----:B------:R-:W-:Y:S02]  /*5f20*/  FMUL.FTZ R14, R175, R14 ;  /* 0x0000000eaf0e7220 */ /* 0x000fe40000410000 */
[----:B---3--:R-:W-:Y:S02]  /*5f30*/  FMUL.FTZ R6, R176, R11 ;  /* 0x0000000bb0067220 */ /* 0x008fe40000410000 */
[----:B------:R-:W-:Y:S02]  /*5f40*/  FMUL.FTZ R15, R173, R15 ;  /* 0x0000000fad0f7220 */ /* 0x000fe40000410000 */
[----:B------:R-:W-:Y:S02]  /*5f50*/  FMUL.FTZ R6, R6, R3 ;  /* 0x0000000306067220 */ /* 0x000fe40000410000 */
[----:B------:R-:W-:Y:S01]  /*5f60*/  FFMA.FTZ R4, -R104, R104, 1 ;  /* 0x3f80000068047423 */ /* 0x000fe20000010168 */
[----:B----4-:R-:W-:Y:S01]  /*5f70*/  F2FP.BF16.PACK_AB R2, R172, R174 ;  /* 0x000000aeac02723e */ /* 0x010fe200000010ff */
[----:B------:R-:W-:Y:S02]  /*5f80*/  FFMA.FTZ R3, -R103, R103, 1 ;  /* 0x3f80000067037423 */ /* 0x000fe40000010167 */
[----:B------:R-:W-:Y:S02]  /*5f90*/  FMUL.FTZ R4, R14, R4 ;  /* 0x000000040e047220 */ /* 0x000fe40000410000 */
[----:B------:R1:W-:Y:S01]  /*5fa0*/  STS [R227+0x23880], R2 ;  /* 0x02388002e3007388 */ /* 0x0003e20000000800 */
[----:B------:R-:W-:Y:S02]  /*5fb0*/  FMUL.FTZ R3, R15, R3 ;  /* 0x000000030f037220 */ /* 0x000fe40000410000 */
[--C-:B------:R-:W-:Y:S01]  /*5fc0*/  FADD.FTZ R26, R26, -R0.reuse ;  /* 0x800000001a1a7221 */ /* 0x100fe20000010000 */
[----:B------:R-:W-:Y:S01]  /*5fd0*/  STS [R226+0x3000], R13 ;  /* 0x0030000de2007388 */ /* 0x000fe20000000800 */
[--C-:B------:R-:W-:Y:S01]  /*5fe0*/  FADD.FTZ R27, R27, -R0.reuse ;  /* 0x800000001b1b7221 */ /* 0x100fe20000010000 */
[----:B------:R-:W-:Y:S01]  /*5ff0*/  F2FP.BF16.PACK_AB R3, R3, R4 ;  /* 0x000000040303723e */ /* 0x000fe200000010ff */
[--C-:B------:R-:W-:Y:S02]  /*6000*/  FADD.FTZ R30, R30, -R0.reuse ;  /* 0x800000001e1e7221 */ /* 0x100fe40000010000 */
[----:B------:R-:W-:Y:S02]  /*6010*/  FADD.FTZ R31, R31, -R0 ;  /* 0x800000001f1f7221 */ /* 0x000fe40000010000 */
[----:B------:R-:W-:Y:S02]  /*6020*/  FFMA.FTZ R0, -R102, R102, 1 ;  /* 0x3f80000066007423 */ /* 0x000fe40000010166 */
[----:B--2---:R-:W-:Y:S02]  /*6030*/  FMUL.FTZ R30, R28, R30 ;  /* 0x0000001e1c1e7220 */ /* 0x004fe40000410000 */
[----:B------:R-:W-:Y:S02]  /*6040*/  FMUL.FTZ R31, R186, R31 ;  /* 0x0000001fba1f7220 */ /* 0x000fe40000410000 */
[----:B------:R-:W-:Y:S02]  /*6050*/  FFMA.FTZ R4, -R100, R100, 1 ;  /* 0x3f80000064047423 */ /* 0x000fe40000010164 */
[----:B-1----:R-:W-:Y:S02]  /*6060*/  FFMA.FTZ R2, -R106, R106, 1 ;  /* 0x3f8000006a027423 */ /* 0x002fe4000001016a */
[----:B------:R1:W5:Y:S02]  /*6070*/  LDL.LU R106, [R1+0xa0] ;  /* 0x0000a000016a7983 */ /* 0x0003640000300800 */
[----:B------:R-:W-:Y:S01]  /*6080*/  FMUL.FTZ R10, R10, R2 ;  /* 0x000000020a0a7220 */ /* 0x000fe20000410000 */
[----:B------:R-:W-:Y:S01]  /*6090*/  F2FP.BF16.PACK_AB R2, R186, R28 ;  /* 0x0000001cba02723e */ /* 0x000fe200000010ff */
        /* <DEDUP_REMOVED lines=203> */
.L_x_1521:
[----:B-123--:R-:W2:Y:S01]  /*6d50*/  LDL.64 R8, [R1+0x78] ;  /* 0x0000780001087983 */ /* 0x00eea20000100a00 */
[----:B------:R-:W-:Y:S01]  /*6d60*/  USHF.L.U32 UR11, UR11, 0xd, URZ ;  /* 0x0000000d0b0b7899 */ /* 0x000fe2000800063f */
[----:B------:R-:W-:Y:S01]  /*6d70*/  IMAD.IADD R205, R2, 0x1, R216 ;  /* 0x0000000102cd7824 */ /* 0x000fe200078e02d8 */
[----:B------:R-:W-:Y:S02]  /*6d80*/  UISETP.GE.AND UP0, UPT, UR28, UR13, UPT ;  /* 0x0000000d1c00728c */ /* 0x000fe4000bf06270 */
[----:B------:R-:W3:Y:S01]  /*6d90*/  LDL R6, [R1+0x74] ;  /* 0x0000740001067983 */ /* 0x000ee20000100800 */
[----:B------:R-:W-:Y:S01]  /*6da0*/  UIADD3 UR29, UR4, 0x1, URZ ;  /* 0x00000001041d7890 */ /* 0x000fe2000fffe03f */
[----:B------:R-:W-:Y:S01]  /*6db0*/  IMAD.U32 R5, RZ, RZ, UR11 ;  /* 0x0000000bff057e24 */ /* 0x000fe2000f8e00ff */
[----:B------:R-:W-:Y:S02]  /*6dc0*/  UISETP.GE.AND UP3, UPT, UR4, 0x1, UPT ;  /* 0x000000010400788c */ /* 0x000fe4000bf66270 */
[----:B------:R-:W-:Y:S01]  /*6dd0*/  LDSM.16.MT88.4 R184, [R0+0x1080] ;  /* 0x0010800000b8783b */ /* 0x000fe20000004200 */
[----:B------:R-:W-:Y:S02]  /*6de0*/  UIADD3 UR7, UR27, 0x1, URZ ;  /* 0x000000011b077890 */ /* 0x000fe4000fffe03f */
[----:B------:R-:W-:Y:S02]  /*6df0*/  UISETP.GE.AND UP2, UPT, UR27, 0x1, UPT ;  /* 0x000000011b00788c */ /* 0x000fe4000bf46270 */
[----:B------:R-:W1:Y:S01]  /*6e00*/  LDSM.16.M88.4 R180, [R205+0x24480] ;  /* 0x02448000cdb4783b */ /* 0x000e620000000200 */
[----:B------:R-:W-:Y:S02]  /*6e10*/  UIADD3 UR6, UR26, 0x1, URZ ;  /* 0x000000011a067890 */ /* 0x000fe4000fffe03f */
[----:B------:R-:W-:Y:S02]  /*6e20*/  UISETP.GE.AND UP1, UPT, UR26, 0x1, UPT ;  /* 0x000000011a00788c */ /* 0x000fe4000bf26270 */
[----:B------:R-:W4:Y:S01]  /*6e30*/  LDSM.16.M88.4 R188, [R205+0x25480] ;  /* 0x02548000cdbc783b */ /* 0x000f220000000200 */
[----:B------:R-:W-:Y:S02]  /*6e40*/  USEL UR4, UR29, URZ, !UP3 ;  /* 0x0000003f1d047287 */ /* 0x000fe4000d800000 */
[----:B------:R-:W-:Y:S02]  /*6e50*/  USEL UR27, UR7, URZ, !UP2 ;  /* 0x0000003f071b7287 */ /* 0x000fe4000d000000 */
[----:B------:R-:W1:Y:S01]  /*6e60*/  LDSM.16.MT88.4 R192, [R0+0x5080] ;  /* 0x0050800000c0783b */ /* 0x000e620000004200 */
[----:B------:R-:W-:Y:S04]  /*6e70*/  USEL UR26, UR6, URZ, !UP1 ;  /* 0x0000003f061a7287 */ /* 0x000fe8000c800000 */
[----:B------:R-:W0:Y:S01]  /*6e80*/  LDGDEPBAR ;  /* 0x00000000000079af */ /* 0x000e220000000000 */
[----:B--2---:R-:W-:Y:S01]  /*6e90*/  IADD3 R4, P0, R8, UR11, RZ ;  /* 0x0000000b08047c10 */ /* 0x004fe2000ff1e0ff */
[----:B------:R-:W-:Y:S03]  /*6ea0*/  UMOV UR11, UR28 ;  /* 0x0000001c000b7c82 */ /* 0x000fe60008000000 */
[----:B---3--:R-:W-:Y:S02]  /*6eb0*/  LEA.HI.X.SX32 R5, R5, R6, 0x1, P0 ;  /* 0x0000000605057211 */ /* 0x008fe400000f0eff */
[C---:B------:R-:W-:Y:S04]  /*6ec0*/  LEA R224, P0, R4.reuse, c[0x0][0x220], 0x2 ;  /* 0x0000880004e07a11 */ /* 0x040fe800078010ff */
        /* <DEDUP_REMOVED lines=15> */
[----:B------:R-:W2:Y:S04]  /*6fc0*/  LDSM.16.M88.4 R164, [R176+0x24480] ;  /* 0x02448000b0a4783b */ /* 0x000ea80000000200 */
[C---:B------:R-:W-:Y:S01]  /*6fd0*/  HMMA.16816.F32.BF16 R16, R172.reuse, R178, R16 ;  /* 0x000000b2ac10723c */ /* 0x040fe20000041810 */
[----:B------:R-:W3:Y:S07]  /*6fe0*/  LDSM.16.M88.4 R176, [R176+0x25480] ;  /* 0x02548000b0b0783b */ /* 0x000eee0000000200 */
[-C--:B------:R-:W-:Y:S08]  /*6ff0*/  HMMA.16816.F32.BF16 R20, R172, R200.reuse, R20 ;  /* 0x000000c8ac14723c */ /* 0x080ff00000041814 */
[C---:B------:R-:W-:Y:S08]  /*7000*/  HMMA.16816.F32.BF16 R24, R196.reuse, R200, R24 ;  /* 0x000000c8c418723c */ /* 0x040ff00000041818 */
[-C--:B------:R-:W-:Y:S01]  /*7010*/  HMMA.16816.F32.BF16 R28, R196, R202.reuse, R28 ;  /* 0x000000cac41c723c */ /* 0x080fe2000004181c */
[----:B------:R-:W2:Y:S07]  /*7020*/  LDSM.16.MT88.4 R196, [R0+0x5880] ;  /* 0x0058800000c4783b */ /* 0x000eae0000004200 */
[----:B------:R-:W-:Y:S01]  /*7030*/  HMMA.16816.F32.BF16 R32, R172, R202, R32 ;  /* 0x000000caac20723c */ /* 0x000fe20000041820 */
[----:B------:R-:W-:Y:S05]  /*7040*/  LDSM.16.M88.4 R172, [R2+0x26480] ;  /* 0x0264800002ac783b */ /* 0x000fea0000000200 */
[----:B------:R-:W-:Y:S02]  /*7050*/  LDSM.16.M88.4 R200, [R205+0x27480] ;  /* 0x02748000cdc8783b */ /* 0x000fe40000000200 */
[-C--:B-1----:R-:W-:Y:S08]  /*7060*/  HMMA.16816.F32.BF16 R4, R180, R184.reuse, R4 ;  /* 0x000000b8b404723c */ /* 0x082ff00000041804 */
[C---:B----4-:R-:W-:Y:S08]  /*7070*/  HMMA.16816.F32.BF16 R8, R188.reuse, R184, R8 ;  /* 0x000000b8bc08723c */ /* 0x050ff00000041808 */
        /* <DEDUP_REMOVED lines=10> */
[-C--:B--2---:R-:W-:Y:S08]  /*7120*/  HMMA.16816.F32.BF16 R4, R164, R168.reuse, R4 ;  /* 0x000000a8a404723c */ /* 0x084ff00000041804 */
[C---:B---3--:R-:W-:Y:S04]  /*7130*/  HMMA.16816.F32.BF16 R8, R176.reuse, R168, R8 ;  /* 0x000000a8b008723c */ /* 0x048fe80000041808 */
[----:B----4-:R-:W-:Y:S04]  /*7140*/  IADD3 R2, R216, R2, R208 ;  /* 0x00000002d8027210 */ /* 0x010fe80007ffe0d0 */
        /* <DEDUP_REMOVED lines=8> */
[----:B------:R-:W3:Y:S05]  /*71d0*/  LDSM.16.MT88.4 R164, [R0+0x6880] ;  /* 0x0068800000a4783b */ /* 0x000eea0000004200 */
        /* <DEDUP_REMOVED lines=11> */
[----:B------:R-:W4:Y:S05]  /*7290*/  LDSM.16.MT88.4 R172, [R0+0x7080] ;  /* 0x0070800000ac783b */ /* 0x000f2a0000004200 */
[----:B------:R-:W-:Y:S02]  /*72a0*/  LDSM.16.MT88.4 R180, [R0+0x3880] ;  /* 0x0038800000b4783b */ /* 0x000fe40000004200 */
[-C--:B--2---:R-:W-:Y:S08]  /*72b0*/  HMMA.16816.F32.BF16 R4, R168, R176.reuse, R4 ;  /* 0x000000b0a804723c */ /* 0x084ff00000041804 */
[C---:B------:R-:W-:Y:S08]  /*72c0*/  HMMA.16816.F32.BF16 R8, R192.reuse, R176, R8 ;  /* 0x000000b0c008723c */ /* 0x040ff00000041808 */
[-C--:B------:R-:W-:Y:S08]  /*72d0*/  HMMA.16816.F32.BF16 R12, R192, R178.reuse, R12 ;  /* 0x000000b2c00c723c */ /* 0x080ff0000004180c */
[C---:B------:R-:W-:Y:S01]  /*72e0*/  HMMA.16816.F32.BF16 R16, R168.reuse, R178, R16 ;  /* 0x000000b2a810723c */ /* 0x040fe20000041810 */
[----:B------:R-:W2:Y:S07]  /*72f0*/  LDSM.16.M88.4 R176, [R2+0x26480] ;  /* 0x0264800002b0783b */ /* 0x000eae0000000200 */
[-C--:B---3--:R-:W-:Y:S08]  /*7300*/  HMMA.16816.F32.BF16 R20, R168, R164.reuse, R20 ;  /* 0x000000a4a814723c */ /* 0x088ff00000041814 */
[C---:B------:R-:W-:Y:S08]  /*7310*/  HMMA.16816.F32.BF16 R24, R192.reuse, R164, R24 ;  /* 0x000000a4c018723c */ /* 0x040ff00000041818 */
[-C--:B------:R-:W-:Y:S08]  /*7320*/  HMMA.16816.F32.BF16 R28, R192, R166.reuse, R28 ;  /* 0x000000a6c01c723c */ /* 0x080ff0000004181c */
[----:B------:R-:W-:Y:S01]  /*7330*/  HMMA.16816.F32.BF16 R32, R168, R166, R32 ;  /* 0x000000a6a820723c */ /* 0x000fe20000041820 */
[----:B------:R-:W3:Y:S05]  /*7340*/  LDSM.16.MT88.4 R164, [R0+0x7880] ;  /* 0x0078800000a4783b */ /* 0x000eea0000004200 */
[----:B------:R-:W-:Y:S02]  /*7350*/  LDSM.16.MT88.4 R168, [R206+0x24c80] ;  /* 0x024c8000cea8783b */ /* 0x000fe40000004200 */
[-C--:B-1----:R-:W-:Y:S08]  /*7360*/  HMMA.16816.F32.BF16 R4, R184, R196.reuse, R4 ;  /* 0x000000c4b804723c */ /* 0x082ff00000041804 */
        /* <DEDUP_REMOVED lines=8> */
[-C--:B--2---:R-:W-:Y:S08]  /*73f0*/  HMMA.16816.F32.BF16 R4, R176, R180.reuse, R4 ;  /* 0x000000b4b004723c */ /* 0x084ff00000041804 */
[C---:B------:R-:W-:Y:S08]  /*7400*/  HMMA.16816.F32.BF16 R8, R188.reuse, R180, R8 ;  /* 0x000000b4bc08723c */ /* 0x040ff00000041808 */
[-C--:B------:R-:W-:Y:S07]  /*7410*/  HMMA.16816.F32.BF16 R12, R188, R182.reuse, R12 ;  /* 0x000000b6bc0c723c */ /* 0x080fee000004180c */
[----:B------:R-:W-:Y:S01]  /*7420*/  RED.E.ADD.F32.FTZ.RN.STRONG.GPU [R224.64], R4 ;  /* 0x00000004e000798e */ /* 0x000fe2000c10e794 */
[C---:B------:R-:W-:Y:S04]  /*7430*/  HMMA.16816.F32.BF16 R16, R176.reuse, R182, R16 ;  /* 0x000000b6b010723c */ /* 0x040fe80000041810 */
[----:B------:R-:W-:Y:S04]  /*7440*/  RED.E.ADD.F32.FTZ.RN.STRONG.GPU [R224.64+0x400], R5 ;  /* 0x00040005e000798e */ /* 0x000fe8000c10e794 */
[-C--:B---3--:R-:W-:Y:S01]  /*7450*/  HMMA.16816.F32.BF16 R20, R176, R164.reuse, R20 ;  /* 0x000000a4b014723c */ /* 0x088fe20000041814 */
        /* <DEDUP_REMOVED lines=185> */
.L_x_1501:
[----:B------:R-:W-:Y:S05]  /*7ff0*/  @P1 EXIT ;  /* 0x000000000000194d */ /* 0x000fea0003800000 */
[----:B------:R-:W1:Y:S01]  /*8000*/  S2R R0, SR_CTAID.Y ;  /* 0x0000000000007919 */ /* 0x000e620000002600 */
[----:B------:R-:W-:Y:S01]  /*8010*/  MOV R2, c[0x0][0x338] ;  /* 0x0000ce0000027a02 */ /* 0x000fe20000000f00 */
[----:B------:R-:W-:Y:S02]  /*8020*/  USHF.L.U32 UR5, UR9, 0xe, URZ ;  /* 0x0000000e09057899 */ /* 0x000fe4000800063f */
[----:B------:R-:W2:Y:S04]  /*8030*/  S2R R4, SR_TID.X ;  /* 0x0000000000047919 */ /* 0x000ea80000002100 */
[----:B------:R-:W-:Y:S01]  /*8040*/  BAR.SYNC.DEFER_BLOCKING 0x1, 0x100 ;  /* 0x0044000000007b1d */ /* 0x000fe20000010000 */
[----:B------:R-:W-:Y:S01]  /*8050*/  ISETP.NE.AND P1, PT, R2, 0x1, PT ;  /* 0x000000010200780c */ /* 0x000fe20003f25270 */
[----:B------:R-:W-:-:S04]  /*8060*/  USHF.R.S32.HI UR4, URZ, 0x1f, UR5 ;  /* 0x0000001f3f047899 */ /* 0x000fc80008011405 */
[----:B------:R-:W3:Y:S08]  /*8070*/  S2R R11, SR_CTAID.Z ;  /* 0x00000000000b7919 */ /* 0x000ef00000002700 */
[----:B-1----:R-:W-:Y:S01]  /*8080*/  @P1 IMAD.HI.U32 R3, R0, c[0x0][0x33c], RZ ;  /* 0x0000cf0000031a27 */ /* 0x002fe200078e00ff */
[----:B--2---:R-:W-:-:S04]  /*8090*/  IADD3 R2, P0, R4, UR5, RZ ;  /* 0x0000000504027c10 */ /* 0x004fc8000ff1e0ff */
[----:B------:R-:W-:Y:S02]  /*80a0*/  @P1 SHF.R.U32.HI R0, RZ, c[0x0][0x340], R3 ;  /* 0x0000d000ff001a19 */ /* 0x000fe40000011603 */
        /* <DEDUP_REMOVED lines=8> */
[----:B---3--:R-:W-:Y:S02]  /*8130*/  SHF.R.S32.HI R7, RZ, 0x1f, R11 ;  /* 0x0000001fff077819 */ /* 0x008fe4000001140b */
        /* <DEDUP_REMOVED lines=143> */
.L_x_1523:
        /* <DEDUP_REMOVED lines=13> */
.L_x_2328:


//--------------------- .text._ZN7cutlass13device_kernelIN5flash19enable_sm80_to_sm89INS1_16FlashAttnBwdSm80INS1_25CollectiveMainloopBwdSm80ILi2ELi2EN4cute5tupleIJNS5_1CILi64EEENS7_ILi128EEES9_EEENS_10bfloat16_tEfNS_4arch4Sm80ELb0ELb1ELb1ELb0ELb1ELb0ELb0ELb0ELi2ELi2ELi2ELi2ELb0EEENS1_24CollectiveEpilogueBwdGQAISA_fSD_Li256ELb0ELb1EEENS1_19SingleTileSchedulerILb0ELb0ELb0ELi128EEEEEEEEEvNT_6ParamsE --------------------------
	.section	.text._ZN7cutlass13device_kernelIN5flash19enable_sm80_to_sm89INS1_16FlashAttnBwdSm80INS1_25CollectiveMainloopBwdSm80ILi2ELi2EN4cute5tupleIJNS5_1CILi64EEENS7_ILi128EEES9_EEENS_10bfloat16_tEfNS_4arch4Sm80ELb0ELb1ELb1ELb0ELb1ELb0ELb0ELb0ELi2ELi2ELi2ELi2ELb0EEENS1_24CollectiveEpilogueBwdGQAISA_fSD_Li256ELb0ELb1EEENS1_19SingleTileSchedulerILb0ELb0ELb0ELi128EEEEEEEEEvNT_6ParamsE,"ax",@progbits
	.sectioninfo	@"SHI_REGISTERS=255"
	.align	128
.text._ZN7cutlass13device_kernelIN5flash19enable_sm80_to_sm89INS1_16FlashAttnBwdSm80INS1_25CollectiveMainloopBwdSm80ILi2ELi2EN4cute5tupleIJNS5_1CILi64EEENS7_ILi128EEES9_EEENS_10bfloat16_tEfNS_4arch4Sm80ELb0ELb1ELb1ELb0ELb1ELb0ELb0ELb0ELi2ELi2ELi2ELi2ELb0EEENS1_24CollectiveEpilogueBwdGQAISA_fSD_Li256ELb0ELb1EEENS1_19SingleTileSchedulerILb0ELb0ELb0ELi128EEEEEEEEEvNT_6ParamsE:
        .type           _ZN7cutlass13device_kernelIN5flash19enable_sm80_to_sm89INS1_16FlashAttnBwdSm80INS1_25CollectiveMainloopBwdSm80ILi2ELi2EN4cute5tupleIJNS5_1CILi64EEENS7_ILi128EEES9_EEENS_10bfloat16_tEfNS_4arch4Sm80ELb0ELb1ELb1ELb0ELb1ELb0ELb0ELb0ELi2ELi2ELi2ELi2ELb0EEENS1_24CollectiveEpilogueBwdGQAISA_fSD_Li256ELb0ELb1EEENS1_19SingleTileSchedulerILb0ELb0ELb0ELi128EEEEEEEEEvNT_6ParamsE,@function
        .size           _ZN7cutlass13device_kernelIN5flash19enable_sm80_to_sm89INS1_16FlashAttnBwdSm80INS1_25CollectiveMainloopBwdSm80ILi2ELi2EN4cute5tupleIJNS5_1CILi64EEENS7_ILi128EEES9_EEENS_10bfloat16_tEfNS_4arch4Sm80ELb0ELb1ELb1ELb0ELb1ELb0ELb0ELb0ELi2ELi2ELi2ELi2ELb0EEENS1_24CollectiveEpilogueBwdGQAISA_fSD_Li256ELb0ELb1EEENS1_19SingleTileSchedulerILb0ELb0ELb0ELi128EEEEEEEEEvNT_6ParamsE,(.L_x_2329 - _ZN7cutlass13device_kernelIN5flash19enable_sm80_to_sm89INS1_16FlashAttnBwdSm80INS1_25CollectiveMainloopBwdSm80ILi2ELi2EN4cute5tupleIJNS5_1CILi64EEENS7_ILi128EEES9_EEENS_10bfloat16_tEfNS_4arch4Sm80ELb0ELb1ELb1ELb0ELb1ELb0ELb0ELb0ELi2ELi2ELi2ELi2ELb0EEENS1_24CollectiveEpilogueBwdGQAISA_fSD_Li256ELb0ELb1EEENS1_19SingleTileSchedulerILb0ELb0ELb0ELi128EEEEEEEEEvNT_6ParamsE)
        .other          _ZN7cutlass13device_kernelIN5flash19enable_sm80_to_sm89INS1_16FlashAttnBwdSm80INS1_25CollectiveMainloopBwdSm80ILi2ELi2EN4cute5tupleIJNS5_1CILi64EEENS7_ILi128EEES9_EEENS_10bfloat16_tEfNS_4arch4Sm80ELb0ELb1ELb1ELb0ELb1ELb0ELb0ELb0ELi2ELi2ELi2ELi2ELb0EEENS1_24CollectiveEpilogueBwdGQAISA_fSD_Li256ELb0ELb1EEENS1_19SingleTileSchedulerILb0ELb0ELb0ELi128EEEEEEEEEvNT_6ParamsE,@"STO_CUDA_ENTRY STV_DEFAULT"
_ZN7cutlass13device_kernelIN5flash19enable_sm80_to_sm89INS1_16FlashAttnBwdSm80INS1_25CollectiveMainloopBwdSm80ILi2ELi2EN4cute5tupleIJNS5_1CILi64EEENS7_ILi128EEES9_EEENS_10bfloat16_tEfNS_4arch4Sm80ELb0ELb1ELb1ELb0ELb1ELb0ELb0ELb0ELi2ELi2ELi2ELi2ELb0EEENS1_24CollectiveEpilogueBwdGQAISA_fSD_Li256ELb0ELb1EEENS1_19SingleTileSchedulerILb0ELb0ELb0ELi128EEEEEEEEEvNT_6ParamsE:
        /* <DEDUP_REMOVED lines=14> */
[----:B--2---:R-:W-:-:S13]  /*00e0*/  ISETP.LE.AND P0, PT, RZ, UR10, PT ;  /* 0x0000000aff007c0c */ /* 0x004fda000bf03270 */
[----:B------:R-:W-:Y:S05]  /*00f0*/  @!P0 BRA `(.L_x_1524) ;  /* 0x000000c000008947 */ /* 0x000fea0003800000 */
[----:B---3--:R-:W-:Y:S02]  /*0100*/  ULDC UR4, c[0x0][0x168] ;  /* 0x00005a0000047ab9 */ /* 0x008fe40000000800 */
        /* <DEDUP_REMOVED lines=11> */
.L_x_1524:
[----:B---3--:R-:W-:Y:S01]  /*01c0*/  USHF.L.U32 UR13, UR10, 0x7, URZ ;  /* 0x000000070a0d7899 */ /* 0x008fe2000800063f */
        /* <DEDUP_REMOVED lines=30> */
[----:B------:R-:W2:Y:S01]  /*03b0*/  R2UR UR12, R0 ;  /* 0x00000000000c73c2 */ /* 0x000ea200000e0000 */
        /* <DEDUP_REMOVED lines=50> */
[--C-:B------:R-:W-:Y:S01]  /*06e0*/  IMAD.MOV.U32 R32, RZ, RZ, R4.reuse ;  /* 0x000000ffff207224 */ /* 0x100fe200078e0004 */
[----:B------:R-:W-:Y:S01]  /*06f0*/  USHF.R.S32.HI UR24, URZ, 0x1f, UR23 ;  /* 0x0000001f3f187899 */ /* 0x000fe20008011417 */
[----:B------:R-:W-:Y:S01]  /*0700*/  IMAD.MOV.U32 R32, RZ, RZ, R4 ;  /* 0x000000ffff207224 */ /* 0x000fe200078e0004 */
[----:B------:R-:W-:Y:S01]  /*0710*/  ULDC.64 UR6, c[0x0][0x270] ;  /* 0x00009c0000067ab9 */ /* 0x000fe20000000a00 */
[----:B------:R-:W-:Y:S01]  /*0720*/  IMAD.U32 R0, RZ, RZ, UR23 ;  /* 0x00000017ff007e24 */ /* 0x000fe2000f8e00ff */
[----:B------:R-:W-:Y:S01]  /*0730*/  ULDC.64 UR4, c[0x0][0x288] ;  /* 0x0000a20000047ab9 */ /* 0x000fe20000000a00 */
[----:B------:R-:W-:Y:S01]  /*0740*/  IMAD.SHL.U32 R6, R32, 0x4, RZ ;  /* 0x0000000420067824 */ /* 0x000fe200078e00ff */
[----:B------:R-:W-:Y:S01]  /*0750*/  UIMAD UR6, UR24, UR6, URZ ;  /* 0x00000006180672a4 */ /* 0x000fe2000f8e023f */
[----:B------:R-:W-:Y:S01]  /*0760*/  IMAD.MOV.U32 R33, RZ, RZ, R5 ;  /* 0x000000ffff217224 */ /* 0x000fe200078e0005 */
[----:B------:R-:W-:Y:S01]  /*0770*/  UIMAD UR4, UR24, UR4, URZ ;  /* 0x00000004180472a4 */ /* 0x000fe2000f8e023f */
[----:B------:R-:W-:Y:S01]  /*0780*/  IMAD.U32 R2, RZ, RZ, UR23 ;  /* 0x00000017ff027e24 */ /* 0x000fe2000f8e00ff */
[----:B------:R-:W-:Y:S01]  /*0790*/  ULDC.64 UR8, c[0x0][0x248] ;  /* 0x0000920000087ab9 */ /* 0x000fe20000000a00 */
[----:B------:R-:W-:Y:S01]  /*07a0*/  SHF.R.S32.HI R7, RZ, 0x1f, R6 ;  /* 0x0000001fff077819 */ /* 0x000fe20000011406 */
[----:B------:R-:W-:Y:S01]  /*07b0*/  USHF.L.U32 UR16, UR12, 0x6, URZ ;  /* 0x000000060c107899 */ /* 0x000fe2000800063f */
[----:B------:R-:W-:Y:S01]  /*07c0*/  SHF.R.S32.HI R22, RZ, 0x1f, R32 ;  /* 0x0000001fff167819 */ /* 0x000fe20000011420 */
[----:B------:R-:W-:Y:S01]  /*07d0*/  UISETP.NE.AND UP0, UPT, UR8, 0x1, UPT ;  /* 0x000000010800788c */ /* 0x000fe2000bf05270 */
[----:B------:R-:W-:Y:S01]  /*07e0*/  LOP3.LUT R228, R228, 0xfffffffe, RZ, 0xc0, !PT ;  /* 0xfffffffee4e47812 */ /* 0x000fe200078ec0ff */
[----:B------:R-:W-:Y:S01]  /*07f0*/  UIMAD.WIDE.U32 UR26, UR23, UR9, URZ ;  /* 0x00000009171a72a5 */ /* 0x000fe2000f8e003f */
[--C-:B-1----:R-:W-:Y:S01]  /*0800*/  IMAD.WIDE.U32 R4, R0, c[0x0][0x270], R6.reuse ;  /* 0x00009c0000047a25 */ /* 0x102fe200078e0006 */
[----:B------:R-:W-:Y:S01]  /*0810*/  USHF.R.S32.HI UR22, URZ, 0x1f, UR11 ;  /* 0x0000001f3f167899 */ /* 0x000fe2000801140b */
[-C--:B------:R-:W-:Y:S01]  /*0820*/  LEA.HI R27, R22, R32.reuse, RZ, 0x3 ;  /* 0x00000020161b7211 */ /* 0x080fe200078f18ff */
[----:B------:R-:W-:Y:S01]  /*0830*/  UIMAD UR9, UR23, UR7, UR6 ;  /* 0x00000007170972a4 */ /* 0x000fe2000f8e0206 */
[----:B------:R-:W-:Y:S01]  /*0840*/  IMAD.U32 R0, RZ, RZ, UR16 ;  /* 0x00000010ff007e24 */ /* 0x000fe2000f8e00ff */
[----:B------:R-:W-:Y:S01]  /*0850*/  UIMAD UR8, UR23, UR5, UR4 ;  /* 0x00000005170872a4 */ /* 0x000fe2000f8e0204 */
[----:B------:R-:W-:Y:S01]  /*0860*/  IMAD.WIDE.U32 R2, R2, c[0x0][0x288], R6 ;  /* 0x0000a20002027a25 */ /* 0x000fe200078e0006 */
[----:B------:R-:W-:Y:S01]  /*0870*/  ULDC.64 UR6, c[0x0][0x290] ;  /* 0x0000a40000067ab9 */ /* 0x000fe20000000a00 */
[----:B------:R-:W-:Y:S01]  /*0880*/  SHF.R.S32.HI R34, RZ, 0x3, R27 ;  /* 0x00000003ff227819 */ /* 0x000fe2000001141b */
[----:B------:R-:W-:Y:S01]  /*0890*/  ULDC.64 UR4, c[0x0][0x278] ;  /* 0x00009e0000047ab9 */ /* 0x000fe20000000a00 */
[----:B------:R1:W-:Y:S01]  /*08a0*/  STL.64 [R1+0x40], R6 ;  /* 0x0000400601007387 */ /* 0x0003e20000100a00 */
[----:B------:R-:W-:Y:S01]  /*08b0*/  UIMAD UR15, UR22, UR6, URZ ;  /* 0x00000006160f72a4 */ /* 0x000fe2000f8e023f */
[----:B------:R-:W-:Y:S01]  /*08c0*/  SHF.R.S32.HI R35, RZ, 0x1f, R34 ;  /* 0x0000001fff237819 */ /* 0x000fe20000011422 */
[----:B------:R-:W-:Y:S01]  /*08d0*/  UIMAD.WIDE.U32 UR18, UR11, UR4, URZ ;  /* 0x000000040b1272a5 */ /* 0x000fe2000f8e003f */
[-C--:B------:R-:W-:Y:S01]  /*08e0*/  LEA.HI R21, R22, R32.reuse, RZ, 0x5 ;  /* 0x0000002016157211 */ /* 0x080fe200078f28ff */
[----:B------:R-:W-:Y:S01]  /*08f0*/  UIMAD.WIDE.U32 UR28, UR11, UR6, URZ ;  /* 0x000000060b1c72a5 */ /* 0x000fe2000f8e003f */
[----:B------:R-:W-:Y:S01]  /*0900*/  IMAD.MOV.U32 R212, RZ, RZ, 0x10 ;  /* 0x00000010ffd47424 */ /* 0x000fe200078e00ff */
[----:B------:R-:W-:Y:S01]  /*0910*/  UIMAD UR6, UR22, UR4, URZ ;  /* 0x00000004160672a4 */ /* 0x000fe2000f8e023f */
[----:B------:R-:W-:Y:S01]  /*0920*/  STL.64 [R1+0x50], R34 ;  /* 0x0000502201007387 */ /* 0x000fe20000100a00 */
[----:B------:R-:W-:Y:S01]  /*0930*/  UIMAD UR15, UR11, UR7, UR15 ;  /* 0x000000070b0f72a4 */ /* 0x000fe2000f8e020f */
[----:B------:R-:W-:Y:S01]  /*0940*/  IADD3 R19, P1, P0, R0, UR18, R4 ;  /* 0x0000001200137c10 */ /* 0x000fe2000f83e004 */
[----:B------:R-:W-:Y:S01]  /*0950*/  UIMAD UR7, UR11, UR5, UR6 ;  /* 0x000000050b0772a4 */ /* 0x000fe2000f8e0206 */
[----:B------:R-:W-:Y:S01]  /*0960*/  IADD3 R4, R5, UR9, RZ ;  /* 0x0000000905047c10 */ /* 0x000fe2000fffe0ff */
[----:B------:R-:W-:Y:S01]  /*0970*/  ULDC UR17, c[0x0][0x250] ;  /* 0x0000940000117ab9 */ /* 0x000fe20000000800 */
[----:B------:R-:W-:Y:S01]  /*0980*/  IMAD.U32 R0, RZ, RZ, UR8 ;  /* 0x00000008ff007e24 */ /* 0x000fe2000f8e00ff */
[----:B------:R-:W-:Y:S01]  /*0990*/  UIADD3 UR9, UR29, UR15, URZ ;  /* 0x0000000f1d097290 */ /* 0x000fe2000fffe03f */
[----:B------:R-:W-:Y:S01]  /*09a0*/  IADD3 R30, P2, R2, UR28, RZ ;  /* 0x0000001c021e7c10 */ /* 0x000fe2000ff5e0ff */
[----:B------:R-:W-:Y:S01]  /*09b0*/  UMOV UR6, UR23 ;  /* 0x0000001700067c82 */ /* 0x000fe20008000000 */
[----:B------:R-:W-:Y:S01]  /*09c0*/  IMAD.U32 R2, RZ, RZ, UR10 ;  /* 0x0000000aff027e24 */ /* 0x000fe2000f8e00ff */
[----:B------:R-:W-:Y:S01]  /*09d0*/  @UP0 USHF.R.U32.HI UR6, URZ, UR17, UR27 ;  /* 0x000000113f060299 */ /* 0x000fe2000801161b */
[----:B------:R-:W-:Y:S01]  /*09e0*/  IMAD.MOV.U32 R213, RZ, RZ, 0x20 ;  /* 0x00000020ffd57424 */ /* 0x000fe200078e00ff */
[----:B------:R-:W-:Y:S01]  /*09f0*/  IADD3.X R29, R3, UR9, R0, P2, !PT ;  /* 0x00000009031d7c10 */ /* 0x000fe200097fe400 */
[----:B------:R-:W-:Y:S01]  /*0a00*/  ULDC.64 UR4, c[0x0][0x1e0] ;  /* 0x0000780000047ab9 */ /* 0x000fe20000000a00 */
[----:B------:R-:W-:Y:S01]  /*0a10*/  LOP3.LUT R3, R27, 0xfffffff8, RZ, 0xc0, !PT ;  /* 0xfffffff81b037812 */ /* 0x000fe200078ec0ff */
[----:B------:R-:W-:Y:S01]  /*0a20*/  USHF.R.S32.HI UR17, URZ, 0x1f, UR6 ;  /* 0x0000001f3f117899 */ /* 0x000fe20008011406 */
[----:B------:R-:W-:Y:S01]  /*0a30*/  IMAD.WIDE R10, R2, 0x80, R34 ;  /* 0x00000080020a7825 */ /* 0x000fe200078e0222 */
[----:B------:R-:W-:Y:S01]  /*0a40*/  LEA.HI R0, R22, R32, RZ, 0x6 ;  /* 0x0000002016007211 */ /* 0x000fe200078f30ff */
[----:B------:R-:W-:-:S02]  /*0a50*/  USHF.R.S32.HI UR15, URZ, 0x1f, UR16 ;  /* 0x0000001f3f0f7899 */ /* 0x000fc40008011410 */
[----:B------:R-:W-:Y:S01]  /*0a60*/  UIMAD UR4, UR17, UR4, URZ ;  /* 0x00000004110472a4 */ /* 0x000fe2000f8e023f */
        /* <DEDUP_REMOVED lines=8> */
[----:B------:R-:W-:Y:S01]  /*0af0*/  IMAD.SHL.U32 R28, R25, 0x200, RZ ;  /* 0x00000200191c7824 */ /* 0x000fe200078e00ff */
[----:B------:R-:W-:Y:S01]  /*0b00*/  UIMAD UR4, UR17, UR4, URZ ;  /* 0x00000004110472a4 */ /* 0x000fe2000f8e023f */
[----:B------:R-:W-:Y:S01]  /*0b10*/  IMAD.U32 R8, RZ, RZ, UR6 ;  /* 0x00000006ff087e24 */ /* 0x000fe2000f8e00ff */
[----:B------:R-:W-:Y:S01]  /*0b20*/  UIADD3 UR8, UR19, UR7, URZ ;  /* 0x0000000713087290 */ /* 0x000fe2000fffe03f */
[----:B------:R-:W-:Y:S01]  /*0b30*/  LOP3.LUT R2, R0, 0x38, R16, 0xf8, !PT ;  /* 0x0000003800027812 */ /* 0x000fe200078ef810 */
[----:B------:R-:W-:Y:S01]  /*0b40*/  UIMAD UR25, UR6, UR5, UR4 ;  /* 0x00000005061972a4 */ /* 0x000fe2000f8e0204 */
[----:B------:R-:W-:Y:S01]  /*0b50*/  SHF.R.U32.HI R0, RZ, 0x3, R0 ;  /* 0x00000003ff007819 */ /* 0x000fe20000011600 */
[----:B------:R-:W-:Y:S01]  /*0b60*/  UMOV UR17, 0x6 ;  /* 0x0000000600117882 */ /* 0x000fe20000000000 */
[----:B------:R-:W-:Y:S01]  /*0b70*/  SHF.R.S32.HI R17, RZ, 0x1f, R16 ;  /* 0x0000001fff117819 */ /* 0x000fe20000011410 */
[----:B------:R-:W-:Y:S01]  /*0b80*/  ULDC.64 UR4, c[0x0][0x1e8] ;  /* 0x00007a0000047ab9 */ /* 0x000fe20000000a00 */
[----:B------:R-:W-:Y:S01]  /*0b90*/  IADD3.X R20, R3, UR8, R4, P1, P0 ;  /* 0x0000000803147c10 */ /* 0x000fe20008fe0404 */
[----:B------:R-:W-:Y:S01]  /*0ba0*/  UIMAD UR4, UR22, UR4, URZ ;  /* 0x00000004160472a4 */ /* 0x000fe2000f8e023f */
[----:B------:R-:W-:Y:S01]  /*0bb0*/  LOP3.LUT R14, R28, R2, R0, 0xf6, !PT ;  /* 0x000000021c0e7212 */ /* 0x000fe200078ef600 */
[--C-:B------:R-:W-:Y:S01]  /*0bc0*/  IMAD.WIDE.U32 R2, R8, c[0x0][0x1e0], R16.reuse ;  /* 0x0000780008027a25 */ /* 0x100fe200078e0010 */
[----:B------:R-:W-:Y:S01]  /*0bd0*/  ULDC.64 UR6, c[0x0][0x1d8] ;  /* 0x0000760000067ab9 */ /* 0x000fe20000000a00 */
[----:B------:R-:W-:Y:S01]  /*0be0*/  IADD3 R31, R16, 0x40, RZ ;  /* 0x00000040101f7810 */ /* 0x000fe20007ffe0ff */
[----:B------:R-:W-:Y:S01]  /*0bf0*/  USHF.L.U64.HI UR27, UR6, UR17, UR7 ;  /* 0x00000011061b7299 */ /* 0x000fe20008010207 */
[----:B------:R-:W-:Y:S01]  /*0c00*/  IMAD R0, R35, c[0x0][0x178], RZ ;  /* 0x00005e0023007a24 */ /* 0x000fe200078e02ff */
[----:B------:R-:W-:Y:S01]  /*0c10*/  IADD3 R5, R3, UR26, RZ ;  /* 0x0000001a03057c10 */ /* 0x000fe2000fffe0ff */
[----:B------:R-:W-:Y:S01]  /*0c20*/  IMAD.WIDE.U32 R8, R8, c[0x0][0x1b0], R16 ;  /* 0x00006c0008087a25 */ /* 0x000fe200078e0010 */
[----:B------:R-:W-:Y:S01]  /*0c30*/  USHF.L.U32 UR28, UR6, 0x6, URZ ;  /* 0x00000006061c7899 */ /* 0x000fe2000800063f */
[----:B------:R-:W-:-:S02]  /*0c40*/  ISETP.GE.AND P6, PT, R16, c[0x0][0x1cc], PT ;  /* 0x0000730010007a0c */ /* 0x000fc40003fc6270 */
[C---:B------:R-:W-:Y:S01]  /*0c50*/  IMAD R0, R34.reuse, c[0x0][0x17c], R0 ;  /* 0x00005f0022007a24 */ /* 0x040fe200078e0200 */
[----:B------:R-:W-:Y:S01]  /*0c60*/  IADD3 R3, R9, UR25, RZ ;  /* 0x0000001909037c10 */ /* 0x000fe2000fffe0ff */
[----:B-1----:R-:W-:Y:S01]  /*0c70*/  IMAD.WIDE.U32 R6, R34, c[0x0][0x178], R16 ;  /* 0x00005e0022067a25 */ /* 0x002fe200078e0010 */
[----:B------:R-:W-:Y:S01]  /*0c80*/  UIMAD UR25, UR11, UR5, UR4 ;  /* 0x000000050b1972a4 */ /* 0x000fe2000f8e0204 */
[----:B------:R-:W-:Y:S01]  /*0c90*/  ISETP.GE.AND P5, PT, R31, c[0x0][0x1cc], PT ;  /* 0x000073001f007a0c */ /* 0x000fe20003fa6270 */
[----:B------:R-:W-:Y:S01]  /*0ca0*/  ULDC.64 UR6, c[0x0][0x180] ;  /* 0x0000600000067ab9 */ /* 0x000fe20000000a00 */
[----:B------:R-:W-:Y:S01]  /*0cb0*/  IMAD.IADD R7, R7, 0x1, R0 ;  /* 0x0000000107077824 */ /* 0x000fe200078e0200 */
[----:B------:R-:W-:Y:S01]  /*0cc0*/  ULDC.64 UR4, c[0x0][0x1b8] ;  /* 0x00006e0000047ab9 */ /* 0x000fe20000000a00 */
[----:B------:R-:W-:Y:S01]  /*0cd0*/  IMAD.MOV.U32 R4, RZ, RZ, R2 ;  /* 0x000000ffff047224 */ /* 0x000fe200078e0002 */
[----:B------:R-:W-:Y:S01]  /*0ce0*/  UIMAD UR4, UR22, UR4, URZ ;  /* 0x00000004160472a4 */ /* 0x000fe2000f8e023f */
[----:B------:R-:W-:Y:S01]  /*0cf0*/  IMAD.U32 R9, RZ, RZ, UR11 ;  /* 0x0000000bff097e24 */ /* 0x000fe2000f8e00ff */
[----:B------:R-:W-:Y:S01]  /*0d00*/  UIMAD UR6, UR24, UR6, URZ ;  /* 0x00000006180672a4 */ /* 0x000fe2000f8e023f */
[----:B------:R-:W-:Y:S01]  /*0d10*/  IMAD.MOV.U32 R2, RZ, RZ, R8 ;  /* 0x000000ffff027224 */ /* 0x000fe200078e0008 */
[----:B------:R-:W-:Y:S01]  /*0d20*/  UIMAD UR26, UR11, UR5, UR4 ;  /* 0x000000050b1a72a4 */ /* 0x000fe2000f8e0204 */
[----:B------:R-:W-:Y:S01]  /*0d30*/  IMAD.U32 R0, RZ, RZ, UR23 ;  /* 0x00000017ff007e24 */ /* 0x000fe2000f8e00ff */
[----:B------:R-:W-:Y:S01]  /*0d40*/  UIMAD UR7, UR23, UR7, UR6 ;  /* 0x00000007170772a4 */ /* 0x000fe2000f8e0206 */
[----:B------:R-:W-:Y:S01]  /*0d50*/  IMAD.U32 R8, RZ, RZ, UR11 ;  /* 0x0000000bff087e24 */ /* 0x000fe2000f8e00ff */
[----:B------:R-:W-:Y:S01]  /*0d60*/  ULDC.64 UR4, c[0x0][0x178] ;  /* 0x00005e0000047ab9 */ /* 0x000fe20000000a00 */
[----:B------:R-:W-:Y:S01]  /*0d70*/  IMAD.WIDE.U32 R4, R9, c[0x0][0x1e8], R4 ;  /* 0x00007a0009047a25 */ /* 0x000fe200078e0004 */
[----:B------:R-:W-:-:S03]  /*0d80*/  UIMAD.WIDE.U32 UR30, UR12, UR4, URZ ;  /* 0x000000040c1e72a5 */ /* 0x000fc6000f8e003f */
[----:B------:R-:W-:Y:S01]  /*0d90*/  IMAD.WIDE.U32 R6, R0, c[0x0][0x180], R6 ;  /* 0x0000600000067a25 */ /* 0x000fe200078e0006 */
[----:B------:R-:W-:Y:S01]  /*0da0*/  IADD3 R5, R5, UR25, RZ ;  /* 0x0000001905057c10 */ /* 0x000fe2000fffe0ff */
[----:B------:R-:W-:Y:S02]  /*0db0*/  ULDC UR25, c[0x0][0x198] ;  /* 0x0000660000197ab9 */ /* 0x000fe40000000800 */
[----:B------:R-:W-:Y:S01]  /*0dc0*/  IMAD.WIDE.U32 R2, R8, c[0x0][0x1b8], R2 ;  /* 0x00006e0008027a25 */ /* 0x000fe200078e0002 */
[----:B------:R-:W-:Y:S01]  /*0dd0*/  IADD3 R9, R7, UR7, RZ ;  /* 0x0000000707097c10 */ /* 0x000fe2000fffe0ff */
[----:B------:R-:W-:Y:S02]  /*0de0*/  UIADD3 UR25, -UR13, UR25, URZ ;  /* 0x000000190d197290 */ /* 0x000fe4000fffe13f */
[----:B------:R-:W-:Y:S01]  /*0df0*/  IMAD.MOV.U32 R8, RZ, RZ, R6 ;  /* 0x000000ffff087224 */ /* 0x000fe200078e0006 */
[----:B------:R-:W-:Y:S01]  /*0e00*/  IADD3 R3, R3, UR26, RZ ;  /* 0x0000001a03037c10 */ /* 0x000fe2000fffe0ff */
[C---:B------:R-:W-:Y:S01]  /*0e10*/  IMAD R6, R11.reuse, c[0x0][0x1a8], RZ ;  /* 0x00006a000b067a24 */ /* 0x040fe200078e02ff */
[----:B------:R-:W-:Y:S01]  /*0e20*/  USHF.R.S32.HI UR26, URZ, 0x1f, UR12 ;  /* 0x0000001f3f1a7899 */ /* 0x000fe2000801140c */
[----:B------:R-:W-:Y:S01]  /*0e30*/  IMAD R0, R11, c[0x0][0x1d8], RZ ;  /* 0x000076000b007a24 */ /* 0x000fe200078e02ff */
[----:B------:R-:W-:Y:S01]  /*0e40*/  ULDC.64 UR6, c[0x0][0x188] ;  /* 0x0000620000067ab9 */ /* 0x000fe20000000a00 */
[C---:B------:R-:W-:Y:S01]  /*0e50*/  IMAD R12, R10.reuse, c[0x0][0x1ac], R6 ;  /* 0x00006b000a0c7a24 */ /* 0x040fe200078e0206 */
[----:B------:R-:W-:Y:S01]  /*0e60*/  UIMAD UR29, UR26, UR4, URZ ;  /* 0x000000041a1d72a4 */ /* 0x000fe2000f8e023f */
[C---:B------:R-:W-:Y:S01]  /*0e70*/  IMAD R0, R10.reuse, c[0x0][0x1dc], R0 ;  /* 0x000077000a007a24 */ /* 0x040fe200078e0200 */
[----:B------:R-:W-:Y:S01]  /*0e80*/  UIMAD UR6, UR22, UR6, URZ ;  /* 0x00000006160672a4 */ /* 0x000fe2000f8e023f */
[----:B------:R-:W-:Y:S01]  /*0e90*/  IMAD.WIDE.U32 R6, R10, c[0x0][0x1d8], R4 ;  /* 0x000076000a067a25 */ /* 0x000fe200078e0004 */
[----:B------:R-:W-:Y:S01]  /*0ea0*/  UIMAD UR29, UR12, UR5, UR29 ;  /* 0x000000050c1d72a4 */ /* 0x000fe2000f8e021d */
[----:B------:R-:W-:Y:S01]  /*0eb0*/  IADD3 R11, -R34, UR25, RZ ;  /* 0x00000019220b7c10 */ /* 0x000fe2000fffe1ff */
[----:B------:R-:W-:Y:S01]  /*0ec0*/  UIMAD UR6, UR11, UR7, UR6 ;  /* 0x000000070b0672a4 */ /* 0x000fe2000f8e0206 */
[----:B------:R-:W-:Y:S01]  /*0ed0*/  IMAD.WIDE.U32 R4, R10, c[0x0][0x1a8], R2 ;  /* 0x00006a000a047a25 */ /* 0x000fe200078e0002 */
[----:B------:R-:W-:Y:S01]  /*0ee0*/  LEA R2, P0, R6, c[0x0][0x1c0], 0x1 ;  /* 0x0000700006027a11 */ /* 0x000fe200078008ff */
[----:B------:R-:W-:Y:S01]  /*0ef0*/  UIADD3 UR29, UR31, UR29, URZ ;  /* 0x0000001d1f1d7290 */ /* 0x000fe2000fffe03f */
[C---:B------:R-:W-:Y:S01]  /*0f00*/  ISETP.LT.OR P4, PT, R11.reuse, 0x1, P6 ;  /* 0x000000010b00780c */ /* 0x040fe20003781670 */
[----:B------:R-:W-:Y:S01]  /*0f10*/  IMAD.U32 R3, RZ, RZ, UR11 ;  /* 0x0000000bff037e24 */ /* 0x000fe2000f8e00ff */
[----:B------:R-:W-:Y:S01]  /*0f20*/  ISETP.LT.OR P3, PT, R11, 0x1, P5 ;  /* 0x000000010b00780c */ /* 0x000fe20002f61670 */
[----:B------:R-:W-:Y:S01]  /*0f30*/  IMAD.IADD R0, R7, 0x1, R0 ;  /* 0x0000000107007824 */ /* 0x000fe200078e0200 */
[----:B------:R-:W-:Y:S01]  /*0f40*/  ISETP.LT.OR P2, PT, R11, 0x21, P6 ;  /* 0x000000210b00780c */ /* 0x000fe20003741670 */
[----:B------:R-:W-:Y:S01]  /*0f50*/  IMAD.WIDE.U32 R38, R3, c[0x0][0x188], R8 ;  /* 0x0000620003267a25 */ /* 0x000fe200078e0008 */
[----:B------:R-:W-:-:S02]  /*0f60*/  UIADD3 UR7, UP0, UR28, 0x80, URZ ;  /* 0x000000801c077890 */ /* 0x000fc4000ff1e03f */
[----:B------:R-:W-:Y:S01]  /*0f70*/  LEA.HI.X R3, R6, c[0x0][0x1c4], R0, 0x1, P0 ;  /* 0x0000710006037a11 */ /* 0x000fe200000f0c00 */
[----:B------:R-:W-:Y:S01]  /*0f80*/  IMAD.IADD R0, R5, 0x1, R12 ;  /* 0x0000000105007824 */ /* 0x000fe200078e020c */
[C---:B------:R-:W-:Y:S01]  /*0f90*/  LEA R6, P1, R4.reuse, c[0x0][0x190], 0x1 ;  /* 0x0000640004067a11 */ /* 0x040fe200078208ff */
[----:B------:R-:W-:Y:S01]  /*0fa0*/  IMAD.U32 R8, RZ, RZ, UR30 ;  /* 0x0000001eff087e24 */ /* 0x000fe2000f8e00ff */
[----:B------:R-:W-:Y:S01]  /*0fb0*/  IADD3 R15, R39, UR6, RZ ;  /* 0x00000006270f7c10 */ /* 0x000fe2000fffe0ff */
[----:B------:R-:W-:Y:S01]  /*0fc0*/  IMAD.U32 R9, RZ, RZ, UR31 ;  /* 0x0000001fff097e24 */ /* 0x000fe2000f8e00ff */
[----:B------:R-:W-:Y:S01]  /*0fd0*/  LEA.HI.X R7, R4, c[0x0][0x194], R0, 0x1, P1 ;  /* 0x0000650004077a11 */ /* 0x000fe200008f0c00 */
[----:B------:R-:W-:Y:S01]  /*0fe0*/  IMAD.U32 R9, RZ, RZ, UR29 ;  /* 0x0000001dff097e24 */ /* 0x000fe2000f8e00ff */
[----:B------:R-:W-:Y:S01]  /*0ff0*/  LEA R13, P0, R8, R38, 0x6 ;  /* 0x00000026080d7211 */ /* 0x000fe200078030ff */
[----:B------:R-:W-:Y:S01]  /*1000*/  IMAD.SHL.U32 R10, R14, 0x2, RZ ;  /* 0x000000020e0a7824 */ /* 0x000fe200078e00ff */
[----:B------:R-:W-:Y:S01]  /*1010*/  IADD3 R4, P1, R2, UR28, RZ ;  /* 0x0000001c02047c10 */ /* 0x000fe2000ff3e0ff */
[----:B------:R-:W-:Y:S01]  /*1020*/  UIADD3.X UR6, URZ, UR27, URZ, UP0, !UPT ;  /* 0x0000001b3f067290 */ /* 0x000fe200087fe43f */
[----:B------:R-:W-:Y:S01]  /*1030*/  LEA.HI.X R0, R8, R15, R9, 0x6, P0 ;  /* 0x0000000f08007211 */ /* 0x000fe200000f3409 */
[----:B------:R-:W-:Y:S01]  /*1040*/  IMAD.U32 R8, RZ, RZ, UR28 ;  /* 0x0000001cff087e24 */ /* 0x000fe2000f8e00ff */
[----:B------:R-:W-:Y:S01]  /*1050*/  IADD3.X R5, R3, UR27, RZ, P1, !PT ;  /* 0x0000001b03057c10 */ /* 0x000fe20008ffe4ff */
[----:B------:R-:W-:Y:S01]  /*1060*/  @!PT LDS RZ, [RZ] ;  /* 0x00000000fffff984 */ /* 0x000fe20000000800 */
[----:B------:R-:W-:Y:S01]  /*1070*/  @!PT LDS RZ, [RZ] ;  /* 0x00000000fffff984 */ /* 0x000fe20000000800 */
[----:B------:R-:W-:Y:S01]  /*1080*/  @!PT LDS RZ, [RZ] ;  /* 0x00000000fffff984 */ /* 0x000fe20000000800 */
[----:B------:R1:W-:Y:S01]  /*1090*/  LDGSTS.E.BYPASS.LTC128B.128 [R10+0x8080], [R2.64], !P4 ;  /* 0x08080000020a7fae */ /* 0x0003e2000e101d54 */
[----:B------:R-:W-:-:S02]  /*10a0*/  ISETP.LT.OR P4, PT, R11, 0x41, P6 ;  /* 0x000000410b00780c */ /* 0x000fc40003781670 */
[----:B------:R-:W-:Y:S01]  /*10b0*/  IADD3 R8, P1, P0, R8, 0x80, R2 ;  /* 0x0000008008087810 */ /* 0x000fe2000783e002 */
[----:B------:R1:W-:Y:S01]  /*10c0*/  LDGSTS.E.BYPASS.LTC128B.128 [R10+0xc080], [R2.64+0x80], !P3 ;  /* 0x0c080080020a7fae */ /* 0x0003e2000d901d54 */
[C---:B------:R-:W-:Y:S02]  /*10d0*/  ISETP.LT.OR P3, PT, R11.reuse, 0x41, P5 ;  /* 0x000000410b00780c */ /* 0x040fe40002f61670 */
[----:B------:R-:W-:Y:S01]  /*10e0*/  IADD3.X R9, RZ, UR27, R3, P1, P0 ;  /* 0x0000001bff097c10 */ /* 0x000fe20008fe0403 */
[----:B------:R2:W-:Y:S01]  /*10f0*/  LDGSTS.E.BYPASS.LTC128B.128 [R10+0x9080], [R4.64], !P2 ;  /* 0x09080000040a7fae */ /* 0x0005e2000d101d54 */
[C---:B------:R-:W-:Y:S02]  /*1100*/  ISETP.LT.OR P2, PT, R11.reuse, 0x21, P5 ;  /* 0x000000210b00780c */ /* 0x040fe40002f41670 */
[C---:B------:R-:W-:Y:S01]  /*1110*/  ISETP.LT.OR P6, PT, R11.reuse, 0x61, P6 ;  /* 0x000000610b00780c */ /* 0x040fe200037c1670 */
[----:B------:R-:W-:Y:S01]  /*1120*/  STL.64 [R1+0x70], R38 ;  /* 0x0000702601007387 */ /* 0x000fe20000100a00 */
[----:B------:R-:W-:-:S03]  /*1130*/  ISETP.LT.OR P5, PT, R11, 0x61, P5 ;  /* 0x000000610b00780c */ /* 0x000fc60002fa1670 */
[----:B------:R3:W-:Y:S06]  /*1140*/  STL [R1+0x78], R15 ;  /* 0x0000780f01007387 */ /* 0x0007ec0000100800 */
[----:B------:R4:W-:Y:S01]  /*1150*/  LDGSTS.E.BYPASS.LTC128B.128 [R10+0xd080], [R8.64], !P2 ;  /* 0x0d080000080a7fae */ /* 0x0009e2000d101d54 */
[C---:B-1----:R-:W-:Y:S02]  /*1160*/  IADD3 R2, P0, R4.reuse, UR28, RZ ;  /* 0x0000001c04027c10 */ /* 0x042fe4000ff1e0ff */
[----:B--2---:R-:W-:Y:S02]  /*1170*/  IADD3 R4, P1, R4, UR7, RZ ;  /* 0x0000000704047c10 */ /* 0x004fe4000ff3e0ff */
[----:B------:R-:W-:-:S02]  /*1180*/  IADD3.X R3, R5, UR27, RZ, P0, !PT ;  /* 0x0000001b05037c10 */ /* 0x000fc400087fe4ff */
[----:B------:R-:W-:Y:S02]  /*1190*/  IADD3.X R5, R5, UR6, RZ, P1, !PT ;  /* 0x0000000605057c10 */ /* 0x000fe40008ffe4ff */
[C---:B------:R-:W-:Y:S01]  /*11a0*/  LEA R12, P0, R13.reuse, c[0x0][0x160], 0x1 ;  /* 0x000058000d0c7a11 */ /* 0x040fe200078008ff */
[----:B------:R1:W-:Y:S03]  /*11b0*/  LDGSTS.E.BYPASS.LTC128B.128 [R10+0xa080], [R2.64], !P4 ;  /* 0x0a080000020a7fae */ /* 0x0003e6000e101d54 */
[----:B------:R-:W-:Y:S01]  /*11c0*/  LEA.HI.X R13, R13, c[0x0][0x164], R0, 0x1, P0 ;  /* 0x000059000d0d7a11 */ /* 0x000fe200000f0c00 */
[----:B------:R2:W-:Y:S01]  /*11d0*/  LDGSTS.E.BYPASS.LTC128B.128 [R10+0xe080], [R4.64], !P3 ;  /* 0x0e080000040a7fae */ /* 0x0005e2000d901d54 */
[----:B------:R-:W-:Y:S01]  /*11e0*/  ISETP.GE.AND P3, PT, R16, c[0x0][0x19c], PT ;  /* 0x0000670010007a0c */ /* 0x000fe20003f66270 */
[----:B------:R-:W-:Y:S01]  /*11f0*/  IMAD.U32 R0, RZ, RZ, UR4 ;  /* 0x00000004ff007e24 */ /* 0x000fe2000f8e00ff */
[----:B------:R-:W-:Y:S01]  /*1200*/  ISETP.GE.AND P0, PT, R31, c[0x0][0x19c], PT ;  /* 0x000067001f007a0c */ /* 0x000fe20003f06270 */
[----:B----4-:R-:W-:Y:S01]  /*1210*/  IMAD.U32 R8, RZ, RZ, UR5 ;  /* 0x00000005ff087e24 */ /* 0x010fe2000f8e00ff */
[----:B------:R-:W-:-:S02]  /*1220*/  ISETP.LT.OR P4, PT, R11, 0x1, P3 ;  /* 0x000000010b00780c */ /* 0x000fc40001f81670 */
[C---:B--2---:R-:W-:Y:S02]  /*1230*/  IADD3 R4, P2, R2.reuse, UR28, RZ ;  /* 0x0000001c02047c10 */ /* 0x044fe4000ff5e0ff */
[----:B-1----:R-:W-:Y:S02]  /*1240*/  IADD3 R2, P1, R2, UR7, RZ ;  /* 0x0000000702027c10 */ /* 0x002fe4000ff3e0ff */
[C---:B------:R-:W-:Y:S02]  /*1250*/  IADD3.X R5, R3.reuse, UR27, RZ, P2, !PT ;  /* 0x0000001b03057c10 */ /* 0x040fe400097fe4ff */
[----:B------:R-:W-:Y:S01]  /*1260*/  IADD3.X R3, R3, UR6, RZ, P1, !PT ;  /* 0x0000000603037c10 */ /* 0x000fe20008ffe4ff */
[----:B------:R-:W-:Y:S01]  /*1270*/  ULDC.64 UR6, c[0x0][0x1a8] ;  /* 0x00006a0000067ab9 */ /* 0x000fe20000000a00 */
[C---:B------:R-:W-:Y:S01]  /*1280*/  LEA R14, P2, R0.reuse, R12, 0x6 ;  /* 0x0000000c000e7211 */ /* 0x040fe200078430ff */
[----:B------:R-:W-:Y:S01]  /*1290*/  USHF.L.U32 UR27, UR6, 0x6, URZ ;  /* 0x00000006061b7899 */ /* 0x000fe2000800063f */
[C---:B------:R-:W-:Y:S01]  /*12a0*/  ISETP.LT.OR P1, PT, R11.reuse, 0x1, P0 ;  /* 0x000000010b00780c */ /* 0x040fe20000721670 */
[----:B------:R1:W-:Y:S01]  /*12b0*/  LDGSTS.E.BYPASS.LTC128B.128 [R10+0xb080], [R4.64], !P6 ;  /* 0x0b080000040a7fae */ /* 0x0003e2000f101d54 */
[----:B------:R-:W-:Y:S01]  /*12c0*/  USHF.L.U64.HI UR28, UR6, UR17, UR7 ;  /* 0x00000011061c7299 */ /* 0x000fe20008010207 */
[----:B---3--:R-:W-:Y:S01]  /*12d0*/  LEA.HI.X R15, R0, R13, R8, 0x6, P2 ;  /* 0x0000000d000f7211 */ /* 0x008fe200010f3408 */
[----:B------:R-:W-:Y:S01]  /*12e0*/  UIADD3 UR30, UP0, UR27, 0x80, URZ ;  /* 0x000000801b1e7890 */ /* 0x000fe2000ff1e03f */
[----:B------:R2:W-:Y:S01]  /*12f0*/  LDGSTS.E.BYPASS.LTC128B.128 [R10+0xf080], [R2.64], !P5 ;  /* 0x0f080000020a7fae */ /* 0x0005e2000e901d54 */
[----:B------:R-:W-:Y:S01]  /*1300*/  ISETP.LT.OR P2, PT, R11, 0x21, P3 ;  /* 0x000000210b00780c */ /* 0x000fe20001f41670 */
[----:B------:R-:W-:Y:S01]  /*1310*/  IMAD R0, R35, c[0x0][0x208], RZ ;  /* 0x0000820023007a24 */ /* 0x000fe200078e02ff */
[----:B------:R-:W-:Y:S01]  /*1320*/  ISETP.LT.OR P6, PT, R11, 0x21, P0 ;  /* 0x000000210b00780c */ /* 0x000fe200007c1670 */
[----:B------:R3:W-:Y:S01]  /*1330*/  LDGSTS.E.BYPASS.LTC128B.128 [R10+0x80], [R6.64], !P4 ;  /* 0x00080000060a7fae */ /* 0x0007e2000e101d54 */
[----:B------:R-:W-:Y:S01]  /*1340*/  UIADD3.X UR29, URZ, UR28, URZ, UP0, !UPT ;  /* 0x0000001c3f1d7290 */ /* 0x000fe200087fe43f */
[C---:B------:R-:W-:Y:S01]  /*1350*/  IMAD R0, R34.reuse, c[0x0][0x20c], R0 ;  /* 0x0000830022007a24 */ /* 0x040fe200078e0200 */
[----:B------:R-:W-:Y:S01]  /*1360*/  ULDC.64 UR6, c[0x0][0x210] ;  /* 0x0000840000067ab9 */ /* 0x000fe20000000a00 */
[----:B------:R3:W-:Y:S01]  /*1370*/  LDGSTS.E.BYPASS.LTC128B.128 [R10+0x4080], [R6.64+0x80], !P1 ;  /* 0x04080080060a7fae */ /* 0x0007e2000c901d54 */
[----:B------:R-:W-:Y:S01]  /*1380*/  LEA R18, P1, R19, c[0x0][0x258], 0x2 ;  /* 0x0000960013127a11 */ /* 0x000fe200078210ff */
[----:B------:R-:W-:Y:S01]  /*1390*/  IMAD.WIDE.U32 R8, R34, c[0x0][0x208], R16 ;  /* 0x0000820022087a25 */ /* 0x000fe200078e0010 */
[----:B------:R-:W-:-:S02]  /*13a0*/  UIMAD UR6, UR24, UR6, URZ ;  /* 0x00000006180672a4 */ /* 0x000fc4000f8e023f */
[----:B------:R-:W-:Y:S02]  /*13b0*/  LEA.HI.X R19, R19, c[0x0][0x25c], R20, 0x2, P1 ;  /* 0x0000970013137a11 */ /* 0x000fe400008f1414 */
[----:B------:R-:W-:Y:S01]  /*13c0*/  UIMAD UR6, UR23, UR7, UR6 ;  /* 0x00000007170672a4 */ /* 0x000fe2000f8e0206 */
[----:B-1----:R-:W-:Y:S01]  /*13d0*/  IADD3 R4, P4, R6, UR27, RZ ;  /* 0x0000001b06047c10 */ /* 0x002fe2000ff9e0ff */
[----:B--2---:R-:W-:-:S03]  /*13e0*/  IMAD.U32 R2, RZ, RZ, UR27 ;  /* 0x0000001bff027e24 */ /* 0x004fc6000f8e00ff */
[----:B------:R-:W-:Y:S02]  /*13f0*/  IADD3.X R5, R7, UR28, RZ, P4, !PT ;  /* 0x0000001c07057c10 */ /* 0x000fe4000a7fe4ff */
[----:B------:R-:W-:-:S03]  /*1400*/  IADD3 R2, P5, P4, R2, 0x80, R6 ;  /* 0x0000008002027810 */ /* 0x000fc60007cbe006 */
[----:B------:R1:W-:Y:S01]  /*1410*/  LDGSTS.E.BYPASS.LTC128B.128 [R10+0x1080], [R4.64], !P2 ;  /* 0x01080000040a7fae */ /* 0x0003e2000d101d54 */
[----:B------:R-:W-:Y:S02]  /*1420*/  ISETP.LT.OR P2, PT, R11, 0x41, P3 ;  /* 0x000000410b00780c */ /* 0x000fe40001f41670 */
[----:B------:R-:W-:Y:S02]  /*1430*/  IADD3.X R3, RZ, UR28, R7, P5, P4 ;  /* 0x0000001cff037c10 */ /* 0x000fe4000afe8407 */
[----:B------:R-:W-:Y:S02]  /*1440*/  ISETP.GE.AND P5, PT, R16, c[0x0][0x16c], PT ;  /* 0x00005b0010007a0c */ /* 0x000fe40003fa6270 */
[----:B---3--:R-:W-:Y:S01]  /*1450*/  IADD3 R6, P1, R4, UR30, RZ ;  /* 0x0000001e04067c10 */ /* 0x008fe2000ff3e0ff */
[----:B------:R2:W-:Y:S01]  /*1460*/  LDGSTS.E.BYPASS.LTC128B.128 [R10+0x5080], [R2.64], !P6 ;  /* 0x05080000020a7fae */ /* 0x0005e2000f101d54 */
[----:B------:R-:W-:Y:S02]  /*1470*/  ISETP.GE.AND P6, PT, R31, c[0x0][0x16c], PT ;  /* 0x00005b001f007a0c */ /* 0x000fe40003fc6270 */
[----:B------:R-:W-:-:S02]  /*1480*/  SEL R20, RZ, 0x1, P5 ;  /* 0x00000001ff147807 */ /* 0x000fc40002800000 */
[----:B------:R-:W-:Y:S02]  /*1490*/  IADD3.X R7, R5, UR29, RZ, P1, !PT ;  /* 0x0000001d05077c10 */ /* 0x000fe40008ffe4ff */
[C---:B------:R-:W-:Y:S02]  /*14a0*/  ISETP.LT.OR P1, PT, R11.reuse, 0x41, P0 ;  /* 0x000000410b00780c */ /* 0x040fe40000721670 */
[C---:B------:R-:W-:Y:S02]  /*14b0*/  ISETP.LT.OR P3, PT, R11.reuse, 0x61, P3 ;  /* 0x000000610b00780c */ /* 0x040fe40001f61670 */
[----:B------:R-:W-:Y:S02]  /*14c0*/  ISETP.LT.OR P0, PT, R11, 0x61, P0 ;  /* 0x000000610b00780c */ /* 0x000fe40000701670 */
[----:B------:R-:W-:Y:S02]  /*14d0*/  @P5 LOP3.LUT R228, R228, 0x1, RZ, 0xfc, !PT ;  /* 0x00000001e4e45812 */ /* 0x000fe400078efcff */
[----:B--2---:R-:W-:-:S02]  /*14e0*/  IADD3 R2, P4, R4, UR27, RZ ;  /* 0x0000001b04027c10 */ /* 0x004fc4000ff9e0ff */
[----:B-1----:R-:W-:Y:S02]  /*14f0*/  SEL R4, RZ, 0x2, P6 ;  /* 0x00000002ff047807 */ /* 0x002fe40003000000 */
[----:B------:R-:W-:Y:S01]  /*1500*/  IADD3.X R3, R5, UR28, RZ, P4, !PT ;  /* 0x0000001c05037c10 */ /* 0x000fe2000a7fe4ff */
[----:B------:R-:W-:Y:S02]  /*1510*/  IMAD.IADD R5, R9, 0x1, R0 ;  /* 0x0000000109057824 */ /* 0x000fe400078e0200 */
[----:B------:R-:W-:Y:S02]  /*1520*/  IMAD.IADD R9, R4, 0x1, R20 ;  /* 0x0000000104097824 */ /* 0x000fe400078e0214 */
[----:B------:R-:W-:Y:S01]  /*1530*/  IMAD.U32 R0, RZ, RZ, UR23 ;  /* 0x00000017ff007e24 */ /* 0x000fe2000f8e00ff */
[----:B------:R1:W-:Y:S01]  /*1540*/  LDGSTS.E.BYPASS.LTC128B.128 [R10+0x2080], [R2.64], !P2 ;  /* 0x02080000020a7fae */ /* 0x0003e2000d101d54 */
[----:B------:R-:W-:-:S03]  /*1550*/  IMAD.MOV.U32 R4, RZ, RZ, R8 ;  /* 0x000000ffff047224 */ /* 0x000fc600078e0008 */
[----:B------:R2:W-:Y:S01]  /*1560*/  LDGSTS.E.BYPASS.LTC128B.128 [R10+0x6080], [R6.64], !P1 ;  /* 0x06080000060a7fae */ /* 0x0005e2000c901d54 */
[----:B------:R-:W-:-:S04]  /*1570*/  IMAD.WIDE.U32 R4, R0, c[0x0][0x210], R4 ;  /* 0x0000840000047a25 */ /* 0x000fc800078e0004 */
[----:B------:R-:W-:Y:S01]  /*1580*/  IMAD.U32 R0, RZ, RZ, UR11 ;  /* 0x0000000bff007e24 */ /* 0x000fe2000f8e00ff */
[----:B------:R-:W-:Y:S01]  /*1590*/  IADD3 R5, R5, UR6, RZ ;  /* 0x0000000605057c10 */ /* 0x000fe2000fffe0ff */
[----:B------:R-:W-:Y:S02]  /*15a0*/  ULDC.64 UR6, c[0x0][0x218] ;  /* 0x0000860000067ab9 */ /* 0x000fe40000000a00 */
[----:B------:R-:W-:Y:S02]  /*15b0*/  UIMAD UR22, UR22, UR6, URZ ;  /* 0x00000006161672a4 */ /* 0x000fe4000f8e023f */
[----:B------:R-:W-:Y:S02]  /*15c0*/  IMAD.WIDE.U32 R38, R0, c[0x0][0x218], R4 ;  /* 0x0000860000267a25 */ /* 0x000fe400078e0004 */
[----:B------:R-:W-:Y:S02]  /*15d0*/  UIMAD UR22, UR11, UR7, UR22 ;  /* 0x000000070b1672a4 */ /* 0x000fe4000f8e0216 */
[----:B------:R-:W-:Y:S01]  /*15e0*/  IMAD.U32 R0, RZ, RZ, UR16 ;  /* 0x00000010ff007e24 */ /* 0x000fe2000f8e00ff */
[----:B------:R-:W-:Y:S01]  /*15f0*/  ULDC.64 UR6, c[0x0][0x208] ;  /* 0x0000820000067ab9 */ /* 0x000fe20000000a00 */
[----:B------:R-:W-:Y:S01]  /*1600*/  IMAD.MOV.U32 R36, RZ, RZ, R38 ;  /* 0x000000ffff247224 */ /* 0x000fe200078e0026 */
[----:B------:R-:W-:Y:S01]  /*1610*/  USHF.L.U32 UR23, UR6, 0x6, URZ ;  /* 0x0000000606177899 */ /* 0x000fe2000800063f */
[----:B------:R-:W-:Y:S01]  /*1620*/  IADD3 R37, R39, UR22, RZ ;  /* 0x0000001627257c10 */ /* 0x000fe2000fffe0ff */
[----:B------:R-:W-:Y:S01]  /*1630*/  USHF.L.U64.HI UR7, UR6, UR17, UR7 ;  /* 0x0000001106077299 */ /* 0x000fe20008010207 */
[----:B------:R3:W-:Y:S01]  /*1640*/  STL.64 [R1+0x68], R38 ;  /* 0x0000682601007387 */ /* 0x0007e20000100a00 */
[----:B------:R-:W-:-:S02]  /*1650*/  UMOV UR22, 0x5 ;  /* 0x0000000500167882 */ /* 0x000fc40000000000 */
[----:B------:R-:W-:Y:S01]  /*1660*/  UIMAD UR17, UR7, UR12, URZ ;  /* 0x0000000c071172a4 */ /* 0x000fe2000f8e023f */
[----:B------:R-:W-:Y:S01]  /*1670*/  IMAD.U32 R26, RZ, RZ, UR23 ;  /* 0x00000017ff1a7e24 */ /* 0x000fe2000f8e00ff */
[----:B------:R3:W-:Y:S01]  /*1680*/  STL.64 [R1+0x58], R36 ;  /* 0x0000582401007387 */ /* 0x0007e20000100a00 */
[C---:B--2---:R-:W-:Y:S01]  /*1690*/  IADD3 R6, P2, R2.reuse, UR27, RZ ;  /* 0x0000001b02067c10 */ /* 0x044fe2000ff5e0ff */
[----:B------:R-:W-:Y:S01]  /*16a0*/  UIMAD UR17, UR26, UR23, UR17 ;  /* 0x000000171a1172a4 */ /* 0x000fe2000f8e0211 */
[----:B-1----:R-:W-:Y:S01]  /*16b0*/  IADD3 R2, P1, R2, UR30, RZ ;  /* 0x0000001e02027c10 */ /* 0x002fe2000ff3e0ff */
[----:B------:R-:W-:Y:S01]  /*16c0*/  IMAD.WIDE.U32 R4, R26, UR12, R36 ;  /* 0x0000000c1a047c25 */ /* 0x000fe2000f8e0024 */
[C---:B------:R-:W-:Y:S02]  /*16d0*/  IADD3.X R7, R3.reuse, UR28, RZ, P2, !PT ;  /* 0x0000001c03077c10 */ /* 0x040fe400097fe4ff */
[----:B------:R-:W-:Y:S02]  /*16e0*/  IADD3.X R3, R3, UR29, RZ, P1, !PT ;  /* 0x0000001d03037c10 */ /* 0x000fe40008ffe4ff */
[----:B------:R-:W-:Y:S01]  /*16f0*/  LOP3.LUT P2, RZ, R9, 0x1, RZ, 0xc0, !PT ;  /* 0x0000000109ff7812 */ /* 0x000fe2000784c0ff */
[----:B------:R1:W-:Y:S01]  /*1700*/  LDGSTS.E.BYPASS.LTC128B.128 [R10+0x3080], [R6.64], !P3 ;  /* 0x03080000060a7fae */ /* 0x0003e2000d901d54 */
[----:B------:R-:W-:-:S02]  /*1710*/  ISETP.GE.AND P3, PT, R16, c[0x0][0x1fc], PT ;  /* 0x00007f0010007a0c */ /* 0x000fc40003f66270 */
[----:B------:R-:W-:Y:S01]  /*1720*/  LOP3.LUT P1, RZ, R9, 0x2, RZ, 0xc0, !PT ;  /* 0x0000000209ff7812 */ /* 0x000fe2000782c0ff */
[----:B------:R2:W-:Y:S01]  /*1730*/  LDGSTS.E.BYPASS.LTC128B.128 [R10+0x7080], [R2.64], !P0 ;  /* 0x07080000020a7fae */ /* 0x0005e2000c101d54 */
[----:B------:R-:W-:-:S03]  /*1740*/  ISETP.GE.AND P0, PT, R31, c[0x0][0x1fc], PT ;  /* 0x00007f001f007a0c */ /* 0x000fc60003f06270 */
[----:B------:R-:W0:Y:S01]  /*1750*/  LDGDEPBAR ;  /* 0x00000000000079af */ /* 0x000e220000000000 */
[----:B-1----:R-:W-:Y:S02]  /*1760*/  IADD3 R6, -R34, c[0x0][0x168], -R0 ;  /* 0x00005a0022067a10 */ /* 0x002fe40007ffe900 */
[----:B------:R-:W-:Y:S02]  /*1770*/  SEL R0, RZ, 0x1, P3 ;  /* 0x00000001ff007807 */ /* 0x000fe40001800000 */
[C---:B------:R-:W-:Y:S02]  /*1780*/  ISETP.LT.OR P3, PT, R6.reuse, 0x1, !P2 ;  /* 0x000000010600780c */ /* 0x040fe40005761670 */
[----:B--2---:R-:W-:Y:S02]  /*1790*/  SEL R2, RZ, 0xffffffff, P0 ;  /* 0xffffffffff027807 */ /* 0x004fe40000000000 */
[C---:B------:R-:W-:Y:S02]  /*17a0*/  ISETP.LT.OR P0, PT, R6.reuse, 0x1, !P1 ;  /* 0x000000010600780c */ /* 0x040fe40004f01670 */
[----:B------:R-:W-:Y:S01]  /*17b0*/  ISETP.LT.OR P2, PT, R6, 0x21, !P2 ;  /* 0x000000210600780c */ /* 0x000fe20005741670 */
[----:B------:R-:W-:Y:S01]  /*17c0*/  IMAD.SHL.U32 R2, R2, 0x2, RZ ;  /* 0x0000000202027824 */ /* 0x000fe200078e00ff */
[----:B------:R-:W-:-:S02]  /*17d0*/  ISETP.LT.OR P1, PT, R6, 0x21, !P1 ;  /* 0x000000210600780c */ /* 0x000fc40004f21670 */
[----:B------:R-:W-:Y:S01]  /*17e0*/  IADD3 R3, R5, UR17, RZ ;  /* 0x0000001105037c10 */ /* 0x000fe2000fffe0ff */
[----:B------:R-:W-:Y:S01]  /*17f0*/  ULDC UR17, c[0x0][0x20c] ;  /* 0x0000830000117ab9 */ /* 0x000fe20000000800 */
[----:B------:R-:W-:Y:S01]  /*1800*/  LOP3.LUT R0, R2, 0x2, R0, 0xe2, !PT ;  /* 0x0000000202007812 */ /* 0x000fe200078ee200 */
[----:B------:R1:W-:Y:S01]  /*1810*/  LDGSTS.E.BYPASS.LTC128B.128 [R10+0x10080], [R12.64], !P3 ;  /* 0x100800000c0a7fae */ /* 0x0003e2000d901d54 */
[----:B------:R-:W-:Y:S01]  /*1820*/  ISETP.GT.AND P3, PT, R32, 0xf, PT ;  /* 0x0000000f2000780c */ /* 0x000fe20003f64270 */
[----:B------:R-:W-:Y:S01]  /*1830*/  USHF.L.U64.HI UR17, UR6, UR22, UR17 ;  /* 0x0000001606117299 */ /* 0x000fe20008010211 */
[----:B------:R-:W-:Y:S01]  /*1840*/  LOP3.LUT P5, RZ, R0, 0x1, RZ, 0xc0, !PT ;  /* 0x0000000100ff7812 */ /* 0x000fe200078ac0ff */
[----:B------:R1:W-:Y:S01]  /*1850*/  LDGSTS.E.BYPASS.LTC128B.128 [R10+0x12080], [R12.64+0x80], !P0 ;  /* 0x120800800c0a7fae */ /* 0x0003e2000c101d54 */
[----:B------:R-:W-:Y:S01]  /*1860*/  LEA R2, P0, R4, c[0x0][0x1f0], 0x1 ;  /* 0x00007c0004027a11 */ /* 0x000fe200078008ff */
[----:B------:R-:W-:Y:S01]  /*1870*/  USHF.L.U32 UR22, UR6, 0x5, URZ ;  /* 0x0000000506167899 */ /* 0x000fe2000800063f */
[----:B------:R-:W-:Y:S01]  /*1880*/  LOP3.LUT P4, RZ, R0, 0x2, RZ, 0xc0, !PT ;  /* 0x0000000200ff7812 */ /* 0x000fe2000788c0ff */
[----:B------:R2:W-:Y:S01]  /*1890*/  LDGSTS.E.BYPASS.LTC128B.128 [R10+0x11080], [R14.64], !P2 ;  /* 0x110800000e0a7fae */ /* 0x0005e2000d101d54 */
[----:B------:R-:W-:Y:S01]  /*18a0*/  LEA.HI.X R3, R4, c[0x0][0x1f4], R3, 0x1, P0 ;  /* 0x00007d0004037a11 */ /* 0x000fe200000f0c03 */
[----:B------:R-:W-:Y:S01]  /*18b0*/  USHF.L.U32 UR24, UR22, 0x1, URZ ;  /* 0x0000000116187899 */ /* 0x000fe2000800063f */
[C---:B------:R-:W-:Y:S01]  /*18c0*/  ISETP.LT.OR P0, PT, R6.reuse, 0x1, !P4 ;  /* 0x000000010600780c */ /* 0x040fe20006701670 */
[----:B------:R2:W-:Y:S01]  /*18d0*/  LDGSTS.E.BYPASS.LTC128B.128 [R10+0x13080], [R14.64+0x80], !P1 ;  /* 0x130800800e0a7fae */ /* 0x0005e2000c901d54 */
[----:B------:R-:W-:Y:S01]  /*18e0*/  ISETP.LT.OR P1, PT, R6, 0x1, !P5 ;  /* 0x000000010600780c */ /* 0x000fe20006f21670 */
[----:B------:R-:W-:Y:S01]  /*18f0*/  @!P3 IMAD.SHL.U32 R0, R32, 0x10, RZ ;  /* 0x000000102000b824 */ /* 0x000fe200078e00ff */
[----:B------:R-:W-:Y:S01]  /*1900*/  SHF.R.S32.HI R4, RZ, 0x5, R21 ;  /* 0x00000005ff047819 */ /* 0x000fe20000011415 */
[----:B------:R-:W-:-:S03]  /*1910*/  USHF.L.U64.HI UR6, UR22, 0x1, UR17 ;  /* 0x0000000116067899 */ /* 0x000fc60008010211 */
[----:B------:R4:W-:Y:S04]  /*1920*/  @!P3 LDGSTS.E.BYPASS.LTC128B.128 [R0+0x20080], [R18.64] ;  /* 0x200800001200bfae */ /* 0x0009e8000b901d54 */
[----:B------:R-:W0:Y:S04]  /*1930*/  LDGDEPBAR ;  /* 0x00000000000079af */ /* 0x000e280000000000 */
[----:B------:R5:W-:Y:S04]  /*1940*/  LDGSTS.E.BYPASS.LTC128B.128 [R10+0x18080], [R2.64], !P1 ;  /* 0x18080000020a7fae */ /* 0x000be8000c901d54 */
[----:B------:R5:W-:Y:S01]  /*1950*/  LDGSTS.E.BYPASS.LTC128B.128 [R10+0x1a080], [R2.64+0x80], !P0 ;  /* 0x1a080080020a7fae */ /* 0x000be2000c101d54 */
[----:B------:R-:W-:-:S02]  /*1960*/  ISETP.LT.OR P0, PT, R6, 0x21, !P5 ;  /* 0x000000210600780c */ /* 0x000fc40006f01670 */
[----:B--2---:R-:W-:-:S04]  /*1970*/  LEA.HI R14, R22, R32, RZ, 0x2 ;  /* 0x00000020160e7211 */ /* 0x004fc800078f10ff */
[--C-:B------:R-:W-:Y:S02]  /*1980*/  SHF.R.S32.HI R9, RZ, 0x2, R14.reuse ;  /* 0x00000002ff097819 */ /* 0x100fe4000001140e */
[----:B------:R-:W-:Y:S02]  /*1990*/  SHF.R.S32.HI R11, RZ, 0x1f, R14 ;  /* 0x0000001fff0b7819 */ /* 0x000fe4000001140e */
[----:B----4-:R-:W-:-:S04]  /*19a0*/  LEA.HI R0, R21, R4, RZ, 0x1 ;  /* 0x0000000415007211 */ /* 0x010fc800078f08ff */
[----:B------:R-:W-:Y:S02]  /*19b0*/  LOP3.LUT R5, R0, 0xfffffffe, RZ, 0xc0, !PT ;  /* 0xfffffffe00057812 */ /* 0x000fe400078ec0ff */
[----:B------:R-:W-:-:S03]  /*19c0*/  LEA.HI R0, R22, R32, RZ, 0x4 ;  /* 0x0000002016007211 */ /* 0x000fc600078f20ff */
[----:B------:R-:W-:Y:S01]  /*19d0*/  IMAD.IADD R20, R4, 0x1, -R5 ;  /* 0x0000000104147824 */ /* 0x000fe200078e0a05 */
[----:B------:R-:W-:Y:S02]  /*19e0*/  SHF.R.S32.HI R8, RZ, 0x4, R0 ;  /* 0x00000004ff087819 */ /* 0x000fe40000011400 */
[----:B-----5:R-:W-:Y:S01]  /*19f0*/  IADD3 R2, P1, R2, UR24, RZ ;  /* 0x0000001802027c10 */ /* 0x020fe2000ff3e0ff */
[----:B------:R-:W-:Y:S01]  /*1a00*/  IMAD.SHL.U32 R19, R20, 0x10, RZ ;  /* 0x0000001014137824 */ /* 0x000fe200078e00ff */
[----:B------:R-:W-:Y:S02]  /*1a10*/  LEA.HI R5, R0, R8, RZ, 0x1 ;  /* 0x0000000800057211 */ /* 0x000fe400078f08ff */
[----:B------:R-:W-:Y:S02]  /*1a20*/  IADD3.X R3, R3, UR6, RZ, P1, !PT ;  /* 0x0000000603037c10 */ /* 0x000fe40008ffe4ff */
[----:B------:R-:W-:Y:S02]  /*1a30*/  ISETP.LT.OR P1, PT, R6, 0x21, !P4 ;  /* 0x000000210600780c */ /* 0x000fe40006721670 */
[----:B------:R-:W-:Y:S01]  /*1a40*/  LOP3.LUT R4, R0, 0xfffffff0, RZ, 0xc0, !PT ;  /* 0xfffffff000047812 */ /* 0x000fe200078ec0ff */
[----:B------:R2:W-:Y:S01]  /*1a50*/  LDGSTS.E.BYPASS.LTC128B.128 [R10+0x19080], [R2.64], !P0 ;  /* 0x19080000020a7fae */ /* 0x0005e2000c101d54 */
[----:B------:R-:W-:-:S02]  /*1a60*/  IADD3 R0, P0, R30, UR16, RZ ;  /* 0x000000101e007c10 */ /* 0x000fc4000ff1e0ff */
[----:B------:R-:W-:Y:S01]  /*1a70*/  LOP3.LUT R5, R5, 0xfffffffe, RZ, 0xc0, !PT ;  /* 0xfffffffe05057812 */ /* 0x000fe200078ec0ff */
[----:B------:R-:W-:Y:S01]  /*1a80*/  IMAD.IADD R4, R32, 0x1, -R4 ;  /* 0x0000000120047824 */ /* 0x000fe200078e0a04 */
[----:B------:R-:W-:Y:S01]  /*1a90*/  IADD3.X R6, R29, UR15, RZ, P0, !PT ;  /* 0x0000000f1d067c10 */ /* 0x000fe200087fe4ff */
[----:B------:R-:W-:Y:S01]  /*1aa0*/  UIADD3 UR15, UR12, 0x1, URZ ;  /* 0x000000010c0f7890 */ /* 0x000fe2000fffe03f */
[----:B------:R-:W-:Y:S01]  /*1ab0*/  LEA R22, P0, R0, c[0x0][0x280], 0x2 ;  /* 0x0000a00000167a11 */ /* 0x000fe200078010ff */
[----:B-1----:R-:W-:Y:S01]  /*1ac0*/  IMAD.IADD R12, R8, 0x1, -R5 ;  /* 0x00000001080c7824 */ /* 0x002fe200078e0a05 */
[----:B------:R-:W-:Y:S01]  /*1ad0*/  LEA.HI R5, R11, R9, RZ, 0x3 ;  /* 0x000000090b057211 */ /* 0x000fe200078f18ff */
[----:B------:R2:W-:Y:S01]  /*1ae0*/  LDGSTS.E.BYPASS.LTC128B.128 [R10+0x1b080], [R2.64+0x80], !P1 ;  /* 0x1b080080020a7fae */ /* 0x0005e2000c901d54 */
[----:B------:R-:W-:Y:S01]  /*1af0*/  LEA.HI.X R23, R0, c[0x0][0x284], R6, 0x2, P0 ;  /* 0x0000a10000177a11 */ /* 0x000fe200000f1406 */
[----:B------:R-:W-:Y:S01]  /*1b00*/  IMAD R11, R12, 0x800, R28 ;  /* 0x000008000c0b7824 */ /* 0x000fe200078e021c */
[----:B------:R-:W-:Y:S01]  /*1b10*/  LOP3.LUT R0, R5, 0xfffffff8, RZ, 0xc0, !PT ;  /* 0xfffffff805007812 */ /* 0x000fe200078ec0ff */
[----:B------:R-:W-:Y:S01]  /*1b20*/  UISETP.GE.AND UP0, UPT, UR15, UR14, UPT ;  /* 0x0000000e0f00728c */ /* 0x000fe2000bf06270 */
[----:B------:R-:W-:-:S02]  /*1b30*/  SHF.R.S32.HI R7, RZ, 0x1f, R4 ;  /* 0x0000001fff077819 */ /* 0x000fc40000011404 */
[----:B------:R-:W-:Y:S02]  /*1b40*/  R2P PR, R24, 0x6 ;  /* 0x0000000618007804 */ /* 0x000fe40000000000 */
[----:B------:R-:W-:Y:S02]  /*1b50*/  LEA.HI R13, R7, R4, RZ, 0x3 ;  /* 0x00000004070d7211 */ /* 0x000fe400078f18ff */
[----:B------:R-:W-:Y:S02]  /*1b60*/  PLOP3.LUT P0, PT, PT, PT, UP0, 0x80, 0x0 ;  /* 0x000000000000781c */ /* 0x000fe40003f0f008 */
[----:B------:R-:W-:Y:S02]  /*1b70*/  LOP3.LUT R7, R13, 0xfffffff8, RZ, 0xc0, !PT ;  /* 0xfffffff80d077812 */ /* 0x000fe400078ec0ff */
[----:B------:R-:W-:Y:S02]  /*1b80*/  SEL R212, R212, 0xfffffff0, !P1 ;  /* 0xfffffff0d4d47807 */ /* 0x000fe40004800000 */
[----:B------:R-:W-:Y:S01]  /*1b90*/  SEL R213, R213, 0xffffffe0, !P2 ;  /* 0xffffffe0d5d57807 */ /* 0x000fe20005000000 */
[----:B------:R-:W-:-:S02]  /*1ba0*/  IMAD.IADD R7, R4, 0x1, -R7 ;  /* 0x0000000104077824 */ /* 0x000fc400078e0a07 */
[----:B------:R-:W-:Y:S02]  /*1bb0*/  IMAD.SHL.U32 R4, R12, 0x20, RZ ;  /* 0x000000200c047824 */ /* 0x000fe400078e00ff */
[----:B--2---:R-:W-:Y:S02]  /*1bc0*/  IMAD.SHL.U32 R2, R24, 0x40, RZ ;  /* 0x0000004018027824 */ /* 0x004fe400078e00ff */
        /* <DEDUP_REMOVED lines=80> */
.L_x_1527:
[----:B--2---:R-:W-:Y:S05]  /*20d0*/  BSYNC B0 ;  /* 0x0000000000007941 */ /* 0x004fea0003800000 */
.L_x_1526:
        /* <DEDUP_REMOVED lines=9> */
[----:B------:R-:W1:Y:S01]  /*2170*/  S2UR UR23, SR_CTAID.Y ;  /* 0x00000000001779c3 */ /* 0x000e620000002600 */
        /* <DEDUP_REMOVED lines=10> */
[----:B------:R-:W-:Y:S01]  /*2220*/  IMAD.MOV.U32 R219, RZ, RZ, 0x10 ;  /* 0x00000010ffdb7424 */ /* 0x000fe200078e00ff */
[C---:B------:R-:W-:Y:S01]  /*2230*/  LOP3.LUT P0, RZ, R7.reuse, 0x4, RZ, 0xc0, !PT ;  /* 0x0000000407ff7812 */ /* 0x040fe2000780c0ff */
[----:B------:R-:W-:Y:S01]  /*2240*/  IMAD.SHL.U32 R4, R2, 0x2, RZ ;  /* 0x0000000202047824 */ /* 0x000fe200078e00ff */
[----:B------:R-:W-:Y:S01]  /*2250*/  LOP3.LUT P1, RZ, R7, 0x2, RZ, 0xc0, !PT ;  /* 0x0000000207ff7812 */ /* 0x000fe2000782c0ff */
[----:B------:R-:W-:Y:S01]  /*2260*/  IMAD.SHL.U32 R211, R5, 0x2, RZ ;  /* 0x0000000205d37824 */ /* 0x000fe200078e00ff */
[----:B------:R-:W-:Y:S01]  /*2270*/  SEL R216, R216, 0xffffffc0, !P0 ;  /* 0xffffffc0d8d87807 */ /* 0x000fe20004000000 */
[----:B------:R-:W-:Y:S01]  /*2280*/  IMAD.U32 R229, RZ, RZ, UR6 ;  /* 0x00000006ffe57e24 */ /* 0x000fe2000f8e00ff */
        /* <DEDUP_REMOVED lines=10> */
[C---:B------:R-:W-:Y:S01]  /*2330*/  IMAD R214, R213.reuse, 0x2, R211 ;  /* 0x00000002d5d67824 */ /* 0x040fe200078e02d3 */
        /* <DEDUP_REMOVED lines=19> */
[----:B--2---:R-:W-:Y:S01]  /*2470*/  MOV R0, 0x1 ;  /* 0x0000000100007802 */ /* 0x004fe20000000f00 */
        /* <DEDUP_REMOVED lines=63> */
[----:B-1-3--:R-:W-:-:S02]  /*2870*/  ULDC UR25, c[0x0][0x168] ;  /* 0x00005a0000197ab9 */ /* 0x00afc40000000800 */
.L_x_1546:
        /* <DEDUP_REMOVED lines=225> */
.L_x_1530:
[----:B------:R-:W-:Y:S11]  /*3690*/  ISETP.NE.AND P0, PT, R10, c[0x0][0x2a8], PT ;  /* 0x0000aa000a007a0c */ /* 0x000ff60003f05270 */
[----:B------:R-:W-:Y:S02]  /*36a0*/  @!UPT UIADD3 URZ, URZ, URZ, URZ ;  /* 0x0000003f3f3ff290 */ /* 0x000fe4000fffe03f */
[----:B------:R-:W-:Y:S05]  /*36b0*/  @P0 IMAD.HI.U32 R4, R2, c[0x0][0x2ac], RZ ;  /* 0x0000ab0002040a27 */ /* 0x000fea00078e00ff */
[----:B------:R-:W-:Y:S02]  /*36c0*/  @P0 SHF.R.U32.HI R2, RZ, c[0x0][0x2b0], R4 ;  /* 0x0000ac00ff020a19 */ /* 0x000fe40000011604 */
.L_x_1531:
[----:B------:R-:W-:Y:S05]  /*36d0*/  BSYNC B0 ;  /* 0x0000000000007941 */ /* 0x000fea0003800000 */
.L_x_1529:
        /* <DEDUP_REMOVED lines=10> */
.L_x_1528:
        /* <DEDUP_REMOVED lines=17> */
.L_x_1534:
[----:B------:R-:W-:Y:S11]  /*3890*/  ISETP.NE.AND P0, PT, R10, c[0x0][0x2a8], PT ;  /* 0x0000aa000a007a0c */ /* 0x000ff60003f05270 */
[----:B------:R-:W-:Y:S02]  /*38a0*/  @!UPT UIADD3 URZ, URZ, URZ, URZ ;  /* 0x0000003f3f3ff290 */ /* 0x000fe4000fffe03f */
[----:B------:R-:W-:Y:S05]  /*38b0*/  @P0 IMAD.HI.U32 R4, R2, c[0x0][0x2ac], RZ ;  /* 0x0000ab0002040a27 */ /* 0x000fea00078e00ff */
[----:B------:R-:W-:Y:S02]  /*38c0*/  @P0 SHF.R.U32.HI R2, RZ, c[0x0][0x2b0], R4 ;  /* 0x0000ac00ff020a19 */ /* 0x000fe40000011604 */
.L_x_1535:
[----:B------:R-:W-:Y:S05]  /*38d0*/  BSYNC B0 ;  /* 0x0000000000007941 */ /* 0x000fea0003800000 */
.L_x_1533:
[----:B------:R-:W2:Y:S01]  /*38e0*/  LDL R5, [R1+0x48] ;  /* 0x0000480001057983 */ /* 0x000ea20000100800 */
[----:B------:R-:W-:Y:S04]  /*38f0*/  IMAD.MOV.U32 R4, RZ, RZ, c[0x0][0x2a8] ;  /* 0x0000aa00ff047624 */ /* 0x000fe800078e00ff */
[----:B------:R-:W-:Y:S04]  /*3900*/  IMAD R2, R2, R4, -UR16 ;  /* 0x8000001002027e24 */ /* 0x000fe8000f8e0204 */
[----:B--2---:R-:W-:Y:S05]  /*3910*/  IMAD.IADD R2, R2, 0x1, -R5 ;  /* 0x0000000102027824 */ /* 0x004fea00078e0a05 */
[----:B------:R-:W-:Y:S02]  /*3920*/  IADD3 R4, R2, c[0x0][0x2a8], RZ ;  /* 0x0000aa0002047a10 */ /* 0x000fe40007ffe0ff */
[----:B------:R-:W-:Y:S02]  /*3930*/  IMNMX R7, R7, R2, !PT ;  /* 0x0000000207077217 */ /* 0x000fe40007800200 */
[----:B------:R-:W-:Y:S02]  /*3940*/  IMNMX R8, R8, R4, PT ;  /* 0x0000000408087217 */ /* 0x000fe40003800200 */
.L_x_1532:
        /* <DEDUP_REMOVED lines=17> */
.L_x_1538:
[----:B------:R-:W-:Y:S11]  /*3a60*/  ISETP.NE.AND P0, PT, R10, c[0x0][0x2a8], PT ;  /* 0x0000aa000a007a0c */ /* 0x000ff60003f05270 */
[----:B------:R-:W-:Y:S02]  /*3a70*/  @!UPT UIADD3 URZ, URZ, URZ, URZ ;  /* 0x0000003f3f3ff290 */ /* 0x000fe4000fffe03f */
[----:B------:R-:W-:Y:S05]  /*3a80*/  @P0 IMAD.HI.U32 R4, R2, c[0x0][0x2ac], RZ ;  /* 0x0000ab0002040a27 */ /* 0x000fea00078e00ff */
[----:B------:R-:W-:Y:S02]  /*3a90*/  @P0 SHF.R.U32.HI R2, RZ, c[0x0][0x2b0], R4 ;  /* 0x0000ac00ff020a19 */ /* 0x000fe40000011604 */
.L_x_1539:
[----:B------:R-:W-:Y:S05]  /*3aa0*/  BSYNC B0 ;  /* 0x0000000000007941 */ /* 0x000fea0003800000 */
.L_x_1537:
[----:B------:R-:W2:Y:S01]  /*3ab0*/  LDL R11, [R1+0x48] ;  /* 0x00004800010b7983 */ /* 0x000ea20000100800 */
[----:B------:R-:W-:Y:S04]  /*3ac0*/  IMAD.MOV.U32 R4, RZ, RZ, c[0x0][0x2a8] ;  /* 0x0000aa00ff047624 */ /* 0x000fe800078e00ff */
[----:B------:R-:W-:Y:S04]  /*3ad0*/  IMAD R2, R2, R4, -UR16 ;  /* 0x8000001002027e24 */ /* 0x000fe8000f8e0204 */
[----:B--2---:R-:W-:Y:S05]  /*3ae0*/  IMAD.IADD R2, R2, 0x1, -R11 ;  /* 0x0000000102027824 */ /* 0x004fea00078e0a0b */
[----:B------:R-:W-:Y:S02]  /*3af0*/  IADD3 R4, R2, c[0x0][0x2a8], RZ ;  /* 0x0000aa0002047a10 */ /* 0x000fe40007ffe0ff */
[----:B------:R-:W-:Y:S02]  /*3b00*/  IMNMX R5, R5, R2, !PT ;  /* 0x0000000205057217 */ /* 0x000fe40007800200 */
[----:B------:R-:W-:Y:S02]  /*3b10*/  IMNMX R6, R6, R4, PT ;  /* 0x0000000406067217 */ /* 0x000fe40003800200 */
.L_x_1536:
        /* <DEDUP_REMOVED lines=17> */
.L_x_1542:
[----:B------:R-:W-:Y:S11]  /*3c30*/  ISETP.NE.AND P0, PT, R10, c[0x0][0x2a8], PT ;  /* 0x0000aa000a007a0c */ /* 0x000ff60003f05270 */
[----:B------:R-:W-:Y:S02]  /*3c40*/  @!UPT UIADD3 URZ, URZ, URZ, URZ ;  /* 0x0000003f3f3ff290 */ /* 0x000fe4000fffe03f */
[----:B------:R-:W-:Y:S05]  /*3c50*/  @P0 IMAD.HI.U32 R9, R0, c[0x0][0x2ac], RZ ;  /* 0x0000ab0000090a27 */ /* 0x000fea00078e00ff */
[----:B------:R-:W-:Y:S02]  /*3c60*/  @P0 SHF.R.U32.HI R0, RZ, c[0x0][0x2b0], R9 ;  /* 0x0000ac00ff000a19 */ /* 0x000fe40000011609 */
.L_x_1543:
[----:B------:R-:W-:Y:S05]  /*3c70*/  BSYNC B0 ;  /* 0x0000000000007941 */ /* 0x000fea0003800000 */
.L_x_1541:
[----:B------:R-:W2:Y:S01]  /*3c80*/  LDL R10, [R1+0x48] ;  /* 0x00004800010a7983 */ /* 0x000ea20000100800 */
[----:B------:R-:W-:Y:S04]  /*3c90*/  IMAD.MOV.U32 R9, RZ, RZ, c[0x0][0x2a8] ;  /* 0x0000aa00ff097624 */ /* 0x000fe800078e00ff */
[----:B------:R-:W-:Y:S04]  /*3ca0*/  IMAD R0, R0, R9, -UR16 ;  /* 0x8000001000007e24 */ /* 0x000fe8000f8e0209 */
[----:B--2---:R-:W-:Y:S05]  /*3cb0*/  IMAD.IADD R0, R0, 0x1, -R10 ;  /* 0x0000000100007824 */ /* 0x004fea00078e0a0a */
[----:B------:R-:W-:Y:S02]  /*3cc0*/  IADD3 R9, R0, c[0x0][0x2a8], RZ ;  /* 0x0000aa0000097a10 */ /* 0x000fe40007ffe0ff */
[----:B------:R-:W-:Y:S02]  /*3cd0*/  IMNMX R2, R2, R0, !PT ;  /* 0x0000000002027217 */ /* 0x000fe40007800200 */
[----:B------:R-:W-:Y:S02]  /*3ce0*/  IMNMX R4, R4, R9, PT ;  /* 0x0000000904047217 */ /* 0x000fe40003800200 */
.L_x_1540:
        /* <DEDUP_REMOVED lines=80> */
.L_x_1544:
        /* <DEDUP_REMOVED lines=707> */
.L_x_1545:
[----:B-123--:R-:W2:Y:S01]  /*6e20*/  LDL.64 R6, [R1+0x60] ;  /* 0x0000600001067983 */ /* 0x00eea20000100a00 */
[----:B------:R-:W-:Y:S01]  /*6e30*/  USHF.R.S32.HI UR31, URZ, 0x1f, UR23 ;  /* 0x0000001f3f1f7899 */ /* 0x000fe20008011417 */
[----:B------:R-:W-:Y:S01]  /*6e40*/  IMAD.U32 R4, RZ, RZ, UR23 ;  /* 0x00000017ff047e24 */ /* 0x000fe2000f8e00ff */
[----:B------:R-:W-:Y:S01]  /*6e50*/  ULDC.64 UR6, c[0x0][0x238] ;  /* 0x00008e0000067ab9 */ /* 0x000fe20000000a00 */
[----:B------:R-:W-:Y:S01]  /*6e60*/  IMAD.IADD R205, R2, 0x1, R216 ;  /* 0x0000000102cd7824 */ /* 0x000fe200078e02d8 */
[----:B------:R-:W-:Y:S01]  /*6e70*/  UIMAD UR31, UR31, UR6, URZ ;  /* 0x000000061f1f72a4 */ /* 0x000fe2000f8e023f */
[----:B------:R-:W-:Y:S01]  /*6e80*/  LDSM.16.MT88.4 R184, [R0+0x1080] ;  /* 0x0010800000b8783b */ /* 0x000fe20000004200 */
[----:B------:R-:W-:Y:S02]  /*6e90*/  USHF.L.U32 UR12, UR12, 0xd, URZ ;  /* 0x0000000d0c0c7899 */ /* 0x000fe4000800063f */
[----:B------:R-:W-:Y:S02]  /*6ea0*/  UIMAD UR31, UR23, UR7, UR31 ;  /* 0x00000007171f72a4 */ /* 0x000fe4000f8e021f */
[----:B------:R-:W1:Y:S01]  /*6eb0*/  LDSM.16.M88.4 R180, [R205+0x24480] ;  /* 0x02448000cdb4783b */ /* 0x000e620000000200 */
[----:B------:R-:W-:Y:S02]  /*6ec0*/  ULDC.64 UR6, c[0x0][0x240] ;  /* 0x0000900000067ab9 */ /* 0x000fe40000000a00 */
[----:B------:R-:W-:Y:S02]  /*6ed0*/  UIMAD UR6, UR5, UR6, URZ ;  /* 0x00000006050672a4 */ /* 0x000fe4000f8e023f */
[----:B------:R-:W3:Y:S01]  /*6ee0*/  LDSM.16.M88.4 R188, [R205+0x25480] ;  /* 0x02548000cdbc783b */ /* 0x000ee20000000200 */
[----:B------:R-:W-:Y:S02]  /*6ef0*/  UISETP.GE.AND UP0, UPT, UR30, UR14, UPT ;  /* 0x0000000e1e00728c */ /* 0x000fe4000bf06270 */
[----:B------:R-:W-:Y:S02]  /*6f00*/  UIMAD UR6, UR11, UR7, UR6 ;  /* 0x000000070b0672a4 */ /* 0x000fe4000f8e0206 */
[----:B------:R-:W-:Y:S01]  /*6f10*/  USHF.R.S32.HI UR7, URZ, 0x1f, UR12 ;  /* 0x0000001f3f077899 */ /* 0x000fe2000801140c */
[----:B------:R-:W4:Y:S01]  /*6f20*/  LDSM.16.MT88.4 R192, [R0+0x5080] ;  /* 0x0050800000c0783b */ /* 0x000f220000004200 */
[----:B------:R-:W-:Y:S02]  /*6f30*/  UISETP.GE.AND UP3, UPT, UR4, 0x1, UPT ;  /* 0x000000010400788c */ /* 0x000fe4000bf66270 */
[----:B------:R-:W-:Y:S02]  /*6f40*/  UISETP.GE.AND UP2, UPT, UR29, 0x1, UPT ;  /* 0x000000011d00788c */ /* 0x000fe4000bf46270 */
[----:B------:R-:W0:Y:S01]  /*6f50*/  LDGDEPBAR ;  /* 0x00000000000079af */ /* 0x000e220000000000 */
[----:B------:R-:W-:Y:S01]  /*6f60*/  UISETP.GE.AND UP1, UPT, UR28, 0x1, UPT ;  /* 0x000000011c00788c */ /* 0x000fe2000bf26270 */
[----:B--2---:R-:W-:Y:S04]  /*6f70*/  IMAD.WIDE.U32 R4, R4, c[0x0][0x238], R6 ;  /* 0x00008e0004047a25 */ /* 0x004fe800078e0006 */
[----:B------:R-:W-:Y:S01]  /*6f80*/  IMAD.U32 R6, RZ, RZ, UR11 ;  /* 0x0000000bff067e24 */ /* 0x000fe2000f8e00ff */
[----:B------:R-:W-:Y:S01]  /*6f90*/  IADD3 R5, R5, UR31, RZ ;  /* 0x0000001f05057c10 */ /* 0x000fe2000fffe0ff */
[----:B------:R-:W-:Y:S04]  /*6fa0*/  UIADD3 UR31, UR4, 0x1, URZ ;  /* 0x00000001041f7890 */ /* 0x000fe8000fffe03f */
[----:B------:R-:W-:Y:S01]  /*6fb0*/  IMAD.WIDE.U32 R4, R6, c[0x0][0x240], R4 ;  /* 0x0000900006047a25 */ /* 0x000fe200078e0004 */
[----:B------:R-:W-:Y:S03]  /*6fc0*/  USEL UR4, UR31, URZ, !UP3 ;  /* 0x0000003f1f047287 */ /* 0x000fe6000d800000 */
[----:B------:R-:W-:Y:S01]  /*6fd0*/  IMAD.U32 R6, RZ, RZ, UR6 ;  /* 0x00000006ff067e24 */ /* 0x000fe2000f8e00ff */
[----:B------:R-:W-:Y:S01]  /*6fe0*/  IADD3 R4, P0, R4, UR12, RZ ;  /* 0x0000000c04047c10 */ /* 0x000fe2000ff1e0ff */
[----:B------:R-:W-:Y:S02]  /*6ff0*/  UIADD3 UR6, UR28, 0x1, URZ ;  /* 0x000000011c067890 */ /* 0x000fe4000fffe03f */
[----:B------:R-:W-:Y:S01]  /*7000*/  UMOV UR12, UR30 ;  /* 0x0000001e000c7c82 */ /* 0x000fe20008000000 */
[----:B------:R-:W-:Y:S01]  /*7010*/  IADD3.X R6, R5, UR7, R6, P0, !PT ;  /* 0x0000000705067c10 */ /* 0x000fe200087fe406 */
[----:B------:R-:W-:Y:S01]  /*7020*/  UIADD3 UR7, UR29, 0x1, URZ ;  /* 0x000000011d077890 */ /* 0x000fe2000fffe03f */
[C---:B------:R-:W-:Y:S01]  /*7030*/  LEA R224, P0, R4.reuse, c[0x0][0x220], 0x2 ;  /* 0x0000880004e07a11 */ /* 0x040fe200078010ff */
[----:B------:R-:W-:Y:S02]  /*7040*/  USEL UR28, UR6, URZ, !UP1 ;  /* 0x0000003f061c7287 */ /* 0x000fe4000c800000 */
        /* <DEDUP_REMOVED lines=18> */
[----:B------:R-:W2:Y:S07]  /*7170*/  LDSM.16.M88.4 R176, [R176+0x25480] ;  /* 0x02548000b0b0783b */ /* 0x000eae0000000200 */
        /* <DEDUP_REMOVED lines=8> */
[C---:B---3--:R-:W-:Y:S08]  /*7200*/  HMMA.16816.F32.BF16 R8, R188.reuse, R184, R8 ;  /* 0x000000b8bc08723c */ /* 0x048ff00000041808 */
[-C--:B------:R-:W-:Y:S08]  /*7210*/  HMMA.16816.F32.BF16 R12, R188, R186.reuse, R12 ;  /* 0x000000babc0c723c */ /* 0x080ff0000004180c */
[C---:B------:R-:W-:Y:S01]  /*7220*/  HMMA.16816.F32.BF16 R16, R180.reuse, R186, R16 ;  /* 0x000000bab410723c */ /* 0x040fe20000041810 */
[----:B------:R-:W1:Y:S07]  /*7230*/  LDSM.16.MT88.4 R184, [R0+0x2080] ;  /* 0x0020800000b8783b */ /* 0x000e6e0000004200 */
[-C--:B----4-:R-:W-:Y:S08]  /*7240*/  HMMA.16816.F32.BF16 R20, R180, R192.reuse, R20 ;  /* 0x000000c0b414723c */ /* 0x090ff00000041814 */
[C---:B------:R-:W-:Y:S08]  /*7250*/  HMMA.16816.F32.BF16 R24, R188.reuse, R192, R24 ;  /* 0x000000c0bc18723c */ /* 0x040ff00000041818 */
[-C--:B------:R-:W-:Y:S01]  /*7260*/  HMMA.16816.F32.BF16 R28, R188, R194.reuse, R28 ;  /* 0x000000c2bc1c723c */ /* 0x080fe2000004181c */
[----:B------:R3:W4:Y:S07]  /*7270*/  LDSM.16.M88.4 R188, [R2+0x27480] ;  /* 0x0274800002bc783b */ /* 0x00072e0000000200 */
[----:B------:R-:W-:Y:S01]  /*7280*/  HMMA.16816.F32.BF16 R32, R180, R194, R32 ;  /* 0x000000c2b420723c */ /* 0x000fe20000041820 */
[----:B------:R-:W1:Y:S05]  /*7290*/  LDSM.16.MT88.4 R180, [R0+0x6080] ;  /* 0x0060800000b4783b */ /* 0x000e6a0000004200 */
[----:B------:R-:W-:Y:S02]  /*72a0*/  LDSM.16.M88.4 R192, [R204+0x27480] ;  /* 0x02748000ccc0783b */ /* 0x000fe40000000200 */
[-C--:B--2---:R-:W-:Y:S08]  /*72b0*/  HMMA.16816.F32.BF16 R4, R164, R168.reuse, R4 ;  /* 0x000000a8a404723c */ /* 0x084ff00000041804 */
[C---:B------:R-:W-:Y:S04]  /*72c0*/  HMMA.16816.F32.BF16 R8, R176.reuse, R168, R8 ;  /* 0x000000a8b008723c */ /* 0x040fe80000041808 */
[----:B---3--:R-:W-:Y:S04]  /*72d0*/  IADD3 R2, R216, R2, R208 ;  /* 0x00000002d8027210 */ /* 0x008fe80007ffe0d0 */
        /* <DEDUP_REMOVED lines=11> */
[C---:B----4-:R-:W-:Y:S08]  /*7390*/  HMMA.16816.F32.BF16 R8, R188.reuse, R184, R8 ;  /* 0x000000b8bc08723c */ /* 0x050ff00000041808 */
        /* <DEDUP_REMOVED lines=222> */
.L_x_1525:
[----:B------:R-:W-:Y:S05]  /*8180*/  @P1 EXIT ;  /* 0x000000000000194d */ /* 0x000fea0003800000 */
[----:B------:R-:W2:Y:S01]  /*8190*/  LDL.64 R2, [R1+0x60] ;  /* 0x0000600001027983 */ /* 0x000ea20000100a00 */
[----:B------:R-:W3:Y:S01]  /*81a0*/  S2UR UR6, SR_CTAID.Z ;  /* 0x00000000000679c3 */ /* 0x000ee20000002700 */
[----:B------:R-:W-:Y:S01]  /*81b0*/  ULDC.64 UR12, c[0x0][0x338] ;  /* 0x0000ce00000c7ab9 */ /* 0x000fe20000000a00 */
[----:B------:R-:W-:Y:S01]  /*81c0*/  BSSY B0, `(.L_x_1547) ;  /* 0x0000022000007945 */ /* 0x000fe20003800000 */
[----:B------:R-:W-:Y:S02]  /*81d0*/  UISETP.NE.AND UP0, UPT, UR12, 0x1, UPT ;  /* 0x000000010c00788c */ /* 0x000fe4000bf05270 */
[----:B------:R-:W-:Y:S02]  /*81e0*/  ULDC UR7, c[0x0][0x358] ;  /* 0x0000d60000077ab9 */ /* 0x000fe40000000800 */
[----:B------:R-:W-:-:S02]  /*81f0*/  UIMAD.WIDE.U32 UR8, UR23, UR13, URZ ;  /* 0x0000000d170872a5 */ /* 0x000fc4000f8e003f */
[----:B------:R-:W-:Y:S02]  /*8200*/  UIMAD UR7, UR10, UR7, URZ ;  /* 0x000000070a0772a4 */ /* 0x000fe4000f8e023f */
[----:B------:R-:W-:Y:S02]  /*8210*/  ULDC UR13, c[0x0][0x2f4] ;  /* 0x0000bd00000d7ab9 */ /* 0x000fe40000000800 */
[----:B------:R-:W-:Y:S02]  /*8220*/  ULDC UR4, c[0x0][0x340] ;  /* 0x0000d00000047ab9 */ /* 0x000fe40000000800 */
[----:B------:R-:W-:Y:S02]  /*8230*/  UMOV UR11, UR23 ;  /* 0x00000017000b7c82 */ /* 0x000fe40008000000 */
[----:B------:R-:W-:-:S04]  /*8240*/  @UP0 USHF.R.U32.HI UR11, URZ, UR4, UR9 ;  /* 0x000000043f0b0299 */ /* 0x000fc80008011609 */
[----:B------:R-:W-:Y:S02]  /*8250*/  USHF.R.S32.HI UR9, URZ, 0x1f, UR11 ;  /* 0x0000001f3f097899 */ /* 0x000fe4000801140b */
[----:B---3--:R-:W-:Y:S02]  /*8260*/  UIMAD UR5, UR6, UR13, URZ ;  /* 0x0000000d060572a4 */ /* 0x008fe4000f8e023f */
[----:B------:R-:W-:Y:S02]  /*8270*/  UIMAD UR13, UR7, UR13, URZ ;  /* 0x0000000d070d72a4 */ /* 0x000fe4000f8e023f */
        /* <DEDUP_REMOVED lines=11> */
[----:B-1----:R-:W-:Y:S01]  /*8330*/  IMAD.U32 R4, RZ, RZ, UR4 ;  /* 0x00000004ff047e24 */ /* 0x002fe2000f8e00ff */
[----:B------:R-:W-:Y:S02]  /*8340*/  USHF.R.S32.HI UR12, URZ, 0x1f, UR6 ;  /* 0x0000001f3f0c7899 */ /* 0x000fe40008011406 */
[----:B------:R-:W-:Y:S01]  /*8350*/  MOV R5, UR5 ;  /* 0x0000000500057c02 */ /* 0x000fe20008000f00 */
[----:B------:R-:W-:Y:S01]  /*8360*/  BAR.SYNC.DEFER_BLOCKING 0x1, 0x100 ;  /* 0x0044000000007b1d */ /* 0x000fe20000010000 */
[----:B--2---:R-:W-:-:S13]  /*8370*/  ISETP.NE.AND P1, PT, R2, RZ, PT ;  /* 0x000000ff0200720c */ /* 0x004fda0003f25270 */
[----:B------:R-:W-:Y:S05]  /*8380*/  @P1 BRA `(.L_x_1548) ;  /* 0x0000005000001947 */ /* 0x000fea0003800000 */
.L_x_1549:
[----:B------:R-:W2:Y:S01]  /*8390*/  LDG.E.STRONG.GPU R0, [R4.64] ;  /* 0x0000001404007981 */ /* 0x000ea2000c1ef900 */
[----:B------:R-:W-:Y:S01]  /*83a0*/  YIELD ;  /* 0x0000000000007946 */ /* 0x000fe20003800000 */
[----:B--2---:R-:W-:Y:S01]  /*83b0*/  ISETP.NE.AND P0, PT, R0, UR13, PT ;  /* 0x0000000d00007c0c */ /* 0x004fe2000bf05270 */
[----:B------:R-:W-:-:S12]  /*83c0*/  CCTL.IVALL ;  /* 0x00000000ff00798f */ /* 0x000fd80002000000 */
[----:B------:R-:W-:Y:S05]  /*83d0*/  @P0 BRA `(.L_x_1549) ;  /* 0xffffffb000000947 */ /* 0x000fea000383ffff */
.L_x_1548:
[----:B------:R-:W-:Y:S05]  /*83e0*/  BSYNC B0 ;  /* 0x0000000000007941 */ /* 0x000fea0003800000 */
.L_x_1547:
[----:B------:R-:W-:Y:S01]  /*83f0*/  MOV R11, 0xffffffff ;  /* 0xffffffff000b7802 */ /* 0x000fe20000000f00 */
[----:B------:R-:W-:Y:S05]  /*8400*/  BRA.CONV ~URZ, `(.L_x_1550) ;  /* 0x000000237f007947 */ /* 0x000fea000b800000 */
[----:B------:R-:W-:Y:S02]  /*8410*/  MOV R2, 0x8430 ;  /* 0x0000843000027802 */ /* 0x000fe40000000f00 */
[----:B------:R-:W-:Y:S05]  /*8420*/  CALL.REL.NOINC `($__internal_8_$__cuda_sm70_warpsync) ;  /* 0x00000d3000007944 */ /* 0x000fea0003c00000 */
.L_x_1550:
[----:B------:R-:W2:Y:S01]  /*8430*/  LDL.LU.64 R2, [R1+0x60] ;  /* 0x0000600001027983 */ /* 0x000ea20000300a00 */
[----:B------:R-:W-:-:S03]  /*8440*/  USHF.L.U32 UR4, UR10, 0xe, URZ ;  /* 0x0000000e0a047899 */ /* 0x000fc6000800063f */
[----:B------:R-:W1:Y:S01]  /*8450*/  S2R R10, SR_CTAID.Z ;  /* 0x00000000000a7919 */ /* 0x000e620000002700 */
[----:B------:R-:W-:Y:S01]  /*8460*/  USHF.R.S32.HI UR14, URZ, 0x1f, UR4 ;  /* 0x0000001f3f0e7899 */ /* 0x000fe20008011404 */
[----:B------:R-:W-:-:S06]  /*8470*/  NOP ;  /* 0x0000000000007918 */ /* 0x000fcc0000000000 */
[C---:B--2---:R-:W-:Y:S01]  /*8480*/  IADD3 R6, P0, R2.reuse, UR4, RZ ;  /* 0x0000000402067c10 */ /* 0x044fe2000ff1e0ff */
[----:B------:R-:W-:Y:S02]  /*8490*/  ULDC.64 UR4, c[0x0][0x328] ;  /* 0x0000ca0000047ab9 */ /* 0x000fe40000000a00 */
[----:B------:R-:W-:Y:S01]  /*84a0*/  UIMAD UR4, UR9, UR4, URZ ;  /* 0x00000004090472a4 */ /* 0x000fe2000f8e023f */
[----:B------:R-:W-:Y:S01]  /*84b0*/  LEA.HI.X.SX32 R7, R2, UR14, 0x1, P0 ;  /* 0x0000000e02077c11 */ /* 0x000fe200080f0eff */
[----:B------:R-:W-:Y:S02]  /*84c0*/  IMAD.U32 R2, RZ, RZ, UR11 ;  /* 0x0000000bff027e24 */ /* 0x000fe4000f8e00ff */
[----:B------:R-:W-:Y:S02]  /*84d0*/  UIMAD UR14, UR11, UR5, UR4 ;  /* 0x000000050b0e72a4 */ /* 0x000fe4000f8e0204 */
[----:B------:R-:W-:Y:S01]  /*84e0*/  IMAD.WIDE.U32 R2, R2, c[0x0][0x328], R6 ;  /* 0x0000ca0002027a25 */ /* 0x000fe200078e0006 */
[----:B------:R-:W-:-:S02]  /*84f0*/  ULDC.64 UR4, c[0x0][0x330] ;  /* 0x0000cc0000047ab9 */ /* 0x000fc40000000a00 */
        /* <DEDUP_REMOVED lines=73> */
[----:B------:R-:W-:Y:S05]  /*8990*/  CALL.REL.NOINC `($__internal_8_$__cuda_sm70_warpsync) ;  /* 0x000007c000007944 */ /* 0x000fea0003c00000 */
.L_x_1551:
        /* <DEDUP_REMOVED lines=12> */
.L_x_1553:
[----:B------:R-:W-:Y:S05]  /*8a60*/  BSYNC B0 ;  /* 0x0000000000007941 */ /* 0x000fea0003800000 */
.L_x_1552:
[----:B------:R-:W-:Y:S01]  /*8a70*/  ULDC.64 UR4, c[0x0][0x348] ;  /* 0x0000d20000047ab9 */ /* 0x000fe20000000a00 */
[----:B------:R-:W-:Y:S01]  /*8a80*/  BSSY B0, `(.L_x_1554) ;  /* 0x000000b000007945 */ /* 0x000fe20003800000 */
[----:B------:R-:W-:-:S04]  /*8a90*/  UIADD3 UR4, UP0, UR7, UR4, URZ ;  /* 0x0000000407047290 */ /* 0x000fc8000ff1e03f */
[----:B------:R-:W-:Y:S02]  /*8aa0*/  UIADD3.X UR5, UR8, UR5, URZ, UP0, !UPT ;  /* 0x0000000508057290 */ /* 0x000fe400087fe43f */
[----:B--2---:R-:W-:-:S04]  /*8ab0*/  MOV R4, UR4 ;  /* 0x0000000400047c02 */ /* 0x004fc80008000f00 */
[----:B------:R-:W-:Y:S01]  /*8ac0*/  MOV R5, UR5 ;  /* 0x0000000500057c02 */ /* 0x000fe20008000f00 */
[----:B------:R-:W-:Y:S05]  /*8ad0*/  @P1 BRA `(.L_x_1555) ;  /* 0x0000005000001947 */ /* 0x000fea0003800000 */
.L_x_1556:
[----:B------:R-:W2:Y:S01]  /*8ae0*/  LDG.E.STRONG.GPU R0, [R4.64] ;  /* 0x0000001404007981 */ /* 0x000ea2000c1ef900 */
[----:B------:R-:W-:Y:S01]  /*8af0*/  YIELD ;  /* 0x0000000000007946 */ /* 0x000fe20003800000 */
[----:B--2---:R-:W-:Y:S01]  /*8b00*/  ISETP.NE.AND P0, PT, R0, UR13, PT ;  /* 0x0000000d00007c0c */ /* 0x004fe2000bf05270 */
[----:B------:R-:W-:-:S12]  /*8b10*/  CCTL.IVALL ;  /* 0x00000000ff00798f */ /* 0x000fd80002000000 */
[----:B------:R-:W-:Y:S05]  /*8b20*/  @P0 BRA `(.L_x_1556) ;  /* 0xffffffb000000947 */ /* 0x000fea000383ffff */
.L_x_1555:
[----:B------:R-:W-:Y:S05]  /*8b30*/  BSYNC B0 ;  /* 0x0000000000007941 */ /* 0x000fea0003800000 */
.L_x_1554:
[----:B------:R-:W-:Y:S05]  /*8b40*/  BRA.CONV ~URZ, `(.L_x_1557) ;  /* 0x000000237f007947 */ /* 0x000fea000b800000 */
[----:B-1----:R-:W-:Y:S02]  /*8b50*/  MOV R2, 0x8b70 ;  /* 0x00008b7000027802 */ /* 0x002fe40000000f00 */
[----:B------:R-:W-:Y:S05]  /*8b60*/  CALL.REL.NOINC `($__internal_8_$__cuda_sm70_warpsync) ;  /* 0x000005f000007944 */ /* 0x000fea0003c00000 */
.L_x_1557:
[----:B------:R-:W-:Y:S01]  /*8b70*/  ULDC.64 UR4, c[0x0][0x300] ;  /* 0x0000c00000047ab9 */ /* 0x000fe20000000a00 */
[----:B-1----:R-:W-:Y:S01]  /*8b80*/  MOV R2, R6 ;  /* 0x0000000600027202 */ /* 0x002fe20000000f00 */
[----:B------:R-:W-:Y:S01]  /*8b90*/  UIMAD UR4, UR9, UR4, URZ ;  /* 0x00000004090472a4 */ /* 0x000fe2000f8e023f */
[----:B------:R-:W-:Y:S02]  /*8ba0*/  IMAD.U32 R0, RZ, RZ, UR11 ;  /* 0x0000000bff007e24 */ /* 0x000fe4000f8e00ff */
[----:B------:R-:W-:Y:S01]  /*8bb0*/  IMAD.MOV.U32 R3, RZ, RZ, R7 ;  /* 0x000000ffff037224 */ /* 0x000fe200078e0007 */
[----:B------:R-:W-:-:S03]  /*8bc0*/  UIMAD UR14, UR11, UR5, UR4 ;  /* 0x000000050b0e72a4 */ /* 0x000fc6000f8e0204 */
[----:B------:R-:W-:Y:S01]  /*8bd0*/  IMAD.WIDE.U32 R2, R0, c[0x0][0x300], R2 ;  /* 0x0000c00000027a25 */ /* 0x000fe200078e0002 */
[----:B------:R-:W-:Y:S02]  /*8be0*/  ULDC.64 UR4, c[0x0][0x308] ;  /* 0x0000c20000047ab9 */ /* 0x000fe40000000a00 */
[----:B------:R-:W-:Y:S02]  /*8bf0*/  UIMAD UR4, UR12, UR4, URZ ;  /* 0x000000040c0472a4 */ /* 0x000fe4000f8e023f */
[----:B------:R-:W-:Y:S02]  /*8c00*/  IADD3 R3, R3, UR14, RZ ;  /* 0x0000000e03037c10 */ /* 0x000fe4000fffe0ff */
[----:B------:R-:W-:-:S03]  /*8c10*/  UIMAD UR4, UR6, UR5, UR4 ;  /* 0x00000005060472a4 */ /* 0x000fc6000f8e0204 */
        /* <DEDUP_REMOVED lines=72> */
.L_x_1558:
        /* <DEDUP_REMOVED lines=12> */
        .weak           $__internal_8_$__cuda_sm70_warpsync
        .type           $__internal_8_$__cuda_sm70_warpsync,@function
        .size           $__internal_8_$__cuda_sm70_warpsync,(.L_x_2329 - $__internal_8_$__cuda_sm70_warpsync)
$__internal_8_$__cuda_sm70_warpsync:
[----:B------:R-:W-:Y:S01]  /*9160*/  MOV R3, 0x0 ;  /* 0x0000000000037802 */ /* 0x000fe20000000f00 */
[----:B------:R-:W-:Y:S04]  /*9170*/  WARPSYNC R11 ;  /* 0x0000000b00007348 */ /* 0x000fe80003800000 */
[----:B------:R-:W-:Y:S05]  /*9180*/  RET.REL.NODEC R2 `(_ZN7cutlass13device_kernelIN5flash19enable_sm80_to_sm89INS1_16FlashAttnBwdSm80INS1_25CollectiveMainloopBwdSm80ILi2ELi2EN4cute5tupleIJNS5_1CILi64EEENS7_ILi128EEES9_EEENS_10bfloat16_tEfNS_4arch4Sm80ELb0ELb1ELb1ELb0ELb1ELb0ELb0ELb0ELi2ELi2ELi2ELi2ELb0EEENS1_24CollectiveEpilogueBwdGQAISA_fSD_Li256ELb0ELb1EEENS1_19SingleTileSchedulerILb0ELb0ELb0ELi128EEEEEEEEEvNT_6ParamsE) ;  /* 0xffff6e7002007950 */ /* 0x000fea0003c3ffff */
.L_x_1559:
        /* <DEDUP_REMOVED lines=15> */
.L_x_2329:


//--------------------- .text._ZN7cutlass13device_kernelIN5flash19enable_sm80_to_sm89INS1_16FlashAttnBwdSm80INS1_25CollectiveMainloopBwdSm80ILi2ELi2EN4cute5tupleIJNS5_1CILi64EEENS7_ILi128EEES9_EEENS_10bfloat16_tEfNS_4arch4Sm80ELb0ELb1ELb1ELb1ELb0ELb0ELb0ELb0ELi2ELi2ELi2ELi2ELb0EEENS1_21CollectiveEpilogueBwdISA_SB_SD_Li256ELb1ELb0ELi4EEENS1_19SingleTileSchedulerILb1ELb0ELb0ELi128EEEEEEEEEvNT_6ParamsE --------------------------
	.section	.text._ZN7cutlass13device_kernelIN5flash19enable_sm80_to_sm89INS1_16FlashAttnBwdSm80INS1_25CollectiveMainloopBwdSm80ILi2ELi2EN4cute5tupleIJNS5_1CILi64EEENS7_ILi128EEES9_EEENS_10bfloat16_tEfNS_4arch4Sm80ELb0ELb1ELb1ELb1ELb0ELb0ELb0ELb0ELi2ELi2ELi2ELi2ELb0EEENS1_21CollectiveEpilogueBwdISA_SB_SD_Li256ELb1ELb0ELi4EEENS1_19SingleTileSchedulerILb1ELb0ELb0ELi128EEEEEEEEEvNT_6ParamsE,"ax",@progbits
	.sectioninfo	@"SHI_REGISTERS=255"
	.align	128
.text._ZN7cutlass13device_kernelIN5flash19enable_sm80_to_sm89INS1_16FlashAttnBwdSm80INS1_25CollectiveMainloopBwdSm80ILi2ELi2EN4cute5tupleIJNS5_1CILi64EEENS7_ILi128EEES9_EEENS_10bfloat16_tEfNS_4arch4Sm80ELb0ELb1ELb1ELb1ELb0ELb0ELb0ELb0ELi2ELi2ELi2ELi2ELb0EEENS1_21CollectiveEpilogueBwdISA_SB_SD_Li256ELb1ELb0ELi4EEENS1_19SingleTileSchedulerILb1ELb0ELb0ELi128EEEEEEEEEvNT_6ParamsE:
        .type           _ZN7cutlass13device_kernelIN5flash19enable_sm80_to_sm89INS1_16FlashAttnBwdSm80INS1_25CollectiveMainloopBwdSm80ILi2ELi2EN4cute5tupleIJNS5_1CILi64EEENS7_ILi128EEES9_EEENS_10bfloat16_tEfNS_4arch4Sm80ELb0ELb1ELb1ELb1ELb0ELb0ELb0ELb0ELi2ELi2ELi2ELi2ELb0EEENS1_21CollectiveEpilogueBwdISA_SB_SD_Li256ELb1ELb0ELi4EEENS1_19SingleTileSchedulerILb1ELb0ELb0ELi128EEEEEEEEEvNT_6ParamsE,@function
        .size           _ZN7cutlass13device_kernelIN5flash19enable_sm80_to_sm89INS1_16FlashAttnBwdSm80INS1_25CollectiveMainloopBwdSm80ILi2ELi2EN4cute5tupleIJNS5_1CILi64EEENS7_ILi128EEES9_EEENS_10bfloat16_tEfNS_4arch4Sm80ELb0ELb1ELb1ELb1ELb0ELb0ELb0ELb0ELi2ELi2ELi2ELi2ELb0EEENS1_21CollectiveEpilogueBwdISA_SB_SD_Li256ELb1ELb0ELi4EEENS1_19SingleTileSchedulerILb1ELb0ELb0ELi128EEEEEEEEEvNT_6ParamsE,(.L_x_2331 - _ZN7cutlass13device_kernelIN5flash19enable_sm80_to_sm89INS1_16FlashAttnBwdSm80INS1_25CollectiveMainloopBwdSm80ILi2ELi2EN4cute5tupleIJNS5_1CILi64EEENS7_ILi128EEES9_EEENS_10bfloat16_tEfNS_4arch4Sm80ELb0ELb1ELb1ELb1ELb0ELb0ELb0ELb0ELi2ELi2ELi2ELi2ELb0EEENS1_21CollectiveEpilogueBwdISA_SB_SD_Li256ELb1ELb0ELi4EEENS1_19SingleTileSchedulerILb1ELb0ELb0ELi128EEEEEEEEEvNT_6ParamsE)
        .other          _ZN7cutlass13device_kernelIN5flash19enable_sm80_to_sm89INS1_16FlashAttnBwdSm80INS1_25CollectiveMainloopBwdSm80ILi2ELi2EN4cute5tupleIJNS5_1CILi64EEENS7_ILi128EEES9_EEENS_10bfloat16_tEfNS_4arch4Sm80ELb0ELb1ELb1ELb1ELb0ELb0ELb0ELb0ELi2ELi2ELi2ELi2ELb0EEENS1_21CollectiveEpilogueBwdISA_SB_SD_Li256ELb1ELb0ELi4EEENS1_19SingleTileSchedulerILb1ELb0ELb0ELi128EEEEEEEEEvNT_6ParamsE,@"STO_CUDA_ENTRY STV_DEFAULT"
_ZN7cutlass13device_kernelIN5flash19enable_sm80_to_sm89INS1_16FlashAttnBwdSm80INS1_25CollectiveMainloopBwdSm80ILi2ELi2EN4cute5tupleIJNS5_1CILi64EEENS7_ILi128EEES9_EEENS_10bfloat16_tEfNS_4arch4Sm80ELb0ELb1ELb1ELb1ELb0ELb0ELb0ELb0ELi2ELi2ELi2ELi2ELb0EEENS1_21CollectiveEpilogueBwdISA_SB_SD_Li256ELb1ELb0ELi4EEENS1_19SingleTileSchedulerILb1ELb0ELb0ELi128EEEEEEEEEvNT_6ParamsE:
[----:B------:R-:W-:Y:S02]  /*0000*/  MOV R1, c[0x0][0x28] ;  /* 0x00000a0000017a02 */ /* 0x000fe40000000f00 */
[----:B------:R-:W1:Y:S01]  /*0010*/  S2R R103, SR_TID.X ;  /* 0x0000000000677919 */ /* 0x000e620000002100 */
[----:B------:R-:W-:Y:S01]  /*0020*/  IMAD.MOV.U32 R8, RZ, RZ, 0x4 ;  /* 0x00000004ff087424 */ /* 0x000fe200078e00ff */
[----:B------:R-:W2:Y:S01]  /*0030*/  S2UR UR8, SR_CTAID.X ;  /* 0x00000000000879c3 */ /* 0x000ea20000002500 */
[----:B------:R-:W-:Y:S01]  /*0040*/  ULDC.64 UR14, c[0x0][0x118] ;  /* 0x00004600000e7ab9 */ /* 0x000fe20000000a00 */
[----:B------:R-:W3:Y:S01]  /*0050*/  S2R R5, SR_CTAID.Z ;  /* 0x0000000000057919 */ /* 0x000ee20000002700 */
[----:B------:R-:W-:-:S03]  /*0060*/  IADD3 R1, R1, -0xc0, RZ ;  /* 0xffffff4001017810 */ /* 0x000fc60007ffe0ff */
[----:B------:R-:W4:Y:S01]  /*0070*/  S2R R105, SR_CTAID.Y ;  /* 0x0000000000697919 */ /* 0x000f220000002600 */
[----:B-1----:R-:W-:Y:S01]  /*0080*/  SHF.R.U32.HI R0, RZ, 0x5, R103 ;  /* 0x00000005ff007819 */ /* 0x002fe20000011667 */
[----:B---3--:R-:W-:-:S05]  /*0090*/  IMAD.WIDE R2, R5, R8, c[0x0][0x3c0] ;  /* 0x0000f00005027625 */ /* 0x008fca00078e0208 */
[----:B------:R-:W1:Y:S02]  /*00a0*/  SHFL.IDX PT, R0, R0, RZ, 0x1f ;  /* 0x00001fff00007589 */ /* 0x000e6400000e0000 */
[----:B-1----:R-:W-:-:S13]  /*00b0*/  ISETP.NE.AND P0, PT, R0, RZ, PT ;  /* 0x000000ff0000720c */ /* 0x002fda0003f05270 */
[----:B------:R-:W-:Y:S05]  /*00c0*/  @!P0 BRA `(.L_x_1560) ;  /* 0x0000013000008947 */ /* 0x000fea0003800000 */
[----:B--2-4-:R-:W-:-:S04]  /*00d0*/  ISETP.NE.U32.AND P0, PT, RZ, c[0x0][0x3c0], PT ;  /* 0x0000f000ff007a0c */ /* 0x014fc80003f05070 */
[----:B------:R-:W-:-:S13]  /*00e0*/  ISETP.NE.AND.EX P0, PT, RZ, c[0x0][0x3c4], PT, P0 ;  /* 0x0000f100ff007a0c */ /* 0x000fda0003f05300 */
[----:B------:R-:W-:Y:S05]  /*00f0*/  @!P0 BRA `(.L_x_1561) ;  /* 0x0000002000008947 */ /* 0x000fea0003800000 */
[----:B------:R1:W5:Y:S01]  /*0100*/  LDG.E R0, [R2.64] ;  /* 0x0000000e02007981 */ /* 0x000362000c1e1900 */
[----:B------:R-:W-:Y:S05]  /*0110*/  BRA `(.L_x_1562) ;  /* 0x0000009000007947 */ /* 0x000fea0003800000 */
.L_x_1561:
        /* <DEDUP_REMOVED lines=8> */
.L_x_1563:
[----:B------:R-:W-:Y:S02]  /*01a0*/  MOV R0, c[0x0][0x3a4] ;  /* 0x0000e90000007a02 */ /* 0x000fe40000000f00 */
.L_x_1562:
[----:B------:R-:W-:-:S06]  /*01b0*/  USHF.L.U32 UR11, UR8, 0x7, URZ ;  /* 0x00000007080b7899 */ /* 0x000fcc000800063f */
[----:B-----5:R-:W-:-:S04]  /*01c0*/  ISETP.LE.AND P0, PT, R0, UR11, PT ;  /* 0x0000000b00007c0c */ /* 0x020fc8000bf03270 */
[----:B------:R-:W-:-:S05]  /*01d0*/  SEL R0, R5, 0xffffffff, !P0 ;  /* 0xffffffff05007807 */ /* 0x000fca0004000000 */
[----:B------:R2:W-:Y:S01]  /*01e0*/  STL [R1+0x98], R0 ;  /* 0x0000980001007387 */ /* 0x0005e20000100800 */
[----:B------:R-:W-:Y:S05]  /*01f0*/  BRA `(.L_x_1564) ;  /* 0x0000012000007947 */ /* 0x000fea0003800000 */
.L_x_1560:
[----:B--2-4-:R-:W-:-:S04]  /*0200*/  ISETP.NE.U32.AND P0, PT, RZ, c[0x0][0x3c0], PT ;  /* 0x0000f000ff007a0c */ /* 0x014fc80003f05070 */
[----:B------:R-:W-:-:S13]  /*0210*/  ISETP.NE.AND.EX P0, PT, RZ, c[0x0][0x3c4], PT, P0 ;  /* 0x0000f100ff007a0c */ /* 0x000fda0003f05300 */
[----:B------:R-:W-:Y:S05]  /*0220*/  @!P0 BRA `(.L_x_1565) ;  /* 0x0000002000008947 */ /* 0x000fea0003800000 */
[----:B------:R1:W5:Y:S01]  /*0230*/  LDG.E R0, [R2.64] ;  /* 0x0000000e02007981 */ /* 0x000362000c1e1900 */
[----:B------:R-:W-:Y:S05]  /*0240*/  BRA `(.L_x_1566) ;  /* 0x0000009000007947 */ /* 0x000fea0003800000 */
.L_x_1565:
        /* <DEDUP_REMOVED lines=8> */
.L_x_1567:
[----:B------:R-:W-:Y:S02]  /*02d0*/  MOV R0, c[0x0][0x3a4] ;  /* 0x0000e90000007a02 */ /* 0x000fe40000000f00 */
.L_x_1566:
[----:B------:R-:W-:-:S06]  /*02e0*/  USHF.L.U32 UR11, UR8, 0x7, URZ ;  /* 0x00000007080b7899 */ /* 0x000fcc000800063f */
[----:B-----5:R-:W-:-:S04]  /*02f0*/  ISETP.LE.AND P0, PT, R0, UR11, PT ;  /* 0x0000000b00007c0c */ /* 0x020fc8000bf03270 */
[----:B------:R-:W-:-:S05]  /*0300*/  SEL R0, R5, 0xffffffff, !P0 ;  /* 0xffffffff05007807 */ /* 0x000fca0004000000 */
[----:B------:R2:W-:Y:S04]  /*0310*/  STL [R1+0x98], R0 ;  /* 0x0000980001007387 */ /* 0x0005e80000100800 */
.L_x_1564:
[----:B------:R-:W3:Y:S02]  /*0320*/  LDL R107, [R1+0x98] ;  /* 0x00009800016b7983 */ /* 0x000ee40000100800 */
[----:B---3--:R-:W-:-:S13]  /*0330*/  ISETP.GE.AND P0, PT, R107, RZ, PT ;  /* 0x000000ff6b00720c */ /* 0x008fda0003f06270 */
[----:B------:R-:W-:Y:S05]  /*0340*/  @!P0 EXIT ;  /* 0x000000000000894d */ /* 0x000fea0003800000 */
[----:B------:R-:W-:Y:S01]  /*0350*/  ISETP.NE.U32.AND P0, PT, RZ, c[0x0][0x2d8], PT ;  /* 0x0000b600ff007a0c */ /* 0x000fe20003f05070 */
[----:B------:R-:W-:Y:S01]  /*0360*/  IMAD.WIDE R6, R107, R8, c[0x0][0x2c8] ;  /* 0x0000b2006b067625 */ /* 0x000fe200078e0208 */
[----:B------:R-:W-:Y:S02]  /*0370*/  ISETP.NE.U32.AND P1, PT, RZ, c[0x0][0x2c8], PT ;  /* 0x0000b200ff007a0c */ /* 0x000fe40003f25070 */
[----:B------:R-:W-:Y:S02]  /*0380*/  ISETP.NE.AND.EX P0, PT, RZ, c[0x0][0x2dc], PT, P0 ;  /* 0x0000b700ff007a0c */ /* 0x000fe40003f05300 */
[----:B------:R-:W-:Y:S02]  /*0390*/  ISETP.NE.AND.EX P2, PT, RZ, c[0x0][0x2cc], PT, P1 ;  /* 0x0000b300ff007a0c */ /* 0x000fe40003f45310 */
[----:B------:R-:W-:-:S09]  /*03a0*/  ISETP.NE.U32.AND P3, PT, RZ, c[0x0][0x2d0], PT ;  /* 0x0000b400ff007a0c */ /* 0x000fd20003f65070 */
[----:B-1----:R-:W-:Y:S02]  /*03b0*/  @P0 IMAD.WIDE R2, R107, R8, c[0x0][0x2d8] ;  /* 0x0000b6006b020625 */ /* 0x002fe400078e0208 */
[----:B--2---:R-:W2:Y:S01]  /*03c0*/  @P2 LDG.E R0, [R6.64] ;  /* 0x0000000e06002981 */ /* 0x004ea2000c1e1900 */
[----:B------:R-:W-:-:S03]  /*03d0*/  ISETP.NE.AND.EX P3, PT, RZ, c[0x0][0x2d4], PT, P3 ;  /* 0x0000b500ff007a0c */ /* 0x000fc60003f65330 */
[----:B------:R-:W3:Y:S01]  /*03e0*/  @P0 LDG.E R2, [R2.64] ;  /* 0x0000000e02020981 */ /* 0x000ee2000c1e1900 */
[----:B------:R-:W-:Y:S02]  /*03f0*/  IMAD.MOV.U32 R9, RZ, RZ, RZ ;  /* 0x000000ffff097224 */ /* 0x000fe400078e00ff */
[----:B------:R-:W-:Y:S02]  /*0400*/  IMAD.MOV.U32 R11, RZ, RZ, RZ ;  /* 0x000000ffff0b7224 */ /* 0x000fe400078e00ff */
[C---:B------:R-:W-:Y:S01]  /*0410*/  IMAD.WIDE R4, R107.reuse, R8, c[0x0][0x2d0] ;  /* 0x0000b4006b047625 */ /* 0x040fe200078e0208 */
[----:B------:R-:W-:Y:S01]  /*0420*/  ULDC UR10, c[0x0][0x168] ;  /* 0x00005a00000a7ab9 */ /* 0x000fe20000000800 */
[----:B------:R1:W5:Y:S01]  /*0430*/  @P2 LDG.E R9, [R6.64] ;  /* 0x0000000e06092981 */ /* 0x000362000c1e1900 */
[----:B------:R-:W-:Y:S01]  /*0440*/  ULDC UR22, c[0x0][0x198] ;  /* 0x0000660000167ab9 */ /* 0x000fe20000000800 */
[----:B------:R-:W-:Y:S01]  /*0450*/  IMAD.MOV.U32 R20, RZ, RZ, RZ ;  /* 0x000000ffff147224 */ /* 0x000fe200078e00ff */
[----:B------:R-:W-:Y:S01]  /*0460*/  P2R R101, PR, RZ, 0x4 ;  /* 0x00000004ff657803 */ /* 0x000fe20000000000 */
[----:B------:R1:W5:Y:S01]  /*0470*/  @P3 LDG.E R11, [R4.64] ;  /* 0x0000000e040b3981 */ /* 0x000362000c1e1900 */
        /* <DEDUP_REMOVED lines=12> */
.L_x_1568:
[----:B-1-3--:R-:W-:-:S04]  /*0540*/  ISETP.NE.U32.AND P0, PT, RZ, c[0x0][0x2e0], PT ;  /* 0x0000b800ff007a0c */ /* 0x00afc80003f05070 */
[----:B------:R-:W-:-:S13]  /*0550*/  ISETP.NE.AND.EX P0, PT, RZ, c[0x0][0x2e4], PT, P0 ;  /* 0x0000b900ff007a0c */ /* 0x000fda0003f05300 */
[----:B------:R-:W-:Y:S05]  /*0560*/  @!P0 BRA `(.L_x_1569) ;  /* 0x0000004000008947 */ /* 0x000fea0003800000 */
[----:B------:R-:W-:-:S05]  /*0570*/  IMAD.WIDE R2, R107, R8, c[0x0][0x2e0] ;  /* 0x0000b8006b027625 */ /* 0x000fca00078e0208 */
[----:B------:R-:W2:Y:S02]  /*0580*/  LDG.E R0, [R2.64] ;  /* 0x0000000e02007981 */ /* 0x000ea4000c1e1900 */
[----:B--2---:R1:W2:Y:S01]  /*0590*/  R2UR UR22, R0 ;  /* 0x00000000001673c2 */ /* 0x0042a200000e0000 */
[----:B------:R-:W-:Y:S05]  /*05a0*/  BRA `(.L_x_1570) ;  /* 0x0000006000007947 */ /* 0x000fea0003800000 */
.L_x_1569:
[----:B------:R-:W-:Y:S05]  /*05b0*/  @!P3 BRA `(.L_x_1570) ;  /* 0x000000500000b947 */ /* 0x000fea0003800000 */
[----:B------:R-:W2:Y:S04]  /*05c0*/  LDG.E R2, [R4.64] ;  /* 0x0000000e04027981 */ /* 0x000ea8000c1e1900 */
[----:B------:R-:W3:Y:S01]  /*05d0*/  LDG.E R0, [R4.64+0x4] ;  /* 0x0000040e04007981 */ /* 0x000ee2000c1e1900 */
[----:B--2---:R-:W1:Y:S08]  /*05e0*/  R2UR UR22, R2 ;  /* 0x00000000021673c2 */ /* 0x004e7000000e0000 */
[----:B---3--:R-:W1:Y:S02]  /*05f0*/  R2UR UR4, R0 ;  /* 0x00000000000473c2 */ /* 0x008e6400000e0000 */
[----:B-1----:R-:W-:-:S06]  /*0600*/  UIADD3 UR22, -UR22, UR4, URZ ;  /* 0x0000000416167290 */ /* 0x002fcc000fffe13f */
.L_x_1570:
[----:B------:R-:W-:Y:S01]  /*0610*/  UIADD3 UR5, UR10, 0x3f, URZ ;  /* 0x0000003f0a057890 */ /* 0x000fe2000fffe03f */
[----:B------:R-:W-:-:S03]  /*0620*/  ISETP.LE.AND P0, PT, RZ, UR8, PT ;  /* 0x00000008ff007c0c */ /* 0x000fc6000bf03270 */
[----:B------:R-:W-:-:S04]  /*0630*/  USHF.R.S32.HI UR4, URZ, 0x1f, UR5 ;  /* 0x0000001f3f047899 */ /* 0x000fc80008011405 */
[----:B------:R-:W-:-:S04]  /*0640*/  ULEA.HI UR4, UR4, UR5, URZ, 0x6 ;  /* 0x0000000504047291 */ /* 0x000fc8000f8f303f */
[----:B------:R-:W-:Y:S02]  /*0650*/  USHF.R.S32.HI UR9, URZ, 0x6, UR4 ;  /* 0x000000063f097899 */ /* 0x000fe40008011404 */
[----:B------:R-:W-:Y:S05]  /*0660*/  @!P0 BRA `(.L_x_1571) ;  /* 0x0000009000008947 */ /* 0x000fea0003800000 */
[----:B--2---:R-:W-:Y:S02]  /*0670*/  UIADD3 UR4, -UR22, 0xbf, UR10 ;  /* 0x000000bf16047890 */ /* 0x004fe4000fffe10a */
[----:B------:R-:W-:Y:S02]  /*0680*/  ULDC UR5, c[0x0][0x2a0] ;  /* 0x0000a80000057ab9 */ /* 0x000fe40000000800 */
[----:B------:R-:W-:-:S04]  /*0690*/  ULEA UR4, UR8, UR4, 0x7 ;  /* 0x0000000408047291 */ /* 0x000fc8000f8e383f */
[----:B------:R-:W-:-:S04]  /*06a0*/  UIADD3 UR5, UR4, UR5, URZ ;  /* 0x0000000504057290 */ /* 0x000fc8000fffe03f */
[----:B------:R-:W-:-:S04]  /*06b0*/  USHF.R.S32.HI UR4, URZ, 0x1f, UR5 ;  /* 0x0000001f3f047899 */ /* 0x000fc80008011405 */
[----:B------:R-:W-:-:S04]  /*06c0*/  ULEA.HI UR4, UR4, UR5, URZ, 0x6 ;  /* 0x0000000504047291 */ /* 0x000fc8000f8f303f */
[----:B------:R-:W-:-:S04]  /*06d0*/  USHF.R.S32.HI UR4, URZ, 0x6, UR4 ;  /* 0x000000063f047899 */ /* 0x000fc80008011404 */
[----:B------:R-:W-:-:S04]  /*06e0*/  UISETP.LT.AND UP0, UPT, UR9, UR4, UPT ;  /* 0x000000040900728c */ /* 0x000fc8000bf01270 */
[----:B------:R-:W-:Y:S02]  /*06f0*/  USEL UR9, UR9, UR4, UP0 ;  /* 0x0000000409097287 */ /* 0x000fe40008000000 */
.L_x_1571:
[----:B--2---:R-:W-:Y:S01]  /*0700*/  UIADD3 UR4, UR11, UR10, -UR22 ;  /* 0x0000000a0b047290 */ /* 0x004fe2000fffe816 */
[----:B------:R-:W-:Y:S01]  /*0710*/  PLOP3.LUT P0, PT, PT, PT, PT, 0x80, 0x0 ;  /* 0x000000000000781c */ /* 0x000fe20003f0f070 */
[----:B------:R-:W-:Y:S01]  /*0720*/  ULDC UR5, c[0x0][0x2a4] ;  /* 0x0000a90000057ab9 */ /* 0x000fe20000000800 */
[----:B------:R-:W-:Y:S01]  /*0730*/  IMAD.MOV.U32 R10, RZ, RZ, RZ ;  /* 0x000000ffff0a7224 */ /* 0x000fe200078e00ff */
[----:B------:R-:W-:Y:S01]  /*0740*/  UIADD3 UR5, UR4, -UR5, URZ ;  /* 0x8000000504057290 */ /* 0x000fe2000fffe03f */
[----:B------:R-:W-:Y:S01]  /*0750*/  IMAD.MOV.U32 R150, RZ, RZ, RZ ;  /* 0x000000ffff967224 */ /* 0x000fe200078e00ff */
        /* <DEDUP_REMOVED lines=8> */
[----:B------:R-:W-:Y:S01]  /*07e0*/  MOV R8, RZ ;  /* 0x000000ff00087202 */ /* 0x000fe20000000f00 */
[----:B------:R-:W-:Y:S01]  /*07f0*/  IMAD.MOV.U32 R160, RZ, RZ, RZ ;  /* 0x000000ffffa07224 */ /* 0x000fe200078e00ff */
[----:B------:R-:W-:Y:S01]  /*0800*/  USHF.R.S32.HI UR16, URZ, 0x6, UR4 ;  /* 0x000000063f107899 */ /* 0x000fe20008011404 */
[----:B------:R-:W-:Y:S01]  /*0810*/  CS2R R12, SRZ ;  /* 0x00000000000c7805 */ /* 0x000fe2000001ff00 */
[----:B------:R-:W-:Y:S01]  /*0820*/  MOV R146, RZ ;  /* 0x000000ff00927202 */ /* 0x000fe20000000f00 */
[----:B------:R-:W-:Y:S01]  /*0830*/  CS2R R144, SRZ ;  /* 0x0000000000907805 */ /* 0x000fe2000001ff00 */
[----:B------:R-:W-:Y:S01]  /*0840*/  UISETP.LT.AND UP0, UPT, URZ, UR16, UPT ;  /* 0x000000103f00728c */ /* 0x000fe2000bf01270 */
[----:B------:R-:W-:Y:S01]  /*0850*/  IMAD.MOV.U32 R142, RZ, RZ, RZ ;  /* 0x000000ffff8e7224 */ /* 0x000fe200078e00ff */
[----:B------:R-:W-:Y:S01]  /*0860*/  CS2R R14, SRZ ;  /* 0x00000000000e7805 */ /* 0x000fe2000001ff00 */
[----:B------:R-:W-:Y:S01]  /*0870*/  MOV R140, RZ ;  /* 0x000000ff008c7202 */ /* 0x000fe20000000f00 */
[----:B------:R-:W-:Y:S01]  /*0880*/  USEL UR16, URZ, UR16, !UP0 ;  /* 0x000000103f107287 */ /* 0x000fe2000c000000 */
[----:B------:R-:W-:Y:S01]  /*0890*/  IMAD.MOV.U32 R138, RZ, RZ, RZ ;  /* 0x000000ffff8a7224 */ /* 0x000fe200078e00ff */
[----:B------:R-:W-:Y:S01]  /*08a0*/  CS2R R16, SRZ ;  /* 0x0000000000107805 */ /* 0x000fe2000001ff00 */
[----:B------:R-:W-:Y:S01]  /*08b0*/  MOV R136, RZ ;  /* 0x000000ff00887202 */ /* 0x000fe20000000f00 */
[----:B------:R-:W-:Y:S01]  /*08c0*/  UISETP.GT.AND UP0, UPT, UR9, UR16, UPT ;  /* 0x000000100900728c */ /* 0x000fe2000bf04270 */
[----:B------:R-:W-:Y:S01]  /*08d0*/  IMAD.MOV.U32 R134, RZ, RZ, RZ ;  /* 0x000000ffff867224 */ /* 0x000fe200078e00ff */
[----:B------:R-:W-:Y:S01]  /*08e0*/  CS2R R18, SRZ ;  /* 0x0000000000127805 */ /* 0x000fe2000001ff00 */
[----:B------:R-:W-:Y:S01]  /*08f0*/  MOV R132, RZ ;  /* 0x000000ff00847202 */ /* 0x000fe20000000f00 */
[----:B------:R-:W-:Y:S01]  /*0900*/  IMAD.MOV.U32 R118, RZ, RZ, RZ ;  /* 0x000000ffff767224 */ /* 0x000fe200078e00ff */
[----:B------:R-:W-:Y:S01]  /*0910*/  CS2R R116, SRZ ;  /* 0x0000000000747805 */ /* 0x000fe2000001ff00 */
[----:B------:R-:W-:Y:S01]  /*0920*/  PLOP3.LUT P1, PT, PT, PT, UP0, 0x80, 0x0 ;  /* 0x000000000000781c */ /* 0x000fe20003f2f008 */
[----:B------:R-:W-:Y:S01]  /*0930*/  IMAD.MOV.U32 R122, RZ, RZ, RZ ;  /* 0x000000ffff7a7224 */ /* 0x000fe200078e00ff */
[----:B------:R-:W-:Y:S01]  /*0940*/  MOV R21, RZ ;  /* 0x000000ff00157202 */ /* 0x000fe20000000f00 */
        /* <DEDUP_REMOVED lines=54> */
[----:B-1----:R-:W-:Y:S01]  /*0cb0*/  IMAD.MOV.U32 R0, RZ, RZ, c[0x0][0x248] ;  /* 0x00009200ff007624 */ /* 0x002fe200078e00ff */
[----:B------:R-:W-:Y:S01]  /*0cc0*/  SHF.R.S32.HI R29, RZ, 0x1f, R107 ;  /* 0x0000001fff1d7819 */ /* 0x000fe2000001146b */
[----:B------:R-:W-:Y:S01]  /*0cd0*/  IMAD.SHL.U32 R6, R20, 0x80, RZ ;  /* 0x0000008014067824 */ /* 0x000fe200078e00ff */
[----:B------:R-:W-:Y:S01]  /*0ce0*/  LEA.HI R33, R36, R103, RZ, 0x3 ;  /* 0x0000006724217211 */ /* 0x000fe200078f18ff */
[----:B------:R-:W-:Y:S01]  /*0cf0*/  IMAD.U32 R14, RZ, RZ, UR8 ;  /* 0x00000008ff0e7e24 */ /* 0x000fe2000f8e00ff */
[----:B------:R-:W-:Y:S01]  /*0d00*/  ISETP.NE.AND P0, PT, R0, 0x1, PT ;  /* 0x000000010000780c */ /* 0x000fe20003f05270 */
[----:B------:R-:W-:Y:S01]  /*0d10*/  IMAD.MOV.U32 R0, RZ, RZ, R105 ;  /* 0x000000ffff007224 */ /* 0x000fe200078e0069 */
[----:B------:R-:W-:Y:S01]  /*0d20*/  SHF.R.S32.HI R39, RZ, 0x3, R33 ;  /* 0x00000003ff277819 */ /* 0x000fe20000011421 */
[----:B------:R-:W-:Y:S01]  /*0d30*/  IMAD.SHL.U32 R15, R103, 0x4, RZ ;  /* 0x00000004670f7824 */ /* 0x000fe200078e00ff */
[----:B------:R-:W-:Y:S01]  /*0d40*/  LOP3.LUT R2, R33, 0xfffffff8, RZ, 0xc0, !PT ;  /* 0xfffffff821027812 */ /* 0x000fe200078ec0ff */
[----:B------:R-:W-:Y:S01]  /*0d50*/  ULDC.64 UR4, c[0x0][0x1d8] ;  /* 0x0000760000047ab9 */ /* 0x000fe20000000a00 */
[----:B------:R-:W-:Y:S01]  /*0d60*/  SHF.R.S32.HI R8, RZ, 0x1f, R39 ;  /* 0x0000001fff087819 */ /* 0x000fe20000011427 */
[----:B------:R-:W-:Y:S01]  /*0d70*/  STL [R1+0x68], R39 ;  /* 0x0000682701007387 */ /* 0x000fe20000100800 */
[----:B-----5:R-:W-:Y:S01]  /*0d80*/  IADD3 R17, P2, R39, R9, RZ ;  /* 0x0000000927117210 */ /* 0x020fe20007f5e0ff */
[----:B------:R-:W-:Y:S01]  /*0d90*/  IMAD.IADD R32, R103, 0x1, -R2 ;  /* 0x0000000167207824 */ /* 0x000fe200078e0a02 */
[----:B------:R-:W-:Y:S01]  /*0da0*/  SHF.R.S32.HI R12, RZ, 0x1f, R103 ;  /* 0x0000001fff0c7819 */ /* 0x000fe20000011467 */
[----:B------:R-:W2:Y:S01]  /*0db0*/  LDL.LU R37, [R1+0x30] ;  /* 0x0000300001257983 */ /* 0x000ea20000300800 */
[C---:B------:R-:W-:Y:S01]  /*0dc0*/  IADD3 R26, P1, R6.reuse, R103, RZ ;  /* 0x00000067061a7210 */ /* 0x040fe20007f3e0ff */
[----:B------:R-:W-:Y:S01]  /*0dd0*/  @P0 IMAD.HI.U32 R3, R105, c[0x0][0x24c], RZ ;  /* 0x0000930069030a27 */ /* 0x000fe200078e00ff */
[----:B------:R-:W-:Y:S01]  /*0de0*/  LEA.HI.X.SX32 R24, R9, R8, 0x1, P2 ;  /* 0x0000000809187211 */ /* 0x000fe200010f0eff */
[----:B------:R-:W-:Y:S01]  /*0df0*/  USHF.L.U32 UR6, UR4, 0x6, URZ ;  /* 0x0000000604067899 */ /* 0x000fe2000800063f */
[----:B------:R-:W-:Y:S01]  /*0e00*/  LEA.HI.X.SX32 R27, R6, R12, 0x1, P1 ;  /* 0x0000000c061b7211 */ /* 0x000fe200008f0eff */
[----:B------:R-:W-:Y:S01]  /*0e10*/  IMAD.SHL.U32 R18, R32, 0x8, RZ ;  /* 0x0000000820127824 */ /* 0x000fe200078e00ff */
[----:B------:R-:W-:Y:S01]  /*0e20*/  @P0 SHF.R.U32.HI R0, RZ, c[0x0][0x250], R3 ;  /* 0x00009400ff000a19 */ /* 0x000fe20000011603 */
[C---:B------:R-:W-:Y:S01]  /*0e30*/  IMAD.SHL.U32 R6, R39.reuse, 0x40, RZ ;  /* 0x0000004027067824 */ /* 0x040fe200078e00ff */
[----:B------:R-:W-:Y:S01]  /*0e40*/  IADD3 R10, P0, R39, R11, RZ ;  /* 0x0000000b270a7210 */ /* 0x000fe20007f1e0ff */
[----:B------:R-:W-:Y:S01]  /*0e50*/  UIADD3 UR19, -UR11, UR22, URZ ;  /* 0x000000160b137290 */ /* 0x000fe2000fffe13f */
[----:B------:R-:W-:Y:S01]  /*0e60*/  SHF.R.S32.HI R7, RZ, 0x1f, R0 ;  /* 0x0000001fff077819 */ /* 0x000fe20000011400 */
[----:B------:R-:W-:Y:S01]  /*0e70*/  UMOV UR20, 0x6 ;  /* 0x0000000600147882 */ /* 0x000fe20000000000 */
[----:B------:R-:W-:-:S02]  /*0e80*/  SHF.R.S32.HI R19, RZ, 0x1f, R18 ;  /* 0x0000001fff137819 */ /* 0x000fc40000011412 */
[----:B------:R-:W-:Y:S01]  /*0e90*/  LEA.HI.X.SX32 R11, R11, R8, 0x1, P0 ;  /* 0x000000080b0b7211 */ /* 0x000fe200000f0eff */
[----:B------:R-:W-:Y:S01]  /*0ea0*/  IMAD R2, R7, c[0x0][0x1e0], RZ ;  /* 0x0000780007027a24 */ /* 0x000fe200078e02ff */
[----:B------:R-:W-:Y:S02]  /*0eb0*/  SEL R8, R29, RZ, !P3 ;  /* 0x000000ff1d087207 */ /* 0x000fe40005800000 */
[----:B------:R-:W-:Y:S01]  /*0ec0*/  SEL R12, R107, RZ, !P3 ;  /* 0x000000ff6b0c7207 */ /* 0x000fe20005800000 */
[----:B------:R-:W-:Y:S01]  /*0ed0*/  IMAD R4, R0, c[0x0][0x1e4], R2 ;  /* 0x0000790000047a24 */ /* 0x000fe200078e0202 */
[----:B------:R-:W-:Y:S01]  /*0ee0*/  LOP3.LUT R6, R6, 0x1c0, RZ, 0xc0, !PT ;  /* 0x000001c006067812 */ /* 0x000fe200078ec0ff */
[----:B------:R-:W-:Y:S01]  /*0ef0*/  IMAD.WIDE.U32 R2, R0, c[0x0][0x1e0], R18 ;  /* 0x0000780000027a25 */ /* 0x000fe200078e0012 */
[----:B------:R-:W-:Y:S02]  /*0f00*/  SHF.R.S32.HI R31, RZ, 0x1f, R105 ;  /* 0x0000001fff1f7819 */ /* 0x000fe40000011469 */
[----:B------:R-:W-:Y:S01]  /*0f10*/  LOP3.LUT R13, R6, 0x38, R18, 0xf8, !PT ;  /* 0x00000038060d7812 */ /* 0x000fe200078ef812 */
[----:B------:R-:W-:Y:S01]  /*0f20*/  IMAD.IADD R5, R3, 0x1, R4 ;  /* 0x0000000103057824 */ /* 0x000fe200078e0204 */
[----:B------:R-:W-:Y:S01]  /*0f30*/  SHF.R.U32.HI R6, RZ, 0x3, R6 ;  /* 0x00000003ff067819 */ /* 0x000fe20000011606 */
[----:B------:R-:W-:Y:S01]  /*0f40*/  IMAD.MOV.U32 R4, RZ, RZ, R2 ;  /* 0x000000ffff047224 */ /* 0x000fe200078e0002 */
[----:B------:R-:W-:Y:S01]  /*0f50*/  LEA.HI R2, R36, R103, RZ, 0x6 ;  /* 0x0000006724027211 */ /* 0x000fe200078f30ff */
[----:B------:R-:W-:-:S02]  /*0f60*/  IMAD R3, R8, c[0x0][0x1e8], RZ ;  /* 0x00007a0008037a24 */ /* 0x000fc400078e02ff */
[----:B------:R-:W-:Y:S01]  /*0f70*/  IMAD.WIDE.U32 R4, R12, c[0x0][0x1e8], R4 ;  /* 0x00007a000c047a25 */ /* 0x000fe200078e0004 */
[----:B------:R-:W-:-:S03]  /*0f80*/  SHF.R.S32.HI R30, RZ, 0x6, R2 ;  /* 0x00000006ff1e7819 */ /* 0x000fc60000011402 */
[----:B------:R-:W-:Y:S02]  /*0f90*/  IMAD R2, R7, c[0x0][0x1b0], RZ ;  /* 0x00006c0007027a24 */ /* 0x000fe400078e02ff */
[----:B------:R-:W-:Y:S02]  /*0fa0*/  IMAD R9, R12, c[0x0][0x1ec], R3 ;  /* 0x00007b000c097a24 */ /* 0x000fe400078e0203 */
[C---:B------:R-:W-:Y:S02]  /*0fb0*/  IMAD R7, R0.reuse, c[0x0][0x1b4], R2 ;  /* 0x00006d0000077a24 */ /* 0x040fe400078e0202 */
[----:B------:R-:W-:-:S04]  /*0fc0*/  IMAD.WIDE.U32 R2, R0, c[0x0][0x1b0], R18 ;  /* 0x00006c0000027a25 */ /* 0x000fc800078e0012 */
[----:B------:R-:W-:Y:S02]  /*0fd0*/  IMAD.SHL.U32 R35, R30, 0x200, RZ ;  /* 0x000002001e237824 */ /* 0x000fe400078e00ff */
[----:B------:R-:W-:Y:S02]  /*0fe0*/  IMAD R0, R8, c[0x0][0x1b8], RZ ;  /* 0x00006e0008007a24 */ /* 0x000fe400078e02ff */
[----:B------:R-:W-:Y:S02]  /*0ff0*/  IMAD.IADD R3, R3, 0x1, R7 ;  /* 0x0000000103037824 */ /* 0x000fe400078e0207 */
[----:B------:R-:W-:Y:S01]  /*1000*/  IMAD.WIDE R10, R14, 0x80, R10 ;  /* 0x000000800e0a7825 */ /* 0x000fe200078e020a */
[----:B------:R-:W-:-:S03]  /*1010*/  LOP3.LUT R14, R35, R13, R6, 0xf6, !PT ;  /* 0x0000000d230e7212 */ /* 0x000fc600078ef606 */
[C---:B------:R-:W-:Y:S01]  /*1020*/  IMAD R16, R12.reuse, c[0x0][0x1bc], R0 ;  /* 0x00006f000c107a24 */ /* 0x040fe200078e0200 */
[----:B------:R-:W-:Y:S01]  /*1030*/  SHF.R.S32.HI R0, RZ, 0x1f, R20 ;  /* 0x0000001fff007819 */ /* 0x000fe20000011414 */
[----:B------:R-:W-:Y:S01]  /*1040*/  IMAD.WIDE.U32 R12, R12, c[0x0][0x1b8], R2 ;  /* 0x00006e000c0c7a25 */ /* 0x000fe200078e0002 */
[----:B------:R-:W-:-:S03]  /*1050*/  IADD3 R20, P0, R15, R20, RZ ;  /* 0x000000140f147210 */ /* 0x000fc60007f1e0ff */
[----:B------:R-:W-:Y:S01]  /*1060*/  IMAD.IADD R5, R5, 0x1, R9 ;  /* 0x0000000105057824 */ /* 0x000fe200078e0209 */
[----:B------:R-:W-:Y:S01]  /*1070*/  LEA.HI.X.SX32 R21, R15, R0, 0x1, P0 ;  /* 0x000000000f157211 */ /* 0x000fe200000f0eff */
[----:B------:R-:W-:Y:S02]  /*1080*/  IMAD R2, R11, c[0x0][0x1d8], RZ ;  /* 0x000076000b027a24 */ /* 0x000fe400078e02ff */
[----:B------:R-:W-:Y:S01]  /*1090*/  IMAD.WIDE.U32 R4, R10, c[0x0][0x1d8], R4 ;  /* 0x000076000a047a25 */ /* 0x000fe200078e0004 */
[----:B------:R-:W-:-:S03]  /*10a0*/  IADD3 R34, R18, 0x40, RZ ;  /* 0x0000004012227810 */ /* 0x000fc60007ffe0ff */
[----:B------:R-:W-:Y:S01]  /*10b0*/  IMAD R0, R10, c[0x0][0x1dc], R2 ;  /* 0x000077000a007a24 */ /* 0x000fe200078e0202 */
[----:B------:R-:W-:Y:S01]  /*10c0*/  LEA R2, P0, R4, c[0x0][0x1c0], 0x1 ;  /* 0x0000700004027a11 */ /* 0x000fe200078008ff */
[----:B------:R-:W-:Y:S02]  /*10d0*/  IMAD R7, R31, c[0x0][0x270], RZ ;  /* 0x00009c001f077a24 */ /* 0x000fe400078e02ff */
[----:B------:R-:W-:Y:S01]  /*10e0*/  IMAD.IADD R0, R5, 0x1, R0 ;  /* 0x0000000105007824 */ /* 0x000fe200078e0200 */
[----:B------:R-:W-:Y:S01]  /*10f0*/  IADD3 R15, -R39, UR19, RZ ;  /* 0x00000013270f7c10 */ /* 0x000fe2000fffe1ff */
[----:B------:R-:W-:Y:S01]  /*1100*/  IMAD.U32 R6, RZ, RZ, UR6 ;  /* 0x00000006ff067e24 */ /* 0x000fe2000f8e00ff */
[----:B------:R-:W-:Y:S01]  /*1110*/  ISETP.GE.AND P3, PT, R18, c[0x0][0x1cc], PT ;  /* 0x0000730012007a0c */ /* 0x000fe20003f66270 */
[----:B------:R-:W-:Y:S01]  /*1120*/  USHF.L.U64.HI UR5, UR4, UR20, UR5 ;  /* 0x0000001404057299 */ /* 0x000fe20008010205 */
[----:B------:R-:W-:Y:S01]  /*1130*/  ISETP.GE.AND P4, PT, R34, c[0x0][0x1cc], PT ;  /* 0x0000730022007a0c */ /* 0x000fe20003f86270 */
[C---:B------:R-:W-:Y:S01]  /*1140*/  IMAD R7, R105.reuse, c[0x0][0x274], R7 ;  /* 0x00009d0069077a24 */ /* 0x040fe200078e0207 */
[----:B------:R-:W-:Y:S01]  /*1150*/  LEA.HI.X R3, R4, c[0x0][0x1c4], R0, 0x1, P0 ;  /* 0x0000710004037a11 */ /* 0x000fe200000f0c00 */
[----:B------:R-:W-:Y:S01]  /*1160*/  IMAD.WIDE.U32 R8, R105, c[0x0][0x270], R20 ;  /* 0x00009c0069087a25 */ /* 0x000fe200078e0014 */
[----:B------:R-:W-:-:S02]  /*1170*/  ISETP.LT.OR P6, PT, R15, 0x1, P3 ;  /* 0x000000010f00780c */ /* 0x000fc40001fc1670 */
[----:B------:R-:W-:Y:S02]  /*1180*/  IADD3 R6, P1, P0, R6, 0x80, R2 ;  /* 0x0000008006067810 */ /* 0x000fe4000783e002 */
[----:B------:R-:W-:Y:S01]  /*1190*/  ISETP.LT.OR P5, PT, R15, 0x1, P4 ;  /* 0x000000010f00780c */ /* 0x000fe200027a1670 */
[----:B------:R-:W-:Y:S01]  /*11a0*/  IMAD.IADD R23, R9, 0x1, R7 ;  /* 0x0000000109177824 */ /* 0x000fe200078e0207 */
[C---:B------:R-:W-:Y:S02]  /*11b0*/  ISETP.LT.OR P2, PT, R15.reuse, 0x21, P3 ;  /* 0x000000210f00780c */ /* 0x040fe40001f41670 */
[----:B------:R-:W-:Y:S02]  /*11c0*/  IADD3.X R7, RZ, UR5, R3, P1, P0 ;  /* 0x00000005ff077c10 */ /* 0x000fe40008fe0403 */
[----:B------:R-:W-:Y:S02]  /*11d0*/  ISETP.LT.OR P1, PT, R15, 0x21, P4 ;  /* 0x000000210f00780c */ /* 0x000fe40002721670 */
[----:B------:R-:W-:Y:S01]  /*11e0*/  IADD3 R4, P0, R2, UR6, RZ ;  /* 0x0000000602047c10 */ /* 0x000fe2000ff1e0ff */
[----:B------:R-:W-:-:S03]  /*11f0*/  IMAD.SHL.U32 R14, R14, 0x2, RZ ;  /* 0x000000020e0e7824 */ /* 0x000fc600078e00ff */
[----:B------:R-:W-:Y:S01]  /*1200*/  IADD3.X R5, R3, UR5, RZ, P0, !PT ;  /* 0x0000000503057c10 */ /* 0x000fe200087fe4ff */
[----:B------:R-:W-:Y:S01]  /*1210*/  UIADD3 UR12, UP0, UR6, 0x80, URZ ;  /* 0x00000080060c7890 */ /* 0x000fe2000ff1e03f */
[----:B------:R-:W-:Y:S01]  /*1220*/  @!PT LDS RZ, [RZ] ;  /* 0x00000000fffff984 */ /* 0x000fe20000000800 */
[----:B------:R-:W-:Y:S01]  /*1230*/  @!PT LDS RZ, [RZ] ;  /* 0x00000000fffff984 */ /* 0x000fe20000000800 */
[----:B------:R-:W-:Y:S01]  /*1240*/  @!PT LDS RZ, [RZ] ;  /* 0x00000000fffff984 */ /* 0x000fe20000000800 */
[----:B------:R1:W-:Y:S01]  /*1250*/  LDGSTS.E.BYPASS.LTC128B.128 [R14+0x8080], [R2.64], !P6 ;  /* 0x08080000020e7fae */ /* 0x0003e2000f101d4e */
[----:B------:R-:W-:-:S03]  /*1260*/  ISETP.LT.OR P6, PT, R15, 0x41, P3 ;  /* 0x000000410f00780c */ /* 0x000fc60001fc1670 */
[----:B------:R1:W-:Y:S01]  /*1270*/  LDGSTS.E.BYPASS.LTC128B.128 [R14+0xc080], [R2.64+0x80], !P5 ;  /* 0x0c080080020e7fae */ /* 0x0003e2000e901d4e */
[C---:B------:R-:W-:Y:S01]  /*1280*/  ISETP.LT.OR P5, PT, R15.reuse, 0x41, P4 ;  /* 0x000000410f00780c */ /* 0x040fe200027a1670 */
[----:B------:R-:W-:Y:S02]  /*1290*/  UIADD3.X UR7, URZ, UR5, URZ, UP0, !UPT ;  /* 0x000000053f077290 */ /* 0x000fe400087fe43f */
[----:B------:R3:W-:Y:S01]  /*12a0*/  LDGSTS.E.BYPASS.LTC128B.128 [R14+0x9080], [R4.64], !P2 ;  /* 0x09080000040e7fae */ /* 0x0007e2000d101d4e */
[----:B------:R-:W-:-:S03]  /*12b0*/  ISETP.LT.OR P2, PT, R15, 0x61, P3 ;  /* 0x000000610f00780c */ /* 0x000fc60001f41670 */
[----:B------:R4:W-:Y:S01]  /*12c0*/  LDGSTS.E.BYPASS.LTC128B.128 [R14+0xd080], [R6.64], !P1 ;  /* 0x0d080000060e7fae */ /* 0x0009e2000c901d4e */
[----:B------:R-:W-:Y:S02]  /*12d0*/  IMAD R0, R11, c[0x0][0x1a8], RZ ;  /* 0x00006a000b007a24 */ /* 0x000fe400078e02ff */
[----:B------:R-:W-:Y:S01]  /*12e0*/  IMAD.MOV.U32 R22, RZ, RZ, R8 ;  /* 0x000000ffff167224 */ /* 0x000fe200078e0008 */
[----:B-1----:R-:W-:-:S04]  /*12f0*/  IADD3 R2, P0, R4, UR6, RZ ;  /* 0x0000000604027c10 */ /* 0x002fc8000ff1e0ff */
[----:B------:R-:W-:Y:S02]  /*1300*/  IADD3.X R3, R5, UR5, RZ, P0, !PT ;  /* 0x0000000505037c10 */ /* 0x000fe400087fe4ff */
[----:B----4-:R-:W-:-:S03]  /*1310*/  IADD3 R6, P1, R4, UR12, RZ ;  /* 0x0000000c04067c10 */ /* 0x010fc6000ff3e0ff */
[----:B------:R1:W-:Y:S01]  /*1320*/  LDGSTS.E.BYPASS.LTC128B.128 [R14+0xa080], [R2.64], !P6 ;  /* 0x0a080000020e7fae */ /* 0x0003e2000f101d4e */
[----:B---3--:R-:W-:Y:S02]  /*1330*/  IADD3 R4, P0, R2, UR6, RZ ;  /* 0x0000000602047c10 */ /* 0x008fe4000ff1e0ff */
[----:B------:R-:W-:Y:S02]  /*1340*/  IADD3.X R7, R5, UR7, RZ, P1, !PT ;  /* 0x0000000705077c10 */ /* 0x000fe40008ffe4ff */
[----:B------:R-:W-:Y:S01]  /*1350*/  IADD3.X R5, R3, UR5, RZ, P0, !PT ;  /* 0x0000000503057c10 */ /* 0x000fe200087fe4ff */
[----:B------:R-:W-:Y:S02]  /*1360*/  IMAD.IADD R9, R13, 0x1, R16 ;  /* 0x000000010d097824 */ /* 0x000fe400078e0210 */
[----:B------:R-:W-:Y:S01]  /*1370*/  IMAD.MOV.U32 R8, RZ, RZ, R12 ;  /* 0x000000ffff087224 */ /* 0x000fe200078e000c */
[----:B------:R3:W-:Y:S01]  /*1380*/  LDGSTS.E.BYPASS.LTC128B.128 [R14+0xe080], [R6.64], !P5 ;  /* 0x0e080000060e7fae */ /* 0x0007e2000e901d4e */
[----:B------:R-:W-:Y:S01]  /*1390*/  ISETP.GE.AND P1, PT, R34, c[0x0][0x19c], PT ;  /* 0x0000670022007a0c */ /* 0x000fe20003f26270 */
[----:B------:R-:W-:-:S02]  /*13a0*/  ULDC.64 UR4, c[0x0][0x1a8] ;  /* 0x00006a0000047ab9 */ /* 0x000fc40000000a00 */
[----:B------:R4:W-:Y:S01]  /*13b0*/  LDGSTS.E.BYPASS.LTC128B.128 [R14+0xb080], [R4.64], !P2 ;  /* 0x0b080000040e7fae */ /* 0x0009e2000d101d4e */
[----:B------:R-:W-:Y:S01]  /*13c0*/  IMAD R12, R10, c[0x0][0x1ac], R0 ;  /* 0x00006b000a0c7a24 */ /* 0x000fe200078e0200 */
[----:B------:R-:W-:Y:S01]  /*13d0*/  ISETP.GE.AND P2, PT, R18, c[0x0][0x19c], PT ;  /* 0x0000670012007a0c */ /* 0x000fe20003f46270 */
[----:B------:R-:W-:Y:S01]  /*13e0*/  IMAD R0, R24, c[0x0][0x208], RZ ;  /* 0x0000820018007a24 */ /* 0x000fe200078e02ff */
[C---:B------:R-:W-:Y:S01]  /*13f0*/  ISETP.LT.OR P3, PT, R15.reuse, 0x61, P4 ;  /* 0x000000610f00780c */ /* 0x040fe20002761670 */
[----:B------:R-:W-:Y:S01]  /*1400*/  IMAD.WIDE.U32 R10, R10, c[0x0][0x1a8], R8 ;  /* 0x00006a000a0a7a25 */ /* 0x000fe200078e0008 */
[C---:B------:R-:W-:Y:S01]  /*1410*/  ISETP.LT.OR P5, PT, R15.reuse, 0x1, P2 ;  /* 0x000000010f00780c */ /* 0x040fe200017a1670 */
[----:B------:R-:W-:Y:S01]  /*1420*/  USHF.L.U32 UR6, UR4, 0x6, URZ ;  /* 0x0000000604067899 */ /* 0x000fe2000800063f */
[----:B------:R-:W-:Y:S01]  /*1430*/  ISETP.LT.OR P4, PT, R15, 0x1, P1 ;  /* 0x000000010f00780c */ /* 0x000fe20000f81670 */
[----:B------:R-:W-:Y:S02]  /*1440*/  IMAD R25, R17, c[0x0][0x20c], R0 ;  /* 0x0000830011197a24 */ /* 0x000fe400078e0200 */
[----:B------:R-:W-:Y:S01]  /*1450*/  IMAD.IADD R0, R11, 0x1, R12 ;  /* 0x000000010b007824 */ /* 0x000fe200078e020c */
[----:B------:R-:W-:Y:S01]  /*1460*/  USHF.L.U64.HI UR13, UR4, UR20, UR5 ;  /* 0x00000014040d7299 */ /* 0x000fe20008010205 */
[----:B----4-:R-:W-:Y:S01]  /*1470*/  IMAD R4, R24, c[0x0][0x178], RZ ;  /* 0x00005e0018047a24 */ /* 0x010fe200078e02ff */
[----:B------:R-:W-:Y:S01]  /*1480*/  ISETP.LT.OR P6, PT, R15, 0x61, P2 ;  /* 0x000000610f00780c */ /* 0x000fe200017c1670 */
[----:B------:R-:W-:Y:S01]  /*1490*/  IMAD.WIDE.U32 R8, R17, c[0x0][0x178], R18 ;  /* 0x00005e0011087a25 */ /* 0x000fe200078e0012 */
[----:B------:R-:W-:-:S03]  /*14a0*/  ULDC.64 UR4, c[0x0][0x178] ;  /* 0x00005e0000047ab9 */ /* 0x000fc60000000a00 */
[----:B------:R-:W-:Y:S01]  /*14b0*/  IMAD R16, R17, c[0x0][0x17c], R4 ;  /* 0x00005f0011107a24 */ /* 0x000fe200078e0204 */
[----:B------:R-:W-:-:S04]  /*14c0*/  IADD3 R4, P0, R2, UR12, RZ ;  /* 0x0000000c02047c10 */ /* 0x000fc8000ff1e0ff */
[----:B------:R-:W-:Y:S02]  /*14d0*/  IADD3.X R5, R3, UR7, RZ, P0, !PT ;  /* 0x0000000703057c10 */ /* 0x000fe400087fe4ff */
[----:B-1----:R-:W-:-:S03]  /*14e0*/  LEA R2, P0, R10, c[0x0][0x190], 0x1 ;  /* 0x000064000a027a11 */ /* 0x002fc600078008ff */
[----:B------:R1:W-:Y:S01]  /*14f0*/  LDGSTS.E.BYPASS.LTC128B.128 [R14+0xf080], [R4.64], !P3 ;  /* 0x0f080000040e7fae */ /* 0x0003e2000d901d4e */
[----:B------:R-:W-:Y:S02]  /*1500*/  LEA.HI.X R3, R10, c[0x0][0x194], R0, 0x1, P0 ;  /* 0x000065000a037a11 */ /* 0x000fe400000f0c00 */
[----:B---3--:R-:W-:Y:S01]  /*1510*/  IADD3 R6, P0, R2, UR6, RZ ;  /* 0x0000000602067c10 */ /* 0x008fe2000ff1e0ff */
[----:B------:R-:W-:Y:S01]  /*1520*/  IMAD.U32 R10, RZ, RZ, UR6 ;  /* 0x00000006ff0a7e24 */ /* 0x000fe2000f8e00ff */
[----:B------:R-:W-:Y:S01]  /*1530*/  ISETP.LT.OR P3, PT, R15, 0x21, P2 ;  /* 0x000000210f00780c */ /* 0x000fe20001761670 */
[----:B------:R3:W-:Y:S01]  /*1540*/  LDGSTS.E.BYPASS.LTC128B.128 [R14+0x80], [R2.64], !P5 ;  /* 0x00080000020e7fae */ /* 0x0007e2000e901d4e */
[----:B------:R-:W-:Y:S02]  /*1550*/  IADD3.X R7, R3, UR13, RZ, P0, !PT ;  /* 0x0000000d03077c10 */ /* 0x000fe400087fe4ff */
[----:B------:R-:W-:Y:S01]  /*1560*/  ISETP.NE.AND P0, PT, R101, RZ, PT ;  /* 0x000000ff6500720c */ /* 0x000fe20003f05270 */
[----:B------:R3:W-:Y:S01]  /*1570*/  LDGSTS.E.BYPASS.LTC128B.128 [R14+0x4080], [R2.64+0x80], !P4 ;  /* 0x04080080020e7fae */ /* 0x0007e2000e101d4e */
[----:B------:R-:W-:-:S02]  /*1580*/  ISETP.LT.OR P5, PT, R15, 0x41, P2 ;  /* 0x000000410f00780c */ /* 0x000fc400017a1670 */
[----:B------:R-:W-:Y:S02]  /*1590*/  P2R R28, PR, RZ, 0x40 ;  /* 0x00000040ff1c7803 */ /* 0x000fe40000000000 */
[C---:B------:R-:W-:Y:S02]  /*15a0*/  ISETP.LT.OR P2, PT, R15.reuse, 0x21, P1 ;  /* 0x000000210f00780c */ /* 0x040fe40000f41670 */
[C---:B------:R-:W-:Y:S01]  /*15b0*/  ISETP.LT.OR P4, PT, R15.reuse, 0x41, P1 ;  /* 0x000000410f00780c */ /* 0x040fe20000f81670 */
[----:B------:R4:W-:Y:S01]  /*15c0*/  LDGSTS.E.BYPASS.LTC128B.128 [R14+0x1080], [R6.64], !P3 ;  /* 0x01080000060e7fae */ /* 0x0009e2000d901d4e */
[----:B------:R-:W-:Y:S02]  /*15d0*/  ISETP.LT.OR P6, PT, R15, 0x61, P1 ;  /* 0x000000610f00780c */ /* 0x000fe40000fc1670 */
[----:B------:R-:W-:Y:S02]  /*15e0*/  SEL R15, R107, RZ, !P0 ;  /* 0x000000ff6b0f7207 */ /* 0x000fe40004000000 */
[----:B------:R-:W-:-:S02]  /*15f0*/  SEL R24, R29, RZ, !P0 ;  /* 0x000000ff1d187207 */ /* 0x000fc40004000000 */
[----:B------:R-:W-:-:S04]  /*1600*/  IADD3 R10, P1, P0, R10, 0x80, R2 ;  /* 0x000000800a0a7810 */ /* 0x000fc8000783e002 */
[----:B------:R-:W-:Y:S02]  /*1610*/  IADD3.X R11, RZ, UR13, R3, P1, P0 ;  /* 0x0000000dff0b7c10 */ /* 0x000fe40008fe0403 */
[----:B------:R-:W-:Y:S01]  /*1620*/  ISETP.GE.AND P0, PT, R18, c[0x0][0x16c], PT ;  /* 0x00005b0012007a0c */ /* 0x000fe20003f06270 */
[----:B-1----:R-:W-:Y:S01]  /*1630*/  IMAD.IADD R5, R9, 0x1, R16 ;  /* 0x0000000109057824 */ /* 0x002fe200078e0210 */
[----:B------:R-:W-:Y:S01]  /*1640*/  ISETP.GE.AND P3, PT, R34, c[0x0][0x16c], PT ;  /* 0x00005b0022007a0c */ /* 0x000fe20003f66270 */
[----:B------:R-:W-:Y:S01]  /*1650*/  IMAD.MOV.U32 R4, RZ, RZ, R8 ;  /* 0x000000ffff047224 */ /* 0x000fe200078e0008 */
[----:B------:R-:W-:Y:S01]  /*1660*/  USHF.R.S32.HI UR12, URZ, 0x1f, UR16 ;  /* 0x0000001f3f0c7899 */ /* 0x000fe20008011410 */
[----:B------:R-:W-:Y:S01]  /*1670*/  IMAD R0, R31, c[0x0][0x180], RZ ;  /* 0x000060001f007a24 */ /* 0x000fe200078e02ff */
[----:B------:R-:W-:Y:S01]  /*1680*/  SEL R8, RZ, 0x2, P3 ;  /* 0x00000002ff087807 */ /* 0x000fe20001800000 */
[C---:B---3--:R-:W-:Y:S01]  /*1690*/  IMAD.WIDE.U32 R2, R105.reuse, c[0x0][0x180], R4 ;  /* 0x0000600069027a25 */ /* 0x048fe200078e0004 */
[----:B------:R-:W-:Y:S01]  /*16a0*/  SEL R4, RZ, 0x1, P0 ;  /* 0x00000001ff047807 */ /* 0x000fe20000000000 */
[----:B------:R-:W-:Y:S01]  /*16b0*/  UIMAD UR7, UR12, UR4, URZ ;  /* 0x000000040c0772a4 */ /* 0x000fe2000f8e023f */
[----:B------:R1:W-:Y:S01]  /*16c0*/  LDGSTS.E.BYPASS.LTC128B.128 [R14+0x5080], [R10.64], !P2 ;  /* 0x050800000a0e7fae */ /* 0x0003e2000d101d4e */
[----:B------:R-:W-:Y:S01]  /*16d0*/  IMAD R0, R105, c[0x0][0x184], R0 ;  /* 0x0000610069007a24 */ /* 0x000fe200078e0200 */
[----:B------:R-:W-:Y:S01]  /*16e0*/  UIMAD.WIDE.U32 UR24, UR16, UR4, URZ ;  /* 0x00000004101872a5 */ /* 0x000fe2000f8e003f */
[----:B------:R-:W-:Y:S01]  /*16f0*/  IMAD.IADD R29, R8, 0x1, R4 ;  /* 0x00000001081d7824 */ /* 0x000fe200078e0204 */
[----:B------:R-:W-:Y:S01]  /*1700*/  UIADD3 UR18, UP0, UR6, 0x80, URZ ;  /* 0x0000008006127890 */ /* 0x000fe2000ff1e03f */
[----:B------:R-:W-:Y:S01]  /*1710*/  IMAD.MOV.U32 R4, RZ, RZ, R2 ;  /* 0x000000ffff047224 */ /* 0x000fe200078e0002 */
[----:B------:R-:W-:Y:S01]  /*1720*/  UIMAD UR7, UR16, UR5, UR7 ;  /* 0x00000005100772a4 */ /* 0x000fe2000f8e0207 */
[----:B------:R-:W-:-:S02]  /*1730*/  IMAD.IADD R5, R3, 0x1, R0 ;  /* 0x0000000103057824 */ /* 0x000fc400078e0200 */
[----:B------:R-:W-:Y:S01]  /*1740*/  IMAD R0, R24, c[0x0][0x188], RZ ;  /* 0x0000620018007a24 */ /* 0x000fe200078e02ff */
[----:B------:R-:W-:Y:S01]  /*1750*/  UIADD3.X UR17, URZ, UR13, URZ, UP0, !UPT ;  /* 0x0000000d3f117290 */ /* 0x000fe200087fe43f */
[----:B------:R-:W-:Y:S01]  /*1760*/  IMAD.WIDE.U32 R40, R15, c[0x0][0x188], R4 ;  /* 0x000062000f287a25 */ /* 0x000fe200078e0004 */
[----:B------:R-:W-:-:S03]  /*1770*/  UIADD3 UR7, UR25, UR7, URZ ;  /* 0x0000000719077290 */ /* 0x000fc6000fffe03f */
[----:B------:R-:W-:Y:S02]  /*1780*/  IMAD R0, R15, c[0x0][0x18c], R0 ;  /* 0x000063000f007a24 */ /* 0x000fe400078e0200 */
[----:B------:R-:W-:Y:S02]  /*1790*/  IMAD.U32 R4, RZ, RZ, UR24 ;  /* 0x00000018ff047e24 */ /* 0x000fe4000f8e00ff */
[----:B------:R-:W-:Y:S02]  /*17a0*/  IMAD.U32 R5, RZ, RZ, UR25 ;  /* 0x00000019ff057e24 */ /* 0x000fe4000f8e00ff */
[----:B------:R-:W-:Y:S02]  /*17b0*/  IMAD.U32 R5, RZ, RZ, UR7 ;  /* 0x00000007ff057e24 */ /* 0x000fe4000f8e00ff */
[----:B------:R-:W-:Y:S02]  /*17c0*/  IMAD.IADD R16, R41, 0x1, R0 ;  /* 0x0000000129107824 */ /* 0x000fe400078e0200 */
[----:B------:R-:W-:-:S04]  /*17d0*/  IMAD.WIDE.U32 R12, R17, c[0x0][0x208], R18 ;  /* 0x00008200110c7a25 */ /* 0x000fc800078e0012 */
[----:B------:R-:W-:Y:S02]  /*17e0*/  IMAD.IADD R9, R13, 0x1, R25 ;  /* 0x000000010d097824 */ /* 0x000fe400078e0219 */
[----:B------:R-:W-:Y:S02]  /*17f0*/  IMAD.MOV.U32 R8, RZ, RZ, R12 ;  /* 0x000000ffff087224 */ /* 0x000fe400078e000c */
[----:B------:R-:W-:Y:S02]  /*1800*/  IMAD R12, R31, c[0x0][0x210], RZ ;  /* 0x000084001f0c7a24 */ /* 0x000fe400078e02ff */
[----:B-1----:R-:W-:Y:S01]  /*1810*/  IMAD.WIDE.U32 R10, R105, c[0x0][0x210], R8 ;  /* 0x00008400690a7a25 */ /* 0x002fe200078e0008 */
[----:B--2---:R-:W-:-:S04]  /*1820*/  LOP3.LUT R37, R37, 0xfffffffd, RZ, 0xc0, !PT ;  /* 0xfffffffd25257812 */ /* 0x004fc800078ec0ff */
[----:B------:R-:W-:Y:S02]  /*1830*/  @P0 LOP3.LUT R37, R37, 0x2, RZ, 0xfc, !PT ;  /* 0x0000000225250812 */ /* 0x000fe400078efcff */
[----:B------:R-:W-:-:S04]  /*1840*/  IADD3 R2, P0, R6, UR6, RZ ;  /* 0x0000000606027c10 */ /* 0x000fc8000ff1e0ff */
[----:B------:R-:W-:Y:S02]  /*1850*/  IADD3.X R3, R7, UR13, RZ, P0, !PT ;  /* 0x0000000d07037c10 */ /* 0x000fe400087fe4ff */
[----:B----4-:R-:W-:Y:S01]  /*1860*/  IADD3 R6, P0, R6, UR18, RZ ;  /* 0x0000001206067c10 */ /* 0x010fe2000ff1e0ff */
[----:B------:R-:W-:Y:S01]  /*1870*/  IMAD R12, R105, c[0x0][0x214], R12 ;  /* 0x00008500690c7a24 */ /* 0x000fe200078e020c */
[----:B------:R-:W-:Y:S01]  /*1880*/  IADD3 R8, P1, R2, UR6, RZ ;  /* 0x0000000602087c10 */ /* 0x000fe2000ff3e0ff */
[----:B------:R1:W-:Y:S01]  /*1890*/  LDGSTS.E.BYPASS.LTC128B.128 [R14+0x2080], [R2.64], !P5 ;  /* 0x02080000020e7fae */ /* 0x0003e2000e901d4e */
[----:B------:R-:W-:Y:S01]  /*18a0*/  IADD3.X R7, R7, UR17, RZ, P0, !PT ;  /* 0x0000001107077c10 */ /* 0x000fe200087fe4ff */
[----:B------:R-:W-:Y:S01]  /*18b0*/  IMAD.U32 R13, RZ, RZ, UR5 ;  /* 0x00000005ff0d7e24 */ /* 0x000fe2000f8e00ff */
[C---:B------:R-:W-:Y:S01]  /*18c0*/  LEA R0, P0, R4.reuse, R40, 0x6 ;  /* 0x0000002804007211 */ /* 0x040fe200078030ff */
[----:B------:R-:W-:Y:S01]  /*18d0*/  IMAD.WIDE.U32 R22, R15, c[0x0][0x278], R22 ;  /* 0x00009e000f167a25 */ /* 0x000fe200078e0016 */
[----:B------:R-:W-:Y:S01]  /*18e0*/  IADD3.X R9, R3, UR13, RZ, P1, !PT ;  /* 0x0000000d03097c10 */ /* 0x000fe20008ffe4ff */
[----:B------:R2:W-:Y:S01]  /*18f0*/  LDGSTS.E.BYPASS.LTC128B.128 [R14+0x6080], [R6.64], !P4 ;  /* 0x06080000060e7fae */ /* 0x0005e2000e101d4e */
[----:B------:R-:W-:Y:S01]  /*1900*/  LEA.HI.X R5, R4, R16, R5, 0x6, P0 ;  /* 0x0000001004057211 */ /* 0x000fe200000f3405 */
[----:B------:R-:W-:Y:S01]  /*1910*/  ULDC.64 UR6, c[0x0][0x208] ;  /* 0x0000820000067ab9 */ /* 0x000fe20000000a00 */
[----:B------:R-:W-:-:S04]  /*1920*/  LEA R4, P0, R0, c[0x0][0x160], 0x1 ;  /* 0x0000580000047a11 */ /* 0x000fc800078008ff */
[----:B------:R-:W-:Y:S01]  /*1930*/  LEA.HI.X R5, R0, c[0x0][0x164], R5, 0x1, P0 ;  /* 0x0000590000057a11 */ /* 0x000fe200000f0c05 */
[----:B------:R-:W-:Y:S01]  /*1940*/  IMAD.U32 R0, RZ, RZ, UR4 ;  /* 0x00000004ff007e24 */ /* 0x000fe2000f8e00ff */
[----:B------:R-:W-:Y:S02]  /*1950*/  ISETP.NE.AND P5, PT, R28, RZ, PT ;  /* 0x000000ff1c00720c */ /* 0x000fe40003fa5270 */
[----:B-1----:R-:W-:Y:S01]  /*1960*/  IADD3 R2, P0, R2, UR18, RZ ;  /* 0x0000001202027c10 */ /* 0x002fe2000ff1e0ff */
[----:B------:R-:W-:Y:S01]  /*1970*/  USHF.L.U32 UR18, UR16, 0x6, URZ ;  /* 0x0000000610127899 */ /* 0x000fe2000800063f */
[----:B--2---:R-:W-:Y:S02]  /*1980*/  IMAD.IADD R7, R11, 0x1, R12 ;  /* 0x000000010b077824 */ /* 0x004fe400078e020c */
[----:B------:R-:W-:-:S07]  /*1990*/  IADD3.X R3, R3, UR17, RZ, P0, !PT ;  /* 0x0000001103037c10 */ /* 0x000fce00087fe4ff */
[----:B------:R1:W-:Y:S01]  /*19a0*/  LDGSTS.E.BYPASS.LTC128B.128 [R14+0x3080], [R8.64], !P5 ;  /* 0x03080000080e7fae */ /* 0x0003e2000e901d4e */
[C---:B------:R-:W-:Y:S02]  /*19b0*/  LEA R12, P0, R0.reuse, R4, 0x6 ;  /* 0x00000004000c7211 */ /* 0x040fe400078030ff */
[----:B------:R-:W-:Y:S01]  /*19c0*/  LOP3.LUT P2, RZ, R29, 0x1, RZ, 0xc0, !PT ;  /* 0x000000011dff7812 */ /* 0x000fe2000784c0ff */
[----:B------:R2:W-:Y:S01]  /*19d0*/  LDGSTS.E.BYPASS.LTC128B.128 [R14+0x7080], [R2.64], !P6 ;  /* 0x07080000020e7fae */ /* 0x0005e2000f101d4e */
[----:B------:R-:W-:Y:S01]  /*19e0*/  LEA.HI.X R13, R0, R5, R13, 0x6, P0 ;  /* 0x00000005000d7211 */ /* 0x000fe200000f340d */
[----:B------:R-:W-:Y:S01]  /*19f0*/  IMAD.U32 R0, RZ, RZ, UR18 ;  /* 0x00000012ff007e24 */ /* 0x000fe2000f8e00ff */
[----:B------:R-:W-:Y:S02]  /*1a00*/  ISETP.GT.AND P4, PT, R103, 0xf, PT ;  /* 0x0000000f6700780c */ /* 0x000fe40003f84270 */
[----:B------:R-:W-:Y:S01]  /*1a10*/  LOP3.LUT R37, R37, 0xfffffffe, RZ, 0xc0, !PT ;  /* 0xfffffffe25257812 */ /* 0x000fe200078ec0ff */
[----:B------:R-:W-:Y:S01]  /*1a20*/  USHF.R.S32.HI UR17, URZ, 0x1f, UR18 ;  /* 0x0000001f3f117899 */ /* 0x000fe20008011412 */
[----:B------:R-:W-:Y:S01]  /*1a30*/  IADD3 R0, -R39, UR10, -R0 ;  /* 0x0000000a27007c10 */ /* 0x000fe2000fffe900 */
[----:B------:R-:W0:Y:S03]  /*1a40*/  LDGDEPBAR ;  /* 0x00000000000079af */ /* 0x000e260000000000 */
[----:B------:R-:W-:-:S02]  /*1a50*/  ISETP.LT.OR P0, PT, R0, 0x1, !P2 ;  /* 0x000000010000780c */ /* 0x000fc40005701670 */
[----:B------:R-:W-:Y:S01]  /*1a60*/  @P3 LOP3.LUT R37, R37, 0x1, RZ, 0xfc, !PT ;  /* 0x0000000125253812 */ /* 0x000fe200078efcff */
[----:B------:R-:W-:Y:S02]  /*1a70*/  IMAD.MOV.U32 R6, RZ, RZ, R10 ;  /* 0x000000ffff067224 */ /* 0x000fe400078e000a */
[----:B--2---:R-:W-:-:S08]  /*1a80*/  IMAD R2, R24, c[0x0][0x278], RZ ;  /* 0x00009e0018027a24 */ /* 0x004fd000078e02ff */
[----:B------:R2:W-:Y:S01]  /*1a90*/  LDGSTS.E.BYPASS.LTC128B.128 [R14+0x10080], [R4.64], !P0 ;  /* 0x10080000040e7fae */ /* 0x0005e2000c101d4e */
[----:B------:R-:W-:Y:S01]  /*1aa0*/  IMAD R2, R15, c[0x0][0x27c], R2 ;  /* 0x00009f000f027a24 */ /* 0x000fe200078e0202 */
[----:B-1----:R-:W-:-:S03]  /*1ab0*/  @!P4 IADD3 R9, P0, R22, UR18, RZ ;  /* 0x000000121609cc10 */ /* 0x002fc6000ff1e0ff */
[----:B------:R-:W-:Y:S01]  /*1ac0*/  IMAD.IADD R38, R23, 0x1, R2 ;  /* 0x0000000117267824 */ /* 0x000fe200078e0202 */
[----:B------:R-:W-:Y:S01]  /*1ad0*/  STL [R1+0x30], R37 ;  /* 0x0000302501007387 */ /* 0x000fe20000100800 */
[----:B------:R-:W-:Y:S01]  /*1ae0*/  LOP3.LUT P3, RZ, R29, 0x2, RZ, 0xc0, !PT ;  /* 0x000000021dff7812 */ /* 0x000fe2000786c0ff */
[----:B------:R-:W-:Y:S02]  /*1af0*/  IMAD R3, R24, c[0x0][0x218], RZ ;  /* 0x0000860018037a24 */ /* 0x000fe400078e02ff */
[----:B------:R-:W-:Y:S01]  /*1b00*/  @!P4 IADD3.X R11, R38, UR17, RZ, P0, !PT ;  /* 0x00000011260bcc10 */ /* 0x000fe200087fe4ff */
[----:B------:R-:W-:Y:S01]  /*1b10*/  STL.64 [R1+0x58], R40 ;  /* 0x0000582801007387 */ /* 0x000fe20000100a00 */
[----:B------:R-:W-:Y:S01]  /*1b20*/  ISETP.GE.AND P0, PT, R34, c[0x0][0x1fc], PT ;  /* 0x00007f0022007a0c */ /* 0x000fe20003f06270 */
[----:B------:R-:W-:Y:S02]  /*1b30*/  USHF.L.U32 UR21, UR6, 0x6, URZ ;  /* 0x0000000606157899 */ /* 0x000fe4000800063f */
[----:B------:R1:W-:Y:S01]  /*1b40*/  STL [R1+0x64], R16 ;  /* 0x0000641001007387 */ /* 0x0003e20000100800 */
[----:B------:R-:W-:Y:S01]  /*1b50*/  ISETP.GE.AND P1, PT, R18, c[0x0][0x1fc], PT ;  /* 0x00007f0012007a0c */ /* 0x000fe20003f26270 */
[----:B------:R-:W-:-:S02]  /*1b60*/  USHF.L.U64.HI UR20, UR6, UR20, UR7 ;  /* 0x0000001406147299 */ /* 0x000fc40008010207 */
[----:B------:R3:W-:Y:S01]  /*1b70*/  STL.64 [R1+0x78], R22 ;  /* 0x0000781601007387 */ /* 0x0007e20000100a00 */
[----:B------:R-:W-:Y:S01]  /*1b80*/  IMAD R2, R15, c[0x0][0x21c], R3 ;  /* 0x000087000f027a24 */ /* 0x000fe200078e0203 */
[C---:B------:R-:W-:Y:S01]  /*1b90*/  ISETP.LT.OR P5, PT, R0.reuse, 0x1, !P3 ;  /* 0x000000010000780c */ /* 0x040fe20005fa1670 */
[----:B------:R-:W-:Y:S01]  /*1ba0*/  UIMAD UR13, UR20, UR16, URZ ;  /* 0x00000010140d72a4 */ /* 0x000fe2000f8e023f */
[----:B------:R-:W-:Y:S02]  /*1bb0*/  SEL R3, RZ, 0x1, P1 ;  /* 0x00000001ff037807 */ /* 0x000fe40000800000 */
[C---:B------:R-:W-:Y:S01]  /*1bc0*/  ISETP.LT.OR P2, PT, R0.reuse, 0x21, !P2 ;  /* 0x000000210000780c */ /* 0x040fe20005741670 */
[----:B------:R-:W-:Y:S01]  /*1bd0*/  IMAD.U32 R28, RZ, RZ, UR21 ;  /* 0x00000015ff1c7e24 */ /* 0x000fe2000f8e00ff */
[----:B------:R-:W-:Y:S01]  /*1be0*/  ISETP.LT.OR P1, PT, R0, 0x21, !P3 ;  /* 0x000000210000780c */ /* 0x000fe20005f21670 */
[----:B------:R-:W-:Y:S01]  /*1bf0*/  UIMAD UR13, UR12, UR21, UR13 ;  /* 0x000000150c0d72a4 */ /* 0x000fe2000f8e020d */
[----:B------:R-:W-:-:S05]  /*1c00*/  LEA.HI R29, R36, R103, RZ, 0x5 ;  /* 0x00000067241d7211 */ /* 0x000fca00078f28ff */
[----:B------:R2:W-:Y:S04]  /*1c10*/  LDGSTS.E.BYPASS.LTC128B.128 [R14+0x12080], [R4.64+0x80], !P5 ;  /* 0x12080080040e7fae */ /* 0x0005e8000e901d4e */
[----:B------:R4:W-:Y:S01]  /*1c20*/  LDGSTS.E.BYPASS.LTC128B.128 [R14+0x11080], [R12.64], !P2 ;  /* 0x110800000c0e7fae */ /* 0x0009e2000d101d4e */
[----:B-1----:R-:W-:-:S04]  /*1c30*/  IMAD.WIDE.U32 R16, R105, c[0x0][0x288], R20 ;  /* 0x0000a20069107a25 */ /* 0x002fc800078e0014 */
[----:B---3--:R-:W-:Y:S01]  /*1c40*/  IMAD.WIDE.U32 R22, R15, c[0x0][0x218], R6 ;  /* 0x000086000f167a25 */ /* 0x008fe200078e0006 */
[----:B------:R-:W-:Y:S01]  /*1c50*/  SEL R6, RZ, 0xffffffff, P0 ;  /* 0xffffffffff067807 */ /* 0x000fe20000000000 */
[----:B------:R4:W-:Y:S02]  /*1c60*/  LDGSTS.E.BYPASS.LTC128B.128 [R14+0x13080], [R12.64+0x80], !P1 ;  /* 0x130800800c0e7fae */ /* 0x0009e4000c901d4e */
[----:B------:R-:W-:Y:S02]  /*1c70*/  IMAD.IADD R43, R23, 0x1, R2 ;  /* 0x00000001172b7824 */ /* 0x000fe400078e0202 */
[----:B------:R-:W-:Y:S02]  /*1c80*/  IMAD.SHL.U32 R2, R6, 0x2, RZ ;  /* 0x0000000206027824 */ /* 0x000fe400078e00ff */
[----:B------:R-:W-:Y:S01]  /*1c90*/  IMAD.MOV.U32 R42, RZ, RZ, R22 ;  /* 0x000000ffff2a7224 */ /* 0x000fe200078e0016 */
[C---:B------:R-:W-:Y:S02]  /*1ca0*/  @!P4 LEA R8, P0, R9.reuse, c[0x0][0x258], 0x2 ;  /* 0x000096000908ca11 */ /* 0x040fe400078010ff */
[----:B------:R-:W-:Y:S01]  /*1cb0*/  LOP3.LUT R3, R2, 0x2, R3, 0xe2, !PT ;  /* 0x0000000202037812 */ /* 0x000fe200078ee203 */
[----:B------:R-:W-:Y:S01]  /*1cc0*/  IMAD.WIDE.U32 R6, R28, UR16, R42 ;  /* 0x000000101c067c25 */ /* 0x000fe2000f8e002a */
[----:B------:R-:W-:-:S02]  /*1cd0*/  @!P4 LEA.HI.X R9, R9, c[0x0][0x25c], R11, 0x2, P0 ;  /* 0x000097000909ca11 */ /* 0x000fc400000f140b */
[----:B------:R-:W-:Y:S02]  /*1ce0*/  LOP3.LUT P5, RZ, R3, 0x1, RZ, 0xc0, !PT ;  /* 0x0000000103ff7812 */ /* 0x000fe400078ac0ff */
[----:B--2---:R-:W-:Y:S02]  /*1cf0*/  IADD3 R4, R7, UR13, RZ ;  /* 0x0000000d07047c10 */ /* 0x004fe4000fffe0ff */
[C---:B------:R-:W-:Y:S02]  /*1d00*/  LEA R2, P0, R6.reuse, c[0x0][0x1f0], 0x1 ;  /* 0x00007c0006027a11 */ /* 0x040fe400078008ff */
[----:B------:R-:W-:Y:S02]  /*1d10*/  LOP3.LUT P6, RZ, R3, 0x2, RZ, 0xc0, !PT ;  /* 0x0000000203ff7812 */ /* 0x000fe400078cc0ff */
[----:B------:R-:W-:Y:S02]  /*1d20*/  SHF.R.S32.HI R20, RZ, 0x5, R29 ;  /* 0x00000005ff147819 */ /* 0x000fe4000001141d */
[----:B------:R-:W-:-:S02]  /*1d30*/  LEA.HI.X R3, R6, c[0x0][0x1f4], R4, 0x1, P0 ;  /* 0x00007d0006037a11 */ /* 0x000fc400000f0c04 */
[C---:B------:R-:W-:Y:S02]  /*1d40*/  ISETP.LT.OR P1, PT, R0.reuse, 0x1, !P5 ;  /* 0x000000010000780c */ /* 0x040fe40006f21670 */
[----:B------:R-:W-:Y:S01]  /*1d50*/  ISETP.LT.OR P0, PT, R0, 0x1, !P6 ;  /* 0x000000010000780c */ /* 0x000fe20007701670 */
[----:B------:R-:W-:Y:S01]  /*1d60*/  IMAD R25, R31, c[0x0][0x288], RZ ;  /* 0x0000a2001f197a24 */ /* 0x000fe200078e02ff */
[----:B------:R-:W-:Y:S01]  /*1d70*/  LEA.HI R10, R29, R20, RZ, 0x1 ;  /* 0x000000141d0a7211 */ /* 0x000fe200078f08ff */
[----:B------:R-:W-:Y:S01]  /*1d80*/  @!P4 IMAD.SHL.U32 R6, R103, 0x10, RZ ;  /* 0x000000106706c824 */ /* 0x000fe200078e00ff */
[----:B------:R-:W-:Y:S01]  /*1d90*/  USHF.L.U32 UR13, UR6, 0x5, URZ ;  /* 0x00000005060d7899 */ /* 0x000fe2000800063f */
[----:B------:R-:W-:Y:S01]  /*1da0*/  IMAD R25, R105, c[0x0][0x28c], R25 ;  /* 0x0000a30069197a24 */ /* 0x000fe200078e0219 */
[----:B------:R-:W-:Y:S01]  /*1db0*/  LOP3.LUT R10, R10, 0xfffffffe, RZ, 0xc0, !PT ;  /* 0xfffffffe0a0a7812 */ /* 0x000fe200078ec0ff */
[----:B------:R-:W-:Y:S01]  /*1dc0*/  UMOV UR12, 0x5 ;  /* 0x00000005000c7882 */ /* 0x000fe20000000000 */
[----:B------:R-:W-:Y:S01]  /*1dd0*/  LEA.HI R7, R36, R103, RZ, 0x4 ;  /* 0x0000006724077211 */ /* 0x000fe200078f20ff */
[----:B------:R-:W-:Y:S01]  /*1de0*/  USHF.L.U64.HI UR12, UR6, UR12, UR7 ;  /* 0x0000000c060c7299 */ /* 0x000fe20008010207 */
[----:B------:R-:W-:Y:S01]  /*1df0*/  STL [R1+0x88], R38 ;  /* 0x0000882601007387 */ /* 0x000fe20000100800 */
[----:B------:R-:W-:Y:S01]  /*1e00*/  USHF.L.U32 UR7, UR13, 0x1, URZ ;  /* 0x000000010d077899 */ /* 0x000fe2000800063f */
[----:B------:R-:W-:-:S02]  /*1e10*/  IMAD.IADD R5, R17, 0x1, R25 ;  /* 0x0000000111057824 */ /* 0x000fc400078e0219 */
[----:B------:R1:W-:Y:S01]  /*1e20*/  STL.64 [R1+0x50], R22 ;  /* 0x0000501601007387 */ /* 0x0003e20000100a00 */
[----:B------:R-:W-:-:S03]  /*1e30*/  IMAD.MOV.U32 R4, RZ, RZ, R16 ;  /* 0x000000ffff047224 */ /* 0x000fc600078e0010 */
[----:B------:R2:W-:Y:S01]  /*1e40*/  @!P4 LDGSTS.E.BYPASS.LTC128B.128 [R6+0x20080], [R8.64] ;  /* 0x200800000806cfae */ /* 0x0005e2000b901d4e */
[----:B------:R-:W-:-:S03]  /*1e50*/  USHF.L.U64.HI UR6, UR13, 0x1, UR12 ;  /* 0x000000010d067899 */ /* 0x000fc6000801020c */
[----:B------:R-:W0:Y:S01]  /*1e60*/  LDGDEPBAR ;  /* 0x00000000000079af */ /* 0x000e220000000000 */
[----:B------:R-:W-:-:S03]  /*1e70*/  IMAD.WIDE.U32 R40, R15, c[0x0][0x290], R4 ;  /* 0x0000a4000f287a25 */ /* 0x000fc600078e0004 */
[----:B------:R3:W-:Y:S01]  /*1e80*/  LDGSTS.E.BYPASS.LTC128B.128 [R14+0x18080], [R2.64], !P1 ;  /* 0x18080000020e7fae */ /* 0x0007e2000c901d4e */
[----:B------:R-:W-:-:S03]  /*1e90*/  ISETP.LT.OR P2, PT, R0, 0x21, !P5 ;  /* 0x000000210000780c */ /* 0x000fc60006f41670 */
[----:B------:R3:W-:Y:S01]  /*1ea0*/  LDGSTS.E.BYPASS.LTC128B.128 [R14+0x1a080], [R2.64+0x80], !P0 ;  /* 0x1a080080020e7fae */ /* 0x0007e2000c101d4e */
[----:B------:R-:W-:Y:S02]  /*1eb0*/  ISETP.LT.OR P1, PT, R0, 0x21, !P6 ;  /* 0x000000210000780c */ /* 0x000fe40007721670 */
[----:B------:R-:W-:Y:S01]  /*1ec0*/  LEA.HI R11, R36, R103, RZ, 0x2 ;  /* 0x00000067240b7211 */ /* 0x000fe200078f10ff */
[----:B-1----:R-:W-:Y:S01]  /*1ed0*/  IMAD.IADD R22, R20, 0x1, -R10 ;  /* 0x0000000114167824 */ /* 0x002fe200078e0a0a */
[----:B------:R-:W-:Y:S01]  /*1ee0*/  SHF.R.S32.HI R10, RZ, 0x4, R7 ;  /* 0x00000004ff0a7819 */ /* 0x000fe20000011407 */
[----:B--2---:R-:W-:-:S03]  /*1ef0*/  IMAD R6, R24, c[0x0][0x290], RZ ;  /* 0x0000a40018067a24 */ /* 0x004fc600078e02ff */
[----:B------:R-:W-:Y:S01]  /*1f00*/  LEA.HI R4, R7, R10, RZ, 0x1 ;  /* 0x0000000a07047211 */ /* 0x000fe200078f08ff */
[----:B------:R-:W-:-:S03]  /*1f10*/  IMAD R6, R15, c[0x0][0x294], R6 ;  /* 0x0000a5000f067a24 */ /* 0x000fc600078e0206 */
[----:B------:R-:W-:Y:S01]  /*1f20*/  LOP3.LUT R4, R4, 0xfffffffe, RZ, 0xc0, !PT ;  /* 0xfffffffe04047812 */ /* 0x000fe200078ec0ff */
[----:B------:R-:W-:Y:S01]  /*1f30*/  IMAD.IADD R38, R41, 0x1, R6 ;  /* 0x0000000129267824 */ /* 0x000fe200078e0206 */
[----:B---3--:R-:W-:-:S04]  /*1f40*/  IADD3 R2, P0, R2, UR7, RZ ;  /* 0x0000000702027c10 */ /* 0x008fc8000ff1e0ff */
[----:B------:R-:W-:Y:S02]  /*1f50*/  IADD3.X R3, R3, UR6, RZ, P0, !PT ;  /* 0x0000000603037c10 */ /* 0x000fe400087fe4ff */
[----:B------:R-:W-:Y:S02]  /*1f60*/  IADD3 R0, P0, R40, UR18, RZ ;  /* 0x0000001228007c10 */ /* 0x000fe4000ff1e0ff */
[--C-:B------:R-:W-:Y:S02]  /*1f70*/  SHF.R.S32.HI R8, RZ, 0x2, R11.reuse ;  /* 0x00000002ff087819 */ /* 0x100fe4000001140b */
[----:B------:R-:W-:Y:S01]  /*1f80*/  LOP3.LUT R7, R7, 0xfffffff0, RZ, 0xc0, !PT ;  /* 0xfffffff007077812 */ /* 0x000fe200078ec0ff */
[----:B------:R-:W-:Y:S01]  /*1f90*/  IMAD.IADD R10, R10, 0x1, -R4 ;  /* 0x000000010a0a7824 */ /* 0x000fe200078e0a04 */
[----:B------:R-:W-:Y:S01]  /*1fa0*/  SHF.R.S32.HI R6, RZ, 0x1f, R11 ;  /* 0x0000001fff067819 */ /* 0x000fe2000001140b */
[----:B------:R-:W-:Y:S01]  /*1fb0*/  IMAD R31, R31, c[0x0][0x238], RZ ;  /* 0x00008e001f1f7a24 */ /* 0x000fe200078e02ff */
[----:B------:R-:W-:Y:S01]  /*1fc0*/  IADD3.X R5, R38, UR17, RZ, P0, !PT ;  /* 0x0000001126057c10 */ /* 0x000fe200087fe4ff */
[----:B------:R1:W-:Y:S01]  /*1fd0*/  LDGSTS.E.BYPASS.LTC128B.128 [R14+0x19080], [R2.64], !P2 ;  /* 0x19080000020e7fae */ /* 0x0003e2000d101d4e */
[----:B------:R-:W-:-:S02]  /*1fe0*/  LEA R20, P0, R0, c[0x0][0x280], 0x2 ;  /* 0x0000a00000147a11 */ /* 0x000fc400078010ff */
[----:B------:R-:W-:Y:S01]  /*1ff0*/  LEA.HI R4, R6, R8, RZ, 0x3 ;  /* 0x0000000806047211 */ /* 0x000fe200078f18ff */
[----:B------:R-:W-:Y:S01]  /*2000*/  IMAD.IADD R7, R103, 0x1, -R7 ;  /* 0x0000000167077824 */ /* 0x000fe200078e0a07 */
[----:B------:R-:W-:Y:S01]  /*2010*/  LEA.HI.X R21, R0, c[0x0][0x284], R5, 0x2, P0 ;  /* 0x0000a10000157a11 */ /* 0x000fe200000f1405 */
[----:B------:R1:W-:Y:S01]  /*2020*/  LDGSTS.E.BYPASS.LTC128B.128 [R14+0x1b080], [R2.64+0x80], !P1 ;  /* 0x1b080080020e7fae */ /* 0x0003e2000c901d4e */
[----:B------:R-:W-:Y:S01]  /*2030*/  LOP3.LUT R0, R4, 0xfffffff8, RZ, 0xc0, !PT ;  /* 0xfffffff804007812 */ /* 0x000fe200078ec0ff */
[C---:B------:R-:W-:Y:S01]  /*2040*/  IMAD R31, R105.reuse, c[0x0][0x23c], R31 ;  /* 0x00008f00691f7a24 */ /* 0x040fe200078e021f */
[----:B------:R-:W-:Y:S01]  /*2050*/  SHF.R.S32.HI R4, RZ, 0x1f, R7 ;  /* 0x0000001fff047819 */ /* 0x000fe20000011407 */
[----:B------:R-:W-:-:S04]  /*2060*/  IMAD.WIDE.U32 R26, R105, c[0x0][0x238], R26 ;  /* 0x00008e00691a7a25 */ /* 0x000fc800078e001a */
[----:B------:R-:W-:Y:S01]  /*2070*/  IMAD.IADD R17, R8, 0x1, -R0 ;  /* 0x0000000108117824 */ /* 0x000fe200078e0a00 */
[----:B----4-:R-:W-:Y:S01]  /*2080*/  LEA.HI R13, R4, R7, RZ, 0x3 ;  /* 0x00000007040d7211 */ /* 0x010fe200078f18ff */
[----:B------:R-:W-:-:S03]  /*2090*/  IMAD.SHL.U32 R16, R22, 0x10, RZ ;  /* 0x0000001016107824 */ /* 0x000fc600078e00ff */
[----:B------:R-:W-:Y:S01]  /*20a0*/  LOP3.LUT R5, R13, 0xfffffff8, RZ, 0xc0, !PT ;  /* 0xfffffff80d057812 */ /* 0x000fe200078ec0ff */
[----:B------:R-:W-:Y:S02]  /*20b0*/  IMAD R4, R24, c[0x0][0x240], RZ ;  /* 0x0000900018047a24 */ /* 0x000fe400078e02ff */
[----:B-1----:R-:W-:Y:S02]  /*20c0*/  IMAD.SHL.U32 R2, R32, 0x40, RZ ;  /* 0x0000004020027824 */ /* 0x002fe400078e00ff */
[----:B------:R-:W-:-:S03]  /*20d0*/  IMAD.IADD R3, R27, 0x1, R31 ;  /* 0x000000011b037824 */ /* 0x000fc600078e021f */
[----:B------:R-:W-:Y:S01]  /*20e0*/  LOP3.LUT R0, R2, 0x1c0, RZ, 0xc0, !PT ;  /* 0x000001c002007812 */ /* 0x000fe200078ec0ff */
[----:B------:R-:W-:-:S03]  /*20f0*/  IMAD.MOV.U32 R2, RZ, RZ, R26 ;  /* 0x000000ffff027224 */ /* 0x000fc600078e001a */
[C---:B------:R-:W-:Y:S01]  /*2100*/  LOP3.LUT R6, R0.reuse, 0x10, R16, 0xf8, !PT ;  /* 0x0000001000067812 */ /* 0x040fe200078ef810 */
[----:B------:R-:W-:Y:S01]  /*2110*/  IMAD.WIDE.U32 R44, R15, c[0x0][0x240], R2 ;  /* 0x000090000f2c7a25 */ /* 0x000fe200078e0002 */
[--C-:B------:R-:W-:Y:S02]  /*2120*/  LOP3.LUT R2, R0, 0x8, R33.reuse, 0xf8, !PT ;  /* 0x0000000800027812 */ /* 0x100fe400078ef821 */
[----:B------:R-:W-:Y:S01]  /*2130*/  SHF.R.U32.HI R8, RZ, 0x3, R0 ;  /* 0x00000003ff087819 */ /* 0x000fe20000011600 */
[----:B------:R-:W-:Y:S02]  /*2140*/  IMAD.SHL.U32 R0, R17, 0x40, RZ ;  /* 0x0000004011007824 */ /* 0x000fe400078e00ff */
[----:B------:R-:W-:Y:S01]  /*2150*/  IMAD.SHL.U32 R3, R30, 0x8, RZ ;  /* 0x000000081e037824 */ /* 0x000fe200078e00ff */
[----:B------:R-:W-:Y:S01]  /*2160*/  LOP3.LUT R9, R6, 0x8, R33, 0xf8, !PT ;  /* 0x0000000806097812 */ /* 0x000fe200078ef821 */
[----:B------:R-:W-:Y:S01]  /*2170*/  IMAD.IADD R7, R7, 0x1, -R5 ;  /* 0x0000000107077824 */ /* 0x000fe200078e0a05 */
[----:B------:R-:W-:Y:S01]  /*2180*/  LOP3.LUT R5, R2, R8, RZ, 0x3c, !PT ;  /* 0x0000000802057212 */ /* 0x000fe200078e3cff */
[----:B------:R-:W-:Y:S01]  /*2190*/  IMAD R23, R15, c[0x0][0x244], R4 ;  /* 0x000091000f177a24 */ /* 0x000fe200078e0204 */
[----:B------:R-:W-:Y:S01]  /*21a0*/  LOP3.LUT R2, R0, 0x1c0, RZ, 0xc0, !PT ;  /* 0x000001c000027812 */ /* 0x000fe200078ec0ff */
[C---:B------:R-:W-:Y:S01]  /*21b0*/  IMAD R4, R10.reuse, 0x800, R35 ;  /* 0x000008000a047824 */ /* 0x040fe200078e0223 */
[----:B------:R-:W-:Y:S01]  /*21c0*/  LOP3.LUT R0, R3, 0x18, RZ, 0xc0, !PT ;  /* 0x0000001803007812 */ /* 0x000fe200078ec0ff */
[----:B------:R-:W-:Y:S01]  /*21d0*/  IMAD.SHL.U32 R6, R10, 0x20, RZ ;  /* 0x000000200a067824 */ /* 0x000fe200078e00ff */
[----:B------:R-:W-:Y:S01]  /*21e0*/  SHF.R.U32.HI R3, RZ, 0x3, R2 ;  /* 0x00000003ff037819 */ /* 0x000fe20000011602 */
[----:B------:R-:W-:Y:S01]  /*21f0*/  IMAD.IADD R5, R4, 0x1, R5 ;  /* 0x0000000104057824 */ /* 0x000fe200078e0205 */
[----:B------:R-:W-:-:S02]  /*2200*/  LOP3.LUT R4, R11, 0x3ffffffc, RZ, 0xc0, !PT ;  /* 0x3ffffffc0b047812 */ /* 0x000fc400078ec0ff */
[----:B------:R-:W-:Y:S01]  /*2210*/  LOP3.LUT R12, R0, 0x20, R6, 0xf8, !PT ;  /* 0x00000020000c7812 */ /* 0x000fe200078ef806 */
[----:B------:R-:W-:Y:S01]  /*2220*/  IMAD.SHL.U32 R6, R7, 0x40, RZ ;  /* 0x0000004007067824 */ /* 0x000fe200078e00ff */
[----:B------:R-:W-:Y:S01]  /*2230*/  LOP3.LUT R11, R3, R2, R0, 0x1e, !PT ;  /* 0x00000002030b7212 */ /* 0x000fe200078e1e00 */
[----:B------:R-:W-:Y:S01]  /*2240*/  IMAD.IADD R0, R103, 0x1, -R4 ;  /* 0x0000000167007824 */ /* 0x000fe200078e0a04 */
[----:B------:R-:W-:Y:S01]  /*2250*/  LOP3.LUT R3, R9, R8, RZ, 0x3c, !PT ;  /* 0x0000000809037212 */ /* 0x000fe200078e3cff */
[----:B------:R-:W-:Y:S01]  /*2260*/  IMAD.SHL.U32 R2, R22, 0x400, RZ ;  /* 0x0000040016027824 */ /* 0x000fe200078e00ff */
[----:B------:R-:W-:Y:S01]  /*2270*/  LOP3.LUT R4, R6, 0x1c0, RZ, 0xc0, !PT ;  /* 0x000001c006047812 */ /* 0x000fe200078ec0ff */
[----:B------:R-:W-:Y:S02]  /*2280*/  IMAD.SHL.U32 R9, R10, 0x8, RZ ;  /* 0x000000080a097824 */ /* 0x000fe400078e00ff */
[----:B------:R-:W-:Y:S01]  /*2290*/  IMAD R8, R0, 0x2, R2 ;  /* 0x0000000200087824 */ /* 0x000fe200078e0202 */
[--C-:B------:R-:W-:Y:S01]  /*22a0*/  SHF.R.U32.HI R6, RZ, 0x3, R4.reuse ;  /* 0x00000003ff067819 */ /* 0x100fe20000011604 */
[----:B------:R-:W-:Y:S01]  /*22b0*/  IMAD R0, R10, 0x200, R3 ;  /* 0x000002000a007824 */ /* 0x000fe200078e0203 */
[----:B------:R-:W-:Y:S01]  /*22c0*/  LOP3.LUT R3, R4, 0x8, R9, 0xf8, !PT ;  /* 0x0000000804037812 */ /* 0x000fe200078ef809 */
[----:B------:R-:W-:Y:S01]  /*22d0*/  IMAD.IADD R11, R8, 0x1, R11 ;  /* 0x00000001080b7824 */ /* 0x000fe200078e020b */
[----:B------:R-:W-:-:S02]  /*22e0*/  LOP3.LUT R4, R6, R12, R4, 0x1e, !PT ;  /* 0x0000000c06047212 */ /* 0x000fc400078e1e04 */
[----:B------:R-:W-:Y:S01]  /*22f0*/  LOP3.LUT R6, R3, R6, RZ, 0x3c, !PT ;  /* 0x0000000603067212 */ /* 0x000fe200078e3cff */
[----:B------:R-:W-:Y:S01]  /*2300*/  IMAD.SHL.U32 R3, R13, 0x40, RZ ;  /* 0x000000400d037824 */ /* 0x000fe200078e00ff */
[----:B------:R-:W-:-:S04]  /*2310*/  LOP3.LUT R8, R29, 0xffffffe0, RZ, 0xc0, !PT ;  /* 0xffffffe01d087812 */ /* 0x000fc800078ec0ff */
[----:B------:R-:W-:Y:S01]  /*2320*/  LOP3.LUT R3, R3, 0xfffffe00, RZ, 0xc0, !PT ;  /* 0xfffffe0003037812 */ /* 0x000fe200078ec0ff */
[----:B------:R-:W-:-:S03]  /*2330*/  IMAD.IADD R10, R103, 0x1, -R8 ;  /* 0x00000001670a7824 */ /* 0x000fc600078e0a08 */
[----:B------:R-:W-:Y:S02]  /*2340*/  IADD3 R215, R6, R3, R2 ;  /* 0x0000000306d77210 */ /* 0x000fe40007ffe002 */
[----:B------:R-:W-:-:S04]  /*2350*/  SHF.R.S32.HI R6, RZ, 0x1f, R10 ;  /* 0x0000001fff067819 */ /* 0x000fc8000001140a */
[----:B------:R-:W-:Y:S01]  /*2360*/  LEA.HI R6, R6, R10, RZ, 0x2 ;  /* 0x0000000a06067211 */ /* 0x000fe200078f10ff */
[----:B------:R-:W-:Y:S03]  /*2370*/  STL.64 [R1+0x48], R42 ;  /* 0x0000482a01007387 */ /* 0x000fe60000100a00 */
[----:B------:R-:W-:Y:S01]  /*2380*/  LEA.HI.SX32 R2, R6, R16, 0x1e ;  /* 0x0000001006027211 */ /* 0x000fe200078ff2ff */
[----:B------:R-:W-:Y:S01]  /*2390*/  STL.64 [R1+0x70], R40 ;  /* 0x0000702801007387 */ /* 0x000fe20000100a00 */
[----:B------:R-:W-:Y:S01]  /*23a0*/  LOP3.LUT R218, R4, R3, RZ, 0xfc, !PT ;  /* 0x0000000304da7212 */ /* 0x000fe200078efcff */
[----:B------:R-:W-:Y:S02]  /*23b0*/  IMAD.IADD R4, R45, 0x1, R23 ;  /* 0x000000012d047824 */ /* 0x000fe400078e0217 */
[----:B------:R-:W-:Y:S01]  /*23c0*/  STL [R1+0x6c], R38 ;  /* 0x00006c2601007387 */ /* 0x000fe20000100800 */
[----:B------:R-:W-:Y:S01]  /*23d0*/  IADD3 R3, R14, 0x10080, RZ ;  /* 0x000100800e037810 */ /* 0x000fe20007ffe0ff */
[----:B------:R-:W-:-:S02]  /*23e0*/  UIADD3 UR17, UR16, 0x1, URZ ;  /* 0x0000000110117890 */ /* 0x000fc4000fffe03f */
[----:B------:R-:W-:Y:S04]  /*23f0*/  STL.64 [R1+0x80], R44 ;  /* 0x0000802c01007387 */ /* 0x000fe80000100a00 */
[----:B------:R1:W-:Y:S01]  /*2400*/  STL [R1+0x60], R2 ;  /* 0x0000600201007387 */ /* 0x0003e20000100800 */
[----:B------:R-:W-:-:S03]  /*2410*/  UISETP.GE.AND UP0, UPT, UR17, UR9, UPT ;  /* 0x000000091100728c */ /* 0x000fc6000bf06270 */
[----:B------:R2:W-:Y:S04]  /*2420*/  STL [R1+0x8c], R4 ;  /* 0x00008c0401007387 */ /* 0x0005e80000100800 */
[----:B------:R2:W-:Y:S01]  /*2430*/  STL [R1+0x94], R3 ;  /* 0x0000940301007387 */ /* 0x0005e20000100800 */
[----:B------:R-:W-:Y:S02]  /*2440*/  R2P PR, R32, 0x6 ;  /* 0x0000000620007804 */ /* 0x000fe40000000000 */
[----:B------:R-:W-:Y:S02]  /*2450*/  PLOP3.LUT P0, PT, PT, PT, UP0, 0x80, 0x0 ;  /* 0x000000000000781c */ /* 0x000fe40003f0f008 */
[----:B-1----:R-:W-:-:S05]  /*2460*/  IADD3 R2, R14, 0x18080, RZ ;  /* 0x000180800e027810 */ /* 0x002fca0007ffe0ff */
[----:B------:R2:W-:Y:S01]  /*2470*/  STL [R1+0x90], R2 ;  /* 0x0000900201007387 */ /* 0x0005e20000100800 */
[----:B------:R-:W-:Y:S02]  /*2480*/  @!P4 IMAD.SHL.U32 R9, R103, 0x10, RZ ;  /* 0x000000106709c824 */ /* 0x000fe400078e00ff */
[----:B------:R-:W-:Y:S02]  /*2490*/  IMAD.MOV.U32 R212, RZ, RZ, 0x10 ;  /* 0x00000010ffd47424 */ /* 0x000fe400078e00ff */
[----:B------:R-:W-:Y:S01]  /*24a0*/  IMAD.MOV.U32 R213, RZ, RZ, 0x20 ;  /* 0x00000020ffd57424 */ /* 0x000fe200078e00ff */
[----:B------:R2:W-:Y:S01]  /*24b0*/  @!P4 LDGSTS.E.BYPASS.LTC128B.128 [R9+0x20280], [R20.64] ;  /* 0x202800001409cfae */ /* 0x0005e2000b901d4e */
[----:B------:R-:W-:Y:S01]  /*24c0*/  IMAD.SHL.U32 R227, R11, 0x2, RZ ;  /* 0x000000020be37824 */ /* 0x000fe200078e00ff */
[----:B------:R-:W-:Y:S02]  /*24d0*/  UMOV UR18, UR5 ;  /* 0x0000000500127c82 */ /* 0x000fe40008000000 */
[----:B------:R-:W0:Y:S01]  /*24e0*/  LDGDEPBAR ;  /* 0x00000000000079af */ /* 0x000e220000000000 */
[----:B------:R-:W-:-:S03]  /*24f0*/  SEL R212, R212, 0xfffffff0, !P1 ;  /* 0xfffffff0d4d47807 */ /* 0x000fc60004800000 */
[----:B------:R-:W0:Y:S01]  /*2500*/  LDGDEPBAR ;  /* 0x00000000000079af */ /* 0x000e220000000000 */
[----:B------:R-:W-:Y:S02]  /*2510*/  SEL R213, R213, 0xffffffe0, !P2 ;  /* 0xffffffe0d5d57807 */ /* 0x000fe40005000000 */
[----:B------:R-:W-:Y:S01]  /*2520*/  IADD3 R12, R227, 0x20480, RZ ;  /* 0x00020480e30c7810 */ /* 0x000fe20007ffe0ff */
[----:B------:R-:W-:Y:S05]  /*2530*/  @P0 BRA `(.L_x_1573) ;  /* 0x000001f000000947 */ /* 0x000fea0003800000 */
[----:B------:R-:W-:Y:S01]  /*2540*/  USHF.R.S32.HI UR5, URZ, 0x1f, UR17 ;  /* 0x0000001f3f057899 */ /* 0x000fe20008011411 */
[----:B--2---:R-:W-:Y:S01]  /*2550*/  IMAD.WIDE.U32 R8, R28, UR17, R42 ;  /* 0x000000111c087c25 */ /* 0x004fe2000f8e002a */
[----:B------:R-:W-:Y:S01]  /*2560*/  UIMAD UR20, UR20, UR17, URZ ;  /* 0x00000011141472a4 */ /* 0x000fe2000f8e023f */
[----:B------:R-:W-:Y:S01]  /*2570*/  ISETP.GE.AND P2, PT, R18, c[0x0][0x1fc], PT ;  /* 0x00007f0012007a0c */ /* 0x000fe20003f46270 */
[----:B------:R-:W-:Y:S01]  /*2580*/  USHF.L.U32 UR23, UR17, 0x6, URZ ;  /* 0x0000000611177899 */ /* 0x000fe2000800063f */
[----:B------:R-:W-:Y:S01]  /*2590*/  BSSY B0, `(.L_x_1573) ;  /* 0x0000019000007945 */ /* 0x000fe20003800000 */
[----:B------:R-:W-:Y:S01]  /*25a0*/  UIMAD UR5, UR5, UR21, UR20 ;  /* 0x00000015050572a4 */ /* 0x000fe2000f8e0214 */
[----:B------:R-:W-:-:S03]  /*25b0*/  LEA R2, P0, R8, c[0x0][0x1f0], 0x1 ;  /* 0x00007c0008027a11 */ /* 0x000fc600078008ff */
[----:B------:R-:W-:Y:S02]  /*25c0*/  IMAD.U32 R11, RZ, RZ, UR23 ;  /* 0x00000017ff0b7e24 */ /* 0x000fe4000f8e00ff */
[----:B------:R-:W-:-:S03]  /*25d0*/  IADD3 R3, R9, UR5, RZ ;  /* 0x0000000509037c10 */ /* 0x000fc6000fffe0ff */
[----:B------:R-:W-:Y:S02]  /*25e0*/  IADD3 R4, -R11, UR10, -R39 ;  /* 0x0000000a0b047c10 */ /* 0x000fe4000fffe927 */
[----:B------:R-:W-:Y:S02]  /*25f0*/  LEA.HI.X R3, R8, c[0x0][0x1f4], R3, 0x1, P0 ;  /* 0x00007d0008037a11 */ /* 0x000fe400000f0c03 */
[----:B------:R-:W-:-:S13]  /*2600*/  ISETP.LT.OR P0, PT, R4, 0x1, P2 ;  /* 0x000000010400780c */ /* 0x000fda0001701670 */
[----:B------:R1:W-:Y:S01]  /*2610*/  LDGSTS.E.BYPASS.LTC128B.128 [R14+0x1c080], [R2.64], !P0 ;  /* 0x1c080000020e7fae */ /* 0x0003e2000c101d4e */
[----:B------:R-:W-:-:S04]  /*2620*/  IADD3 R8, P0, R2, UR7, RZ ;  /* 0x0000000702087c10 */ /* 0x000fc8000ff1e0ff */
[----:B------:R-:W-:Y:S02]  /*2630*/  IADD3.X R9, R3, UR6, RZ, P0, !PT ;  /* 0x0000000603097c10 */ /* 0x000fe400087fe4ff */
[----:B------:R-:W-:-:S04]  /*2640*/  ISETP.GE.AND P0, PT, R34, c[0x0][0x1fc], PT ;  /* 0x00007f0022007a0c */ /* 0x000fc80003f06270 */
[C---:B------:R-:W-:Y:S02]  /*2650*/  ISETP.LT.OR P1, PT, R4.reuse, 0x1, P0 ;  /* 0x000000010400780c */ /* 0x040fe40000721670 */
[----:B------:R-:W-:-:S11]  /*2660*/  ISETP.LT.OR P0, PT, R4, 0x21, P0 ;  /* 0x000000210400780c */ /* 0x000fd60000701670 */
[----:B------:R1:W-:Y:S01]  /*2670*/  LDGSTS.E.BYPASS.LTC128B.128 [R14+0x1e080], [R2.64+0x80], !P1 ;  /* 0x1e080080020e7fae */ /* 0x0003e2000c901d4e */
[----:B------:R-:W-:-:S13]  /*2680*/  ISETP.LT.OR P1, PT, R4, 0x21, P2 ;  /* 0x000000210400780c */ /* 0x000fda0001721670 */
[----:B------:R2:W-:Y:S04]  /*2690*/  LDGSTS.E.BYPASS.LTC128B.128 [R14+0x1d080], [R8.64], !P1 ;  /* 0x1d080000080e7fae */ /* 0x0005e8000c901d4e */
[----:B------:R2:W-:Y:S01]  /*26a0*/  LDGSTS.E.BYPASS.LTC128B.128 [R14+0x1f080], [R8.64+0x80], !P0 ;  /* 0x1f080080080e7fae */ /* 0x0005e2000c101d4e */
[----:B-1----:R-:W-:-:S04]  /*26b0*/  IADD3 R3, P1, R40, UR23, RZ ;  /* 0x0000001728037c10 */ /* 0x002fc8000ff3e0ff */
[----:B------:R-:W-:Y:S02]  /*26c0*/  LEA R2, P0, R3, c[0x0][0x280], 0x2 ;  /* 0x0000a00003027a11 */ /* 0x000fe400078010ff */
[----:B------:R-:W-:-:S04]  /*26d0*/  LEA.HI.X.SX32 R4, R11, R38, 0x1, P1 ;  /* 0x000000260b047211 */ /* 0x000fc800008f0eff */
[----:B------:R-:W-:Y:S01]  /*26e0*/  LEA.HI.X R3, R3, c[0x0][0x284], R4, 0x2, P0 ;  /* 0x0000a10003037a11 */ /* 0x000fe200000f1404 */
[----:B------:R-:W-:Y:S05]  /*26f0*/  @P4 BRA `(.L_x_1574) ;  /* 0x0000002000004947 */ /* 0x000fea0003800000 */
[----:B------:R-:W-:-:S05]  /*2700*/  SHF.L.U32 R103, R103, 0x4, RZ ;  /* 0x0000000467677819 */ /* 0x000fca00000006ff */
[----:B------:R1:W-:Y:S02]  /*2710*/  LDGSTS.E.BYPASS.LTC128B.128 [R103+0x20380], [R2.64] ;  /* 0x2038000002677fae */ /* 0x0003e4000b901d4e */
.L_x_1574:
[----:B------:R-:W-:Y:S05]  /*2720*/  BSYNC B0 ;  /* 0x0000000000007941 */ /* 0x000fea0003800000 */
.L_x_1573:
[----:B-12---:R-:W-:Y:S01]  /*2730*/  SHF.R.S32.HI R2, RZ, 0x1f, R30 ;  /* 0x0000001fff027819 */ /* 0x006fe2000001141e */
[----:B------:R-:W-:Y:S01]  /*2740*/  UIADD3 UR7, UR22, 0x1, -UR11 ;  /* 0x0000000116077890 */ /* 0x000fe2000fffe80b */
[----:B------:R-:W-:Y:S01]  /*2750*/  LOP3.LUT R3, R6, 0x7ffffffc, RZ, 0xc0, !PT ;  /* 0x7ffffffc06037812 */ /* 0x000fe200078ec0ff */
[----:B------:R-:W-:Y:S01]  /*2760*/  IMAD.SHL.U32 R207, R0, 0x2, RZ ;  /* 0x0000000200cf7824 */ /* 0x000fe200078e00ff */
[----:B------:R-:W-:Y:S01]  /*2770*/  LEA.HI R2, R2, R30, RZ, 0x2 ;  /* 0x0000001e02027211 */ /* 0x000fe200078f10ff */
[----:B------:R-:W-:Y:S01]  /*2780*/  IMAD.IADD R206, R213, 0x1, R0 ;  /* 0x00000001d5ce7824 */ /* 0x000fe200078e0200 */
[----:B------:R-:W-:Y:S01]  /*2790*/  LOP3.LUT P0, RZ, R17, 0x4, RZ, 0xc0, !PT ;  /* 0x0000000411ff7812 */ /* 0x000fe2000780c0ff */
[----:B------:R-:W-:Y:S01]  /*27a0*/  IMAD.IADD R3, R10, 0x1, -R3 ;  /* 0x000000010a037824 */ /* 0x000fe200078e0a03 */
[----:B------:R-:W-:Y:S01]  /*27b0*/  LOP3.LUT R2, R2, 0x1ffffffc, RZ, 0xc0, !PT ;  /* 0x1ffffffc02027812 */ /* 0x000fe200078ec0ff */
[----:B------:R-:W-:Y:S01]  /*27c0*/  IMAD.U32 R0, RZ, RZ, UR7 ;  /* 0x00000007ff007e24 */ /* 0x000fe2000f8e00ff */
[----:B------:R-:W-:Y:S01]  /*27d0*/  IADD3 R226, R227, 0x204c0, RZ ;  /* 0x000204c0e3e27810 */ /* 0x000fe20007ffe0ff */
[----:B------:R-:W-:Y:S01]  /*27e0*/  IMAD.MOV.U32 R217, RZ, RZ, 0x40 ;  /* 0x00000040ffd97424 */ /* 0x000fe200078e00ff */
[----:B------:R-:W-:Y:S01]  /*27f0*/  ULDC UR6, c[0x0][0x2a0] ;  /* 0x0000a80000067ab9 */ /* 0x000fe20000000800 */
[----:B------:R-:W-:Y:S01]  /*2800*/  IMAD.IADD R2, R30, 0x1, -R2 ;  /* 0x000000011e027824 */ /* 0x000fe200078e0a02 */
[----:B------:R-:W-:Y:S01]  /*2810*/  ULOP3.LUT UR6, URZ, UR6, URZ, 0x33, !UPT ;  /* 0x000000063f067292 */ /* 0x000fe2000f8e333f */
[----:B------:R-:W-:Y:S01]  /*2820*/  IMAD.MOV.U32 R223, RZ, RZ, 0x20 ;  /* 0x00000020ffdf7424 */ /* 0x000fe200078e00ff */
[----:B------:R-:W0:Y:S01]  /*2830*/  LDGDEPBAR ;  /* 0x00000000000079af */ /* 0x000e220000000000 */
[----:B------:R-:W-:Y:S01]  /*2840*/  IMAD R2, R2, 0x4, R3 ;  /* 0x0000000402027824 */ /* 0x000fe200078e0203 */
[C---:B------:R-:W-:Y:S01]  /*2850*/  LOP3.LUT P1, RZ, R7.reuse, 0x2, RZ, 0xc0, !PT ;  /* 0x0000000207ff7812 */ /* 0x040fe2000782c0ff */
[----:B------:R-:W-:Y:S01]  /*2860*/  IMAD.MOV.U32 R4, RZ, RZ, R37 ;  /* 0x000000ffff047224 */ /* 0x000fe200078e0025 */
[----:B------:R-:W-:Y:S01]  /*2870*/  @P0 IADD3 R226, R12, -0x40, RZ ;  /* 0xffffffc00ce20810 */ /* 0x000fe20007ffe0ff */
[----:B------:R-:W-:Y:S01]  /*2880*/  IMAD.SHL.U32 R8, R2, 0x2, RZ ;  /* 0x0000000202087824 */ /* 0x000fe200078e00ff */
[----:B------:R-:W-:Y:S01]  /*2890*/  LOP3.LUT P0, RZ, R7, 0x4, RZ, 0xc0, !PT ;  /* 0x0000000407ff7812 */ /* 0x000fe2000780c0ff */
[----:B------:R-:W-:Y:S01]  /*28a0*/  IMAD.MOV.U32 R219, RZ, RZ, 0x10 ;  /* 0x00000010ffdb7424 */ /* 0x000fe200078e00ff */
[----:B------:R-:W-:Y:S01]  /*28b0*/  LOP3.LUT R4, R4, 0xfffffffb, RZ, 0xc0, !PT ;  /* 0xfffffffb04047812 */ /* 0x000fe200078ec0ff */
[----:B------:R-:W-:Y:S01]  /*28c0*/  IMAD.SHL.U32 R211, R5, 0x2, RZ ;  /* 0x0000000205d37824 */ /* 0x000fe200078e00ff */
[----:B------:R-:W-:Y:S01]  /*28d0*/  IADD3 R0, R0, -UR10, -R8 ;  /* 0x8000000a00007c10 */ /* 0x000fe2000fffe808 */
[----:B------:R-:W-:Y:S01]  /*28e0*/  STL [R1+0x3c], R8 ;  /* 0x00003c0801007387 */ /* 0x000fe20000100800 */
[----:B------:R-:W-:Y:S01]  /*28f0*/  IADD3 R3, -R8, UR19, RZ ;  /* 0x0000001308037c10 */ /* 0x000fe2000fffe1ff */
[--C-:B------:R-:W-:Y:S01]  /*2900*/  IMAD R212, R212, 0x2, R211.reuse ;  /* 0x00000002d4d47824 */ /* 0x100fe200078e02d3 */
[C---:B------:R-:W-:Y:S01]  /*2910*/  IADD3 R2, R0.reuse, c[0x0][0x2a4], RZ ;  /* 0x0000a90000027a10 */ /* 0x040fe20007ffe0ff */
[----:B------:R-:W-:Y:S01]  /*2920*/  IMAD R214, R213, 0x2, R211 ;  /* 0x00000002d5d67824 */ /* 0x000fe200078e02d3 */
[----:B------:R-:W-:Y:S01]  /*2930*/  SEL R217, R217, 0xffffffc0, !P0 ;  /* 0xffffffc0d9d97807 */ /* 0x000fe20004000000 */
[----:B------:R-:W-:Y:S01]  /*2940*/  STL [R1+0x40], R3 ;  /* 0x0000400301007387 */ /* 0x000fe20000100800 */
[----:B------:R-:W-:Y:S01]  /*2950*/  SEL R216, R223, 0xffffffe0, !P0 ;  /* 0xffffffe0dfd87807 */ /* 0x000fe20004000000 */
[----:B------:R-:W-:Y:S01]  /*2960*/  CS2R R162, SRZ ;  /* 0x0000000000a27805 */ /* 0x000fe2000001ff00 */
[----:B------:R-:W-:Y:S01]  /*2970*/  IADD3 R0, R0, UR6, RZ ;  /* 0x0000000600007c10 */ /* 0x000fe2000fffe0ff */
[----:B------:R1:W-:Y:S01]  /*2980*/  STL [R1+0x38], R2 ;  /* 0x0000380201007387 */ /* 0x0003e20000100800 */
[----:B------:R-:W-:Y:S01]  /*2990*/  SEL R219, R219, 0xfffffff0, !P1 ;  /* 0xfffffff0dbdb7807 */ /* 0x000fe20004800000 */
        /* <DEDUP_REMOVED lines=40> */
[----:B------:R-:W-:Y:S01]  /*2c20*/  @P0 LOP3.LUT R4, R4, 0x4, RZ, 0xfc, !PT ;  /* 0x0000000404040812 */ /* 0x000fe200078efcff */
[----:B------:R-:W-:Y:S01]  /*2c30*/  CS2R R88, SRZ ;  /* 0x0000000000587805 */ /* 0x000fe2000001ff00 */
        /* <DEDUP_REMOVED lines=29> */
[----:B------:R-:W-:Y:S01]  /*2e10*/  USHF.L.U64.HI UR17, UR4, 0x5, UR18 ;  /* 0x0000000504117899 */ /* 0x000fe20008010212 */
[----:B------:R-:W-:Y:S01]  /*2e20*/  IMAD.IADD R222, R215, 0x1, R219 ;  /* 0x00000001d7de7824 */ /* 0x000fe200078e02db */
[----:B------:R-:W-:Y:S01]  /*2e30*/  USHF.L.U32 UR18, UR4, 0x5, URZ ;  /* 0x0000000504127899 */ /* 0x000fe2000800063f */
[----:B------:R-:W-:Y:S01]  /*2e40*/  IMAD.IADD R221, R219, 0x1, R220 ;  /* 0x00000001dbdd7824 */ /* 0x000fe200078e02dc */
[----:B------:R-:W-:-:S02]  /*2e50*/  UIADD3 UR5, UR22, -UR10, URZ ;  /* 0x8000000a16057290 */ /* 0x000fc4000fffe03f */
[----:B------:R-:W-:Y:S02]  /*2e60*/  UMOV UR4, URZ ;  /* 0x0000003f00047c82 */ /* 0x000fe40008000000 */
[----:B------:R-:W-:Y:S02]  /*2e70*/  UMOV UR21, 0x1 ;  /* 0x0000000100157882 */ /* 0x000fe40000000000 */
[----:B------:R-:W-:Y:S02]  /*2e80*/  UISETP.GT.AND UP4, UPT, UR8, -0x1, UPT ;  /* 0xffffffff0800788c */ /* 0x000fe4000bf84270 */
[----:B--2---:R-:W-:Y:S02]  /*2e90*/  UMOV UR20, URZ ;  /* 0x0000003f00147c82 */ /* 0x004fe40008000000 */
.L_x_1593:
[----:B------:R-:W-:Y:S04]  /*2ea0*/  DEPBAR.LE SB0, 0x1 ;  /* 0x000080400000791a */ /* 0x000fe80000000000 */
[----:B------:R-:W-:Y:S01]  /*2eb0*/  BAR.SYNC.DEFER_BLOCKING 0x0 ;  /* 0x0000000000007b1d */ /* 0x000fe20000010000 */
[----:B------:R-:W-:Y:S04]  /*2ec0*/  MOV R0, UR4 ;  /* 0x0000000400007c02 */ /* 0x000fe80008000f00 */
[C---:B------:R-:W-:Y:S02]  /*2ed0*/  LEA R210, R0.reuse, R215, 0xd ;  /* 0x000000d700d27211 */ /* 0x040fe400078e68ff */
[----:B------:R-:W-:Y:S02]  /*2ee0*/  LEA R196, R0, R219, 0xd ;  /* 0x000000db00c47211 */ /* 0x000fe400078e68ff */
[----:B------:R-:W-:Y:S02]  /*2ef0*/  SHF.L.U32 R3, R210, 0x1, RZ ;  /* 0x00000001d2037819 */ /* 0x000fe400000006ff */
[C---:B------:R-:W-:Y:S02]  /*2f00*/  IADD3 R2, R215.reuse, R196, RZ ;  /* 0x000000c4d7027210 */ /* 0x040fe40007ffe0ff */
[----:B------:R-:W-:Y:S02]  /*2f10*/  LEA R0, R0, R222, 0xd ;  /* 0x000000de00007211 */ /* 0x000fe400078e68ff */
[----:B------:R-:W-:Y:S02]  /*2f20*/  SHF.L.U32 R205, R2, 0x1, RZ ;  /* 0x0000000102cd7819 */ /* 0x000fe400000006ff */
[----:B------:R-:W-:Y:S02]  /*2f30*/  SHF.L.U32 R0, R0, 0x1, RZ ;  /* 0x0000000100007819 */ /* 0x000fe400000006ff */
[----:B------:R-:W-:Y:S02]  /*2f40*/  MOV R2, UR4 ;  /* 0x0000000400027c02 */ /* 0x000fe40008000f00 */
[C---:B------:R-:W-:Y:S02]  /*2f50*/  IADD3 R196, R215.reuse, R196, R216 ;  /* 0x000000c4d7c47210 */ /* 0x040fe40007ffe0d8 */
[----:B------:R-:W-:Y:S01]  /*2f60*/  LEA R2, R2, R216, 0xd ;  /* 0x000000d802027211 */ /* 0x000fe200078e68ff */
[----:B------:R-:W-:Y:S01]  /*2f70*/  LDSM.16.M88.4 R16, [R211+0x80] ;  /* 0x00008000d310783b */ /* 0x000fe20000000200 */
[----:B------:R-:W-:Y:S07]  /*2f80*/  SHF.L.U32 R209, R196, 0x1, RZ ;  /* 0x00000001c4d17819 */ /* 0x000fee00000006ff */
        /* <DEDUP_REMOVED lines=16> */
[----:B------:R-:W-:Y:S01]  /*3090*/  IADD3 R164, R215, R2, RZ ;  /* 0x00000002d7a47210 */ /* 0x000fe20007ffe0ff */
[-C--:B------:R-:W-:Y:S01]  /*30a0*/  HMMA.16816.F32.BF16 R28, R28, R166.reuse, RZ ;  /* 0x000000a61c1c723c */ /* 0x080fe200000418ff */
[----:B------:R-:W-:Y:S03]  /*30b0*/  MOV R165, UR4 ;  /* 0x0000000400a57c02 */ /* 0x000fe60008000f00 */
[----:B------:R-:W-:Y:S02]  /*30c0*/  SHF.L.U32 R208, R164, 0x1, RZ ;  /* 0x00000001a4d07819 */ /* 0x000fe400000006ff */
[----:B------:R-:W-:Y:S02]  /*30d0*/  LEA R2, R165, R220, 0xd ;  /* 0x000000dca5027211 */ /* 0x000fe400078e68ff */
[----:B------:R-:W-:Y:S01]  /*30e0*/  HMMA.16816.F32.BF16 R32, R32, R166, RZ ;  /* 0x000000a62020723c */ /* 0x000fe200000418ff */
[----:B------:R-:W3:Y:S03]  /*30f0*/  LDSM.16.M88.4 R164, [R208+0x10080] ;  /* 0x01008000d0a4783b */ /* 0x000ee60000000200 */
[----:B------:R-:W-:Y:S02]  /*3100*/  SHF.L.U32 R204, R2, 0x1, RZ ;  /* 0x0000000102cc7819 */ /* 0x000fe400000006ff */
[----:B------:R-:W-:Y:S02]  /*3110*/  MOV R2, UR4 ;  /* 0x0000000400027c02 */ /* 0x000fe40008000f00 */
[-C--:B----4-:R-:W-:Y:S01]  /*3120*/  HMMA.16816.F32.BF16 R4, R168, R172.reuse, R4 ;  /* 0x000000aca804723c */ /* 0x090fe20000041804 */
[----:B------:R-:W4:Y:S04]  /*3130*/  LDSM.16.M88.4 R188, [R204+0x11080] ;  /* 0x01108000ccbc783b */ /* 0x000f280000000200 */
[----:B------:R-:W-:Y:S03]  /*3140*/  LEA R2, R2, R221, 0xd ;  /* 0x000000dd02027211 */ /* 0x000fe600078e68ff */
[C---:B-1----:R-:W-:Y:S04]  /*3150*/  HMMA.16816.F32.BF16 R8, R176.reuse, R172, R8 ;  /* 0x000000acb008723c */ /* 0x042fe80000041808 */
[----:B------:R-:W-:Y:S04]  /*3160*/  SHF.L.U32 R2, R2, 0x1, RZ ;  /* 0x0000000102027819 */ /* 0x000fe800000006ff */
[-C--:B------:R-:W-:Y:S01]  /*3170*/  HMMA.16816.F32.BF16 R12, R176, R174.reuse, R12 ;  /* 0x000000aeb00c723c */ /* 0x080fe2000004180c */
[----:B------:R-:W-:Y:S07]  /*3180*/  LDSM.16.M88.4 R200, [R2+0x11080] ;  /* 0x0110800002c8783b */ /* 0x000fee0000000200 */
[C---:B------:R-:W-:Y:S01]  /*3190*/  HMMA.16816.F32.BF16 R16, R168.reuse, R174, R16 ;  /* 0x000000aea810723c */ /* 0x040fe20000041810 */
[----:B------:R-:W1:Y:S07]  /*31a0*/  LDSM.16.M88.4 R172, [R209+0x10080] ;  /* 0x01008000d1ac783b */ /* 0x000e6e0000000200 */
[-C--:B--2---:R-:W-:Y:S08]  /*31b0*/  HMMA.16816.F32.BF16 R20, R168, R180.reuse, R20 ;  /* 0x000000b4a814723c */ /* 0x084ff00000041814 */
[C---:B------:R-:W-:Y:S08]  /*31c0*/  HMMA.16816.F32.BF16 R24, R176.reuse, R180, R24 ;  /* 0x000000b4b018723c */ /* 0x040ff00000041818 */
[-C--:B------:R-:W-:Y:S01]  /*31d0*/  HMMA.16816.F32.BF16 R28, R176, R182.reuse, R28 ;  /* 0x000000b6b01c723c */ /* 0x080fe2000004181c */
[----:B------:R-:W-:Y:S07]  /*31e0*/  LDSM.16.M88.4 R176, [R3+0x12080] ;  /* 0x0120800003b0783b */ /* 0x000fee0000000200 */
[----:B------:R-:W-:Y:S01]  /*31f0*/  HMMA.16816.F32.BF16 R32, R168, R182, R32 ;  /* 0x000000b6a820723c */ /* 0x000fe20000041820 */
[----:B------:R-:W2:Y:S07]  /*3200*/  LDSM.16.M88.4 R168, [R213+0x2080] ;  /* 0x00208000d5a8783b */ /* 0x000eae0000000200 */
[-C--:B---3--:R-:W-:Y:S01]  /*3210*/  HMMA.16816.F32.BF16 R4, R164, R184.reuse, R4 ;  /* 0x000000b8a404723c */ /* 0x088fe20000041804 */
[----:B------:R-:W3:Y:S07]  /*3220*/  LDSM.16.M88.4 R180, [R211+0x4080] ;  /* 0x00408000d3b4783b */ /* 0x000eee0000000200 */
[C---:B----4-:R-:W-:Y:S08]  /*3230*/  HMMA.16816.F32.BF16 R8, R188.reuse, R184, R8 ;  /* 0x000000b8bc08723c */ /* 0x050ff00000041808 */
[-C--:B------:R-:W-:Y:S08]  /*3240*/  HMMA.16816.F32.BF16 R12, R188, R186.reuse, R12 ;  /* 0x000000babc0c723c */ /* 0x080ff0000004180c */
[C---:B------:R-:W-:Y:S01]  /*3250*/  HMMA.16816.F32.BF16 R16, R164.reuse, R186, R16 ;  /* 0x000000baa410723c */ /* 0x040fe20000041810 */
[----:B------:R-:W4:Y:S07]  /*3260*/  LDSM.16.M88.4 R184, [R3+0x13080] ;  /* 0x0130800003b8783b */ /* 0x000f2e0000000200 */
[-C--:B------:R-:W-:Y:S08]  /*3270*/  HMMA.16816.F32.BF16 R20, R164, R192.reuse, R20 ;  /* 0x000000c0a414723c */ /* 0x080ff00000041814 */
[C---:B------:R-:W-:Y:S08]  /*3280*/  HMMA.16816.F32.BF16 R24, R188.reuse, R192, R24 ;  /* 0x000000c0bc18723c */ /* 0x040ff00000041818 */
[-C--:B------:R-:W-:Y:S01]  /*3290*/  HMMA.16816.F32.BF16 R28, R188, R194.reuse, R28 ;  /* 0x000000c2bc1c723c */ /* 0x080fe2000004181c */
[----:B------:R-:W-:Y:S07]  /*32a0*/  LDSM.16.M88.4 R188, [R0+0x12080] ;  /* 0x0120800000bc783b */ /* 0x000fee0000000200 */
[----:B------:R-:W-:Y:S01]  /*32b0*/  HMMA.16816.F32.BF16 R32, R164, R194, R32 ;  /* 0x000000c2a420723c */ /* 0x000fe20000041820 */
[----:B------:R-:W5:Y:S07]  /*32c0*/  LDSM.16.M88.4 R164, [R211+0x6080] ;  /* 0x00608000d3a4783b */ /* 0x000f6e0000000200 */
[-C--:B-1----:R-:W-:Y:S01]  /*32d0*/  HMMA.16816.F32.BF16 R4, R172, R196.reuse, R4 ;  /* 0x000000c4ac04723c */ /* 0x082fe20000041804 */
[----:B------:R-:W1:Y:S07]  /*32e0*/  LDSM.16.M88.4 R192, [R212+0x4080] ;  /* 0x00408000d4c0783b */ /* 0x000e6e0000000200 */
[C---:B------:R-:W-:Y:S08]  /*32f0*/  HMMA.16816.F32.BF16 R8, R200.reuse, R196, R8 ;  /* 0x000000c4c808723c */ /* 0x040ff00000041808 */
[-C--:B------:R-:W-:Y:S08]  /*3300*/  HMMA.16816.F32.BF16 R12, R200, R198.reuse, R12 ;  /* 0x000000c6c80c723c */ /* 0x080ff0000004180c */
[C---:B------:R-:W-:Y:S01]  /*3310*/  HMMA.16816.F32.BF16 R16, R172.reuse, R198, R16 ;  /* 0x000000c6ac10723c */ /* 0x040fe20000041810 */
[----:B------:R-:W-:Y:S07]  /*3320*/  LDSM.16.M88.4 R196, [R204+0x12080] ;  /* 0x01208000ccc4783b */ /* 0x000fee0000000200 */
        /* <DEDUP_REMOVED lines=11> */
[----:B------:R-:W-:Y:S07]  /*33e0*/  LDSM.16.M88.4 R180, [R2+0x12080] ;  /* 0x0120800002b4783b */ /* 0x000fee0000000200 */
[-C--:B-----5:R-:W-:Y:S08]  /*33f0*/  HMMA.16816.F32.BF16 R20, R176, R164.reuse, R20 ;  /* 0x000000a4b014723c */ /* 0x0a0ff00000041814 */
[C---:B------:R-:W-:Y:S08]  /*3400*/  HMMA.16816.F32.BF16 R24, R184.reuse, R164, R24 ;  /* 0x000000a4b818723c */ /* 0x040ff00000041818 */
[-C--:B------:R-:W-:Y:S01]  /*3410*/  HMMA.16816.F32.BF16 R28, R184, R166.reuse, R28 ;  /* 0x000000a6b81c723c */ /* 0x080fe2000004181c */
[----:B------:R-:W-:Y:S07]  /*3420*/  LDSM.16.M88.4 R184, [R213+0x4080] ;  /* 0x00408000d5b8783b */ /* 0x000fee0000000200 */
[----:B------:R-:W-:Y:S01]  /*3430*/  HMMA.16816.F32.BF16 R32, R176, R166, R32 ;  /* 0x000000a6b020723c */ /* 0x000fe20000041820 */
[----:B------:R-:W4:Y:S07]  /*3440*/  LDSM.16.M88.4 R164, [R204+0x13080] ;  /* 0x01308000cca4783b */ /* 0x000f2e0000000200 */
[-C--:B-1----:R-:W-:Y:S01]  /*3450*/  HMMA.16816.F32.BF16 R4, R188, R192.reuse, R4 ;  /* 0x000000c0bc04723c */ /* 0x082fe20000041804 */
[----:B------:R-:W1:Y:S07]  /*3460*/  LDSM.16.M88.4 R176, [R214+0x6080] ;  /* 0x00608000d6b0783b */ /* 0x000e6e0000000200 */
[C---:B--2---:R-:W-:Y:S08]  /*3470*/  HMMA.16816.F32.BF16 R8, R168.reuse, R192, R8 ;  /* 0x000000c0a808723c */ /* 0x044ff00000041808 */
[-C--:B------:R-:W-:Y:S08]  /*3480*/  HMMA.16816.F32.BF16 R12, R168, R194.reuse, R12 ;  /* 0x000000c2a80c723c */ /* 0x080ff0000004180c */
[C---:B------:R-:W-:Y:S08]  /*3490*/  HMMA.16816.F32.BF16 R16, R188.reuse, R194, R16 ;  /* 0x000000c2bc10723c */ /* 0x040ff00000041810 */
[-C--:B---3--:R-:W-:Y:S08]  /*34a0*/  HMMA.16816.F32.BF16 R20, R188, R172.reuse, R20 ;  /* 0x000000acbc14723c */ /* 0x088ff00000041814 */
[C---:B------:R-:W-:Y:S08]  /*34b0*/  HMMA.16816.F32.BF16 R24, R168.reuse, R172, R24 ;  /* 0x000000aca818723c */ /* 0x040ff00000041818 */
[-C--:B------:R-:W-:Y:S01]  /*34c0*/  HMMA.16816.F32.BF16 R28, R168, R174.reuse, R28 ;  /* 0x000000aea81c723c */ /* 0x080fe2000004181c */
[----:B------:R-:W2:Y:S07]  /*34d0*/  LDSM.16.M88.4 R168, [R2+0x13080] ;  /* 0x0130800002a8783b */ /* 0x000eae0000000200 */
[----:B------:R-:W-:Y:S07]  /*34e0*/  HMMA.16816.F32.BF16 R32, R188, R174, R32 ;  /* 0x000000aebc20723c */ /* 0x000fee0000041820 */
[----:B------:R-:W-:Y:S01]  /*34f0*/  MOV R190, UR4 ;  /* 0x0000000400be7c02 */ /* 0x000fe20008000f00 */
[-C--:B------:R-:W-:Y:S08]  /*3500*/  HMMA.16816.F32.BF16 R4, R196, R200.reuse, R4 ;  /* 0x000000c8c404723c */ /* 0x080ff00000041804 */
[C---:B----4-:R-:W-:Y:S08]  /*3510*/  HMMA.16816.F32.BF16 R8, R164.reuse, R200, R8 ;  /* 0x000000c8a408723c */ /* 0x050ff00000041808 */
[-C--:B------:R-:W-:Y:S08]  /*3520*/  HMMA.16816.F32.BF16 R12, R164, R202.reuse, R12 ;  /* 0x000000caa40c723c */ /* 0x080ff0000004180c */
[C---:B------:R-:W-:Y:S08]  /*3530*/  HMMA.16816.F32.BF16 R16, R196.reuse, R202, R16 ;  /* 0x000000cac410723c */ /* 0x040ff00000041810 */
[-C--:B-1----:R-:W-:Y:S08]  /*3540*/  HMMA.16816.F32.BF16 R20, R196, R176.reuse, R20 ;  /* 0x000000b0c414723c */ /* 0x082ff00000041814 */
        /* <DEDUP_REMOVED lines=36> */
[----:B------:R2:W-:Y:S05]  /*3790*/  STL [R1+0x4], R0 ;  /* 0x0000040001007387 */ /* 0x0005ea0000100800 */
[----:B------:R-:W-:Y:S01]  /*37a0*/  MUFU.TANH R243, R18 ;  /* 0x0000001200f37308 */ /* 0x000fe20000002400 */
[-C--:B-1----:R-:W-:Y:S09]  /*37b0*/  HMMA.16816.F32.BF16 R20, R180, R4.reuse, R20 ;  /* 0x00000004b414723c */ /* 0x082ff20000041814 */
[----:B------:R-:W-:Y:S01]  /*37c0*/  MUFU.TANH R242, R19 ;  /* 0x0000001300f27308 */ /* 0x000fe20000002400 */
        /* <DEDUP_REMOVED lines=29> */
[----:B--2---:R-:W2:Y:S10]  /*39a0*/  MUFU.TANH R2, R14 ;  /* 0x0000000e00027308 */ /* 0x004eb40000002400 */
[----:B------:R-:W-:Y:S01]  /*39b0*/  MUFU.TANH R241, R23 ;  /* 0x0000001700f17308 */ /* 0x000fe20000002400 */
[----:B-1----:R1:W-:Y:S09]  /*39c0*/  STL [R1], R0 ;  /* 0x0000000001007387 */ /* 0x0023f20000100800 */
[----:B------:R-:W-:Y:S01]  /*39d0*/  MUFU.TANH R249, R24 ;  /* 0x0000001800f97308 */ /* 0x000fe20000002400 */
[----:B--2---:R2:W-:Y:S09]  /*39e0*/  STL [R1+0x24], R2 ;  /* 0x0000240201007387 */ /* 0x0045f20000100800 */
        /* <DEDUP_REMOVED lines=8> */
[----:B------:R-:W-:Y:S10]  /*3a70*/  MUFU.TANH R250, R33 ;  /* 0x0000002100fa7308 */ /* 0x000ff40000002400 */
[----:B-1----:R-:W1:Y:S10]  /*3a80*/  MUFU.TANH R0, R26 ;  /* 0x0000001a00007308 */ /* 0x002e740000002400 */
[----:B------:R-:W-:Y:S10]  /*3a90*/  MUFU.TANH R232, R34 ;  /* 0x0000002200e87308 */ /* 0x000ff40000002400 */
[----:B------:R-:W-:Y:S01]  /*3aa0*/  MUFU.TANH R231, R35 ;  /* 0x0000002300e77308 */ /* 0x000fe20000002400 */
[----:B-1----:R1:W-:Y:S04]  /*3ab0*/  STL [R1+0x14], R0 ;  /* 0x0000140001007387 */ /* 0x0023e80000100800 */
[----:B------:R-:W4:Y:S04]  /*3ac0*/  LDL R11, [R1+0x34] ;  /* 0x00003400010b7983 */ /* 0x000f280000100800 */
[----:B------:R-:W5:Y:S01]  /*3ad0*/  LDL R9, [R1+0x40] ;  /* 0x0000400001097983 */ /* 0x000f620000100800 */
[----:B-1----:R-:W1:Y:S03]  /*3ae0*/  MUFU.TANH R0, R27 ;  /* 0x0000001b00007308 */ /* 0x002e660000002400 */
[----:B-1----:R1:W-:Y:S04]  /*3af0*/  STL [R1+0x18], R0 ;  /* 0x0000180001007387 */ /* 0x0023e80000100800 */
[----:B------:R-:W-:Y:S03]  /*3b00*/  STL [R1+0x10], R4 ;  /* 0x0000100401007387 */ /* 0x000fe60000100800 */
[----:B-1----:R-:W1:Y:S02]  /*3b10*/  MUFU.TANH R0, R31 ;  /* 0x0000001f00007308 */ /* 0x002e640000002400 */
[----:B-1----:R1:W-:Y:S02]  /*3b20*/  STL [R1+0xc], R0 ;  /* 0x00000c0001007387 */ /* 0x0023e40000100800 */
[----:B-1----:R-:W-:Y:S02]  /*3b30*/  MOV R0, UR16 ;  /* 0x0000001000007c02 */ /* 0x002fe40008000f00 */
[-C--:B--2---:R-:W-:Y:S02]  /*3b40*/  LEA R190, R190, R2.reuse, 0x6 ;  /* 0x00000002bebe7211 */ /* 0x084fe400078e30ff */
[----:B------:R-:W-:Y:S03]  /*3b50*/  LEA R0, R0, R2, 0x6 ;  /* 0x0000000200007211 */ /* 0x000fe600078e30ff */
[----:B------:R1:W2:Y:S04]  /*3b60*/  LDS R189, [R190.X4+0x20080] ;  /* 0x02008000bebd7984 */ /* 0x0002a80000004800 */
[----:B------:R1:W1:Y:S04]  /*3b70*/  LDS R188, [R190.X4+0x200a0] ;  /* 0x0200a000bebc7984 */ /* 0x0002680000004800 */
[----:B------:R1:W1:Y:S04]  /*3b80*/  LDS R187, [R190.X4+0x20100] ;  /* 0x02010000bebb7984 */ /* 0x0002680000004800 */
[----:B------:R1:W1:Y:S01]  /*3b90*/  LDS R186, [R190.X4+0x20120] ;  /* 0x02012000beba7984 */ /* 0x0002620000004800 */
[-C--:B---3--:R-:W-:Y:S02]  /*3ba0*/  IADD3 R184, R12, R0.reuse, RZ ;  /* 0x000000000cb87210 */ /* 0x088fe40007ffe0ff */
[----:B----4-:R-:W-:Y:S02]  /*3bb0*/  IADD3 R185, R11, R0, RZ ;  /* 0x000000000bb97210 */ /* 0x010fe40007ffe0ff */
[----:B-----5:R-:W-:Y:S01]  /*3bc0*/  IMNMX R184, R9, R184, PT ;  /* 0x000000b809b87217 */ /* 0x020fe20003800200 */
[----:B------:R-:W-:-:S05]  /*3bd0*/  @!P2 BRA `(.L_x_1575) ;  /* 0x000001800000a947 */ /* 0x000fca0003800000 */
[----:B-12---:R-:W-:Y:S01]  /*3be0*/  IADD3 R2, R0, UR5, RZ ;  /* 0x0000000500027c10 */ /* 0x006fe2000fffe0ff */
        /* <DEDUP_REMOVED lines=10> */
.L_x_1577:
[----:B------:R-:W-:Y:S11]  /*3c90*/  ISETP.NE.AND P0, PT, R10, c[0x0][0x2a8], PT ;  /* 0x0000aa000a007a0c */ /* 0x000ff60003f05270 */
[----:B------:R-:W-:Y:S02]  /*3ca0*/  @!UPT UIADD3 URZ, URZ, URZ, URZ ;  /* 0x0000003f3f3ff290 */ /* 0x000fe4000fffe03f */
[----:B------:R-:W-:Y:S05]  /*3cb0*/  @P0 IMAD.HI.U32 R4, R2, c[0x0][0x2ac], RZ ;  /* 0x0000ab0002040a27 */ /* 0x000fea00078e00ff */
[----:B------:R-:W-:Y:S02]  /*3cc0*/  @P0 SHF.R.U32.HI R2, RZ, c[0x0][0x2b0], R4 ;  /* 0x0000ac00ff020a19 */ /* 0x000fe40000011604 */
.L_x_1578:
[----:B------:R-:W-:Y:S05]  /*3cd0*/  BSYNC B0 ;  /* 0x0000000000007941 */ /* 0x000fea0003800000 */
.L_x_1576:
[----:B------:R-:W2:Y:S01]  /*3ce0*/  LDL R4, [R1+0x3c] ;  /* 0x00003c0001047983 */ /* 0x000ea20000100800 */
[----:B------:R-:W-:Y:S04]  /*3cf0*/  IMAD.MOV.U32 R185, RZ, RZ, c[0x0][0x2a8] ;  /* 0x0000aa00ffb97624 */ /* 0x000fe800078e00ff */
[----:B------:R-:W-:Y:S02]  /*3d00*/  IMAD R185, R2, R185, -UR11 ;  /* 0x8000000b02b97e24 */ /* 0x000fe4000f8e02b9 */
[----:B------:R-:W-:Y:S03]  /*3d10*/  IMAD.IADD R2, R11, 0x1, R0 ;  /* 0x000000010b027824 */ /* 0x000fe600078e0200 */
[----:B--2---:R-:W-:Y:S04]  /*3d20*/  IADD3 R185, -R4, R185, RZ ;  /* 0x000000b904b97210 */ /* 0x004fe80007ffe1ff */
[----:B------:R-:W-:Y:S02]  /*3d30*/  IADD3 R4, R185, c[0x0][0x2a8], RZ ;  /* 0x0000aa00b9047a10 */ /* 0x000fe40007ffe0ff */
[----:B------:R-:W-:Y:S02]  /*3d40*/  IMNMX R185, R2, R185, !PT ;  /* 0x000000b902b97217 */ /* 0x000fe40007800200 */
[----:B------:R-:W-:Y:S02]  /*3d50*/  IMNMX R184, R184, R4, PT ;  /* 0x00000004b8b87217 */ /* 0x000fe40003800200 */
.L_x_1575:
[----:B-12---:R-:W-:Y:S05]  /*3d60*/  IADD3 R2, R0, 0x8, RZ ;  /* 0x0000000800027810 */ /* 0x006fea0007ffe0ff */
        /* <DEDUP_REMOVED lines=15> */
.L_x_1581:
[----:B------:R-:W-:Y:S11]  /*3e60*/  ISETP.NE.AND P0, PT, R10, c[0x0][0x2a8], PT ;  /* 0x0000aa000a007a0c */ /* 0x000ff60003f05270 */
[----:B------:R-:W-:Y:S02]  /*3e70*/  @!UPT UIADD3 URZ, URZ, URZ, URZ ;  /* 0x0000003f3f3ff290 */ /* 0x000fe4000fffe03f */
[----:B------:R-:W-:Y:S05]  /*3e80*/  @P0 IMAD.HI.U32 R4, R2, c[0x0][0x2ac], RZ ;  /* 0x0000ab0002040a27 */ /* 0x000fea00078e00ff */
[----:B------:R-:W-:Y:S02]  /*3e90*/  @P0 SHF.R.U32.HI R2, RZ, c[0x0][0x2b0], R4 ;  /* 0x0000ac00ff020a19 */ /* 0x000fe40000011604 */
.L_x_1582:
[----:B------:R-:W-:Y:S05]  /*3ea0*/  BSYNC B0 ;  /* 0x0000000000007941 */ /* 0x000fea0003800000 */
.L_x_1580:
[----:B------:R-:W2:Y:S01]  /*3eb0*/  LDL R5, [R1+0x3c] ;  /* 0x00003c0001057983 */ /* 0x000ea20000100800 */
[----:B------:R-:W-:Y:S04]  /*3ec0*/  IMAD.MOV.U32 R4, RZ, RZ, c[0x0][0x2a8] ;  /* 0x0000aa00ff047624 */ /* 0x000fe800078e00ff */
[----:B------:R-:W-:Y:S04]  /*3ed0*/  IMAD R2, R2, R4, -UR11 ;  /* 0x8000000b02027e24 */ /* 0x000fe8000f8e0204 */
[----:B--2---:R-:W-:Y:S05]  /*3ee0*/  IMAD.IADD R2, R2, 0x1, -R5 ;  /* 0x0000000102027824 */ /* 0x004fea00078e0a05 */
[----:B------:R-:W-:Y:S02]  /*3ef0*/  IADD3 R4, R2, c[0x0][0x2a8], RZ ;  /* 0x0000aa0002047a10 */ /* 0x000fe40007ffe0ff */
[----:B------:R-:W-:Y:S02]  /*3f00*/  IMNMX R7, R7, R2, !PT ;  /* 0x0000000207077217 */ /* 0x000fe40007800200 */
[----:B------:R-:W-:Y:S02]  /*3f10*/  IMNMX R8, R8, R4, PT ;  /* 0x0000000408087217 */ /* 0x000fe40003800200 */
.L_x_1579:
        /* <DEDUP_REMOVED lines=16> */
.L_x_1585:
[----:B------:R-:W-:Y:S11]  /*4020*/  ISETP.NE.AND P0, PT, R10, c[0x0][0x2a8], PT ;  /* 0x0000aa000a007a0c */ /* 0x000ff60003f05270 */
[----:B------:R-:W-:Y:S02]  /*4030*/  @!UPT UIADD3 URZ, URZ, URZ, URZ ;  /* 0x0000003f3f3ff290 */ /* 0x000fe4000fffe03f */
[----:B------:R-:W-:Y:S05]  /*4040*/  @P0 IMAD.HI.U32 R4, R2, c[0x0][0x2ac], RZ ;  /* 0x0000ab0002040a27 */ /* 0x000fea00078e00ff */
[----:B------:R-:W-:Y:S02]  /*4050*/  @P0 SHF.R.U32.HI R2, RZ, c[0x0][0x2b0], R4 ;  /* 0x0000ac00ff020a19 */ /* 0x000fe40000011604 */
.L_x_1586:
[----:B------:R-:W-:Y:S05]  /*4060*/  BSYNC B0 ;  /* 0x0000000000007941 */ /* 0x000fea0003800000 */
.L_x_1584:
[----:B------:R-:W2:Y:S01]  /*4070*/  LDL R13, [R1+0x3c] ;  /* 0x00003c00010d7983 */ /* 0x000ea20000100800 */
[----:B------:R-:W-:Y:S04]  /*4080*/  IMAD.MOV.U32 R4, RZ, RZ, c[0x0][0x2a8] ;  /* 0x0000aa00ff047624 */ /* 0x000fe800078e00ff */
[----:B------:R-:W-:Y:S04]  /*4090*/  IMAD R2, R2, R4, -UR11 ;  /* 0x8000000b02027e24 */ /* 0x000fe8000f8e0204 */
[----:B--2---:R-:W-:Y:S05]  /*40a0*/  IMAD.IADD R2, R2, 0x1, -R13 ;  /* 0x0000000102027824 */ /* 0x004fea00078e0a0d */
[----:B------:R-:W-:Y:S02]  /*40b0*/  IADD3 R4, R2, c[0x0][0x2a8], RZ ;  /* 0x0000aa0002047a10 */ /* 0x000fe40007ffe0ff */
[----:B------:R-:W-:Y:S02]  /*40c0*/  IMNMX R5, R5, R2, !PT ;  /* 0x0000000205057217 */ /* 0x000fe40007800200 */
[----:B------:R-:W-:Y:S02]  /*40d0*/  IMNMX R6, R6, R4, PT ;  /* 0x0000000406067217 */ /* 0x000fe40003800200 */
.L_x_1583:
        /* <DEDUP_REMOVED lines=16> */
.L_x_1589:
[----:B------:R-:W-:Y:S11]  /*41e0*/  ISETP.NE.AND P0, PT, R10, c[0x0][0x2a8], PT ;  /* 0x0000aa000a007a0c */ /* 0x000ff60003f05270 */
[----:B------:R-:W-:Y:S02]  /*41f0*/  @!UPT UIADD3 URZ, URZ, URZ, URZ ;  /* 0x0000003f3f3ff290 */ /* 0x000fe4000fffe03f */
[----:B------:R-:W-:Y:S05]  /*4200*/  @P0 IMAD.HI.U32 R9, R0, c[0x0][0x2ac], RZ ;  /* 0x0000ab0000090a27 */ /* 0x000fea00078e00ff */
[----:B------:R-:W-:Y:S02]  /*4210*/  @P0 SHF.R.U32.HI R0, RZ, c[0x0][0x2b0], R9 ;  /* 0x0000ac00ff000a19 */ /* 0x000fe40000011609 */
.L_x_1590:
[----:B------:R-:W-:Y:S05]  /*4220*/  BSYNC B0 ;  /* 0x0000000000007941 */ /* 0x000fea0003800000 */
.L_x_1588:
[----:B------:R-:W2:Y:S01]  /*4230*/  LDL R10, [R1+0x3c] ;  /* 0x00003c00010a7983 */ /* 0x000ea20000100800 */
[----:B------:R-:W-:Y:S04]  /*4240*/  IMAD.MOV.U32 R9, RZ, RZ, c[0x0][0x2a8] ;  /* 0x0000aa00ff097624 */ /* 0x000fe800078e00ff */
[----:B------:R-:W-:Y:S04]  /*4250*/  IMAD R0, R0, R9, -UR11 ;  /* 0x8000000b00007e24 */ /* 0x000fe8000f8e0209 */
[----:B--2---:R-:W-:Y:S05]  /*4260*/  IMAD.IADD R0, R0, 0x1, -R10 ;  /* 0x0000000100007824 */ /* 0x004fea00078e0a0a */
[----:B------:R-:W-:Y:S02]  /*4270*/  IADD3 R9, R0, c[0x0][0x2a8], RZ ;  /* 0x0000aa0000097a10 */ /* 0x000fe40007ffe0ff */
[----:B------:R-:W-:Y:S02]  /*4280*/  IMNMX R2, R2, R0, !PT ;  /* 0x0000000002027217 */ /* 0x000fe40007800200 */
[----:B------:R-:W-:Y:S02]  /*4290*/  IMNMX R4, R4, R9, PT ;  /* 0x0000000904047217 */ /* 0x000fe40003800200 */
.L_x_1587:
        /* <DEDUP_REMOVED lines=15> */
[----:B------:R-:W5:Y:S01]  /*4390*/  LDL.64 R22, [R1+0x58] ;  /* 0x0000580001167983 */ /* 0x000f620000100a00 */
[----:B------:R-:W-:Y:S02]  /*43a0*/  ULDC.64 UR6, c[0x0][0x178] ;  /* 0x00005e0000067ab9 */ /* 0x000fe40000000a00 */
[----:B------:R-:W-:Y:S01]  /*43b0*/  UIMAD.WIDE.U32 UR24, UR19, UR6, URZ ;  /* 0x00000006131872a5 */ /* 0x000fe2000f8e003f */
[----:B----4-:R-:W4:Y:S01]  /*43c0*/  LDL R12, [R1+0x94] ;  /* 0x00009400010c7983 */ /* 0x010f220000100800 */
[----:B------:R-:W-:Y:S03]  /*43d0*/  USHF.R.S32.HI UR22, URZ, 0x1f, UR19 ;  /* 0x0000001f3f167899 */ /* 0x000fe60008011413 */
[----:B---3--:R-:W3:Y:S01]  /*43e0*/  LDL R21, [R1+0x64] ;  /* 0x0000640001157983 */ /* 0x008ee20000100800 */
[----:B------:R-:W-:Y:S02]  /*43f0*/  UIMAD UR22, UR22, UR6, URZ ;  /* 0x00000006161672a4 */ /* 0x000fe4000f8e023f */
[----:B------:R-:W-:Y:S01]  /*4400*/  USHF.L.U32 UR6, UR24, 0x6, URZ ;  /* 0x0000000618067899 */ /* 0x000fe2000800063f */
[----:B--2---:R-:W2:Y:S01]  /*4410*/  LDL.LU R20, [R1+0x30] ;  /* 0x0000300001147983 */ /* 0x004ea20000300800 */
[----:B------:R-:W-:Y:S02]  /*4420*/  UIMAD UR22, UR19, UR7, UR22 ;  /* 0x00000007131672a4 */ /* 0x000fe4000f8e0216 */
[----:B------:R-:W-:Y:S01]  /*4430*/  UIMAD UR7, UR19, -0x40, UR10 ;  /* 0xffffffc0130778a4 */ /* 0x000fe2000f8e020a */
[----:B------:R-:W4:Y:S01]  /*4440*/  LDL.64 R14, [R1+0x78] ;  /* 0x00007800010e7983 */ /* 0x000f220000100a00 */
[----:B------:R-:W-:Y:S03]  /*4450*/  UIADD3 UR22, UR25, UR22, URZ ;  /* 0x0000001619167290 */ /* 0x000fe6000fffe03f */
[----:B------:R-:W4:Y:S01]  /*4460*/  LDL R13, [R1+0x88] ;  /* 0x00008800010d7983 */ /* 0x000f220000100800 */
[----:B------:R-:W-:Y:S03]  /*4470*/  USHF.L.U64.HI UR22, UR24, 0x6, UR22 ;  /* 0x0000000618167899 */ /* 0x000fe60008010216 */
[----:B------:R-:W1:Y:S04]  /*4480*/  S2R R24, SR_TID.X ;  /* 0x0000000000187919 */ /* 0x000e680000002100 */
[----:B------:R-:W1:Y:S02]  /*4490*/  S2R R25, SR_TID.X ;  /* 0x0000000000197919 */ /* 0x000e640000002100 */
[----:B-1----:R-:W-:Y:S04]  /*44a0*/  SHF.R.S32.HI R24, RZ, 0x1f, R24 ;  /* 0x0000001fff187819 */ /* 0x002fe80000011418 */
[----:B------:R-:W-:Y:S04]  /*44b0*/  LEA.HI R24, R24, R25, RZ, 0x3 ;  /* 0x0000001918187211 */ /* 0x000fe800078f18ff */
[----:B------:R-:W-:Y:S02]  /*44c0*/  SHF.R.S32.HI R24, RZ, 0x3, R24 ;  /* 0x00000003ff187819 */ /* 0x000fe40000011418 */
[----:B-----5:R-:W-:Y:S04]  /*44d0*/  IADD3 R3, P0, R22, UR6, RZ ;  /* 0x0000000616037c10 */ /* 0x020fe8000ff1e0ff */
[----:B---3--:R-:W-:Y:S02]  /*44e0*/  IADD3.X R9, R21, UR22, RZ, P0, !PT ;  /* 0x0000001615097c10 */ /* 0x008fe400087fe4ff */
[C---:B------:R-:W-:Y:S02]  /*44f0*/  LEA R10, P0, R3.reuse, c[0x0][0x160], 0x1 ;  /* 0x00005800030a7a11 */ /* 0x040fe400078008ff */
[----:B--2---:R-:W-:Y:S02]  /*4500*/  LOP3.LUT P3, RZ, R20, 0x2, RZ, 0xc0, !PT ;  /* 0x0000000214ff7812 */ /* 0x004fe4000786c0ff */
[----:B------:R-:W-:Y:S01]  /*4510*/  LEA.HI.X R11, R3, c[0x0][0x164], R9, 0x1, P0 ;  /* 0x00005900030b7a11 */ /* 0x000fe200000f0c09 */
[----:B------:R-:W-:Y:S01]  /*4520*/  IMAD.U32 R3, RZ, RZ, UR21 ;  /* 0x00000015ff037e24 */ /* 0x000fe2000f8e00ff */
[----:B------:R-:W-:Y:S02]  /*4530*/  IADD3 R9, -R24, UR7, RZ ;  /* 0x0000000718097c10 */ /* 0x000fe4000fffe1ff */
[----:B------:R-:W-:Y:S01]  /*4540*/  LOP3.LUT R20, R20, 0xfffffff7, RZ, 0xc0, !PT ;  /* 0xfffffff714147812 */ /* 0x000fe200078ec0ff */
[----:B----4-:R-:W-:Y:S01]  /*4550*/  IMAD R3, R3, 0x4000, R12 ;  /* 0x0000400003037824 */ /* 0x010fe200078e020c */
[C---:B------:R-:W-:Y:S01]  /*4560*/  ISETP.LT.OR P0, PT, R9.reuse, 0x1, P3 ;  /* 0x000000010900780c */ /* 0x040fe20001f01670 */
[----:B------:R-:W-:Y:S01]  /*4570*/  IMAD.U32 R12, RZ, RZ, UR17 ;  /* 0x00000011ff0c7e24 */ /* 0x000fe2000f8e00ff */
[----:B------:R-:W-:Y:S02]  /*4580*/  @P1 LOP3.LUT R20, R20, 0x8, RZ, 0xfc, !PT ;  /* 0x0000000814141812 */ /* 0x000fe400078efcff */
[C---:B------:R-:W-:Y:S02]  /*4590*/  ISETP.LT.OR P3, PT, R9.reuse, 0x21, P3 ;  /* 0x000000210900780c */ /* 0x040fe40001f61670 */
[----:B------:R-:W-:Y:S01]  /*45a0*/  LOP3.LUT P1, RZ, R20, 0x1, RZ, 0xc0, !PT ;  /* 0x0000000114ff7812 */ /* 0x000fe2000782c0ff */
[----:B------:R1:W-:Y:S06]  /*45b0*/  STL [R1+0x30], R20 ;  /* 0x0000301401007387 */ /* 0x0003ec0000100800 */
[----:B------:R-:W-:Y:S01]  /*45c0*/  @!PT LDS RZ, [RZ] ;  /* 0x00000000fffff984 */ /* 0x000fe20000000800 */
[----:B------:R-:W-:Y:S01]  /*45d0*/  @!PT LDS RZ, [RZ] ;  /* 0x00000000fffff984 */ /* 0x000fe20000000800 */
[----:B------:R-:W-:Y:S01]  /*45e0*/  @!PT LDS RZ, [RZ] ;  /* 0x00000000fffff984 */ /* 0x000fe20000000800 */
[----:B------:R2:W-:Y:S01]  /*45f0*/  LDGSTS.E.BYPASS.LTC128B.128 [R3], [R10.64], !P0 ;  /* 0x000000000a037fae */ /* 0x0005e2000c101d4e */
[----:B------:R-:W-:Y:S11]  /*4600*/  ISETP.LT.OR P0, PT, R9, 0x1, P1 ;  /* 0x000000010900780c */ /* 0x000ff60000f01670 */
[----:B------:R-:W-:Y:S02]  /*4610*/  @!UPT UIADD3 URZ, URZ, URZ, URZ ;  /* 0x0000003f3f3ff290 */ /* 0x000fe4000fffe03f */
[----:B------:R2:W-:Y:S02]  /*4620*/  LDGSTS.E.BYPASS.LTC128B.128 [R3+0x2000], [R10.64+0x80], !P0 ;  /* 0x020000800a037fae */ /* 0x0005e4000c101d4e */
[----:B--2---:R-:W-:Y:S05]  /*4630*/  IMAD.U32 R11, RZ, RZ, UR18 ;  /* 0x00000012ff0b7e24 */ /* 0x004fea000f8e00ff */
[----:B------:R-:W-:Y:S04]  /*4640*/  IADD3 R11, P2, P0, R22, UR6, R11 ;  /* 0x00000006160b7c10 */ /* 0x000fe8000f85e00b */
[----:B------:R-:W-:Y:S02]  /*4650*/  IADD3.X R12, R21, UR22, R12, P2, P0 ;  /* 0x00000016150c7c10 */ /* 0x000fe400097e040c */
[----:B------:R-:W-:Y:S02]  /*4660*/  ISETP.LT.OR P2, PT, R9, 0x21, P1 ;  /* 0x000000210900780c */ /* 0x000fe40000f41670 */
[C---:B------:R-:W-:Y:S02]  /*4670*/  LEA R10, P0, R11.reuse, c[0x0][0x160], 0x1 ;  /* 0x000058000b0a7a11 */ /* 0x040fe400078008ff */
[----:B------:R-:W-:Y:S02]  /*4680*/  LOP3.LUT P1, RZ, R20, 0x8, RZ, 0xc0, !PT ;  /* 0x0000000814ff7812 */ /* 0x000fe4000782c0ff */
[----:B------:R-:W-:Y:S05]  /*4690*/  LEA.HI.X R11, R11, c[0x0][0x164], R12, 0x1, P0 ;  /* 0x000059000b0b7a11 */ /* 0x000fea00000f0c0c */
[----:B------:R2:W-:Y:S04]  /*46a0*/  LDGSTS.E.BYPASS.LTC128B.128 [R3+0x1000], [R10.64], !P3 ;  /* 0x010000000a037fae */ /* 0x0005e8000d901d4e */
[----:B------:R2:W-:Y:S02]  /*46b0*/  LDGSTS.E.BYPASS.LTC128B.128 [R3+0x3000], [R10.64+0x80], !P2 ;  /* 0x030000800a037fae */ /* 0x0005e4000d101d4e */
[----:B--2---:R-:W-:Y:S05]  /*46c0*/  IMAD.U32 R3, RZ, RZ, UR16 ;  /* 0x00000010ff037e24 */ /* 0x004fea000f8e00ff */
[----:B------:R-:W-:Y:S04]  /*46d0*/  @!P4 LEA R3, R3, 0x40, 0x6 ;  /* 0x000000400303c811 */ /* 0x000fe800078e30ff */
[C---:B------:R-:W-:Y:S04]  /*46e0*/  @!P4 IADD3 R9, P0, R3.reuse, R14, RZ ;  /* 0x0000000e0309c210 */ /* 0x040fe80007f1e0ff */
[----:B------:R-:W-:Y:S02]  /*46f0*/  @!P4 LEA.HI.X.SX32 R3, R3, R13, 0x1, P0 ;  /* 0x0000000d0303c211 */ /* 0x000fe400000f0eff */
[----:B------:R-:W2:Y:S01]  /*4700*/  S2R R13, SR_TID.X ;  /* 0x00000000000d7919 */ /* 0x000ea20000002100 */
[C---:B------:R-:W-:Y:S04]  /*4710*/  @!P4 LEA R10, P0, R9.reuse, c[0x0][0x258], 0x2 ;  /* 0x00009600090aca11 */ /* 0x040fe800078010ff */
[----:B------:R-:W-:Y:S01]  /*4720*/  @!P4 LEA.HI.X R11, R9, c[0x0][0x25c], R3, 0x2, P0 ;  /* 0x00009700090bca11 */ /* 0x000fe200000f1403 */
[----:B------:R-:W-:Y:S02]  /*4730*/  IMAD.U32 R3, RZ, RZ, UR21 ;  /* 0x00000015ff037e24 */ /* 0x000fe4000f8e00ff */
[----:B--2---:R-:W-:Y:S04]  /*4740*/  IMAD.SHL.U32 R13, R13, 0x4, RZ ;  /* 0x000000040d0d7824 */ /* 0x004fe800078e00ff */
[----:B------:R-:W-:Y:S04]  /*4750*/  @!P4 IMAD R3, R3, 0x40, R13 ;  /* 0x000000400303c824 */ /* 0x000fe800078e020d */
[----:B------:R-:W-:Y:S05]  /*4760*/  @!P4 IMAD.SHL.U32 R3, R3, 0x4, RZ ;  /* 0x000000040303c824 */ /* 0x000fea00078e00ff */
[----:B------:R1:W-:Y:S02]  /*4770*/  @!P4 LDGSTS.E.BYPASS.LTC128B.128 [R3+0x20080], [R10.64] ;  /* 0x200800000a03cfae */ /* 0x0003e4000b901d4e */
.L_x_1591:
[----:B------:R4:W-:Y:S01]  /*4780*/  STL [R1+0xbc], R108 ;  /* 0x0000bc6c01007387 */ /* 0x0009e20000100800 */
[----:B------:R-:W-:Y:S01]  /*4790*/  PLOP3.LUT P0, PT, PT, PT, UP4, 0x80, 0x0 ;  /* 0x000000000000781c */ /* 0x000fe20003f0f048 */
[----:B------:R-:W-:Y:S02]  /*47a0*/  UIADD3 UR22, UR16, 0x2, URZ ;  /* 0x0000000210167890 */ /* 0x000fe4000fffe03f */
[----:B------:R-:W0:Y:S01]  /*47b0*/  LDGDEPBAR ;  /* 0x00000000000079af */ /* 0x000e220000000000 */
[----:B------:R-:W-:Y:S01]  /*47c0*/  ISETP.GT.AND P0, PT, R7, RZ, P0 ;  /* 0x000000ff0700720c */ /* 0x000fe20000704270 */
[----:B------:R-:W-:Y:S03]  /*47d0*/  UISETP.GE.AND UP0, UPT, UR22, UR9, UPT ;  /* 0x000000091600728c */ /* 0x000fe6000bf06270 */
[C---:B------:R-:W-:Y:S04]  /*47e0*/  ISETP.LT.OR P0, PT, R8.reuse, 0x1, P0 ;  /* 0x000000010800780c */ /* 0x040fe80000701670 */
[----:B------:R-:W-:Y:S02]  /*47f0*/  FSEL R191, R245, -INF , !P0 ;  /* 0xff800000f5bf7808 */ /* 0x000fe40004000000 */
[----:B------:R-:W-:Y:S03]  /*4800*/  PLOP3.LUT P0, PT, PT, PT, UP4, 0x80, 0x0 ;  /* 0x000000000000781c */ /* 0x000fe60003f0f048 */
[--C-:B------:R-:W-:Y:S01]  /*4810*/  FFMA.FTZ R191, R191, c[0x0][0x29c], -R188.reuse ;  /* 0x0000a700bfbf7a23 */ /* 0x100fe200000108bc */
        /* <DEDUP_REMOVED lines=13> */
[----:B-12---:R-:W2:Y:S03]  /*48f0*/  LDL.LU R107, [R1] ;  /* 0x00000000016b7983 */ /* 0x006ea60000300800 */
        /* <DEDUP_REMOVED lines=9> */
[----:B-1----:R-:W3:Y:S03]  /*4990*/  LDL.LU R106, [R1+0x2c] ;  /* 0x00002c00016a7983 */ /* 0x002ee60000300800 */
        /* <DEDUP_REMOVED lines=17> */
[C---:B------:R-:W-:Y:S04]  /*4ab0*/  ISETP.GT.AND P0, PT, R5.reuse, 0x1, P0 ;  /* 0x000000010500780c */ /* 0x040fe80000704270 */
[----:B------:R-:W-:Y:S01]  /*4ac0*/  ISETP.LT.OR P0, PT, R6, 0x2, P0 ;  /* 0x000000020600780c */ /* 0x000fe20000701670 */
        /* <DEDUP_REMOVED lines=12> */
[----:B------:R-:W-:Y:S04]  /*4b90*/  ISETP.GT.AND P0, PT, R5, 0x20, P0 ;  /* 0x000000200500780c */ /* 0x000fe80000704270 */
[C---:B------:R-:W-:Y:S04]  /*4ba0*/  ISETP.LT.OR P0, PT, R6.reuse, 0x21, P0 ;  /* 0x000000210600780c */ /* 0x040fe80000701670 */
[----:B--2---:R-:W-:Y:S02]  /*4bb0*/  FSEL R203, R107, -INF , !P0 ;  /* 0xff8000006bcb7808 */ /* 0x004fe40004000000 */
        /* <DEDUP_REMOVED lines=23> */
[----:B---3--:R-:W-:Y:S02]  /*4d30*/  FSEL R230, R106, -INF , !P0 ;  /* 0xff8000006ae67808 */ /* 0x008fe40004000000 */
        /* <DEDUP_REMOVED lines=50> */
[----:B------:R-:W-:Y:S01]  /*5060*/  MOV R2, R202 ;  /* 0x000000ca00027202 */ /* 0x000fe20000000f00 */
[----:B------:R-:W-:Y:S02]  /*5070*/  FFMA.FTZ R181, R193, c[0x0][0x29c], -R188 ;  /* 0x0000a700c1b57a23 */ /* 0x000fe400000108bc */
[----:B------:R-:W-:Y:S01]  /*5080*/  IMAD.MOV.U32 R178, RZ, RZ, R224 ;  /* 0x000000ffffb27224 */ /* 0x000fe200078e00e0 */
[----:B------:R-:W-:Y:S01]  /*5090*/  HMMA.16816.F32.BF16 R32, R168, R182, R32 ;  /* 0x000000b6a820723c */ /* 0x000fe20000041820 */
[----:B------:R-:W-:Y:S02]  /*50a0*/  LDSM.16.M88.4 R168, [R214+0x8080] ;  /* 0x00808000d6a8783b */ /* 0x000fe40000000200 */
[----:B------:R-:W-:Y:S01]  /*50b0*/  MUFU.EX2 R181, R181 ;  /* 0x000000b500b57308 */ /* 0x000fe20000000800 */
[--C-:B------:R-:W-:Y:S01]  /*50c0*/  FFMA.FTZ R193, R198, c[0x0][0x29c], -R188.reuse ;  /* 0x0000a700c6c17a23 */ /* 0x100fe200000108bc */
[----:B------:R-:W-:Y:S01]  /*50d0*/  MOV R198, R178 ;  /* 0x000000b200c67202 */ /* 0x000fe20000000f00 */
[--C-:B------:R-:W-:Y:S02]  /*50e0*/  FFMA.FTZ R177, R204, c[0x0][0x29c], -R187.reuse ;  /* 0x0000a700ccb17a23 */ /* 0x100fe400000108bb */
[----:B------:R-:W-:Y:S04]  /*50f0*/  FFMA.FTZ R183, R3, c[0x0][0x29c], -R188 ;  /* 0x0000a70003b77a23 */ /* 0x000fe800000108bc */
[--C-:B------:R-:W-:Y:S01]  /*5100*/  FFMA.FTZ R3, R228, c[0x0][0x29c], -R187.reuse ;  /* 0x0000a700e4037a23 */ /* 0x100fe200000108bb */
[----:B------:R-:W-:Y:S01]  /*5110*/  MUFU.EX2 R193, R193 ;  /* 0x000000c100c17308 */ /* 0x000fe20000000800 */
[--C-:B------:R-:W-:Y:S02]  /*5120*/  FFMA.FTZ R228, R235, c[0x0][0x29c], -R186.reuse ;  /* 0x0000a700ebe47a23 */ /* 0x100fe400000108ba */
[--C-:B------:R-:W-:Y:S02]  /*5130*/  FFMA.FTZ R204, R230, c[0x0][0x29c], -R186.reuse ;  /* 0x0000a700e6cc7a23 */ /* 0x100fe400000108ba */
[----:B------:R-:W-:Y:S02]  /*5140*/  FFMA.FTZ R230, R238, c[0x0][0x29c], -R186 ;  /* 0x0000a700eee67a23 */ /* 0x000fe400000108ba */
[----:B------:R-:W-:Y:S02]  /*5150*/  IMAD.MOV.U32 R238, RZ, RZ, R198 ;  /* 0x000000ffffee7224 */ /* 0x000fe400078e00c6 */
[--C-:B------:R-:W-:Y:S01]  /*5160*/  FFMA.FTZ R182, R192, c[0x0][0x29c], -R188.reuse ;  /* 0x0000a700c0b67a23 */ /* 0x100fe200000108bc */
[----:B------:R-:W1:Y:S01]  /*5170*/  MUFU.EX2 R183, R183 ;  /* 0x000000b700b77308 */ /* 0x000e620000000800 */
[----:B------:R-:W-:Y:S02]  /*5180*/  FFMA.FTZ R192, R199, c[0x0][0x29c], -R188 ;  /* 0x0000a700c7c07a23 */ /* 0x000fe400000108bc */
[----:B------:R-:W-:Y:S02]  /*5190*/  IMAD.MOV.U32 R199, RZ, RZ, R180 ;  /* 0x000000ffffc77224 */ /* 0x000fe400078e00b4 */
[----:B------:R-:W-:Y:S02]  /*51a0*/  FFMA.FTZ R176, R210, c[0x0][0x29c], -R187 ;  /* 0x0000a700d2b07a23 */ /* 0x000fe400000108bb */
[--C-:B------:R-:W-:Y:S02]  /*51b0*/  FFMA.FTZ R210, R233, c[0x0][0x29c], -R186.reuse ;  /* 0x0000a700e9d27a23 */ /* 0x100fe400000108ba */
[--C-:B------:R-:W-:Y:S01]  /*51c0*/  FFMA.FTZ R233, R239, c[0x0][0x29c], -R186.reuse ;  /* 0x0000a700efe97a23 */ /* 0x100fe200000108ba */
[----:B------:R-:W3:Y:S01]  /*51d0*/  MUFU.EX2 R182, R182 ;  /* 0x000000b600b67308 */ /* 0x000ee20000000800 */
[----:B------:R-:W-:Y:S09]  /*51e0*/  MOV R239, R199 ;  /* 0x000000c700ef7202 */ /* 0x000ff20000000f00 */
[----:B------:R-:W-:Y:S01]  /*51f0*/  MUFU.EX2 R192, R192 ;  /* 0x000000c000c07308 */ /* 0x000fe20000000800 */
[----:B--2---:R-:W-:Y:S02]  /*5200*/  IMAD.MOV.U32 R179, RZ, RZ, R165 ;  /* 0x000000ffffb37224 */ /* 0x004fe400078e00a5 */
[----:B------:R-:W2:Y:S03]  /*5210*/  LDSM.16.M88.4 R164, [R208+0x18080] ;  /* 0x01808000d0a4783b */ /* 0x000ea60000000200 */
[----:B------:R-:W-:Y:S02]  /*5220*/  FSEL R224, R179, -INF , !P0 ;  /* 0xff800000b3e07808 */ /* 0x000fe40004000000 */
[----:B------:R-:W-:Y:S04]  /*5230*/  PLOP3.LUT P0, PT, PT, PT, UP4, 0x80, 0x0 ;  /* 0x000000000000781c */ /* 0x000fe80003f0f048 */
[----:B------:R-:W-:Y:S04]  /*5240*/  ISETP.GT.AND P0, PT, R185, RZ, P0 ;  /* 0x000000ffb900720c */ /* 0x000fe80000704270 */
[----:B------:R-:W-:Y:S04]  /*5250*/  ISETP.LT.OR P0, PT, R184, 0x1, P0 ;  /* 0x00000001b800780c */ /* 0x000fe80000701670 */
[----:B------:R-:W-:Y:S01]  /*5260*/  FSEL R202, R180, -INF , !P0 ;  /* 0xff800000b4ca7808 */ /* 0x000fe20004000000 */
[--C-:B------:R-:W-:Y:S01]  /*5270*/  FFMA.FTZ R180, R200, c[0x0][0x29c], -R187.reuse ;  /* 0x0000a700c8b47a23 */ /* 0x100fe200000108bb */
[----:B------:R-:W-:Y:S01]  /*5280*/  MOV R200, R179 ;  /* 0x000000b300c87202 */ /* 0x000fe20000000f00 */
[--C-:B------:R-:W-:Y:S01]  /*5290*/  FFMA.FTZ R179, R201, c[0x0][0x29c], -R187.reuse ;  /* 0x0000a700c9b37a23 */ /* 0x100fe200000108bb */
[----:B------:R-:W-:Y:S01]  /*52a0*/  PLOP3.LUT P0, PT, PT, PT, UP4, 0x80, 0x0 ;  /* 0x000000000000781c */ /* 0x000fe20003f0f048 */
[----:B------:R-:W-:Y:S03]  /*52b0*/  MUFU.EX2 R199, R180 ;  /* 0x000000b400c77308 */ /* 0x000fe60000000800 */
        /* <DEDUP_REMOVED lines=42> */
[----:B------:R-:W-:Y:S02]  /*5560*/  FFMA.FTZ R188, R197, c[0x0][0x29c], -R188 ;  /* 0x0000a700c5bc7a23 */ /* 0x000fe400000108bc */
[----:B------:R2:W-:Y:S10]  /*5570*/  MUFU.EX2 R198, R2 ;  /* 0x0000000200c67308 */ /* 0x0005f40000000800 */
[----:B------:R-:W-:Y:S01]  /*5580*/  MUFU.EX2 R188, R188 ;  /* 0x000000bc00bc7308 */ /* 0x000fe20000000800 */
[-C--:B----4-:R-:W-:Y:S01]  /*5590*/  HMMA.16816.F32.BF16 R4, R164, R168.reuse, R4 ;  /* 0x000000a8a404723c */ /* 0x090fe20000041804 */
[----:B--2---:R-:W-:Y:S07]  /*55a0*/  LDS R2, [R190.X4+0x202a0] ;  /* 0x0202a000be027984 */ /* 0x004fee0000004800 */
        /* <DEDUP_REMOVED lines=12> */
[--C-:B------:R-:W-:Y:S01]  /*5670*/  FFMA.FTZ R178, R203, c[0x0][0x29c], -R187.reuse ;  /* 0x0000a700cbb27a23 */ /* 0x100fe200000108bb */
[----:B------:R-:W-:Y:S01]  /*5680*/  HMMA.16816.F32.BF16 R32, R164, R170, R32 ;  /* 0x000000aaa420723c */ /* 0x000fe20000041820 */
[----:B------:R2:W-:Y:S02]  /*5690*/  LDSM.16.M88.4 R164, [R208+0x1a080] ;  /* 0x01a08000d0a4783b */ /* 0x0005e40000000200 */
[----:B------:R-:W-:Y:S01]  /*56a0*/  MUFU.EX2 R201, R178 ;  /* 0x000000b200c97308 */ /* 0x000fe20000000800 */
[----:B------:R-:W-:Y:S01]  /*56b0*/  ISETP.GT.AND P0, PT, R185, 0x21, P0 ;  /* 0x00000021b900780c */ /* 0x000fe20000704270 */
[----:B------:R-:W-:Y:S01]  /*56c0*/  FFMA.FTZ R187, R225, c[0x0][0x29c], -R187 ;  /* 0x0000a700e1bb7a23 */ /* 0x000fe200000108bb */
[----:B------:R-:W-:Y:S01]  /*56d0*/  MOV R168, R196 ;  /* 0x000000c400a87202 */ /* 0x000fe20000000f00 */
[--C-:B------:R-:W-:Y:S01]  /*56e0*/  FFMA.FTZ R225, R234, c[0x0][0x29c], -R186.reuse ;  /* 0x0000a700eae17a23 */ /* 0x100fe200000108ba */
[----:B------:R-:W-:Y:S01]  /*56f0*/  ISETP.LT.OR P0, PT, R184, 0x22, P0 ;  /* 0x00000022b800780c */ /* 0x000fe20000701670 */
[----:B------:R-:W-:Y:S03]  /*5700*/  FFMA.FTZ R186, R237, c[0x0][0x29c], -R186 ;  /* 0x0000a700edba7a23 */ /* 0x000fe600000108ba */
[----:B------:R-:W-:Y:S01]  /*5710*/  FSEL R196, R168, -INF , !P0 ;  /* 0xff800000a8c47808 */ /* 0x000fe20004000000 */
[----:B------:R-:W-:Y:S01]  /*5720*/  MUFU.EX2 R203, R187 ;  /* 0x000000bb00cb7308 */ /* 0x000fe20000000800 */
[----:B------:R-:W-:Y:S01]  /*5730*/  PLOP3.LUT P0, PT, PT, PT, UP4, 0x80, 0x0 ;  /* 0x000000000000781c */ /* 0x000fe20003f0f048 */
[----:B------:R-:W-:Y:S01]  /*5740*/  IMAD.MOV.U32 R237, RZ, RZ, R200 ;  /* 0x000000ffffed7224 */ /* 0x000fe200078e00c8 */
[----:B------:R-:W-:Y:S02]  /*5750*/  MOV R236, R168 ;  /* 0x000000a800ec7202 */ /* 0x000fe40000000f00 */
[----:B------:R-:W-:Y:S02]  /*5760*/  ISETP.GT.AND P0, PT, R185, 0x40, P0 ;  /* 0x00000040b900780c */ /* 0x000fe40000704270 */
[----:B------:R-:W-:Y:S02]  /*5770*/  MOV R234, R205 ;  /* 0x000000cd00ea7202 */ /* 0x000fe40000000f00 */
[C---:B------:R-:W-:Y:S01]  /*5780*/  ISETP.LT.OR P0, PT, R184.reuse, 0x41, P0 ;  /* 0x00000041b800780c */ /* 0x040fe20000701670 */
[----:B------:R-:W-:Y:S03]  /*5790*/  MUFU.EX2 R200, R179 ;  /* 0x000000b300c87308 */ /* 0x000fe60000000800 */
[----:B------:R-:W-:Y:S02]  /*57a0*/  FSEL R195, R169, -INF , !P0 ;  /* 0xff800000a9c37808 */ /* 0x000fe40004000000 */
[----:B------:R-:W4:Y:S01]  /*57b0*/  LDSM.16.M88.4 R168, [R214+0xc080] ;  /* 0x00c08000d6a8783b */ /* 0x000f220000000200 */
[----:B------:R-:W-:Y:S04]  /*57c0*/  PLOP3.LUT P0, PT, PT, PT, UP4, 0x80, 0x0 ;  /* 0x000000000000781c */ /* 0x000fe80003f0f048 */
[----:B--2---:R2:W-:Y:S01]  /*57d0*/  MUFU.EX2 R208, R0 ;  /* 0x0000000000d07308 */ /* 0x0045e20000000800 */
[----:B------:R-:W-:Y:S04]  /*57e0*/  ISETP.GT.AND P0, PT, R185, 0x41, P0 ;  /* 0x00000041b900780c */ /* 0x000fe80000704270 */
[C---:B------:R-:W-:Y:S04]  /*57f0*/  ISETP.LT.OR P0, PT, R184.reuse, 0x42, P0 ;  /* 0x00000042b800780c */ /* 0x040fe80000701670 */
[----:B------:R-:W-:Y:S01]  /*5800*/  FSEL R197, R205, -INF , !P0 ;  /* 0xff800000cdc57808 */ /* 0x000fe20004000000 */
[----:B------:R-:W-:Y:S01]  /*5810*/  MUFU.EX2 R186, R186 ;  /* 0x000000ba00ba7308 */ /* 0x000fe20000000800 */
[----:B------:R-:W-:Y:S04]  /*5820*/  PLOP3.LUT P0, PT, PT, PT, UP4, 0x80, 0x0 ;  /* 0x000000000000781c */ /* 0x000fe80003f0f048 */
[C---:B------:R-:W-:Y:S04]  /*5830*/  ISETP.GT.AND P0, PT, R185.reuse, 0x60, P0 ;  /* 0x00000060b900780c */ /* 0x040fe80000704270 */
[----:B------:R-:W-:Y:S01]  /*5840*/  ISETP.LT.OR P2, PT, R184, 0x61, P0 ;  /* 0x00000061b800780c */ /* 0x000fe20000741670 */
[----:B------:R-:W-:Y:S01]  /*5850*/  MUFU.EX2 R205, R176 ;  /* 0x000000b000cd7308 */ /* 0x000fe20000000800 */
[----:B------:R-:W-:Y:S01]  /*5860*/  PLOP3.LUT P0, PT, PT, PT, UP4, 0x80, 0x0 ;  /* 0x000000000000781c */ /* 0x000fe20003f0f048 */
[--C-:B--2---:R-:W-:Y:S03]  /*5870*/  FFMA.FTZ R0, R224, c[0x0][0x29c], -R189.reuse ;  /* 0x0000a700e0007a23 */ /* 0x104fe600000108bd */
[----:B------:R-:W-:Y:S01]  /*5880*/  ISETP.GT.AND P0, PT, R185, 0x61, P0 ;  /* 0x00000061b900780c */ /* 0x000fe20000704270 */
[----:B------:R-:W2:Y:S01]  /*5890*/  LDL.LU R224, [R1+0x8] ;  /* 0x0000080001e07983 */ /* 0x000ea20000300800 */
[----:B------:R-:W-:Y:S02]  /*58a0*/  FSEL R185, R251, -INF , !P2 ;  /* 0xff800000fbb97808 */ /* 0x000fe40005000000 */
[----:B------:R-:W-:Y:S01]  /*58b0*/  ISETP.LT.OR P0, PT, R184, 0x62, P0 ;  /* 0x00000062b800780c */ /* 0x000fe20000701670 */
[----:B------:R1:W-:Y:S03]  /*58c0*/  MUFU.EX2 R176, R3 ;  /* 0x0000000300b07308 */ /* 0x0003e60000000800 */
[----:B------:R-:W-:Y:S01]  /*58d0*/  FSEL R184, R250, -INF , !P0 ;  /* 0xff800000fab87808 */ /* 0x000fe20004000000 */
[-C--:B----4-:R-:W-:Y:S01]  /*58e0*/  HMMA.16816.F32.BF16 R4, R164, R168.reuse, R4 ;  /* 0x000000a8a404723c */ /* 0x090fe20000041804 */
[----:B------:R-:W-:Y:S05]  /*58f0*/  PLOP3.LUT P0, PT, PT, PT, UP0, 0x80, 0x0 ;  /* 0x000000000000781c */ /* 0x000fea0003f0f008 */
[----:B------:R-:W4:Y:S02]  /*5900*/  MUFU.EX2 R178, R177 ;  /* 0x000000b100b27308 */ /* 0x000f240000000800 */
[C---:B------:R-:W-:Y:S08]  /*5910*/  HMMA.16816.F32.BF16 R8, R172.reuse, R168, R8 ;  /* 0x000000a8ac08723c */ /* 0x040ff00000041808 */
[-C--:B------:R-:W-:Y:S04]  /*5920*/  HMMA.16816.F32.BF16 R12, R172, R170.reuse, R12 ;  /* 0x000000aaac0c723c */ /* 0x080fe8000004180c */
[----:B-1----:R-:W-:Y:S04]  /*5930*/  FFMA.FTZ R3, -R244, R244, 1 ;  /* 0x3f800000f4037423 */ /* 0x002fe800000101f4 */
        /* <DEDUP_REMOVED lines=44> */
[----:B-1----:R-:W1:Y:S01]  /*5c00*/  LDS R0, [R190.X4+0x20300] ;  /* 0x02030000be007984 */ /* 0x002e620000004800 */
        /* <DEDUP_REMOVED lines=52> */
[----:B------:R-:W-:Y:S02]  /*5f50*/  FMUL.FTZ R8, R23, R8 ;  /* 0x0000000817087220 */ /* 0x000fe40000410000 */
        /* <DEDUP_REMOVED lines=9> */
[----:B------:R-:W-:Y:S02]  /*5ff0*/  FMUL.FTZ R22, R22, R0 ;  /* 0x0000000016167220 */ /* 0x000fe40000410000 */
[--C-:B----4-:R-:W-:Y:S02]  /*6000*/  FADD.FTZ R5, R5, -R2.reuse ;  /* 0x8000000205057221 */ /* 0x110fe40000010000 */
[--C-:B------:R-:W-:Y:S01]  /*6010*/  FADD.FTZ R0, R4, -R2.reuse ;  /* 0x8000000204007221 */ /* 0x100fe20000010000 */
[----:B------:R-:W-:Y:S01]  /*6020*/  F2FP.BF16.PACK_AB R4, R209, R173 ;  /* 0x000000add104723e */ /* 0x000fe200000010ff */
        /* <DEDUP_REMOVED lines=15> */
[----:B------:R-:W3:Y:S01]  /*6120*/  LDS R0, [R190.X4+0x20320] ;  /* 0x02032000be007984 */ /* 0x000ee20000004800 */
        /* <DEDUP_REMOVED lines=36> */
[----:B------:R-:W-:Y:S02]  /*6370*/  FFMA.FTZ R7, -R236, R236, 1 ;  /* 0x3f800000ec077423 */ /* 0x000fe400000101ec */
[----:B------:R-:W-:Y:S01]  /*6380*/  FFMA.FTZ R9, -R235, R235, 1 ;  /* 0x3f800000eb097423 */ /* 0x000fe200000101eb */
[----:B------:R3:W-:Y:S01]  /*6390*/  STS [R227+0x22480], R6 ;  /* 0x02248006e3007388 */ /* 0x0007e20000000800 */
[----:B------:R-:W-:Y:S02]  /*63a0*/  FFMA.FTZ R5, -R250, R250, 1 ;  /* 0x3f800000fa057423 */ /* 0x000fe400000101fa */
[----:B------:R-:W-:Y:S01]  /*63b0*/  FMUL.FTZ R20, R17, R7 ;  /* 0x0000000711147220 */ /* 0x000fe20000410000 */
[----:B------:R-:W-:Y:S01]  /*63c0*/  STS [R227+0x22880], R166 ;  /* 0x022880a6e3007388 */ /* 0x000fe20000000800 */
[----:B------:R-:W-:Y:S02]  /*63d0*/  FMUL.FTZ R17, R29, R9 ;  /* 0x000000091d117220 */ /* 0x000fe40000410000 */
[----:B------:R-:W-:Y:S01]  /*63e0*/  FMUL.FTZ R9, R33, R5 ;  /* 0x0000000521097220 */ /* 0x000fe20000410000 */
[----:B------:R4:W-:Y:S01]  /*63f0*/  STS [R226+0x2000], R2 ;  /* 0x00200002e2007388 */ /* 0x0009e20000000800 */
[----:B------:R-:W-:Y:S01]  /*6400*/  F2FP.BF16.PACK_AB R5, R25, R24 ;  /* 0x000000181905723e */ /* 0x000fe200000010ff */
[--C-:B------:R-:W-:Y:S01]  /*6410*/  FADD.FTZ R11, R11, -R0.reuse ;  /* 0x800000000b0b7221 */ /* 0x100fe20000010000 */
[----:B------:R-:W-:Y:S01]  /*6420*/  F2FP.BF16.PACK_AB R8, R8, R17 ;  /* 0x000000110808723e */ /* 0x000fe200000010ff */
[----:B------:R-:W-:Y:S01]  /*6430*/  STS [R226+0x2400], R35 ;  /* 0x00240023e2007388 */ /* 0x000fe20000000800 */
[----:B------:R-:W-:Y:S02]  /*6440*/  FMUL.FTZ R16, R177, R32 ;  /* 0x00000020b1107220 */ /* 0x000fe40000410000 */
[----:B------:R-:W-:Y:S01]  /*6450*/  FFMA.FTZ R7, -R251, R251, 1 ;  /* 0x3f800000fb077423 */ /* 0x000fe200000101fb */
[----:B------:R-:W-:Y:S01]  /*6460*/  STS [R227+0x23480], R12 ;  /* 0x0234800ce3007388 */ /* 0x000fe20000000800 */
[--C-:B------:R-:W-:Y:S02]  /*6470*/  FADD.FTZ R14, R14, -R0.reuse ;  /* 0x800000000e0e7221 */ /* 0x100fe40000010000 */
[----:B------:R-:W-:Y:S01]  /*6480*/  FMUL.FTZ R16, R16, R7 ;  /* 0x0000000710107220 */ /* 0x000fe20000410000 */
[----:B------:R-:W-:Y:S01]  /*6490*/  F2FP.BF16.PACK_AB R7, R20, R21 ;  /* 0x000000151407723e */ /* 0x000fe200000010ff */
[----:B-1----:R-:W-:Y:S02]  /*64a0*/  FFMA.FTZ R3, -R105, R105, 1 ;  /* 0x3f80000069037423 */ /* 0x002fe40000010169 */
[--C-:B------:R-:W-:Y:S01]  /*64b0*/  FADD.FTZ R15, R15, -R0.reuse ;  /* 0x800000000f0f7221 */ /* 0x100fe20000010000 */
[----:B------:R-:W-:Y:S01]  /*64c0*/  F2FP.BF16.PACK_AB R9, R9, R16 ;  /* 0x000000100909723e */ /* 0x000fe200000010ff */
[----:B---3--:R-:W-:Y:S02]  /*64d0*/  FMUL.FTZ R6, R176, R11 ;  /* 0x0000000bb0067220 */ /* 0x008fe40000410000 */
[----:B------:R-:W-:Y:S02]  /*64e0*/  FMUL.FTZ R14, R175, R14 ;  /* 0x0000000eaf0e7220 */ /* 0x000fe40000410000 */
[----:B------:R-:W-:Y:S02]  /*64f0*/  FMUL.FTZ R6, R6, R3 ;  /* 0x0000000306067220 */ /* 0x000fe40000410000 */
[----:B------:R-:W-:Y:S01]  /*6500*/  FMUL.FTZ R15, R173, R15 ;  /* 0x0000000fad0f7220 */ /* 0x000fe20000410000 */
[----:B----4-:R-:W-:Y:S01]  /*6510*/  F2FP.BF16.PACK_AB R2, R172, R174 ;  /* 0x000000aeac02723e */ /* 0x010fe200000010ff */
[----:B------:R-:W-:Y:S02]  /*6520*/  FFMA.FTZ R4, -R104, R104, 1 ;  /* 0x3f80000068047423 */ /* 0x000fe40000010168 */
[----:B------:R-:W-:Y:S02]  /*6530*/  FFMA.FTZ R3, -R103, R103, 1 ;  /* 0x3f80000067037423 */ /* 0x000fe40000010167 */
[----:B------:R1:W-:Y:S01]  /*6540*/  STS [R227+0x23880], R2 ;  /* 0x02388002e3007388 */ /* 0x0003e20000000800 */
[--C-:B------:R-:W-:Y:S02]  /*6550*/  FADD.FTZ R26, R26, -R0.reuse ;  /* 0x800000001a1a7221 */ /* 0x100fe40000010000 */
[----:B------:R-:W-:Y:S01]  /*6560*/  FMUL.FTZ R4, R14, R4 ;  /* 0x000000040e047220 */ /* 0x000fe20000410000 */
[----:B------:R-:W-:Y:S01]  /*6570*/  STS [R226+0x3000], R13 ;  /* 0x0030000de2007388 */ /* 0x000fe20000000800 */
[----:B------:R-:W-:Y:S02]  /*6580*/  FMUL.FTZ R3, R15, R3 ;  /* 0x000000030f037220 */ /* 0x000fe40000410000 */
[--C-:B------:R-:W-:Y:S02]  /*6590*/  FADD.FTZ R27, R27, -R0.reuse ;  /* 0x800000001b1b7221 */ /* 0x100fe40000010000 */
[--C-:B------:R-:W-:Y:S02]  /*65a0*/  FADD.FTZ R30, R30, -R0.reuse ;  /* 0x800000001e1e7221 */ /* 0x100fe40000010000 */
[----:B------:R-:W-:Y:S02]  /*65b0*/  FADD.FTZ R31, R31, -R0 ;  /* 0x800000001f1f7221 */ /* 0x000fe40000010000 */
[----:B------:R-:W-:Y:S02]  /*65c0*/  FFMA.FTZ R0, -R102, R102, 1 ;  /* 0x3f80000066007423 */ /* 0x000fe40000010166 */
[----:B--2---:R-:W-:Y:S02]  /*65d0*/  FMUL.FTZ R30, R28, R30 ;  /* 0x0000001e1c1e7220 */ /* 0x004fe40000410000 */
[----:B------:R-:W-:Y:S02]  /*65e0*/  FMUL.FTZ R31, R186, R31 ;  /* 0x0000001fba1f7220 */ /* 0x000fe40000410000 */
[----:B------:R-:W-:Y:S02]  /*65f0*/  FMUL.FTZ R27, R172, R27 ;  /* 0x0000001bac1b7220 */ /* 0x000fe40000410000 */
        /* <DEDUP_REMOVED lines=10> */
[----:B------:R-:W-:Y:S03]  /*66a0*/  FMUL.FTZ R6, R6, R0 ;  /* 0x0000000006067220 */ /* 0x000fe60000410000 */
        /* <DEDUP_REMOVED lines=9> */
[----:B------:R-:W-:Y:S01]  /*6740*/  STS [R226+0x5000], R164 ;  /* 0x005000a4e2007388 */ /* 0x000fe20000000800 */
[----:B--2---:R-:W-:Y:S01]  /*6750*/  F2FP.BF16.PACK_AB R5, R3, R4 ;  /* 0x000000040305723e */ /* 0x004fe200000010ff */
[----:B------:R-:W-:Y:S02]  /*6760*/  FFMA.FTZ R3, -R100, R100, 1 ;  /* 0x3f80000064037423 */ /* 0x000fe40000010164 */
[----:B------:R-:W-:Y:S01]  /*6770*/  FFMA.FTZ R4, -R101, R101, 1 ;  /* 0x3f80000065047423 */ /* 0x000fe20000010165 */
[----:B------:R1:W5:Y:S01]  /*6780*/  LDL.LU R104, [R1+0xac] ;  /* 0x0000ac0001687983 */ /* 0x0003620000300800 */
[----:B------:R-:W-:Y:S02]  /*6790*/  FMUL.FTZ R3, R30, R3 ;  /* 0x000000031e037220 */ /* 0x000fe40000410000 */
[----:B------:R-:W-:Y:S01]  /*67a0*/  FMUL.FTZ R4, R27, R4 ;  /* 0x000000041b047220 */ /* 0x000fe20000410000 */
[----:B------:R-:W-:Y:S02]  /*67b0*/  STS [R226+0x5400], R5 ;  /* 0x00540005e2007388 */ /* 0x000fe40000000800 */
[----:B------:R-:W-:Y:S02]  /*67c0*/  F2FP.BF16.PACK_AB R3, R0, R3 ;  /* 0x000000030003723e */ /* 0x000fe400000010ff */
[----:B------:R-:W-:Y:S01]  /*67d0*/  STS [R227+0x26480], R8 ;  /* 0x02648008e3007388 */ /* 0x000fe20000000800 */
[----:B------:R-:W-:Y:S02]  /*67e0*/  MOV R0, UR4 ;  /* 0x0000000400007c02 */ /* 0x000fe40008000f00 */
[----:B------:R-:W-:Y:S01]  /*67f0*/  F2FP.BF16.PACK_AB R4, R4, R6 ;  /* 0x000000060404723e */ /* 0x000fe200000010ff */
[----:B------:R-:W-:Y:S02]  /*6800*/  STS [R227+0x26880], R165 ;  /* 0x026880a5e3007388 */ /* 0x000fe40000000800 */
[----:B------:R-:W-:Y:S02]  /*6810*/  IMAD R0, R0, 0x2000, R218 ;  /* 0x0000200000007824 */ /* 0x000fe400078e02da */
[----:B------:R-:W-:Y:S03]  /*6820*/  STS [R226+0x6000], R9 ;  /* 0x00600009e2007388 */ /* 0x000fe60000000800 */
[----:B---3--:R-:W-:Y:S01]  /*6830*/  SHF.L.U32 R2, R0, 0x1, RZ ;  /* 0x0000000100027819 */ /* 0x008fe200000006ff */
[----:B------:R-:W-:Y:S01]  /*6840*/  STS [R226+0x6400], R167 ;  /* 0x006400a7e2007388 */ /* 0x000fe20000000800 */
[----:B------:R-:W-:Y:S03]  /*6850*/  SHF.L.U32 R0, R218, 0x1, RZ ;  /* 0x00000001da007819 */ /* 0x000fe600000006ff */
[----:B------:R-:W-:Y:S04]  /*6860*/  STS [R227+0x27480], R23 ;  /* 0x02748017e3007388 */ /* 0x000fe80000000800 */
[----:B------:R-:W-:Y:S04]  /*6870*/  STS [R227+0x27880], R4 ;  /* 0x02788004e3007388 */ /* 0x000fe80000000800 */
        /* <DEDUP_REMOVED lines=48> */
[-C--:B-1----:R-:W-:Y:S08]  /*6b80*/  HMMA.16816.F32.BF16 R44, R168, R32.reuse, R44 ;  /* 0x00000020a82c723c */ /* 0x082ff0000004182c */
        /* <DEDUP_REMOVED lines=58> */
[----:B------:R-:W-:Y:S01]  /*6f30*/  ULDC.64 UR6, c[0x0][0x208] ;  /* 0x0000820000067ab9 */ /* 0x000fe20000000a00 */
[----:B------:R-:W-:Y:S01]  /*6f40*/  IMAD.U32 R5, RZ, RZ, UR13 ;  /* 0x0000000dff057e24 */ /* 0x000fe2000f8e00ff */
[----:B------:R-:W-:Y:S01]  /*6f50*/  USHF.R.S32.HI UR23, URZ, 0x1f, UR22 ;  /* 0x0000001f3f177899 */ /* 0x000fe20008011416 */
[----:B------:R-:W3:Y:S01]  /*6f60*/  LDL.64 R230, [R1+0x70] ;  /* 0x0000700001e67983 */ /* 0x000ee20000100a00 */
[----:B------:R-:W-:Y:S01]  /*6f70*/  IMAD.U32 R7, RZ, RZ, UR12 ;  /* 0x0000000cff077e24 */ /* 0x000fe2000f8e00ff */
[----:B------:R-:W-:Y:S02]  /*6f80*/  UIMAD.WIDE.U32 UR24, UR22, UR6, URZ ;  /* 0x00000006161872a5 */ /* 0x000fe4000f8e003f */
[----:B------:R-:W4:Y:S01]  /*6f90*/  LDL.64 R224, [R1+0x48] ;  /* 0x0000480001e07983 */ /* 0x000f220000100a00 */
[----:B------:R-:W-:Y:S02]  /*6fa0*/  UIMAD UR23, UR23, UR6, URZ ;  /* 0x00000006171772a4 */ /* 0x000fe4000f8e023f */
[----:B------:R-:W-:Y:S01]  /*6fb0*/  USHF.L.U32 UR6, UR24, 0x6, URZ ;  /* 0x0000000618067899 */ /* 0x000fe2000800063f */
[----:B------:R-:W3:Y:S01]  /*6fc0*/  LDL R209, [R1+0x6c] ;  /* 0x00006c0001d17983 */ /* 0x000ee20000100800 */
[----:B------:R-:W-:Y:S02]  /*6fd0*/  UIMAD UR23, UR22, UR7, UR23 ;  /* 0x00000007161772a4 */ /* 0x000fe4000f8e0217 */
[----:B------:R-:W-:Y:S01]  /*6fe0*/  USHF.L.U32 UR22, UR22, 0x6, URZ ;  /* 0x0000000616167899 */ /* 0x000fe2000800063f */
[----:B------:R-:W3:Y:S01]  /*6ff0*/  LDL R234, [R1+0x68] ;  /* 0x0000680001ea7983 */ /* 0x000ee20000100800 */
[----:B------:R-:W-:Y:S03]  /*7000*/  UIADD3 UR23, UR25, UR23, URZ ;  /* 0x0000001719177290 */ /* 0x000fe6000fffe03f */
[----:B------:R-:W3:Y:S01]  /*7010*/  LDL R204, [R1+0x90] ;  /* 0x0000900001cc7983 */ /* 0x000ee20000100800 */
[----:B------:R-:W-:Y:S01]  /*7020*/  USHF.L.U64.HI UR23, UR24, 0x6, UR23 ;  /* 0x0000000618177899 */ /* 0x000fe20008010217 */
[----:B------:R-:W-:Y:S01]  /*7030*/  IMAD.U32 R6, RZ, RZ, UR22 ;  /* 0x00000016ff067e24 */ /* 0x000fe2000f8e00ff */
[----:B--2---:R-:W-:Y:S04]  /*7040*/  IADD3 R5, P2, P0, R228, UR6, R5 ;  /* 0x00000006e4057c10 */ /* 0x004fe8000f85e005 */
[C---:B----4-:R-:W-:Y:S02]  /*7050*/  IADD3.X R7, R225.reuse, UR23, R7, P2, P0 ;  /* 0x00000017e1077c10 */ /* 0x050fe400097e0407 */
[----:B---3--:R-:W-:Y:S04]  /*7060*/  IADD3 R4, P0, R230, UR22, RZ ;  /* 0x00000016e6047c10 */ /* 0x008fe8000ff1e0ff */
        /* <DEDUP_REMOVED lines=11> */
[----:B------:R-:W-:Y:S05]  /*7120*/  IMAD.U32 R5, RZ, RZ, UR22 ;  /* 0x00000016ff057e24 */ /* 0x000fea000f8e00ff */
[----:B------:R-:W-:Y:S02]  /*7130*/  IADD3 R5, -R234, UR10, -R5 ;  /* 0x0000000aea057c10 */ /* 0x000fe4000fffe905 */
[----:B------:R-:W1:Y:S02]  /*7140*/  S2R R234, SR_TID.X ;  /* 0x0000000000ea7919 */ /* 0x000e640000002100 */
[C---:B------:R-:W-:Y:S11]  /*7150*/  ISETP.LT.OR P0, PT, R5.reuse, 0x1, !P5 ;  /* 0x000000010500780c */ /* 0x040ff60006f01670 */
[----:B------:R-:W-:Y:S02]  /*7160*/  @!UPT UIADD3 URZ, URZ, URZ, URZ ;  /* 0x0000003f3f3ff290 */ /* 0x000fe4000fffe03f */
[----:B------:R-:W-:Y:S01]  /*7170*/  @!PT LDS RZ, [RZ] ;  /* 0x00000000fffff984 */ /* 0x000fe20000000800 */
[----:B------:R-:W-:Y:S01]  /*7180*/  @!PT LDS RZ, [RZ] ;  /* 0x00000000fffff984 */ /* 0x000fe20000000800 */
[----:B------:R-:W-:Y:S01]  /*7190*/  @!PT LDS RZ, [RZ] ;  /* 0x00000000fffff984 */ /* 0x000fe20000000800 */
[----:B------:R2:W-:Y:S01]  /*71a0*/  LDGSTS.E.BYPASS.LTC128B.128 [R4], [R8.64], !P0 ;  /* 0x0000000008047fae */ /* 0x0005e2000c101d4e */
[C---:B------:R-:W-:Y:S01]  /*71b0*/  ISETP.LT.OR P0, PT, R5.reuse, 0x1, !P6 ;  /* 0x000000010500780c */ /* 0x040fe20007701670 */
[----:B-1----:R-:W-:Y:S11]  /*71c0*/  IMAD.SHL.U32 R234, R234, 0x4, RZ ;  /* 0x00000004eaea7824 */ /* 0x002ff600078e00ff */
[----:B------:R-:W-:Y:S01]  /*71d0*/  @!UPT UIADD3 URZ, URZ, URZ, URZ ;  /* 0x0000003f3f3ff290 */ /* 0x000fe2000fffe03f */
[----:B------:R2:W-:Y:S01]  /*71e0*/  LDGSTS.E.BYPASS.LTC128B.128 [R4+0x2000], [R8.64+0x80], !P0 ;  /* 0x0200008008047fae */ /* 0x0005e2000c101d4e */
[C---:B------:R-:W-:Y:S11]  /*71f0*/  ISETP.LT.OR P0, PT, R5.reuse, 0x21, !P5 ;  /* 0x000000210500780c */ /* 0x040ff60006f01670 */
[----:B------:R-:W-:Y:S02]  /*7200*/  @!UPT UIADD3 URZ, URZ, URZ, URZ ;  /* 0x0000003f3f3ff290 */ /* 0x000fe4000fffe03f */
[----:B------:R2:W-:Y:S01]  /*7210*/  LDGSTS.E.BYPASS.LTC128B.128 [R4+0x1000], [R6.64], !P0 ;  /* 0x0100000006047fae */ /* 0x0005e2000c101d4e */
[----:B------:R-:W-:Y:S11]  /*7220*/  ISETP.LT.OR P0, PT, R5, 0x21, !P6 ;  /* 0x000000210500780c */ /* 0x000ff60007701670 */
[----:B------:R-:W-:Y:S02]  /*7230*/  @!UPT UIADD3 URZ, URZ, URZ, URZ ;  /* 0x0000003f3f3ff290 */ /* 0x000fe4000fffe03f */
[----:B------:R2:W-:Y:S02]  /*7240*/  LDGSTS.E.BYPASS.LTC128B.128 [R4+0x3000], [R6.64+0x80], !P0 ;  /* 0x0300008006047fae */ /* 0x0005e4000c101d4e */
[----:B--2---:R-:W-:Y:S04]  /*7250*/  IMAD.U32 R4, RZ, RZ, UR20 ;  /* 0x00000014ff047e24 */ /* 0x004fe8000f8e00ff */
[----:B------:R-:W-:Y:S04]  /*7260*/  @!P4 IMAD R4, R4, 0x40, R234 ;  /* 0x000000400404c824 */ /* 0x000fe800078e02ea */
[----:B------:R-:W-:Y:S05]  /*7270*/  @!P4 IMAD.SHL.U32 R4, R4, 0x4, RZ ;  /* 0x000000040404c824 */ /* 0x000fea00078e00ff */
[----:B------:R1:W-:Y:S02]  /*7280*/  @!P4 LDGSTS.E.BYPASS.LTC128B.128 [R4+0x20280], [R10.64] ;  /* 0x202800000a04cfae */ /* 0x0003e4000b901d4e */
.L_x_1592:
[----:B-123--:R-:W2:Y:S01]  /*7290*/  LDL.64 R8, [R1+0x80] ;  /* 0x0000800001087983 */ /* 0x00eea20000100a00 */
[----:B------:R-:W-:Y:S01]  /*72a0*/  USHF.L.U32 UR16, UR16, 0xd, URZ ;  /* 0x0000000d10107899 */ /* 0x000fe2000800063f */
[----:B------:R-:W-:Y:S01]  /*72b0*/  IMAD.IADD R204, R3, 0x1, R217 ;  /* 0x0000000103cc7824 */ /* 0x000fe200078e02d9 */
[----:B------:R-:W-:Y:S02]  /*72c0*/  UISETP.GE.AND UP0, UPT, UR19, UR9, UPT ;  /* 0x000000091300728c */ /* 0x000fe4000bf06270 */
[----:B------:R-:W3:Y:S01]  /*72d0*/  LDL R6, [R1+0x8c] ;  /* 0x00008c0001067983 */ /* 0x000ee20000100800 */
[----:B------:R-:W-:Y:S01]  /*72e0*/  IMAD.IADD R192, R208, 0x1, R204 ;  /* 0x00000001d0c07824 */ /* 0x000fe200078e02cc */
[----:B------:R-:W-:Y:S01]  /*72f0*/  UIADD3 UR22, UR4, 0x1, URZ ;  /* 0x0000000104167890 */ /* 0x000fe2000fffe03f */
[----:B------:R-:W-:Y:S01]  /*7300*/  IMAD.U32 R5, RZ, RZ, UR16 ;  /* 0x00000010ff057e24 */ /* 0x000fe2000f8e00ff */
[----:B------:R-:W-:Y:S01]  /*7310*/  UISETP.GE.AND UP3, UPT, UR4, 0x1, UPT ;  /* 0x000000010400788c */ /* 0x000fe2000bf66270 */
        /* <DEDUP_REMOVED lines=9> */
[----:B------:R-:W0:Y:S01]  /*73b0*/  LDGDEPBAR ;  /* 0x00000000000079af */ /* 0x000e220000000000 */
[----:B------:R-:W-:Y:S01]  /*73c0*/  USEL UR20, UR6, URZ, !UP1 ;  /* 0x0000003f06147287 */ /* 0x000fe2000c800000 */
        /* <DEDUP_REMOVED lines=14> */
[----:B------:R-:W2:Y:S05]  /*74b0*/  LDSM.16.MT88.4 R164, [R0+0x5080] ;  /* 0x0050800000a4783b */ /* 0x000eaa0000004200 */
[----:B------:R-:W-:Y:S02]  /*74c0*/  LDSM.16.M88.4 R168, [R192+0x24480] ;  /* 0x02448000c0a8783b */ /* 0x000fe40000000200 */
[-C--:B------:R-:W-:Y:S03]  /*74d0*/  HMMA.16816.F32.BF16 R4, R172, R176.reuse, R4 ;  /* 0x000000b0ac04723c */ /* 0x080fe60000041804 */
[----:B------:R-:W-:Y:S05]  /*74e0*/  LDSM.16.M88.4 R192, [R192+0x25480] ;  /* 0x02548000c0c0783b */ /* 0x000fea0000000200 */
[C---:B------:R-:W-:Y:S08]  /*74f0*/  HMMA.16816.F32.BF16 R8, R196.reuse, R176, R8 ;  /* 0x000000b0c408723c */ /* 0x040ff00000041808 */
[-C--:B------:R-:W-:Y:S08]  /*7500*/  HMMA.16816.F32.BF16 R12, R196, R178.reuse, R12 ;  /* 0x000000b2c40c723c */ /* 0x080ff0000004180c */
[C---:B------:R-:W-:Y:S01]  /*7510*/  HMMA.16816.F32.BF16 R16, R172.reuse, R178, R16 ;  /* 0x000000b2ac10723c */ /* 0x040fe20000041810 */
[----:B------:R-:W3:Y:S07]  /*7520*/  LDSM.16.MT88.4 R176, [R0+0x1880] ;  /* 0x0018800000b0783b */ /* 0x000eee0000004200 */
[-C--:B------:R-:W-:Y:S08]  /*7530*/  HMMA.16816.F32.BF16 R20, R172, R200.reuse, R20 ;  /* 0x000000c8ac14723c */ /* 0x080ff00000041814 */
[C---:B------:R-:W-:Y:S08]  /*7540*/  HMMA.16816.F32.BF16 R24, R196.reuse, R200, R24 ;  /* 0x000000c8c418723c */ /* 0x040ff00000041818 */
[-C--:B------:R-:W-:Y:S01]  /*7550*/  HMMA.16816.F32.BF16 R28, R196, R202.reuse, R28 ;  /* 0x000000cac41c723c */ /* 0x080fe2000004181c */
[----:B------:R-:W-:Y:S07]  /*7560*/  LDSM.16.M88.4 R196, [R3+0x27480] ;  /* 0x0274800003c4783b */ /* 0x000fee0000000200 */
[----:B------:R-:W-:Y:S01]  /*7570*/  HMMA.16816.F32.BF16 R32, R172, R202, R32 ;  /* 0x000000caac20723c */ /* 0x000fe20000041820 */
[----:B------:R-:W3:Y:S05]  /*7580*/  LDSM.16.MT88.4 R172, [R0+0x5880] ;  /* 0x0058800000ac783b */ /* 0x000eea0000004200 */
[----:B------:R-:W-:Y:S02]  /*7590*/  LDSM.16.M88.4 R200, [R204+0x27480] ;  /* 0x02748000ccc8783b */ /* 0x000fe40000000200 */
[-C--:B-1----:R-:W-:Y:S08]  /*75a0*/  HMMA.16816.F32.BF16 R4, R180, R184.reuse, R4 ;  /* 0x000000b8b404723c */ /* 0x082ff00000041804 */
[C---:B----4-:R-:W-:Y:S08]  /*75b0*/  HMMA.16816.F32.BF16 R8, R188.reuse, R184, R8 ;  /* 0x000000b8bc08723c */ /* 0x050ff00000041808 */
[-C--:B------:R-:W-:Y:S08]  /*75c0*/  HMMA.16816.F32.BF16 R12, R188, R186.reuse, R12 ;  /* 0x000000babc0c723c */ /* 0x080ff0000004180c */
[C---:B------:R-:W-:Y:S01]  /*75d0*/  HMMA.16816.F32.BF16 R16, R180.reuse, R186, R16 ;  /* 0x000000bab410723c */ /* 0x040fe20000041810 */
[----:B------:R1:W-:Y:S07]  /*75e0*/  LDSM.16.M88.4 R184, [R3+0x26480] ;  /* 0x0264800003b8783b */ /* 0x0003ee0000000200 */
[-C--:B--2---:R-:W-:Y:S08]  /*75f0*/  HMMA.16816.F32.BF16 R20, R180, R164.reuse, R20 ;  /* 0x000000a4b414723c */ /* 0x084ff00000041814 */
[C---:B------:R-:W-:Y:S08]  /*7600*/  HMMA.16816.F32.BF16 R24, R188.reuse, R164, R24 ;  /* 0x000000a4bc18723c */ /* 0x040ff00000041818 */
[-C--:B------:R-:W-:Y:S01]  /*7610*/  HMMA.16816.F32.BF16 R28, R188, R166.reuse, R28 ;  /* 0x000000a6bc1c723c */ /* 0x080fe2000004181c */
[----:B------:R-:W2:Y:S03]  /*7620*/  LDSM.16.MT88.4 R188, [R0+0x2080] ;  /* 0x0020800000bc783b */ /* 0x000ea60000004200 */
[----:B-1----:R-:W-:Y:S04]  /*7630*/  IADD3 R3, R217, R3, R208 ;  /* 0x00000003d9037210 */ /* 0x002fe80007ffe0d0 */
[----:B------:R-:W-:Y:S01]  /*7640*/  HMMA.16816.F32.BF16 R32, R180, R166, R32 ;  /* 0x000000a6b420723c */ /* 0x000fe20000041820 */
[----:B------:R-:W1:Y:S05]  /*7650*/  LDSM.16.MT88.4 R164, [R0+0x6080] ;  /* 0x0060800000a4783b */ /* 0x000e6a0000004200 */
        /* <DEDUP_REMOVED lines=11> */
[----:B------:R-:W3:Y:S05]  /*7710*/  LDSM.16.MT88.4 R168, [R0+0x6880] ;  /* 0x0068800000a8783b */ /* 0x000eea0000004200 */
[----:B------:R-:W-:Y:S02]  /*7720*/  LDSM.16.M88.4 R172, [R204+0x26480] ;  /* 0x02648000ccac783b */ /* 0x000fe40000000200 */
[-C--:B--2---:R-:W-:Y:S08]  /*7730*/  HMMA.16816.F32.BF16 R4, R184, R188.reuse, R4 ;  /* 0x000000bcb804723c */ /* 0x084ff00000041804 */
[C---:B------:R-:W-:Y:S08]  /*7740*/  HMMA.16816.F32.BF16 R8, R196.reuse, R188, R8 ;  /* 0x000000bcc408723c */ /* 0x040ff00000041808 */
[-C--:B------:R-:W-:Y:S08]  /*7750*/  HMMA.16816.F32.BF16 R12, R196, R190.reuse, R12 ;  /* 0x000000bec40c723c */ /* 0x080ff0000004180c */
[C---:B------:R-:W-:Y:S01]  /*7760*/  HMMA.16816.F32.BF16 R16, R184.reuse, R190, R16 ;  /* 0x000000beb810723c */ /* 0x040fe20000041810 */
[----:B------:R-:W2:Y:S07]  /*7770*/  LDSM.16.MT88.4 R188, [R0+0x3080] ;  /* 0x0030800000bc783b */ /* 0x000eae0000004200 */
[-C--:B-1----:R-:W-:Y:S08]  /*7780*/  HMMA.16816.F32.BF16 R20, R184, R164.reuse, R20 ;  /* 0x000000a4b814723c */ /* 0x082ff00000041814 */
[C---:B------:R-:W-:Y:S08]  /*7790*/  HMMA.16816.F32.BF16 R24, R196.reuse, R164, R24 ;  /* 0x000000a4c418723c */ /* 0x040ff00000041818 */
[-C--:B------:R-:W-:Y:S01]  /*77a0*/  HMMA.16816.F32.BF16 R28, R196, R166.reuse, R28 ;  /* 0x000000a6c41c723c */ /* 0x080fe2000004181c */
[----:B------:R-:W-:Y:S07]  /*77b0*/  LDSM.16.M88.4 R196, [R3+0x27480] ;  /* 0x0274800003c4783b */ /* 0x000fee0000000200 */
[----:B------:R-:W-:Y:S01]  /*77c0*/  HMMA.16816.F32.BF16 R32, R184, R166, R32 ;  /* 0x000000a6b820723c */ /* 0x000fe20000041820 */
[----:B------:R-:W1:Y:S05]  /*77d0*/  LDSM.16.MT88.4 R164, [R0+0x7080] ;  /* 0x0070800000a4783b */ /* 0x000e6a0000004200 */
[----:B------:R-:W-:Y:S02]  /*77e0*/  LDSM.16.MT88.4 R184, [R0+0x3880] ;  /* 0x0038800000b8783b */ /* 0x000fe40000004200 */
[-C--:B---3--:R-:W-:Y:S08]  /*77f0*/  HMMA.16816.F32.BF16 R4, R176, R180.reuse, R4 ;  /* 0x000000b4b004723c */ /* 0x088ff00000041804 */
[C---:B----4-:R-:W-:Y:S08]  /*7800*/  HMMA.16816.F32.BF16 R8, R192.reuse, R180, R8 ;  /* 0x000000b4c008723c */ /* 0x050ff00000041808 */
[-C--:B------:R-:W-:Y:S08]  /*7810*/  HMMA.16816.F32.BF16 R12, R192, R182.reuse, R12 ;  /* 0x000000b6c00c723c */ /* 0x080ff0000004180c */
[C---:B------:R-:W-:Y:S01]  /*7820*/  HMMA.16816.F32.BF16 R16, R176.reuse, R182, R16 ;  /* 0x000000b6b010723c */ /* 0x040fe20000041810 */
[----:B------:R-:W3:Y:S07]  /*7830*/  LDSM.16.M88.4 R180, [R3+0x26480] ;  /* 0x0264800003b4783b */ /* 0x000eee0000000200 */
[-C--:B------:R-:W-:Y:S08]  /*7840*/  HMMA.16816.F32.BF16 R20, R176, R168.reuse, R20 ;  /* 0x000000a8b014723c */ /* 0x080ff00000041814 */
[C---:B------:R-:W-:Y:S08]  /*7850*/  HMMA.16816.F32.BF16 R24, R192.reuse, R168, R24 ;  /* 0x000000a8c018723c */ /* 0x040ff00000041818 */
[-C--:B------:R-:W-:Y:S08]  /*7860*/  HMMA.16816.F32.BF16 R28, R192, R170.reuse, R28 ;  /* 0x000000aac01c723c */ /* 0x080ff0000004181c */
[----:B------:R-:W-:Y:S01]  /*7870*/  HMMA.16816.F32.BF16 R32, R176, R170, R32 ;  /* 0x000000aab020723c */ /* 0x000fe20000041820 */
[----:B------:R-:W4:Y:S05]  /*7880*/  LDSM.16.MT88.4 R168, [R0+0x7880] ;  /* 0x0078800000a8783b */ /* 0x000f2a0000004200 */
[----:B------:R-:W-:Y:S02]  /*7890*/  LDSM.16.MT88.4 R176, [R207+0x27c80] ;  /* 0x027c8000cfb0783b */ /* 0x000fe40000004200 */
[-C--:B--2---:R-:W-:Y:S08]  /*78a0*/  HMMA.16816.F32.BF16 R4, R172, R188.reuse, R4 ;  /* 0x000000bcac04723c */ /* 0x084ff00000041804 */
[C---:B------:R-:W-:Y:S08]  /*78b0*/  HMMA.16816.F32.BF16 R8, R200.reuse, R188, R8 ;  /* 0x000000bcc808723c */ /* 0x040ff00000041808 */
[-C--:B------:R-:W-:Y:S08]  /*78c0*/  HMMA.16816.F32.BF16 R12, R200, R190.reuse, R12 ;  /* 0x000000bec80c723c */ /* 0x080ff0000004180c */
[C---:B------:R-:W-:Y:S08]  /*78d0*/  HMMA.16816.F32.BF16 R16, R172.reuse, R190, R16 ;  /* 0x000000beac10723c */ /* 0x040ff00000041810 */
[-C--:B-1----:R-:W-:Y:S08]  /*78e0*/  HMMA.16816.F32.BF16 R20, R172, R164.reuse, R20 ;  /* 0x000000a4ac14723c */ /* 0x082ff00000041814 */
[C---:B------:R-:W-:Y:S08]  /*78f0*/  HMMA.16816.F32.BF16 R24, R200.reuse, R164, R24 ;  /* 0x000000a4c818723c */ /* 0x040ff00000041818 */
[-C--:B------:R-:W-:Y:S08]  /*7900*/  HMMA.16816.F32.BF16 R28, R200, R166.reuse, R28 ;  /* 0x000000a6c81c723c */ /* 0x080ff0000004181c */
[----:B------:R-:W-:Y:S01]  /*7910*/  HMMA.16816.F32.BF16 R32, R172, R166, R32 ;  /* 0x000000a6ac20723c */ /* 0x000fe20000041820 */
[----:B------:R-:W-:Y:S05]  /*7920*/  LDSM.16.MT88.4 R164, [R2+0x10880] ;  /* 0x0108800002a4783b */ /* 0x000fea0000004200 */
[----:B------:R-:W-:Y:S02]  /*7930*/  LDSM.16.MT88.4 R172, [R206+0x26c80] ;  /* 0x026c8000ceac783b */ /* 0x000fe40000004200 */
[-C--:B---3--:R-:W-:Y:S08]  /*7940*/  HMMA.16816.F32.BF16 R4, R180, R184.reuse, R4 ;  /* 0x000000b8b404723c */ /* 0x088ff00000041804 */
[C---:B------:R-:W-:Y:S08]  /*7950*/  HMMA.16816.F32.BF16 R8, R196.reuse, R184, R8 ;  /* 0x000000b8c408723c */ /* 0x040ff00000041808 */
[-C--:B------:R-:W-:Y:S07]  /*7960*/  HMMA.16816.F32.BF16 R12, R196, R186.reuse, R12 ;  /* 0x000000bac40c723c */ /* 0x080fee000004180c */
        /* <DEDUP_REMOVED lines=188> */
.L_x_1572:
        /* <DEDUP_REMOVED lines=20> */
[C---:B------:R-:W-:Y:S02]  /*8670*/  LEA.HI R2, R35.reuse, R37, RZ, 0x5 ;  /* 0x0000002523027211 */ /* 0x040fe400078f28ff */
[--C-:B------:R-:W-:Y:S02]  /*8680*/  SHF.R.S32.HI R7, RZ, 0x2, R5.reuse ;  /* 0x00000002ff077819 */ /* 0x100fe40000011405 */
[----:B-1----:R-:W-:Y:S02]  /*8690*/  SHF.R.S32.HI R0, RZ, 0x1f, R5 ;  /* 0x0000001fff007819 */ /* 0x002fe40000011405 */
        /* <DEDUP_REMOVED lines=83> */
[----:B-----5:R-:W-:Y:S02]  /*8bd0*/  F2FP.BF16.PACK_AB R9, R145, R144 ;  /* 0x000000909109723e */ /* 0x020fe400000010ff */
        /* <DEDUP_REMOVED lines=71> */
.L_x_1595:
[CC--:B-1----:R-:W-:Y:S01]  /*9050*/  LEA.HI R2, R35.reuse, R37.reuse, RZ, 0x4 ;  /* 0x0000002523027211 */ /* 0x0c2fe200078f20ff */
[----:B------:R-:W1:Y:S01]  /*9060*/  S2R R30, SR_CTAID.Y ;  /* 0x00000000001e7919 */ /* 0x000e620000002600 */
[----:B------:R-:W-:Y:S01]  /*9070*/  LEA.HI R4, R35, R37, RZ, 0x7 ;  /* 0x0000002523047211 */ /* 0x000fe200078f38ff */
[----:B------:R-:W-:Y:S01]  /*9080*/  BSSY B0, `(.L_x_1596) ;  /* 0x0000040000007945 */ /* 0x000fe20003800000 */
[----:B------:R-:W-:-:S02]  /*9090*/  LOP3.LUT R0, R2, 0xfffffff0, RZ, 0xc0, !PT ;  /* 0xfffffff002007812 */ /* 0x000fc400078ec0ff */
[----:B------:R-:W-:Y:S01]  /*90a0*/  SHF.R.S32.HI R14, RZ, 0x4, R2 ;  /* 0x00000004ff0e7819 */ /* 0x000fe20000011402 */
[----:B------:R-:W-:Y:S01]  /*90b0*/  IMAD.SHL.U32 R4, R4, 0x4, RZ ;  /* 0x0000000404047824 */ /* 0x000fe200078e00ff */
[----:B-----5:R-:W-:Y:S01]  /*90c0*/  IADD3 R8, R8, -UR11, RZ ;  /* 0x8000000b08087c10 */ /* 0x020fe2000fffe0ff */
[----:B------:R-:W-:Y:S01]  /*90d0*/  IMAD.IADD R0, R37, 0x1, -R0 ;  /* 0x0000000125007824 */ /* 0x000fe200078e0a00 */
[C---:B------:R-:W-:Y:S01]  /*90e0*/  IADD3 R6, P0, R14.reuse, R6, RZ ;  /* 0x000000060e067210 */ /* 0x040fe20007f1e0ff */
[----:B------:R-:W-:Y:S01]  /*90f0*/  IMAD.SHL.U32 R2, R14, 0x40, RZ ;  /* 0x000000400e027824 */ /* 0x000fe200078e00ff */
[----:B------:R-:W-:Y:S01]  /*9100*/  IMNMX R15, R8, 0x80, PT ;  /* 0x00000080080f7817 */ /* 0x000fe20003800200 */
[----:B------:R-:W-:Y:S01]  /*9110*/  IMAD.SHL.U32 R12, R0, 0x8, RZ ;  /* 0x00000008000c7824 */ /* 0x000fe200078e00ff */
[----:B------:R-:W-:Y:S02]  /*9120*/  SHF.R.S32.HI R3, RZ, 0x1f, R0 ;  /* 0x0000001fff037819 */ /* 0x000fe40000011400 */
[----:B------:R-:W-:-:S02]  /*9130*/  LOP3.LUT R2, R2, 0x1c0, RZ, 0xc0, !PT ;  /* 0x000001c002027812 */ /* 0x000fc400078ec0ff */
[----:B------:R-:W-:Y:S02]  /*9140*/  LEA.HI R3, R3, R0, RZ, 0x3 ;  /* 0x0000000003037211 */ /* 0x000fe400078f18ff */
[----:B------:R-:W-:Y:S02]  /*9150*/  LOP3.LUT R5, R2, 0x38, R12, 0xf8, !PT ;  /* 0x0000003802057812 */ /* 0x000fe400078ef80c */
[----:B------:R-:W-:Y:S01]  /*9160*/  SHF.R.U32.HI R0, RZ, 0x3, R2 ;  /* 0x00000003ff007819 */ /* 0x000fe20000011602 */
[----:B------:R-:W-:Y:S01]  /*9170*/  IMAD.SHL.U32 R2, R3, 0x400, RZ ;  /* 0x0000040003027824 */ /* 0x000fe200078e00ff */
[----:B------:R-:W-:Y:S02]  /*9180*/  LOP3.LUT R3, R4, 0x7ffffe00, RZ, 0xc0, !PT ;  /* 0x7ffffe0004037812 */ /* 0x000fe400078ec0ff */
[----:B------:R-:W-:Y:S02]  /*9190*/  LOP3.LUT R0, R5, R0, RZ, 0x3c, !PT ;  /* 0x0000000005007212 */ /* 0x000fe400078e3cff */
[----:B------:R-:W-:-:S02]  /*91a0*/  LOP3.LUT R2, R2, 0x7fffe000, RZ, 0xc0, !PT ;  /* 0x7fffe00002027812 */ /* 0x000fc400078ec0ff */
[----:B-1----:R-:W-:Y:S02]  /*91b0*/  SHF.R.S32.HI R31, RZ, 0x1f, R30 ;  /* 0x0000001fff1f7819 */ /* 0x002fe4000001141e */
[----:B------:R-:W-:Y:S02]  /*91c0*/  IADD3 R0, R0, R2, R3 ;  /* 0x0000000200007210 */ /* 0x000fe40007ffe003 */
[----:B------:R-:W-:Y:S01]  /*91d0*/  ISETP.GE.AND P2, PT, R14, R15, PT ;  /* 0x0000000f0e00720c */ /* 0x000fe20003f46270 */
[----:B------:R-:W-:Y:S01]  /*91e0*/  IMAD R5, R31, c[0x0][0x338], RZ ;  /* 0x0000ce001f057a24 */ /* 0x000fe200078e02ff */
[--C-:B------:R-:W-:Y:S01]  /*91f0*/  SHF.R.S32.HI R13, RZ, 0x1f, R12.reuse ;  /* 0x0000001fff0d7819 */ /* 0x100fe2000001140c */
[----:B------:R-:W-:Y:S01]  /*9200*/  IMAD.SHL.U32 R0, R0, 0x2, RZ ;  /* 0x0000000200007824 */ /* 0x000fe200078e00ff */
[----:B------:R-:W-:Y:S01]  /*9210*/  SHF.R.S32.HI R4, RZ, 0x1f, R101 ;  /* 0x0000001fff047819 */ /* 0x000fe20000011465 */
[----:B------:R-:W-:Y:S01]  /*9220*/  IMAD R5, R30, c[0x0][0x33c], R5 ;  /* 0x0000cf001e057a24 */ /* 0x000fe200078e0205 */
[----:B------:R-:W-:Y:S01]  /*9230*/  LEA.HI.X.SX32 R7, R14, R7, 0x1, P0 ;  /* 0x000000070e077211 */ /* 0x000fe200000f0eff */
[----:B------:R-:W-:Y:S01]  /*9240*/  IMAD.WIDE.U32 R2, R30, c[0x0][0x338], R12 ;  /* 0x0000ce001e027a25 */ /* 0x000fe200078e000c */
[----:B------:R1:W2:Y:S01]  /*9250*/  LDS.128 R20, [R0+0x8880] ;  /* 0x0088800000147984 */ /* 0x0002a20000000c00 */
[----:B------:R-:W-:-:S02]  /*9260*/  ISETP.GE.OR P0, PT, R12, c[0x0][0x324], P2 ;  /* 0x0000c9000c007a0c */ /* 0x000fc40001706670 */
[----:B------:R-:W-:Y:S01]  /*9270*/  SEL R29, R4, RZ, !P1 ;  /* 0x000000ff041d7207 */ /* 0x000fe20004800000 */
[----:B------:R1:W3:Y:S01]  /*9280*/  LDS.128 R24, [R0+0x9080] ;  /* 0x0090800000187984 */ /* 0x0002e20000000c00 */
[----:B------:R-:W-:Y:S01]  /*9290*/  SEL R28, R101, RZ, !P1 ;  /* 0x000000ff651c7207 */ /* 0x000fe20004800000 */
[----:B------:R-:W-:Y:S02]  /*92a0*/  IMAD.IADD R3, R3, 0x1, R5 ;  /* 0x0000000103037824 */ /* 0x000fe400078e0205 */
[----:B------:R1:W4:Y:S01]  /*92b0*/  LDS.128 R32, [R0+0x9880] ;  /* 0x0098800000207984 */ /* 0x0003220000000c00 */
[----:B------:R-:W-:Y:S02]  /*92c0*/  IMAD R4, R29, c[0x0][0x340], RZ ;  /* 0x0000d0001d047a24 */ /* 0x000fe400078e02ff */
[----:B------:R-:W-:Y:S01]  /*92d0*/  IMAD.U32 R5, RZ, RZ, UR8 ;  /* 0x00000008ff057e24 */ /* 0x000fe2000f8e00ff */
[----:B------:R1:W1:Y:S01]  /*92e0*/  LDS.128 R36, [R0+0xa080] ;  /* 0x00a0800000247984 */ /* 0x0002620000000c00 */
[----:B------:R-:W-:-:S02]  /*92f0*/  IMAD R4, R28, c[0x0][0x344], R4 ;  /* 0x0000d1001c047a24 */ /* 0x000fc400078e0204 */
[----:B------:R-:W-:Y:S01]  /*9300*/  IMAD.WIDE.U32 R10, R28, c[0x0][0x340], R2 ;  /* 0x0000d0001c0a7a25 */ /* 0x000fe200078e0002 */
[----:B------:R1:W1:Y:S03]  /*9310*/  LDS.128 R40, [R0+0xa880] ;  /* 0x00a8800000287984 */ /* 0x0002660000000c00 */
[----:B------:R-:W-:Y:S01]  /*9320*/  IMAD.WIDE R6, R5, 0x80, R6 ;  /* 0x0000008005067825 */ /* 0x000fe200078e0206 */
        /* <DEDUP_REMOVED lines=21> */
.L_x_1597:
[----:B--234-:R-:W-:Y:S05]  /*9480*/  BSYNC B0 ;  /* 0x0000000000007941 */ /* 0x01cfea0003800000 */
.L_x_1596:
        /* <DEDUP_REMOVED lines=17> */
.L_x_1599:
[----:B------:R-:W-:Y:S05]  /*95a0*/  BSYNC B0 ;  /* 0x0000000000007941 */ /* 0x000fea0003800000 */
.L_x_1598:
        /* <DEDUP_REMOVED lines=17> */
.L_x_1601:
[----:B------:R-:W-:Y:S05]  /*96c0*/  BSYNC B0 ;  /* 0x0000000000007941 */ /* 0x000fea0003800000 */
.L_x_1600:
        /* <DEDUP_REMOVED lines=16> */
.L_x_1603:
[----:B------:R-:W-:Y:S05]  /*97d0*/  BSYNC B0 ;  /* 0x0000000000007941 */ /* 0x000fea0003800000 */
.L_x_1602:
        /* <DEDUP_REMOVED lines=16> */
.L_x_1605:
[----:B------:R-:W-:Y:S05]  /*98e0*/  BSYNC B0 ;  /* 0x0000000000007941 */ /* 0x000fea0003800000 */
.L_x_1604:
        /* <DEDUP_REMOVED lines=16> */
.L_x_1607:
[----:B------:R-:W-:Y:S05]  /*99f0*/  BSYNC B0 ;  /* 0x0000000000007941 */ /* 0x000fea0003800000 */
.L_x_1606:
        /* <DEDUP_REMOVED lines=16> */
.L_x_1609:
[----:B------:R-:W-:Y:S05]  /*9b00*/  BSYNC B0 ;  /* 0x0000000000007941 */ /* 0x000fea0003800000 */
.L_x_1608:
        /* <DEDUP_REMOVED lines=16> */
.L_x_1611:
[----:B------:R-:W-:Y:S05]  /*9c10*/  BSYNC B0 ;  /* 0x0000000000007941 */ /* 0x000fea0003800000 */
.L_x_1610:
[----:B------:R-:W-:Y:S01]  /*9c20*/  IMAD R0, R31, c[0x0][0x308], RZ ;  /* 0x0000c2001f007a24 */ /* 0x000fe200078e02ff */
[----:B------:R-:W-:Y:S01]  /*9c30*/  ISETP.GE.OR P0, PT, R12, c[0x0][0x2f4], P2 ;  /* 0x0000bd000c007a0c */ /* 0x000fe20001706670 */
[C---:B-1----:R-:W-:Y:S01]  /*9c40*/  IMAD.WIDE.U32 R2, R30.reuse, c[0x0][0x308], R12 ;  /* 0x0000c2001e027a25 */ /* 0x042fe200078e000c */
        /* <DEDUP_REMOVED lines=16> */
.L_x_1613:
[----:B------:R-:W-:Y:S05]  /*9d50*/  BSYNC B0 ;  /* 0x0000000000007941 */ /* 0x000fea0003800000 */
.L_x_1612:
        /* <DEDUP_REMOVED lines=15> */
.L_x_1615:
[----:B------:R-:W-:Y:S05]  /*9e50*/  BSYNC B0 ;  /* 0x0000000000007941 */ /* 0x000fea0003800000 */
.L_x_1614:
        /* <DEDUP_REMOVED lines=15> */
.L_x_1617:
[----:B------:R-:W-:Y:S05]  /*9f50*/  BSYNC B0 ;  /* 0x0000000000007941 */ /* 0x000fea0003800000 */
.L_x_1616:
        /* <DEDUP_REMOVED lines=14> */
.L_x_1619:
[----:B------:R-:W-:Y:S05]  /*a040*/  BSYNC B0 ;  /* 0x0000000000007941 */ /* 0x000fea0003800000 */
.L_x_1618:
        /* <DEDUP_REMOVED lines=14> */
.L_x_1621:
[----:B------:R-:W-:Y:S05]  /*a130*/  BSYNC B0 ;  /* 0x0000000000007941 */ /* 0x000fea0003800000 */
.L_x_1620:
        /* <DEDUP_REMOVED lines=14> */
.L_x_1623:
[----:B------:R-:W-:Y:S05]  /*a220*/  BSYNC B0 ;  /* 0x0000000000007941 */ /* 0x000fea0003800000 */
.L_x_1622:
        /* <DEDUP_REMOVED lines=14> */
.L_x_1625:
[----:B------:R-:W-:Y:S05]  /*a310*/  BSYNC B0 ;  /* 0x0000000000007941 */ /* 0x000fea0003800000 */
.L_x_1624:
        /* <DEDUP_REMOVED lines=14> */
.L_x_1594:
[----:B-----5:R-:W2:Y:S01]  /*a400*/  LDL R9, [R1+0x98] ;  /* 0x0000980001097983 */ /* 0x020ea20000100800 */
[----:B------:R-:W-:Y:S01]  /*a410*/  ISETP.NE.U32.AND P0, PT, RZ, c[0x0][0x358], PT ;  /* 0x0000d600ff007a0c */ /* 0x000fe20003f05070 */
[----:B------:R-:W-:-:S03]  /*a420*/  IMAD.MOV.U32 R2, RZ, RZ, 0x4 ;  /* 0x00000004ff027424 */ /* 0x000fc600078e00ff */
[----:B------:R-:W-:Y:S02]  /*a430*/  ISETP.NE.AND.EX P1, PT, RZ, c[0x0][0x35c], PT, P0 ;  /* 0x0000d700ff007a0c */ /* 0x000fe40003f25300 */
[----:B------:R-:W-:-:S04]  /*a440*/  ISETP.NE.U32.AND P0, PT, RZ, c[0x0][0x360], PT ;  /* 0x0000d800ff007a0c */ /* 0x000fc80003f05070 */
[----:B------:R-:W-:Y:S01]  /*a450*/  ISETP.NE.AND.EX P0, PT, RZ, c[0x0][0x364], PT, P0 ;  /* 0x0000d900ff007a0c */ /* 0x000fe20003f05300 */
[----:B--2---:R-:W-:-:S06]  /*a460*/  IMAD.WIDE R4, R9, R2, c[0x0][0x358] ;  /* 0x0000d60009047625 */ /* 0x004fcc00078e0202 */
[----:B-1----:R-:W2:Y:S01]  /*a470*/  @P1 LDG.E R0, [R4.64] ;  /* 0x0000000e04001981 */ /* 0x002ea2000c1e1900 */
        /* <DEDUP_REMOVED lines=10> */
[----:B--2--5:R-:W-:-:S03]  /*a520*/  IADD3 R6, -R0, R4, RZ ;  /* 0x0000000400067210 */ /* 0x024fc60007ffe1ff */
.L_x_1626:
[----:B------:R-:W1:Y:S01]  /*a530*/  S2R R5, SR_TID.X ;  /* 0x0000000000057919 */ /* 0x000e620000002100 */
[----:B-----5:R-:W-:Y:S01]  /*a540*/  IADD3 R15, R6, -UR11, RZ ;  /* 0x8000000b060f7c10 */ /* 0x020fe2000fffe0ff */
[----:B------:R-:W-:Y:S01]  /*a550*/  IMAD.U32 R6, RZ, RZ, UR8 ;  /* 0x00000008ff067e24 */ /* 0x000fe2000f8e00ff */
[----:B------:R-:W-:Y:S01]  /*a560*/  SHF.R.S32.HI R7, RZ, 0x1f, R9 ;  /* 0x0000001fff077819 */ /* 0x000fe20000011409 */
[----:B------:R-:W2:Y:S01]  /*a570*/  S2R R20, SR_CTAID.Y ;  /* 0x0000000000147919 */ /* 0x000ea20000002600 */
[----:B------:R-:W-:Y:S01]  /*a580*/  SEL R16, R9, RZ, !P1 ;  /* 0x000000ff09107207 */ /* 0x000fe20004800000 */
[----:B------:R-:W-:Y:S01]  /*a590*/  BSSY B0, `(.L_x_1627) ;  /* 0x0000020000007945 */ /* 0x000fe20003800000 */
[----:B------:R-:W-:-:S02]  /*a5a0*/  SEL R17, R7, RZ, !P1 ;  /* 0x000000ff07117207 */ /* 0x000fc40004800000 */
[----:B-1----:R-:W-:-:S04]  /*a5b0*/  SHF.R.S32.HI R4, RZ, 0x1f, R5 ;  /* 0x0000001fff047819 */ /* 0x002fc80000011405 */
[----:B------:R-:W-:Y:S02]  /*a5c0*/  LEA.HI R4, R4, R5, RZ, 0x4 ;  /* 0x0000000504047211 */ /* 0x000fe400078f20ff */
[----:B--2---:R-:W-:Y:S02]  /*a5d0*/  SHF.R.S32.HI R21, RZ, 0x1f, R20 ;  /* 0x0000001fff157819 */ /* 0x004fe40000011414 */
[----:B------:R-:W-:Y:S02]  /*a5e0*/  LOP3.LUT R0, R4, 0x1ffffff0, RZ, 0xc0, !PT ;  /* 0x1ffffff004007812 */ /* 0x000fe400078ec0ff */
[----:B------:R-:W-:-:S03]  /*a5f0*/  SHF.R.S32.HI R14, RZ, 0x4, R4 ;  /* 0x00000004ff0e7819 */ /* 0x000fc60000011404 */
[----:B------:R-:W-:Y:S01]  /*a600*/  IMAD.IADD R0, R5, 0x1, -R0 ;  /* 0x0000000105007824 */ /* 0x000fe200078e0a00 */
[C---:B------:R-:W-:Y:S02]  /*a610*/  IADD3 R2, P0, R14.reuse, R2, RZ ;  /* 0x000000020e027210 */ /* 0x040fe40007f1e0ff */
[----:B------:R-:W-:Y:S01]  /*a620*/  ISETP.GE.AND P2, PT, R14, R15, PT ;  /* 0x0000000f0e00720c */ /* 0x000fe20003f46270 */
[----:B------:R-:W-:Y:S01]  /*a630*/  IMAD.SHL.U32 R12, R0, 0x8, RZ ;  /* 0x00000008000c7824 */ /* 0x000fe200078e00ff */
[----:B------:R-:W-:Y:S01]  /*a640*/  LEA.HI.X.SX32 R3, R14, R3, 0x1, P0 ;  /* 0x000000030e037211 */ /* 0x000fe200000f0eff */
[----:B------:R-:W-:-:S03]  /*a650*/  IMAD R0, R21, c[0x0][0x308], RZ ;  /* 0x0000c20015007a24 */ /* 0x000fc600078e02ff */
[----:B------:R-:W-:Y:S01]  /*a660*/  SHF.R.S32.HI R13, RZ, 0x1f, R12 ;  /* 0x0000001fff0d7819 */ /* 0x000fe2000001140c */
[----:B------:R-:W-:Y:S01]  /*a670*/  IMAD R0, R20, c[0x0][0x30c], R0 ;  /* 0x0000c30014007a24 */ /* 0x000fe200078e0200 */
[----:B------:R-:W-:Y:S01]  /*a680*/  ISETP.GE.OR P0, PT, R12, c[0x0][0x2f4], P2 ;  /* 0x0000bd000c007a0c */ /* 0x000fe20001706670 */
[----:B------:R-:W-:-:S04]  /*a690*/  IMAD.WIDE R6, R6, 0x80, R2 ;  /* 0x0000008006067825 */ /* 0x000fc800078e0202 */
[----:B------:R-:W-:-:S04]  /*a6a0*/  IMAD.WIDE.U32 R4, R20, c[0x0][0x308], R12 ;  /* 0x0000c20014047a25 */ /* 0x000fc800078e000c */
[----:B------:R-:W-:Y:S02]  /*a6b0*/  IMAD.IADD R5, R0, 0x1, R5 ;  /* 0x0000000100057824 */ /* 0x000fe400078e0205 */
[----:B------:R-:W-:Y:S02]  /*a6c0*/  IMAD R0, R17, c[0x0][0x310], RZ ;  /* 0x0000c40011007a24 */ /* 0x000fe400078e02ff */
[----:B------:R-:W-:-:S04]  /*a6d0*/  IMAD.WIDE.U32 R10, R16, c[0x0][0x310], R4 ;  /* 0x0000c400100a7a25 */ /* 0x000fc800078e0004 */
[----:B------:R-:W-:-:S04]  /*a6e0*/  IMAD R0, R16, c[0x0][0x314], R0 ;  /* 0x0000c50010007a24 */ /* 0x000fc800078e0200 */
        /* <DEDUP_REMOVED lines=10> */
.L_x_1628:
[----:B------:R-:W-:Y:S05]  /*a790*/  BSYNC B0 ;  /* 0x0000000000007941 */ /* 0x000fea0003800000 */
.L_x_1627:
        /* <DEDUP_REMOVED lines=17> */
.L_x_1630:
[----:B------:R-:W-:Y:S05]  /*a8b0*/  BSYNC B0 ;  /* 0x0000000000007941 */ /* 0x000fea0003800000 */
.L_x_1629:
        /* <DEDUP_REMOVED lines=17> */
.L_x_1632:
[----:B------:R-:W-:Y:S05]  /*a9d0*/  BSYNC B0 ;  /* 0x0000000000007941 */ /* 0x000fea0003800000 */
.L_x_1631:
        /* <DEDUP_REMOVED lines=16> */
.L_x_1634:
[----:B------:R-:W-:Y:S05]  /*aae0*/  BSYNC B0 ;  /* 0x0000000000007941 */ /* 0x000fea0003800000 */
.L_x_1633:
        /* <DEDUP_REMOVED lines=16> */
.L_x_1636:
[----:B------:R-:W-:Y:S05]  /*abf0*/  BSYNC B0 ;  /* 0x0000000000007941 */ /* 0x000fea0003800000 */
.L_x_1635:
        /* <DEDUP_REMOVED lines=16> */
.L_x_1638:
[----:B------:R-:W-:Y:S05]  /*ad00*/  BSYNC B0 ;  /* 0x0000000000007941 */ /* 0x000fea0003800000 */
.L_x_1637:
        /* <DEDUP_REMOVED lines=16> */
.L_x_1640:
[----:B------:R-:W-:Y:S05]  /*ae10*/  BSYNC B0 ;  /* 0x0000000000007941 */ /* 0x000fea0003800000 */
.L_x_1639:
        /* <DEDUP_REMOVED lines=16> */
.L_x_1642:
[----:B------:R-:W-:Y:S05]  /*af20*/  BSYNC B0 ;  /* 0x0000000000007941 */ /* 0x000fea0003800000 */
.L_x_1641:
        /* <DEDUP_REMOVED lines=19> */
.L_x_1644:
[----:B------:R-:W-:Y:S05]  /*b060*/  BSYNC B0 ;  /* 0x0000000000007941 */ /* 0x000fea0003800000 */
.L_x_1643:
        /* <DEDUP_REMOVED lines=15> */
.L_x_1646:
[----:B------:R-:W-:Y:S05]  /*b160*/  BSYNC B0 ;  /* 0x0000000000007941 */ /* 0x000fea0003800000 */
.L_x_1645:
        /* <DEDUP_REMOVED lines=15> */
.L_x_1648:
[----:B------:R-:W-:Y:S05]  /*b260*/  BSYNC B0 ;  /* 0x0000000000007941 */ /* 0x000fea0003800000 */
.L_x_1647:
        /* <DEDUP_REMOVED lines=14> */
.L_x_1650:
[----:B------:R-:W-:Y:S05]  /*b350*/  BSYNC B0 ;  /* 0x0000000000007941 */ /* 0x000fea0003800000 */
.L_x_1649:
        /* <DEDUP_REMOVED lines=14> */
.L_x_1652:
[----:B------:R-:W-:Y:S05]  /*b440*/  BSYNC B0 ;  /* 0x0000000000007941 */ /* 0x000fea0003800000 */
.L_x_1651:
        /* <DEDUP_REMOVED lines=14> */
.L_x_1654:
[----:B------:R-:W-:Y:S05]  /*b530*/  BSYNC B0 ;  /* 0x0000000000007941 */ /* 0x000fea0003800000 */
.L_x_1653:
        /* <DEDUP_REMOVED lines=14> */
.L_x_1656:
[----:B------:R-:W-:Y:S05]  /*b620*/  BSYNC B0 ;  /* 0x0000000000007941 */ /* 0x000fea0003800000 */
.L_x_1655:
        /* <DEDUP_REMOVED lines=14> */
.L_x_1657:
        /* <DEDUP_REMOVED lines=15> */
.L_x_2331:


//--------------------- .text._ZN7cutlass13device_kernelIN5flash19enable_sm80_to_sm89INS1_16FlashAttnBwdSm80INS1_25CollectiveMainloopBwdSm80ILi2ELi2EN4cute5tupleIJNS5_1CILi64EEENS7_ILi128EEES9_EEENS_10bfloat16_tEfNS_4arch4Sm80ELb0ELb1ELb1ELb1ELb1ELb0ELb0ELb0ELi2ELi2ELi2ELi2ELb0EEENS1_21CollectiveEpilogueBwdISA_SB_SD_Li256ELb1ELb0ELi4EEENS1_19SingleTileSchedulerILb1ELb0ELb0ELi128EEEEEEEEEvNT_6ParamsE --------------------------
	.section	.text._ZN7cutlass13device_kernelIN5flash19enable_sm80_to_sm89INS1_16FlashAttnBwdSm80INS1_25CollectiveMainloopBwdSm80ILi2ELi2EN4cute5tupleIJNS5_1CILi64EEENS7_ILi128EEES9_EEENS_10bfloat16_tEfNS_4arch4Sm80ELb0ELb1ELb1ELb1ELb1ELb0ELb0ELb0ELi2ELi2ELi2ELi2ELb0EEENS1_21CollectiveEpilogueBwdISA_SB_SD_Li256ELb1ELb0ELi4EEENS1_19SingleTileSchedulerILb1ELb0ELb0ELi128EEEEEEEEEvNT_6ParamsE,"ax",@progbits
	.sectioninfo	@"SHI_REGISTERS=255"
	.align	128
.text._ZN7cutlass13device_kernelIN5flash19enable_sm80_to_sm89INS1_16FlashAttnBwdSm80INS1_25CollectiveMainloopBwdSm80ILi2ELi2EN4cute5tupleIJNS5_1CILi64EEENS7_ILi128EEES9_EEENS_10bfloat16_tEfNS_4arch4Sm80ELb0ELb1ELb1ELb1ELb1ELb0ELb0ELb0ELi2ELi2ELi2ELi2ELb0EEENS1_21CollectiveEpilogueBwdISA_SB_SD_Li256ELb1ELb0ELi4EEENS1_19SingleTileSchedulerILb1ELb0ELb0ELi128EEEEEEEEEvNT_6ParamsE:
        .type           _ZN7cutlass13device_kernelIN5flash19enable_sm80_to_sm89INS1_16FlashAttnBwdSm80INS1_25CollectiveMainloopBwdSm80ILi2ELi2EN4cute5tupleIJNS5_1CILi64EEENS7_ILi128EEES9_EEENS_10bfloat16_tEfNS_4arch4Sm80ELb0ELb1ELb1ELb1ELb1ELb0ELb0ELb0ELi2ELi2ELi2ELi2ELb0EEENS1_21CollectiveEpilogueBwdISA_SB_SD_Li256ELb1ELb0ELi4EEENS1_19SingleTileSchedulerILb1ELb0ELb0ELi128EEEEEEEEEvNT_6ParamsE,@function
        .size           _ZN7cutlass13device_kernelIN5flash19enable_sm80_to_sm89INS1_16FlashAttnBwdSm80INS1_25CollectiveMainloopBwdSm80ILi2ELi2EN4cute5tupleIJNS5_1CILi64EEENS7_ILi128EEES9_EEENS_10bfloat16_tEfNS_4arch4Sm80ELb0ELb1ELb1ELb1ELb1ELb0ELb0ELb0ELi2ELi2ELi2ELi2ELb0EEENS1_21CollectiveEpilogueBwdISA_SB_SD_Li256ELb1ELb0ELi4EEENS1_19SingleTileSchedulerILb1ELb0ELb0ELi128EEEEEEEEEvNT_6ParamsE,(.L_x_2332 - _ZN7cutlass13device_kernelIN5flash19enable_sm80_to_sm89INS1_16FlashAttnBwdSm80INS1_25CollectiveMainloopBwdSm80ILi2ELi2EN4cute5tupleIJNS5_1CILi64EEENS7_ILi128EEES9_EEENS_10bfloat16_tEfNS_4arch4Sm80ELb0ELb1ELb1ELb1ELb1ELb0ELb0ELb0ELi2ELi2ELi2ELi2ELb0EEENS1_21CollectiveEpilogueBwdISA_SB_SD_Li256ELb1ELb0ELi4EEENS1_19SingleTileSchedulerILb1ELb0ELb0ELi128EEEEEEEEEvNT_6ParamsE)
        .other          _ZN7cutlass13device_kernelIN5flash19enable_sm80_to_sm89INS1_16FlashAttnBwdSm80INS1_25CollectiveMainloopBwdSm80ILi2ELi2EN4cute5tupleIJNS5_1CILi64EEENS7_ILi128EEES9_EEENS_10bfloat16_tEfNS_4arch4Sm80ELb0ELb1ELb1ELb1ELb1ELb0ELb0ELb0ELi2ELi2ELi2ELi2ELb0EEENS1_21CollectiveEpilogueBwdISA_SB_SD_Li256ELb1ELb0ELi4EEENS1_19SingleTileSchedulerILb1ELb0ELb0ELi128EEEEEEEEEvNT_6ParamsE,@"STO_CUDA_ENTRY STV_DEFAULT"
_ZN7cutlass13device_kernelIN5flash19enable_sm80_to_sm89INS1_16FlashAttnBwdSm80INS1_25CollectiveMainloopBwdSm80ILi2ELi2EN4cute5tupleIJNS5_1CILi64EEENS7_ILi128EEES9_EEENS_10bfloat16_tEfNS_4arch4Sm80ELb0ELb1ELb1ELb1ELb1ELb0ELb0ELb0ELi2ELi2ELi2ELi2ELb0EEENS1_21CollectiveEpilogueBwdISA_SB_SD_Li256ELb1ELb0ELi4EEENS1_19SingleTileSchedulerILb1ELb0ELb0ELi128EEEEEEEEEvNT_6ParamsE:
        /* <DEDUP_REMOVED lines=18> */
.L_x_1659:
        /* <DEDUP_REMOVED lines=8> */
.L_x_1661:
[----:B------:R-:W-:Y:S02]  /*01a0*/  MOV R0, c[0x0][0x3a4] ;  /* 0x0000e90000007a02 */ /* 0x000fe40000000f00 */
.L_x_1660:
[----:B------:R-:W-:-:S06]  /*01b0*/  USHF.L.U32 UR11, UR8, 0x7, URZ ;  /* 0x00000007080b7899 */ /* 0x000fcc000800063f */
[----:B-----5:R-:W-:-:S04]  /*01c0*/  ISETP.LE.AND P0, PT, R0, UR11, PT ;  /* 0x0000000b00007c0c */ /* 0x020fc8000bf03270 */
[----:B------:R-:W-:-:S05]  /*01d0*/  SEL R0, R5, 0xffffffff, !P0 ;  /* 0xffffffff05007807 */ /* 0x000fca0004000000 */
[----:B------:R2:W-:Y:S01]  /*01e0*/  STL [R1+0x98], R0 ;  /* 0x0000980001007387 */ /* 0x0005e20000100800 */
[----:B------:R-:W-:Y:S05]  /*01f0*/  BRA `(.L_x_1662) ;  /* 0x0000012000007947 */ /* 0x000fea0003800000 */
.L_x_1658:
[----:B--2-4-:R-:W-:-:S04]  /*0200*/  ISETP.NE.U32.AND P0, PT, RZ, c[0x0][0x3c0], PT ;  /* 0x0000f000ff007a0c */ /* 0x014fc80003f05070 */
[----:B------:R-:W-:-:S13]  /*0210*/  ISETP.NE.AND.EX P0, PT, RZ, c[0x0][0x3c4], PT, P0 ;  /* 0x0000f100ff007a0c */ /* 0x000fda0003f05300 */
[----:B------:R-:W-:Y:S05]  /*0220*/  @!P0 BRA `(.L_x_1663) ;  /* 0x0000002000008947 */ /* 0x000fea0003800000 */
[----:B------:R1:W5:Y:S01]  /*0230*/  LDG.E R0, [R2.64] ;  /* 0x0000000e02007981 */ /* 0x000362000c1e1900 */
[----:B------:R-:W-:Y:S05]  /*0240*/  BRA `(.L_x_1664) ;  /* 0x0000009000007947 */ /* 0x000fea0003800000 */
.L_x_1663:
        /* <DEDUP_REMOVED lines=8> */
.L_x_1665:
[----:B------:R-:W-:Y:S02]  /*02d0*/  MOV R0, c[0x0][0x3a4] ;  /* 0x0000e90000007a02 */ /* 0x000fe40000000f00 */
.L_x_1664:
[----:B------:R-:W-:-:S06]  /*02e0*/  USHF.L.U32 UR11, UR8, 0x7, URZ ;  /* 0x00000007080b7899 */ /* 0x000fcc000800063f */
[----:B-----5:R-:W-:-:S04]  /*02f0*/  ISETP.LE.AND P0, PT, R0, UR11, PT ;  /* 0x0000000b00007c0c */ /* 0x020fc8000bf03270 */
[----:B------:R-:W-:-:S05]  /*0300*/  SEL R0, R5, 0xffffffff, !P0 ;  /* 0xffffffff05007807 */ /* 0x000fca0004000000 */
[----:B------:R2:W-:Y:S04]  /*0310*/  STL [R1+0x98], R0 ;  /* 0x0000980001007387 */ /* 0x0005e80000100800 */
.L_x_1662:
        /* <DEDUP_REMOVED lines=34> */
.L_x_1666:
[----:B-1-3--:R-:W-:-:S04]  /*0540*/  ISETP.NE.U32.AND P0, PT, RZ, c[0x0][0x2e0], PT ;  /* 0x0000b800ff007a0c */ /* 0x00afc80003f05070 */
[----:B------:R-:W-:-:S13]  /*0550*/  ISETP.NE.AND.EX P0, PT, RZ, c[0x0][0x2e4], PT, P0 ;  /* 0x0000b900ff007a0c */ /* 0x000fda0003f05300 */
[----:B------:R-:W-:Y:S05]  /*0560*/  @!P0 BRA `(.L_x_1667) ;  /* 0x0000004000008947 */ /* 0x000fea0003800000 */
[----:B------:R-:W-:-:S05]  /*0570*/  IMAD.WIDE R2, R107, R8, c[0x0][0x2e0] ;  /* 0x0000b8006b027625 */ /* 0x000fca00078e0208 */
[----:B------:R-:W2:Y:S02]  /*0580*/  LDG.E R0, [R2.64] ;  /* 0x0000000e02007981 */ /* 0x000ea4000c1e1900 */
[----:B--2---:R1:W2:Y:S01]  /*0590*/  R2UR UR22, R0 ;  /* 0x00000000001673c2 */ /* 0x0042a200000e0000 */
[----:B------:R-:W-:Y:S05]  /*05a0*/  BRA `(.L_x_1668) ;  /* 0x0000006000007947 */ /* 0x000fea0003800000 */
.L_x_1667:
[----:B------:R-:W-:Y:S05]  /*05b0*/  @!P3 BRA `(.L_x_1668) ;  /* 0x000000500000b947 */ /* 0x000fea0003800000 */
[----:B------:R-:W2:Y:S04]  /*05c0*/  LDG.E R2, [R4.64] ;  /* 0x0000000e04027981 */ /* 0x000ea8000c1e1900 */
[----:B------:R-:W3:Y:S01]  /*05d0*/  LDG.E R0, [R4.64+0x4] ;  /* 0x0000040e04007981 */ /* 0x000ee2000c1e1900 */
[----:B--2---:R-:W1:Y:S08]  /*05e0*/  R2UR UR22, R2 ;  /* 0x00000000021673c2 */ /* 0x004e7000000e0000 */
[----:B---3--:R-:W1:Y:S02]  /*05f0*/  R2UR UR4, R0 ;  /* 0x00000000000473c2 */ /* 0x008e6400000e0000 */
[----:B-1----:R-:W-:-:S06]  /*0600*/  UIADD3 UR22, -UR22, UR4, URZ ;  /* 0x0000000416167290 */ /* 0x002fcc000fffe13f */
.L_x_1668:
        /* <DEDUP_REMOVED lines=15> */
.L_x_1669:
        /* <DEDUP_REMOVED lines=514> */
.L_x_1672:
[----:B------:R-:W-:Y:S05]  /*2720*/  BSYNC B0 ;  /* 0x0000000000007941 */ /* 0x000fea0003800000 */
.L_x_1671:
        /* <DEDUP_REMOVED lines=119> */
.L_x_1691:
        /* <DEDUP_REMOVED lines=223> */
.L_x_1675:
[----:B------:R-:W-:Y:S11]  /*3c90*/  ISETP.NE.AND P0, PT, R10, c[0x0][0x2a8], PT ;  /* 0x0000aa000a007a0c */ /* 0x000ff60003f05270 */
[----:B------:R-:W-:Y:S02]  /*3ca0*/  @!UPT UIADD3 URZ, URZ, URZ, URZ ;  /* 0x0000003f3f3ff290 */ /* 0x000fe4000fffe03f */
[----:B------:R-:W-:Y:S05]  /*3cb0*/  @P0 IMAD.HI.U32 R4, R2, c[0x0][0x2ac], RZ ;  /* 0x0000ab0002040a27 */ /* 0x000fea00078e00ff */
[----:B------:R-:W-:Y:S02]  /*3cc0*/  @P0 SHF.R.U32.HI R2, RZ, c[0x0][0x2b0], R4 ;  /* 0x0000ac00ff020a19 */ /* 0x000fe40000011604 */
.L_x_1676:
[----:B------:R-:W-:Y:S05]  /*3cd0*/  BSYNC B0 ;  /* 0x0000000000007941 */ /* 0x000fea0003800000 */
.L_x_1674:
        /* <DEDUP_REMOVED lines=8> */
.L_x_1673:
        /* <DEDUP_REMOVED lines=16> */
.L_x_1679:
[----:B------:R-:W-:Y:S11]  /*3e60*/  ISETP.NE.AND P0, PT, R10, c[0x0][0x2a8], PT ;  /* 0x0000aa000a007a0c */ /* 0x000ff60003f05270 */
[----:B------:R-:W-:Y:S02]  /*3e70*/  @!UPT UIADD3 URZ, URZ, URZ, URZ ;  /* 0x0000003f3f3ff290 */ /* 0x000fe4000fffe03f */
[----:B------:R-:W-:Y:S05]  /*3e80*/  @P0 IMAD.HI.U32 R4, R2, c[0x0][0x2ac], RZ ;  /* 0x0000ab0002040a27 */ /* 0x000fea00078e00ff */
[----:B------:R-:W-:Y:S02]  /*3e90*/  @P0 SHF.R.U32.HI R2, RZ, c[0x0][0x2b0], R4 ;  /* 0x0000ac00ff020a19 */ /* 0x000fe40000011604 */
.L_x_1680:
[----:B------:R-:W-:Y:S05]  /*3ea0*/  BSYNC B0 ;  /* 0x0000000000007941 */ /* 0x000fea0003800000 */
.L_x_1678:
[----:B------:R-:W2:Y:S01]  /*3eb0*/  LDL R5, [R1+0x3c] ;  /* 0x00003c0001057983 */ /* 0x000ea20000100800 */
[----:B------:R-:W-:Y:S04]  /*3ec0*/  IMAD.MOV.U32 R4, RZ, RZ, c[0x0][0x2a8] ;  /* 0x0000aa00ff047624 */ /* 0x000fe800078e00ff */
[----:B------:R-:W-:Y:S04]  /*3ed0*/  IMAD R2, R2, R4, -UR11 ;  /* 0x8000000b02027e24 */ /* 0x000fe8000f8e0204 */
[----:B--2---:R-:W-:Y:S05]  /*3ee0*/  IMAD.IADD R2, R2, 0x1, -R5 ;  /* 0x0000000102027824 */ /* 0x004fea00078e0a05 */
[----:B------:R-:W-:Y:S02]  /*3ef0*/  IADD3 R4, R2, c[0x0][0x2a8], RZ ;  /* 0x0000aa0002047a10 */ /* 0x000fe40007ffe0ff */
[----:B------:R-:W-:Y:S02]  /*3f00*/  IMNMX R7, R7, R2, !PT ;  /* 0x0000000207077217 */ /* 0x000fe40007800200 */
[----:B------:R-:W-:Y:S02]  /*3f10*/  IMNMX R8, R8, R4, PT ;  /* 0x0000000408087217 */ /* 0x000fe40003800200 */
.L_x_1677:
        /* <DEDUP_REMOVED lines=16> */
.L_x_1683:
[----:B------:R-:W-:Y:S11]  /*4020*/  ISETP.NE.AND P0, PT, R10, c[0x0][0x2a8], PT ;  /* 0x0000aa000a007a0c */ /* 0x000ff60003f05270 */
[----:B------:R-:W-:Y:S02]  /*4030*/  @!UPT UIADD3 URZ, URZ, URZ, URZ ;  /* 0x0000003f3f3ff290 */ /* 0x000fe4000fffe03f */
[----:B------:R-:W-:Y:S05]  /*4040*/  @P0 IMAD.HI.U32 R4, R2, c[0x0][0x2ac], RZ ;  /* 0x0000ab0002040a27 */ /* 0x000fea00078e00ff */
[----:B------:R-:W-:Y:S02]  /*4050*/  @P0 SHF.R.U32.HI R2, RZ, c[0x0][0x2b0], R4 ;  /* 0x0000ac00ff020a19 */ /* 0x000fe40000011604 */
.L_x_1684:
[----:B------:R-:W-:Y:S05]  /*4060*/  BSYNC B0 ;  /* 0x0000000000007941 */ /* 0x000fea0003800000 */
.L_x_1682:
[----:B------:R-:W2:Y:S01]  /*4070*/  LDL R13, [R1+0x3c] ;  /* 0x00003c00010d7983 */ /* 0x000ea20000100800 */
[----:B------:R-:W-:Y:S04]  /*4080*/  IMAD.MOV.U32 R4, RZ, RZ, c[0x0][0x2a8] ;  /* 0x0000aa00ff047624 */ /* 0x000fe800078e00ff */
[----:B------:R-:W-:Y:S04]  /*4090*/  IMAD R2, R2, R4, -UR11 ;  /* 0x8000000b02027e24 */ /* 0x000fe8000f8e0204 */
[----:B--2---:R-:W-:Y:S05]  /*40a0*/  IMAD.IADD R2, R2, 0x1, -R13 ;  /* 0x0000000102027824 */ /* 0x004fea00078e0a0d */
[----:B------:R-:W-:Y:S02]  /*40b0*/  IADD3 R4, R2, c[0x0][0x2a8], RZ ;  /* 0x0000aa0002047a10 */ /* 0x000fe40007ffe0ff */
[----:B------:R-:W-:Y:S02]  /*40c0*/  IMNMX R5, R5, R2, !PT ;  /* 0x0000000205057217 */ /* 0x000fe40007800200 */
[----:B------:R-:W-:Y:S02]  /*40d0*/  IMNMX R6, R6, R4, PT ;  /* 0x0000000406067217 */ /* 0x000fe40003800200 */
.L_x_1681:
        /* <DEDUP_REMOVED lines=16> */
.L_x_1687:
[----:B------:R-:W-:Y:S11]  /*41e0*/  ISETP.NE.AND P0, PT, R10, c[0x0][0x2a8], PT ;  /* 0x0000aa000a007a0c */ /* 0x000ff60003f05270 */
[----:B------:R-:W-:Y:S02]  /*41f0*/  @!UPT UIADD3 URZ, URZ, URZ, URZ ;  /* 0x0000003f3f3ff290 */ /* 0x000fe4000fffe03f */
[----:B------:R-:W-:Y:S05]  /*4200*/  @P0 IMAD.HI.U32 R9, R0, c[0x0][0x2ac], RZ ;  /* 0x0000ab0000090a27 */ /* 0x000fea00078e00ff */
[----:B------:R-:W-:Y:S02]  /*4210*/  @P0 SHF.R.U32.HI R0, RZ, c[0x0][0x2b0], R9 ;  /* 0x0000ac00ff000a19 */ /* 0x000fe40000011609 */
.L_x_1688:
[----:B------:R-:W-:Y:S05]  /*4220*/  BSYNC B0 ;  /* 0x0000000000007941 */ /* 0x000fea0003800000 */
.L_x_1686:
[----:B------:R-:W2:Y:S01]  /*4230*/  LDL R10, [R1+0x3c] ;  /* 0x00003c00010a7983 */ /* 0x000ea20000100800 */
[----:B------:R-:W-:Y:S04]  /*4240*/  IMAD.MOV.U32 R9, RZ, RZ, c[0x0][0x2a8] ;  /* 0x0000aa00ff097624 */ /* 0x000fe800078e00ff */
[----:B------:R-:W-:Y:S04]  /*4250*/  IMAD R0, R0, R9, -UR11 ;  /* 0x8000000b00007e24 */ /* 0x000fe8000f8e0209 */
[----:B--2---:R-:W-:Y:S05]  /*4260*/  IMAD.IADD R0, R0, 0x1, -R10 ;  /* 0x0000000100007824 */ /* 0x004fea00078e0a0a */
[----:B------:R-:W-:Y:S02]  /*4270*/  IADD3 R9, R0, c[0x0][0x2a8], RZ ;  /* 0x0000aa0000097a10 */ /* 0x000fe40007ffe0ff */
[----:B------:R-:W-:Y:S02]  /*4280*/  IMNMX R2, R2, R0, !PT ;  /* 0x0000000002027217 */ /* 0x000fe40007800200 */
[----:B------:R-:W-:Y:S02]  /*4290*/  IMNMX R4, R4, R9, PT ;  /* 0x0000000904047217 */ /* 0x000fe40003800200 */
.L_x_1685:
        /* <DEDUP_REMOVED lines=78> */
.L_x_1689:
        /* <DEDUP_REMOVED lines=689> */
.L_x_1690:
        /* <DEDUP_REMOVED lines=298> */
.L_x_1670:
        /* <DEDUP_REMOVED lines=178> */
.L_x_1693:
        /* <DEDUP_REMOVED lines=67> */
.L_x_1695:
[----:B--234-:R-:W-:Y:S05]  /*9480*/  BSYNC B0 ;  /* 0x0000000000007941 */ /* 0x01cfea0003800000 */
.L_x_1694:
        /* <DEDUP_REMOVED lines=17> */
.L_x_1697:
[----:B------:R-:W-:Y:S05]  /*95a0*/  BSYNC B0 ;  /* 0x0000000000007941 */ /* 0x000fea0003800000 */
.L_x_1696:
        /* <DEDUP_REMOVED lines=17> */
.L_x_1699:
[----:B------:R-:W-:Y:S05]  /*96c0*/  BSYNC B0 ;  /* 0x0000000000007941 */ /* 0x000fea0003800000 */
.L_x_1698:
        /* <DEDUP_REMOVED lines=16> */
.L_x_1701:
[----:B------:R-:W-:Y:S05]  /*97d0*/  BSYNC B0 ;  /* 0x0000000000007941 */ /* 0x000fea0003800000 */
.L_x_1700:
        /* <DEDUP_REMOVED lines=16> */
.L_x_1703:
[----:B------:R-:W-:Y:S05]  /*98e0*/  BSYNC B0 ;  /* 0x0000000000007941 */ /* 0x000fea0003800000 */
.L_x_1702:
        /* <DEDUP_REMOVED lines=16> */
.L_x_1705:
[----:B------:R-:W-:Y:S05]  /*99f0*/  BSYNC B0 ;  /* 0x0000000000007941 */ /* 0x000fea0003800000 */
.L_x_1704:
        /* <DEDUP_REMOVED lines=16> */
.L_x_1707:
[----:B------:R-:W-:Y:S05]  /*9b00*/  BSYNC B0 ;  /* 0x0000000000007941 */ /* 0x000fea0003800000 */
.L_x_1706:
        /* <DEDUP_REMOVED lines=16> */
.L_x_1709:
[----:B------:R-:W-:Y:S05]  /*9c10*/  BSYNC B0 ;  /* 0x0000000000007941 */ /* 0x000fea0003800000 */
.L_x_1708:
        /* <DEDUP_REMOVED lines=19> */
.L_x_1711:
[----:B------:R-:W-:Y:S05]  /*9d50*/  BSYNC B0 ;  /* 0x0000000000007941 */ /* 0x000fea0003800000 */
.L_x_1710:
        /* <DEDUP_REMOVED lines=15> */
.L_x_1713:
[----:B------:R-:W-:Y:S05]  /*9e50*/  BSYNC B0 ;  /* 0x0000000000007941 */ /* 0x000fea0003800000 */
.L_x_1712:
        /* <DEDUP_REMOVED lines=15> */
.L_x_1715:
[----:B------:R-:W-:Y:S05]  /*9f50*/  BSYNC B0 ;  /* 0x0000000000007941 */ /* 0x000fea0003800000 */
.L_x_1714:
        /* <DEDUP_REMOVED lines=14> */
.L_x_1717:
[----:B------:R-:W-:Y:S05]  /*a040*/  BSYNC B0 ;  /* 0x0000000000007941 */ /* 0x000fea0003800000 */
.L_x_1716:
        /* <DEDUP_REMOVED lines=14> */
.L_x_1719:
[----:B------:R-:W-:Y:S05]  /*a130*/  BSYNC B0 ;  /* 0x0000000000007941 */ /* 0x000fea0003800000 */
.L_x_1718:
        /* <DEDUP_REMOVED lines=14> */
.L_x_1721:
[----:B------:R-:W-:Y:S05]  /*a220*/  BSYNC B0 ;  /* 0x0000000000007941 */ /* 0x000fea0003800000 */
.L_x_1720:
        /* <DEDUP_REMOVED lines=14> */
.L_x_1723:
[----:B------:R-:W-:Y:S05]  /*a310*/  BSYNC B0 ;  /* 0x0000000000007941 */ /* 0x000fea0003800000 */
.L_x_1722:
        /* <DEDUP_REMOVED lines=14> */
.L_x_1692:
        /* <DEDUP_REMOVED lines=19> */
.L_x_1724:
        /* <DEDUP_REMOVED lines=38> */
.L_x_1726:
[----:B------:R-:W-:Y:S05]  /*a790*/  BSYNC B0 ;  /* 0x0000000000007941 */ /* 0x000fea0003800000 */
.L_x_1725:
        /* <DEDUP_REMOVED lines=17> */
.L_x_1728:
[----:B------:R-:W-:Y:S05]  /*a8b0*/  BSYNC B0 ;  /* 0x0000000000007941 */ /* 0x000fea0003800000 */
.L_x_1727:
        /* <DEDUP_REMOVED lines=17> */
.L_x_1730:
[----:B------:R-:W-:Y:S05]  /*a9d0*/  BSYNC B0 ;  /* 0x0000000000007941 */ /* 0x000fea0003800000 */
.L_x_1729:
        /* <DEDUP_REMOVED lines=16> */
.L_x_1732:
[----:B------:R-:W-:Y:S05]  /*aae0*/  BSYNC B0 ;  /* 0x0000000000007941 */ /* 0x000fea0003800000 */
.L_x_1731:
        /* <DEDUP_REMOVED lines=16> */
.L_x_1734:
[----:B------:R-:W-:Y:S05]  /*abf0*/  BSYNC B0 ;  /* 0x0000000000007941 */ /* 0x000fea0003800000 */
.L_x_1733:
        /* <DEDUP_REMOVED lines=16> */
.L_x_1736:
[----:B------:R-:W-:Y:S05]  /*ad00*/  BSYNC B0 ;  /* 0x0000000000007941 */ /* 0x000fea0003800000 */
.L_x_1735:
        /* <DEDUP_REMOVED lines=16> */
.L_x_1738:
[----:B------:R-:W-:Y:S05]  /*ae10*/  BSYNC B0 ;  /* 0x0000000000007941 */ /* 0x000fea0003800000 */
.L_x_1737:
        /* <DEDUP_REMOVED lines=16> */
.L_x_1740:
[----:B------:R-:W-:Y:S05]  /*af20*/  BSYNC B0 ;  /* 0x0000000000007941 */ /* 0x000fea0003800000 */
.L_x_1739:
        /* <DEDUP_REMOVED lines=19> */
.L_x_1742:
[----:B------:R-:W-:Y:S05]  /*b060*/  BSYNC B0 ;  /* 0x0000000000007941 */ /* 0x000fea0003800000 */
.L_x_1741:
        /* <DEDUP_REMOVED lines=15> */
.L_x_1744:
[----:B------:R-:W-:Y:S05]  /*b160*/  BSYNC B0 ;  /* 0x0000000000007941 */ /* 0x000fea0003800000 */
.L_x_1743:
        /* <DEDUP_REMOVED lines=15> */
.L_x_1746:
[----:B------:R-:W-:Y:S05]  /*b260*/  BSYNC B0 ;  /* 0x0000000000007941 */ /* 0x000fea0003800000 */
.L_x_1745:
        /* <DEDUP_REMOVED lines=14> */
.L_x_1748:
[----:B------:R-:W-:Y:S05]  /*b350*/  BSYNC B0 ;  /* 0x0000000000007941 */ /* 0x000fea0003800000 */
.L_x_1747:
        /* <DEDUP_REMOVED lines=14> */
.L_x_1750:
[----:B------:R-:W-:Y:S05]  /*b440*/  BSYNC B0 ;  /* 0x0000000000007941 */ /* 0x000fea0003800000 */
.L_x_1749:
        /* <DEDUP_REMOVED lines=14> */
.L_x_1752:
[----:B------:R-:W-:Y:S05]  /*b530*/  BSYNC B0 ;  /* 0x0000000000007941 */ /* 0x000fea0003800000 */
.L_x_1751:
        /* <DEDUP_REMOVED lines=14> */
.L_x_1754:
[----:B------:R-:W-:Y:S05]  /*b620*/  BSYNC B0 ;  /* 0x0000000000007941 */ /* 0x000fea0003800000 */
.L_x_1753:
        /* <DEDUP_REMOVED lines=14> */
.L_x_1755:
        /* <DEDUP_REMOVED lines=15> */
.L_x_2332:


//--------------------- .text._ZN7cutlass13device_kernelIN5flash19enable_sm80_to_sm89INS1_16FlashAttnBwdSm80INS1_25CollectiveMainloopBwdSm80ILi2ELi2EN4cute5tupleIJNS5_1CILi64EEENS7_ILi128EEES9_EEENS_10bfloat16_tEfNS_4arch4Sm80ELb0ELb1ELb1ELb1ELb0ELb0ELb0ELb0ELi2ELi2ELi2ELi2ELb0EEENS1_24CollectiveEpilogueBwdGQAISA_fSD_Li256ELb1ELb0EEENS1_19SingleTileSchedulerILb1ELb0ELb0ELi128EEEEEEEEEvNT_6ParamsE --------------------------
	.section	.text._ZN7cutlass13device_kernelIN5flash19enable_sm80_to_sm89INS1_16FlashAttnBwdSm80INS1_25CollectiveMainloopBwdSm80ILi2ELi2EN4cute5tupleIJNS5_1CILi64EEENS7_ILi128EEES9_EEENS_10bfloat16_tEfNS_4arch4Sm80ELb0ELb1ELb1ELb1ELb0ELb0ELb0ELb0ELi2ELi2ELi2ELi2ELb0EEENS1_24CollectiveEpilogueBwdGQAISA_fSD_Li256ELb1ELb0EEENS1_19SingleTileSchedulerILb1ELb0ELb0ELi128EEEEEEEEEvNT_6ParamsE,"ax",@progbits
	.sectioninfo	@"SHI_REGISTERS=255"
	.align	128
.text._ZN7cutlass13device_kernelIN5flash19enable_sm80_to_sm89INS1_16FlashAttnBwdSm80INS1_25CollectiveMainloopBwdSm80ILi2ELi2EN4cute5tupleIJNS5_1CILi64EEENS7_ILi128EEES9_EEENS_10bfloat16_tEfNS_4arch4Sm80ELb0ELb1ELb1ELb1ELb0ELb0ELb0ELb0ELi2ELi2ELi2ELi2ELb0EEENS1_24CollectiveEpilogueBwdGQAISA_fSD_Li256ELb1ELb0EEENS1_19SingleTileSchedulerILb1ELb0ELb0ELi128EEEEEEEEEvNT_6ParamsE:
        .type           _ZN7cutlass13device_kernelIN5flash19enable_sm80_to_sm89INS1_16FlashAttnBwdSm80INS1_25CollectiveMainloopBwdSm80ILi2ELi2EN4cute5tupleIJNS5_1CILi64EEENS7_ILi128EEES9_EEENS_10bfloat16_tEfNS_4arch4Sm80ELb0ELb1ELb1ELb1ELb0ELb0ELb0ELb0ELi2ELi2ELi2ELi2ELb0EEENS1_24CollectiveEpilogueBwdGQAISA_fSD_Li256ELb1ELb0EEENS1_19SingleTileSchedulerILb1ELb0ELb0ELi128EEEEEEEEEvNT_6ParamsE,@function
        .size           _ZN7cutlass13device_kernelIN5flash19enable_sm80_to_sm89INS1_16FlashAttnBwdSm80INS1_25CollectiveMainloopBwdSm80ILi2ELi2EN4cute5tupleIJNS5_1CILi64EEENS7_ILi128EEES9_EEENS_10bfloat16_tEfNS_4arch4Sm80ELb0ELb1ELb1ELb1ELb0ELb0ELb0ELb0ELi2ELi2ELi2ELi2ELb0EEENS1_24CollectiveEpilogueBwdGQAISA_fSD_Li256ELb1ELb0EEENS1_19SingleTileSchedulerILb1ELb0ELb0ELi128EEEEEEEEEvNT_6ParamsE,(.L_x_2333 - _ZN7cutlass13device_kernelIN5flash19enable_sm80_to_sm89INS1_16FlashAttnBwdSm80INS1_25CollectiveMainloopBwdSm80ILi2ELi2EN4cute5tupleIJNS5_1CILi64EEENS7_ILi128EEES9_EEENS_10bfloat16_tEfNS_4arch4Sm80ELb0ELb1ELb1ELb1ELb0ELb0ELb0ELb0ELi2ELi2ELi2ELi2ELb0EEENS1_24CollectiveEpilogueBwdGQAISA_fSD_Li256ELb1ELb0EEENS1_19SingleTileSchedulerILb1ELb0ELb0ELi128EEEEEEEEEvNT_6ParamsE)
        .other          _ZN7cutlass13device_kernelIN5flash19enable_sm80_to_sm89INS1_16FlashAttnBwdSm80INS1_25CollectiveMainloopBwdSm80ILi2ELi2EN4cute5tupleIJNS5_1CILi64EEENS7_ILi128EEES9_EEENS_10bfloat16_tEfNS_4arch4Sm80ELb0ELb1ELb1ELb1ELb0ELb0ELb0ELb0ELi2ELi2ELi2ELi2ELb0EEENS1_24CollectiveEpilogueBwdGQAISA_fSD_Li256ELb1ELb0EEENS1_19SingleTileSchedulerILb1ELb0ELb0ELi128EEEEEEEEEvNT_6ParamsE,@"STO_CUDA_ENTRY STV_DEFAULT"
_ZN7cutlass13device_kernelIN5flash19enable_sm80_to_sm89INS1_16FlashAttnBwdSm80INS1_25CollectiveMainloopBwdSm80ILi2ELi2EN4cute5tupleIJNS5_1CILi64EEENS7_ILi128EEES9_EEENS_10bfloat16_tEfNS_4arch4Sm80ELb0ELb1ELb1ELb1ELb0ELb0ELb0ELb0ELi2ELi2ELi2ELi2ELb0EEENS1_24CollectiveEpilogueBwdGQAISA_fSD_Li256ELb1ELb0EEENS1_19SingleTileSchedulerILb1ELb0ELb0ELi128EEEEEEEEEvNT_6ParamsE:
        /* <DEDUP_REMOVED lines=18> */
.L_x_1757:
        /* <DEDUP_REMOVED lines=8> */
.L_x_1759:
[----:B------:R-:W-:Y:S02]  /*01a0*/  MOV R0, c[0x0][0x3ac] ;  /* 0x0000eb0000007a02 */ /* 0x000fe40000000f00 */
.L_x_1758:
[----:B------:R-:W-:-:S06]  /*01b0*/  USHF.L.U32 UR12, UR8, 0x7, URZ ;  /* 0x00000007080c7899 */ /* 0x000fcc000800063f */
[----:B-----5:R-:W-:-:S04]  /*01c0*/  ISETP.LE.AND P0, PT, R0, UR12, PT ;  /* 0x0000000c00007c0c */ /* 0x020fc8000bf03270 */
[----:B------:R-:W-:-:S05]  /*01d0*/  SEL R0, R5, 0xffffffff, !P0 ;  /* 0xffffffff05007807 */ /* 0x000fca0004000000 */
[----:B------:R2:W-:Y:S01]  /*01e0*/  STL [R1+0x98], R0 ;  /* 0x0000980001007387 */ /* 0x0005e20000100800 */
[----:B------:R-:W-:Y:S05]  /*01f0*/  BRA `(.L_x_1760) ;  /* 0x0000012000007947 */ /* 0x000fea0003800000 */
.L_x_1756:
[----:B--2-4-:R-:W-:-:S04]  /*0200*/  ISETP.NE.U32.AND P0, PT, RZ, c[0x0][0x3c8], PT ;  /* 0x0000f200ff007a0c */ /* 0x014fc80003f05070 */
[----:B------:R-:W-:-:S13]  /*0210*/  ISETP.NE.AND.EX P0, PT, RZ, c[0x0][0x3cc], PT, P0 ;  /* 0x0000f300ff007a0c */ /* 0x000fda0003f05300 */
[----:B------:R-:W-:Y:S05]  /*0220*/  @!P0 BRA `(.L_x_1761) ;  /* 0x0000002000008947 */ /* 0x000fea0003800000 */
[----:B------:R1:W5:Y:S01]  /*0230*/  LDG.E R0, [R2.64] ;  /* 0x0000000e02007981 */ /* 0x000362000c1e1900 */
[----:B------:R-:W-:Y:S05]  /*0240*/  BRA `(.L_x_1762) ;  /* 0x0000009000007947 */ /* 0x000fea0003800000 */
.L_x_1761:
        /* <DEDUP_REMOVED lines=8> */
.L_x_1763:
[----:B------:R-:W-:Y:S02]  /*02d0*/  MOV R0, c[0x0][0x3ac] ;  /* 0x0000eb0000007a02 */ /* 0x000fe40000000f00 */
.L_x_1762:
[----:B------:R-:W-:-:S06]  /*02e0*/  USHF.L.U32 UR12, UR8, 0x7, URZ ;  /* 0x00000007080c7899 */ /* 0x000fcc000800063f */
[----:B-----5:R-:W-:-:S04]  /*02f0*/  ISETP.LE.AND P0, PT, R0, UR12, PT ;  /* 0x0000000c00007c0c */ /* 0x020fc8000bf03270 */
[----:B------:R-:W-:-:S05]  /*0300*/  SEL R0, R5, 0xffffffff, !P0 ;  /* 0xffffffff05007807 */ /* 0x000fca0004000000 */
[----:B------:R2:W-:Y:S04]  /*0310*/  STL [R1+0x98], R0 ;  /* 0x0000980001007387 */ /* 0x0005e80000100800 */
.L_x_1760:
        /* <DEDUP_REMOVED lines=8> */
[----:B------:R-:W-:Y:S01]  /*03a0*/  ISETP.NE.U32.AND P3, PT, RZ, c[0x0][0x2d0], PT ;  /* 0x0000b400ff007a0c */ /* 0x000fe20003f65070 */
[----:B------:R-:W-:Y:S01]  /*03b0*/  ULDC UR11, c[0x0][0x168] ;  /* 0x00005a00000b7ab9 */ /* 0x000fe20000000800 */
[----:B------:R-:W-:Y:S01]  /*03c0*/  CS2R R10, SRZ ;  /* 0x00000000000a7805 */ /* 0x000fe2000001ff00 */
[----:B------:R-:W-:Y:S01]  /*03d0*/  ULDC UR10, c[0x0][0x198] ;  /* 0x00006600000a7ab9 */ /* 0x000fe20000000800 */
[----:B------:R-:W-:Y:S01]  /*03e0*/  ISETP.NE.AND.EX P3, PT, RZ, c[0x0][0x2d4], PT, P3 ;  /* 0x0000b500ff007a0c */ /* 0x000fe20003f65330 */
[----:B------:R-:W-:Y:S01]  /*03f0*/  IMAD.MOV.U32 R20, RZ, RZ, RZ ;  /* 0x000000ffff147224 */ /* 0x000fe200078e00ff */
[----:B------:R-:W-:-:S03]  /*0400*/  P2R R28, PR, RZ, 0x4 ;  /* 0x00000004ff1c7803 */ /* 0x000fc60000000000 */
[CC--:B-1----:R-:W-:Y:S02]  /*0410*/  @P0 IMAD.WIDE R2, R166.reuse, R12.reuse, c[0x0][0x2d8] ;  /* 0x0000b600a6020625 */ /* 0x0c2fe400078e020c */
[----:B--2---:R-:W2:Y:S04]  /*0420*/  @P2 LDG.E R0, [R4.64] ;  /* 0x0000000e04002981 */ /* 0x004ea8000c1e1900 */
[----:B------:R1:W3:Y:S04]  /*0430*/  @P0 LDG.E R8, [R2.64] ;  /* 0x0000000e02080981 */ /* 0x0002e8000c1e1900 */
[----:B------:R-:W4:Y:S01]  /*0440*/  @P2 LDG.E R7, [R4.64] ;  /* 0x0000000e04072981 */ /* 0x000f22000c1e1900 */
[----:B-1----:R-:W-:-:S05]  /*0450*/  IMAD.WIDE R2, R166, R12, c[0x0][0x2d0] ;  /* 0x0000b400a6027625 */ /* 0x002fca00078e020c */
[----:B------:R-:W5:Y:S01]  /*0460*/  @P3 LDG.E R6, [R2.64] ;  /* 0x0000000e02063981 */ /* 0x000f62000c1e1900 */
[----:B--2---:R-:W-:Y:S01]  /*0470*/  @P2 IMAD R0, R166, 0x40, R0 ;  /* 0x00000040a6002824 */ /* 0x004fe200078e0200 */
[----:B---3--:R1:W2:Y:S04]  /*0480*/  @P0 R2UR UR11, R8 ;  /* 0x00000000080b03c2 */ /* 0x0082a800000e0000 */
[----:B-1----:R-:W-:-:S04]  /*0490*/  @P2 SHF.R.S32.HI R8, RZ, 0x1f, R0 ;  /* 0x0000001fff082819 */ /* 0x002fc80000011400 */
[----:B------:R-:W-:Y:S02]  /*04a0*/  @P2 LEA.HI R0, R8, R0, RZ, 0x6 ;  /* 0x0000000008002211 */ /* 0x000fe400078f30ff */
[----:B------:R-:W-:Y:S01]  /*04b0*/  CS2R R8, SRZ ;  /* 0x0000000000087805 */ /* 0x000fe2000001ff00 */
[--C-:B-----5:R-:W-:Y:S01]  /*04c0*/  @P3 SHF.R.S32.HI R11, RZ, 0x1f, R6.reuse ;  /* 0x0000001fff0b3819 */ /* 0x120fe20000011406 */
[--C-:B----4-:R-:W-:Y:S01]  /*04d0*/  @P2 IMAD.MOV.U32 R8, RZ, RZ, R7.reuse ;  /* 0x000000ffff082224 */ /* 0x110fe200078e0007 */
[----:B------:R-:W-:Y:S01]  /*04e0*/  @P2 SHF.R.S32.HI R9, RZ, 0x1f, R7 ;  /* 0x0000001fff092819 */ /* 0x000fe20000011407 */
        /* <DEDUP_REMOVED lines=9> */
.L_x_1764:
[----:B--2---:R-:W-:-:S04]  /*0580*/  ISETP.NE.U32.AND P0, PT, RZ, c[0x0][0x2e0], PT ;  /* 0x0000b800ff007a0c */ /* 0x004fc80003f05070 */
[----:B------:R-:W-:-:S13]  /*0590*/  ISETP.NE.AND.EX P0, PT, RZ, c[0x0][0x2e4], PT, P0 ;  /* 0x0000b900ff007a0c */ /* 0x000fda0003f05300 */
[----:B------:R-:W-:Y:S05]  /*05a0*/  @!P0 BRA `(.L_x_1765) ;  /* 0x0000004000008947 */ /* 0x000fea0003800000 */
[----:B------:R-:W-:-:S05]  /*05b0*/  IMAD.WIDE R2, R166, R12, c[0x0][0x2e0] ;  /* 0x0000b800a6027625 */ /* 0x000fca00078e020c */
[----:B------:R-:W2:Y:S02]  /*05c0*/  LDG.E R0, [R2.64] ;  /* 0x0000000e02007981 */ /* 0x000ea4000c1e1900 */
[----:B--2---:R1:W2:Y:S01]  /*05d0*/  R2UR UR10, R0 ;  /* 0x00000000000a73c2 */ /* 0x0042a200000e0000 */
[----:B------:R-:W-:Y:S05]  /*05e0*/  BRA `(.L_x_1766) ;  /* 0x0000006000007947 */ /* 0x000fea0003800000 */
.L_x_1765:
[----:B------:R-:W-:Y:S05]  /*05f0*/  @!P3 BRA `(.L_x_1766) ;  /* 0x000000500000b947 */ /* 0x000fea0003800000 */
[----:B------:R1:W2:Y:S04]  /*0600*/  LDG.E R0, [R2.64] ;  /* 0x0000000e02007981 */ /* 0x0002a8000c1e1900 */
[----:B-1----:R-:W3:Y:S01]  /*0610*/  LDG.E R2, [R2.64+0x4] ;  /* 0x0000040e02027981 */ /* 0x002ee2000c1e1900 */
[----:B--2---:R-:W1:Y:S08]  /*0620*/  R2UR UR10, R0 ;  /* 0x00000000000a73c2 */ /* 0x004e7000000e0000 */
[----:B---3--:R-:W1:Y:S02]  /*0630*/  R2UR UR4, R2 ;  /* 0x00000000020473c2 */ /* 0x008e6400000e0000 */
[----:B-1----:R-:W-:-:S06]  /*0640*/  UIADD3 UR10, -UR10, UR4, URZ ;  /* 0x000000040a0a7290 */ /* 0x002fcc000fffe13f */
.L_x_1766:
        /* <DEDUP_REMOVED lines=15> */
.L_x_1767:
[----:B--2---:R-:W-:Y:S01]  /*0740*/  UIADD3 UR4, UR12, UR11, -UR10 ;  /* 0x0000000b0c047290 */ /* 0x004fe2000fffe80a */
[----:B------:R-:W-:Y:S01]  /*0750*/  PLOP3.LUT P0, PT, PT, PT, PT, 0x80, 0x0 ;  /* 0x000000000000781c */ /* 0x000fe20003f0f070 */
[----:B------:R-:W-:Y:S01]  /*0760*/  ULDC UR5, c[0x0][0x2a4] ;  /* 0x0000a90000057ab9 */ /* 0x000fe20000000800 */
        /* <DEDUP_REMOVED lines=82> */
[C---:B------:R-:W-:Y:S01]  /*0c90*/  IMAD.SHL.U32 R23, R164.reuse, 0x4, RZ ;  /* 0x00000004a4177824 */ /* 0x040fe200078e00ff */
[----:B------:R-:W-:Y:S01]  /*0ca0*/  LOP3.LUT R2, R33, 0xfffffff8, RZ, 0xc0, !PT ;  /* 0xfffffff821027812 */ /* 0x000fe200078ec0ff */
[----:B------:R-:W-:Y:S01]  /*0cb0*/  ULDC.64 UR4, c[0x0][0x1d8] ;  /* 0x0000760000047ab9 */ /* 0x000fe20000000a00 */
[----:B------:R-:W-:Y:S01]  /*0cc0*/  SHF.R.S32.HI R12, RZ, 0x1f, R39 ;  /* 0x0000001fff0c7819 */ /* 0x000fe20000011427 */
[----:B------:R-:W-:Y:S01]  /*0cd0*/  STL [R1+0x68], R39 ;  /* 0x0000682701007387 */ /* 0x000fe20000100800 */
[----:B------:R-:W-:Y:S01]  /*0ce0*/  IADD3 R17, P2, R39, R8, RZ ;  /* 0x0000000827117210 */ /* 0x000fe20007f5e0ff */
[----:B------:R-:W-:Y:S01]  /*0cf0*/  IMAD.IADD R32, R164, 0x1, -R2 ;  /* 0x00000001a4207824 */ /* 0x000fe200078e0a02 */
[----:B------:R-:W-:Y:S01]  /*0d00*/  SHF.R.S32.HI R13, RZ, 0x1f, R164 ;  /* 0x0000001fff0d7819 */ /* 0x000fe200000114a4 */
[----:B------:R-:W2:Y:S01]  /*0d10*/  LDL.LU R37, [R1+0x30] ;  /* 0x0000300001257983 */ /* 0x000ea20000300800 */
[----:B------:R-:W-:Y:S01]  /*0d20*/  IADD3 R26, P1, R6, R164, RZ ;  /* 0x000000a4061a7210 */ /* 0x000fe20007f3e0ff */
[----:B------:R-:W-:Y:S01]  /*0d30*/  @P0 IMAD.HI.U32 R3, R165, c[0x0][0x24c], RZ ;  /* 0x00009300a5030a27 */ /* 0x000fe200078e00ff */
[----:B------:R-:W-:Y:S01]  /*0d40*/  USHF.L.U32 UR6, UR4, 0x6, URZ ;  /* 0x0000000604067899 */ /* 0x000fe2000800063f */
[----:B------:R-:W-:Y:S01]  /*0d50*/  SHF.R.S32.HI R31, RZ, 0x1f, R165 ;  /* 0x0000001fff1f7819 */ /* 0x000fe200000114a5 */
[----:B------:R-:W-:Y:S01]  /*0d60*/  UIADD3 UR20, -UR12, UR10, URZ ;  /* 0x0000000a0c147290 */ /* 0x000fe2000fffe13f */
[----:B------:R-:W-:Y:S01]  /*0d70*/  IMAD.SHL.U32 R18, R32, 0x8, RZ ;  /* 0x0000000820127824 */ /* 0x000fe200078e00ff */
[----:B------:R-:W-:Y:S01]  /*0d80*/  @P0 SHF.R.U32.HI R0, RZ, c[0x0][0x250], R3 ;  /* 0x00009400ff000a19 */ /* 0x000fe20000011603 */
[C---:B------:R-:W-:Y:S01]  /*0d90*/  IMAD.X R24, R12.reuse, 0x1, R9, P2 ;  /* 0x000000010c187824 */ /* 0x040fe200010e0609 */
[C---:B------:R-:W-:Y:S01]  /*0da0*/  IADD3 R10, P0, R39.reuse, R10, RZ ;  /* 0x0000000a270a7210 */ /* 0x040fe20007f1e0ff */
[----:B------:R-:W-:Y:S01]  /*0db0*/  IMAD.SHL.U32 R8, R39, 0x40, RZ ;  /* 0x0000004027087824 */ /* 0x000fe200078e00ff */
[----:B------:R-:W-:Y:S01]  /*0dc0*/  SHF.R.S32.HI R7, RZ, 0x1f, R0 ;  /* 0x0000001fff077819 */ /* 0x000fe20000011400 */
[----:B------:R-:W-:Y:S01]  /*0dd0*/  UMOV UR21, 0x6 ;  /* 0x0000000600157882 */ /* 0x000fe20000000000 */
[----:B------:R-:W-:Y:S01]  /*0de0*/  SHF.R.S32.HI R19, RZ, 0x1f, R18 ;  /* 0x0000001fff137819 */ /* 0x000fe20000011412 */
[----:B------:R-:W-:Y:S01]  /*0df0*/  IMAD.X R11, R12, 0x1, R11, P0 ;  /* 0x000000010c0b7824 */ /* 0x000fe200000e060b */
[----:B------:R-:W-:Y:S01]  /*0e00*/  SEL R12, R29, RZ, !P3 ;  /* 0x000000ff1d0c7207 */ /* 0x000fe20005800000 */
[----:B------:R-:W-:Y:S01]  /*0e10*/  IMAD R2, R7, c[0x0][0x1e0], RZ ;  /* 0x0000780007027a24 */ /* 0x000fe200078e02ff */
[----:B------:R-:W-:Y:S01]  /*0e20*/  LEA.HI.X.SX32 R27, R6, R13, 0x1, P1 ;  /* 0x0000000d061b7211 */ /* 0x000fe200008f0eff */
[----:B------:R-:W-:Y:S01]  /*0e30*/  IMAD.WIDE R10, R16, 0x80, R10 ;  /* 0x00000080100a7825 */ /* 0x000fe200078e020a */
[----:B------:R-:W-:-:S02]  /*0e40*/  SEL R13, R166, RZ, !P3 ;  /* 0x000000ffa60d7207 */ /* 0x000fc40005800000 */
[----:B------:R-:W-:Y:S01]  /*0e50*/  LOP3.LUT R8, R8, 0x1c0, RZ, 0xc0, !PT ;  /* 0x000001c008087812 */ /* 0x000fe200078ec0ff */
[C---:B------:R-:W-:Y:S02]  /*0e60*/  IMAD R4, R0.reuse, c[0x0][0x1e4], R2 ;  /* 0x0000790000047a24 */ /* 0x040fe400078e0202 */
[----:B------:R-:W-:Y:S01]  /*0e70*/  IMAD.WIDE.U32 R2, R0, c[0x0][0x1e0], R18 ;  /* 0x0000780000027a25 */ /* 0x000fe200078e0012 */
[----:B------:R-:W-:Y:S02]  /*0e80*/  LOP3.LUT R15, R8, 0x38, R18, 0xf8, !PT ;  /* 0x00000038080f7812 */ /* 0x000fe400078ef812 */
[----:B------:R-:W-:Y:S01]  /*0e90*/  SHF.R.U32.HI R8, RZ, 0x3, R8 ;  /* 0x00000003ff087819 */ /* 0x000fe20000011608 */
[----:B------:R-:W-:Y:S02]  /*0ea0*/  IMAD.IADD R5, R3, 0x1, R4 ;  /* 0x0000000103057824 */ /* 0x000fe400078e0204 */
[----:B------:R-:W-:Y:S01]  /*0eb0*/  IMAD.MOV.U32 R4, RZ, RZ, R2 ;  /* 0x000000ffff047224 */ /* 0x000fe200078e0002 */
[----:B------:R-:W-:Y:S01]  /*0ec0*/  LEA.HI R2, R36, R164, RZ, 0x6 ;  /* 0x000000a424027211 */ /* 0x000fe200078f30ff */
[----:B------:R-:W-:-:S03]  /*0ed0*/  IMAD R3, R12, c[0x0][0x1e8], RZ ;  /* 0x00007a000c037a24 */ /* 0x000fc600078e02ff */
[----:B------:R-:W-:Y:S01]  /*0ee0*/  SHF.R.S32.HI R30, RZ, 0x6, R2 ;  /* 0x00000006ff1e7819 */ /* 0x000fe20000011402 */
[----:B------:R-:W-:Y:S02]  /*0ef0*/  IMAD R2, R7, c[0x0][0x1b0], RZ ;  /* 0x00006c0007027a24 */ /* 0x000fe400078e02ff */
[----:B------:R-:W-:Y:S02]  /*0f00*/  IMAD R14, R13, c[0x0][0x1ec], R3 ;  /* 0x00007b000d0e7a24 */ /* 0x000fe400078e0203 */
[C---:B------:R-:W-:Y:S02]  /*0f10*/  IMAD R9, R0.reuse, c[0x0][0x1b4], R2 ;  /* 0x00006d0000097a24 */ /* 0x040fe400078e0202 */
[----:B------:R-:W-:-:S04]  /*0f20*/  IMAD.WIDE.U32 R2, R0, c[0x0][0x1b0], R18 ;  /* 0x00006c0000027a25 */ /* 0x000fc800078e0012 */
[----:B------:R-:W-:Y:S02]  /*0f30*/  IMAD R0, R12, c[0x0][0x1b8], RZ ;  /* 0x00006e000c007a24 */ /* 0x000fe400078e02ff */
[----:B------:R-:W-:-:S04]  /*0f40*/  IMAD.WIDE.U32 R6, R13, c[0x0][0x1e8], R4 ;  /* 0x00007a000d067a25 */ /* 0x000fc800078e0004 */
[----:B------:R-:W-:Y:S02]  /*0f50*/  IMAD.IADD R5, R3, 0x1, R9 ;  /* 0x0000000103057824 */ /* 0x000fe400078e0209 */
[----:B------:R-:W-:Y:S02]  /*0f60*/  IMAD.MOV.U32 R4, RZ, RZ, R2 ;  /* 0x000000ffff047224 */ /* 0x000fe400078e0002 */
[C---:B------:R-:W-:Y:S01]  /*0f70*/  IMAD R16, R13.reuse, c[0x0][0x1bc], R0 ;  /* 0x00006f000d107a24 */ /* 0x040fe200078e0200 */
[----:B------:R-:W-:Y:S01]  /*0f80*/  SHF.R.S32.HI R0, RZ, 0x1f, R20 ;  /* 0x0000001fff007819 */ /* 0x000fe20000011414 */
[----:B------:R-:W-:Y:S01]  /*0f90*/  IMAD.WIDE.U32 R12, R13, c[0x0][0x1b8], R4 ;  /* 0x00006e000d0c7a25 */ /* 0x000fe200078e0004 */
[----:B------:R-:W-:-:S03]  /*0fa0*/  IADD3 R20, P0, R23, R20, RZ ;  /* 0x0000001417147210 */ /* 0x000fc60007f1e0ff */
[----:B------:R-:W-:Y:S01]  /*0fb0*/  IMAD R4, R11, c[0x0][0x1d8], RZ ;  /* 0x000076000b047a24 */ /* 0x000fe200078e02ff */
[----:B------:R-:W-:Y:S01]  /*0fc0*/  LEA.HI.X.SX32 R21, R23, R0, 0x1, P0 ;  /* 0x0000000017157211 */ /* 0x000fe200000f0eff */
[----:B------:R-:W-:Y:S02]  /*0fd0*/  IMAD.IADD R3, R7, 0x1, R14 ;  /* 0x0000000107037824 */ /* 0x000fe400078e020e */
[----:B------:R-:W-:Y:S02]  /*0fe0*/  IMAD.MOV.U32 R2, RZ, RZ, R6 ;  /* 0x000000ffff027224 */ /* 0x000fe400078e0006 */
[----:B------:R-:W-:Y:S02]  /*0ff0*/  IMAD R0, R10, c[0x0][0x1dc], R4 ;  /* 0x000077000a007a24 */ /* 0x000fe400078e0204 */
[----:B------:R-:W-:Y:S02]  /*1000*/  IMAD.SHL.U32 R35, R30, 0x200, RZ ;  /* 0x000002001e237824 */ /* 0x000fe400078e00ff */
[----:B------:R-:W-:Y:S01]  /*1010*/  IMAD.WIDE.U32 R4, R10, c[0x0][0x1d8], R2 ;  /* 0x000076000a047a25 */ /* 0x000fe200078e0002 */
[----:B------:R-:W-:-:S02]  /*1020*/  IADD3 R34, R18, 0x40, RZ ;  /* 0x0000004012227810 */ /* 0x000fc40007ffe0ff */
[----:B------:R-:W-:Y:S01]  /*1030*/  LOP3.LUT R14, R35, R15, R8, 0xf6, !PT ;  /* 0x0000000f230e7212 */ /* 0x000fe200078ef608 */
[----:B------:R-:W-:Y:S01]  /*1040*/  IMAD.IADD R0, R5, 0x1, R0 ;  /* 0x0000000105007824 */ /* 0x000fe200078e0200 */
[----:B------:R-:W-:Y:S01]  /*1050*/  LEA R2, P0, R4, c[0x0][0x1c0], 0x1 ;  /* 0x0000700004027a11 */ /* 0x000fe200078008ff */
[----:B------:R-:W-:Y:S01]  /*1060*/  IMAD R7, R31, c[0x0][0x270], RZ ;  /* 0x00009c001f077a24 */ /* 0x000fe200078e02ff */
        /* <DEDUP_REMOVED lines=42> */
[----:B------:R-:W-:Y:S01]  /*1310*/  IMAD R11, R10, c[0x0][0x1ac], R0 ;  /* 0x00006b000a0b7a24 */ /* 0x000fe200078e0200 */
[----:B------:R-:W-:Y:S01]  /*1320*/  ISETP.GE.AND P1, PT, R34, c[0x0][0x19c], PT ;  /* 0x0000670022007a0c */ /* 0x000fe20003f26270 */
[----:B------:R-:W-:Y:S01]  /*1330*/  ULDC.64 UR4, c[0x0][0x1a8] ;  /* 0x00006a0000047ab9 */ /* 0x000fe20000000a00 */
[----:B------:R4:W-:Y:S01]  /*1340*/  LDGSTS.E.BYPASS.LTC128B.128 [R14+0xb080], [R4.64], !P2 ;  /* 0x0b080000040e7fae */ /* 0x0009e2000d101d4e */
[----:B------:R-:W-:Y:S01]  /*1350*/  IMAD R0, R24, c[0x0][0x208], RZ ;  /* 0x0000820018007a24 */ /* 0x000fe200078e02ff */
[----:B------:R-:W-:Y:S01]  /*1360*/  ISETP.GE.AND P2, PT, R18, c[0x0][0x19c], PT ;  /* 0x0000670012007a0c */ /* 0x000fe20003f46270 */
[----:B------:R-:W-:Y:S01]  /*1370*/  IMAD.WIDE.U32 R12, R10, c[0x0][0x1a8], R8 ;  /* 0x00006a000a0c7a25 */ /* 0x000fe200078e0008 */
[C---:B------:R-:W-:Y:S01]  /*1380*/  ISETP.LT.OR P3, PT, R15.reuse, 0x61, P4 ;  /* 0x000000610f00780c */ /* 0x040fe20002761670 */
[----:B------:R-:W-:Y:S01]  /*1390*/  USHF.L.U32 UR6, UR4, 0x6, URZ ;  /* 0x0000000604067899 */ /* 0x000fe2000800063f */
[----:B------:R-:W-:Y:S01]  /*13a0*/  ISETP.LT.OR P5, PT, R15, 0x1, P2 ;  /* 0x000000010f00780c */ /* 0x000fe200017a1670 */
[----:B------:R-:W-:Y:S01]  /*13b0*/  IMAD R25, R17, c[0x0][0x20c], R0 ;  /* 0x0000830011197a24 */ /* 0x000fe200078e0200 */
[----:B------:R-:W-:Y:S01]  /*13c0*/  ISETP.LT.OR P4, PT, R15, 0x1, P1 ;  /* 0x000000010f00780c */ /* 0x000fe20000f81670 */
        /* <DEDUP_REMOVED lines=57> */
[----:B------:R-:W-:Y:S01]  /*1760*/  IMAD.IADD R11, R11, 0x1, R25 ;  /* 0x000000010b0b7824 */ /* 0x000fe200078e0219 */
[----:B--2---:R-:W-:-:S04]  /*1770*/  LOP3.LUT R37, R37, 0xfffffffd, RZ, 0xc0, !PT ;  /* 0xfffffffd25257812 */ /* 0x004fc800078ec0ff */
[----:B------:R-:W-:Y:S02]  /*1780*/  @P0 LOP3.LUT R37, R37, 0x2, RZ, 0xfc, !PT ;  /* 0x0000000225250812 */ /* 0x000fe400078efcff */
[----:B------:R-:W-:-:S04]  /*1790*/  IADD3 R2, P0, R6, UR6, RZ ;  /* 0x0000000606027c10 */ /* 0x000fc8000ff1e0ff */
[----:B------:R-:W-:Y:S02]  /*17a0*/  IADD3.X R3, R7, UR16, RZ, P0, !PT ;  /* 0x0000001007037c10 */ /* 0x000fe400087fe4ff */
[----:B------:R-:W-:-:S03]  /*17b0*/  IADD3 R8, P0, R6, UR19, RZ ;  /* 0x0000001306087c10 */ /* 0x000fc6000ff1e0ff */
[----:B------:R2:W-:Y:S01]  /*17c0*/  LDGSTS.E.BYPASS.LTC128B.128 [R14+0x2080], [R2.64], !P5 ;  /* 0x02080000020e7fae */ /* 0x0005e2000e901d4e */
[----:B------:R-:W-:Y:S02]  /*17d0*/  IADD3.X R9, R7, UR18, RZ, P0, !PT ;  /* 0x0000001207097c10 */ /* 0x000fe400087fe4ff */
[----:B------:R-:W-:-:S03]  /*17e0*/  LEA R0, P0, R4, R40, 0x6 ;  /* 0x0000002804007211 */ /* 0x000fc600078030ff */
[----:B------:R3:W-:Y:S01]  /*17f0*/  LDGSTS.E.BYPASS.LTC128B.128 [R14+0x6080], [R8.64], !P4 ;  /* 0x06080000080e7fae */ /* 0x0007e2000e101d4e */
[----:B----4-:R-:W-:Y:S02]  /*1800*/  LEA.HI.X R7, R4, R16, R5, 0x6, P0 ;  /* 0x0000001004077211 */ /* 0x010fe400000f3405 */
[----:B------:R-:W-:-:S04]  /*1810*/  LEA R6, P0, R0, c[0x0][0x160], 0x1 ;  /* 0x0000580000067a11 */ /* 0x000fc800078008ff */
[----:B------:R-:W-:Y:S01]  /*1820*/  LEA.HI.X R7, R0, c[0x0][0x164], R7, 0x1, P0 ;  /* 0x0000590000077a11 */ /* 0x000fe200000f0c07 */
[----:B------:R-:W-:Y:S02]  /*1830*/  IMAD.U32 R0, RZ, RZ, UR4 ;  /* 0x00000004ff007e24 */ /* 0x000fe4000f8e00ff */
[----:B------:R-:W-:-:S04]  /*1840*/  IMAD.WIDE.U32 R4, R165, c[0x0][0x210], R10 ;  /* 0x00008400a5047a25 */ /* 0x000fc800078e000a */
[----:B------:R-:W-:Y:S01]  /*1850*/  IMAD.U32 R11, RZ, RZ, UR5 ;  /* 0x00000005ff0b7e24 */ /* 0x000fe2000f8e00ff */
[----:B------:R-:W-:Y:S02]  /*1860*/  ISETP.NE.AND P5, PT, R28, RZ, PT ;  /* 0x000000ff1c00720c */ /* 0x000fe40003fa5270 */
[C---:B---3--:R-:W-:Y:S01]  /*1870*/  IADD3 R8, P1, R2.reuse, UR6, RZ ;  /* 0x0000000602087c10 */ /* 0x048fe2000ff3e0ff */
[----:B------:R-:W-:Y:S01]  /*1880*/  IMAD.WIDE.U32 R22, R15, c[0x0][0x278], R22 ;  /* 0x00009e000f167a25 */ /* 0x000fe200078e0016 */
[----:B--2---:R-:W-:Y:S01]  /*1890*/  IADD3 R2, P0, R2, UR19, RZ ;  /* 0x0000001302027c10 */ /* 0x004fe2000ff1e0ff */
[----:B------:R-:W-:Y:S01]  /*18a0*/  USHF.L.U32 UR19, UR17, 0x6, URZ ;  /* 0x0000000611137899 */ /* 0x000fe2000800063f */
[----:B------:R-:W-:Y:S01]  /*18b0*/  IADD3.X R9, R3, UR16, RZ, P1, !PT ;  /* 0x0000001003097c10 */ /* 0x000fe20008ffe4ff */
[----:B-1----:R-:W-:Y:S01]  /*18c0*/  IMAD R12, R31, c[0x0][0x210], RZ ;  /* 0x000084001f0c7a24 */ /* 0x002fe200078e02ff */
[----:B------:R-:W-:Y:S01]  /*18d0*/  IADD3.X R3, R3, UR18, RZ, P0, !PT ;  /* 0x0000001203037c10 */ /* 0x000fe200087fe4ff */
[----:B------:R-:W-:Y:S01]  /*18e0*/  ULDC.64 UR6, c[0x0][0x208] ;  /* 0x0000820000067ab9 */ /* 0x000fe20000000a00 */
[----:B------:R-:W-:-:S03]  /*18f0*/  LEA R10, P0, R0, R6, 0x6 ;  /* 0x00000006000a7211 */ /* 0x000fc600078030ff */
[----:B------:R1:W-:Y:S01]  /*1900*/  LDGSTS.E.BYPASS.LTC128B.128 [R14+0x3080], [R8.64], !P5 ;  /* 0x03080000080e7fae */ /* 0x0003e2000e901d4e */
[----:B------:R-:W-:Y:S01]  /*1910*/  LEA.HI.X R11, R0, R7, R11, 0x6, P0 ;  /* 0x00000007000b7211 */ /* 0x000fe200000f340b */
[----:B------:R-:W-:Y:S01]  /*1920*/  IMAD.U32 R0, RZ, RZ, UR19 ;  /* 0x00000013ff007e24 */ /* 0x000fe2000f8e00ff */
[----:B------:R-:W-:Y:S01]  /*1930*/  LOP3.LUT P2, RZ, R29, 0x1, RZ, 0xc0, !PT ;  /* 0x000000011dff7812 */ /* 0x000fe2000784c0ff */
[----:B------:R2:W-:Y:S03]  /*1940*/  LDGSTS.E.BYPASS.LTC128B.128 [R14+0x7080], [R2.64], !P6 ;  /* 0x07080000020e7fae */ /* 0x0005e6000f101d4e */
[----:B------:R-:W-:Y:S02]  /*1950*/  IADD3 R0, -R39, UR11, -R0 ;  /* 0x0000000b27007c10 */ /* 0x000fe4000fffe900 */
[----:B------:R-:W-:Y:S02]  /*1960*/  ISETP.GT.AND P4, PT, R164, 0xf, PT ;  /* 0x0000000fa400780c */ /* 0x000fe40003f84270 */
[----:B------:R-:W-:Y:S01]  /*1970*/  LOP3.LUT R37, R37, 0xfffffffe, RZ, 0xc0, !PT ;  /* 0xfffffffe25257812 */ /* 0x000fe200078ec0ff */
[----:B------:R-:W-:Y:S01]  /*1980*/  USHF.R.S32.HI UR18, URZ, 0x1f, UR19 ;  /* 0x0000001f3f127899 */ /* 0x000fe20008011413 */
[----:B------:R-:W-:Y:S01]  /*1990*/  ISETP.LT.OR P0, PT, R0, 0x1, !P2 ;  /* 0x000000010000780c */ /* 0x000fe20005701670 */
[----:B------:R-:W0:Y:S01]  /*19a0*/  LDGDEPBAR ;  /* 0x00000000000079af */ /* 0x000e220000000000 */
[----:B------:R-:W-:Y:S01]  /*19b0*/  @P3 LOP3.LUT R37, R37, 0x1, RZ, 0xfc, !PT ;  /* 0x0000000125253812 */ /* 0x000fe200078efcff */
[----:B------:R-:W-:-:S04]  /*19c0*/  IMAD R12, R165, c[0x0][0x214], R12 ;  /* 0x00008500a50c7a24 */ /* 0x000fc800078e020c */
[----:B------:R-:W-:Y:S01]  /*19d0*/  STL [R1+0x30], R37 ;  /* 0x0000302501007387 */ /* 0x000fe20000100800 */
[----:B--2---:R-:W-:-:S05]  /*19e0*/  IMAD R2, R24, c[0x0][0x278], RZ ;  /* 0x00009e0018027a24 */ /* 0x004fca00078e02ff */
[----:B------:R2:W-:Y:S01]  /*19f0*/  LDGSTS.E.BYPASS.LTC128B.128 [R14+0x10080], [R6.64], !P0 ;  /* 0x10080000060e7fae */ /* 0x0005e2000c101d4e */
[----:B------:R-:W-:-:S03]  /*1a00*/  IMAD R2, R15, c[0x0][0x27c], R2 ;  /* 0x00009f000f027a24 */ /* 0x000fc600078e0202 */
[----:B------:R-:W-:Y:S01]  /*1a10*/  STL.64 [R1+0x58], R40 ;  /* 0x0000582801007387 */ /* 0x000fe20000100a00 */
[----:B-1----:R-:W-:Y:S01]  /*1a20*/  @!P4 IADD3 R9, P0, R22, UR19, RZ ;  /* 0x000000131609cc10 */ /* 0x002fe2000ff1e0ff */
[----:B------:R-:W-:Y:S02]  /*1a30*/  IMAD.IADD R13, R23, 0x1, R2 ;  /* 0x00000001170d7824 */ /* 0x000fe400078e0202 */
[----:B------:R-:W-:Y:S01]  /*1a40*/  STL [R1+0x64], R16 ;  /* 0x0000641001007387 */ /* 0x000fe20000100800 */
[----:B------:R-:W-:-:S03]  /*1a50*/  IMAD.IADD R5, R5, 0x1, R12 ;  /* 0x0000000105057824 */ /* 0x000fc600078e020c */
[----:B------:R-:W-:Y:S01]  /*1a60*/  STL.64 [R1+0x78], R22 ;  /* 0x0000781601007387 */ /* 0x000fe20000100a00 */
[----:B------:R-:W-:Y:S01]  /*1a70*/  LOP3.LUT P3, RZ, R29, 0x2, RZ, 0xc0, !PT ;  /* 0x000000021dff7812 */ /* 0x000fe2000786c0ff */
[----:B------:R-:W-:Y:S02]  /*1a80*/  IMAD R3, R24, c[0x0][0x218], RZ ;  /* 0x0000860018037a24 */ /* 0x000fe400078e02ff */
[----:B------:R1:W-:Y:S01]  /*1a90*/  STL [R1+0x88], R13 ;  /* 0x0000880d01007387 */ /* 0x0003e20000100800 */
[----:B------:R-:W-:Y:S01]  /*1aa0*/  USHF.L.U32 UR22, UR6, 0x6, URZ ;  /* 0x0000000606167899 */ /* 0x000fe2000800063f */
[----:B------:R-:W-:Y:S01]  /*1ab0*/  ISETP.GE.AND P1, PT, R18, c[0x0][0x1fc], PT ;  /* 0x00007f0012007a0c */ /* 0x000fe20003f26270 */
[----:B------:R-:W-:Y:S01]  /*1ac0*/  USHF.L.U64.HI UR21, UR6, UR21, UR7 ;  /* 0x0000001506157299 */ /* 0x000fe20008010207 */
[----:B------:R-:W-:Y:S01]  /*1ad0*/  IMAD R2, R15, c[0x0][0x21c], R3 ;  /* 0x000087000f027a24 */ /* 0x000fe200078e0203 */
[C---:B------:R-:W-:Y:S02]  /*1ae0*/  ISETP.LT.OR P5, PT, R0.reuse, 0x1, !P3 ;  /* 0x000000010000780c */ /* 0x040fe40005fa1670 */
[----:B------:R-:W-:Y:S01]  /*1af0*/  SEL R3, RZ, 0x1, P1 ;  /* 0x00000001ff037807 */ /* 0x000fe20000800000 */
[----:B------:R-:W-:Y:S01]  /*1b00*/  UIMAD UR16, UR21, UR17, URZ ;  /* 0x00000011151072a4 */ /* 0x000fe2000f8e023f */
[C---:B------:R-:W-:Y:S01]  /*1b10*/  ISETP.LT.OR P2, PT, R0.reuse, 0x21, !P2 ;  /* 0x000000210000780c */ /* 0x040fe20005741670 */
[----:B------:R-:W-:Y:S01]  /*1b20*/  IMAD.U32 R28, RZ, RZ, UR22 ;  /* 0x00000016ff1c7e24 */ /* 0x000fe2000f8e00ff */
[----:B------:R-:W-:Y:S01]  /*1b30*/  ISETP.LT.OR P1, PT, R0, 0x21, !P3 ;  /* 0x000000210000780c */ /* 0x000fe20005f21670 */
[----:B------:R-:W-:-:S06]  /*1b40*/  UIMAD UR16, UR13, UR22, UR16 ;  /* 0x000000160d1072a4 */ /* 0x000fcc000f8e0210 */
[----:B------:R2:W-:Y:S04]  /*1b50*/  LDGSTS.E.BYPASS.LTC128B.128 [R14+0x12080], [R6.64+0x80], !P5 ;  /* 0x12080080060e7fae */ /* 0x0005e8000e901d4e */
[----:B------:R3:W-:Y:S01]  /*1b60*/  LDGSTS.E.BYPASS.LTC128B.128 [R14+0x11080], [R10.64], !P2 ;  /* 0x110800000a0e7fae */ /* 0x0007e2000d101d4e */
[----:B-1----:R-:W-:Y:S01]  /*1b70*/  @!P4 IADD3.X R13, R13, UR18, RZ, P0, !PT ;  /* 0x000000120d0dcc10 */ /* 0x002fe200087fe4ff */
[----:B------:R-:W-:Y:S01]  /*1b80*/  IMAD.WIDE.U32 R22, R15, c[0x0][0x218], R4 ;  /* 0x000086000f167a25 */ /* 0x000fe200078e0004 */
[----:B------:R-:W-:Y:S01]  /*1b90*/  ISETP.GE.AND P0, PT, R34, c[0x0][0x1fc], PT ;  /* 0x00007f0022007a0c */ /* 0x000fe20003f06270 */
[----:B------:R3:W-:Y:S03]  /*1ba0*/  LDGSTS.E.BYPASS.LTC128B.128 [R14+0x13080], [R10.64+0x80], !P1 ;  /* 0x130800800a0e7fae */ /* 0x0007e6000c901d4e */
[----:B------:R-:W-:Y:S01]  /*1bb0*/  SEL R4, RZ, 0xffffffff, P0 ;  /* 0xffffffffff047807 */ /* 0x000fe20000000000 */
[----:B------:R-:W-:-:S02]  /*1bc0*/  IMAD.IADD R43, R23, 0x1, R2 ;  /* 0x00000001172b7824 */ /* 0x000fc400078e0202 */
[----:B------:R-:W-:Y:S02]  /*1bd0*/  IMAD.MOV.U32 R42, RZ, RZ, R22 ;  /* 0x000000ffff2a7224 */ /* 0x000fe400078e0016 */
[----:B------:R-:W-:Y:S01]  /*1be0*/  IMAD.SHL.U32 R2, R4, 0x2, RZ ;  /* 0x0000000204027824 */ /* 0x000fe200078e00ff */
[----:B------:R-:W-:Y:S01]  /*1bf0*/  @!P4 LEA R8, P0, R9, c[0x0][0x258], 0x2 ;  /* 0x000096000908ca11 */ /* 0x000fe200078010ff */
[----:B------:R-:W-:-:S03]  /*1c00*/  IMAD.WIDE.U32 R4, R28, UR17, R42 ;  /* 0x000000111c047c25 */ /* 0x000fc6000f8e002a */
[----:B------:R-:W-:Y:S02]  /*1c10*/  LOP3.LUT R3, R2, 0x2, R3, 0xe2, !PT ;  /* 0x0000000202037812 */ /* 0x000fe400078ee203 */
[----:B------:R-:W-:Y:S02]  /*1c20*/  @!P4 LEA.HI.X R9, R9, c[0x0][0x25c], R13, 0x2, P0 ;  /* 0x000097000909ca11 */ /* 0x000fe400000f140d */
[----:B------:R-:W-:Y:S02]  /*1c30*/  IADD3 R5, R5, UR16, RZ ;  /* 0x0000001005057c10 */ /* 0x000fe4000fffe0ff */
[----:B------:R-:W-:Y:S02]  /*1c40*/  LEA R2, P0, R4, c[0x0][0x1f0], 0x1 ;  /* 0x00007c0004027a11 */ /* 0x000fe400078008ff */
[C---:B------:R-:W-:Y:S02]  /*1c50*/  LOP3.LUT P5, RZ, R3.reuse, 0x1, RZ, 0xc0, !PT ;  /* 0x0000000103ff7812 */ /* 0x040fe400078ac0ff */
[----:B------:R-:W-:-:S02]  /*1c60*/  LOP3.LUT P6, RZ, R3, 0x2, RZ, 0xc0, !PT ;  /* 0x0000000203ff7812 */ /* 0x000fc400078cc0ff */
[----:B------:R-:W-:Y:S02]  /*1c70*/  LEA.HI.X R3, R4, c[0x0][0x1f4], R5, 0x1, P0 ;  /* 0x00007d0004037a11 */ /* 0x000fe400000f0c05 */
[C---:B------:R-:W-:Y:S02]  /*1c80*/  ISETP.LT.OR P1, PT, R0.reuse, 0x1, !P5 ;  /* 0x000000010000780c */ /* 0x040fe40006f21670 */
[----:B------:R-:W-:Y:S01]  /*1c90*/  ISETP.LT.OR P0, PT, R0, 0x1, !P6 ;  /* 0x000000010000780c */ /* 0x000fe20007701670 */
[----:B------:R-:W-:Y:S01]  /*1ca0*/  IMAD R25, R31, c[0x0][0x288], RZ ;  /* 0x0000a2001f197a24 */ /* 0x000fe200078e02ff */
[----:B------:R-:W-:Y:S01]  /*1cb0*/  USHF.L.U32 UR16, UR6, 0x5, URZ ;  /* 0x0000000506107899 */ /* 0x000fe2000800063f */
[----:B--2---:R-:W-:Y:S01]  /*1cc0*/  @!P4 IMAD.SHL.U32 R6, R164, 0x10, RZ ;  /* 0x00000010a406c824 */ /* 0x004fe200078e00ff */
[----:B------:R-:W-:Y:S01]  /*1cd0*/  UMOV UR13, 0x5 ;  /* 0x00000005000d7882 */ /* 0x000fe20000000000 */
[C---:B------:R-:W-:Y:S01]  /*1ce0*/  IMAD R25, R165.reuse, c[0x0][0x28c], R25 ;  /* 0x0000a300a5197a24 */ /* 0x040fe200078e0219 */
[CC--:B------:R-:W-:Y:S01]  /*1cf0*/  LEA.HI R29, R36.reuse, R164.reuse, RZ, 0x5 ;  /* 0x000000a4241d7211 */ /* 0x0c0fe200078f28ff */
[----:B------:R-:W-:Y:S01]  /*1d00*/  IMAD.WIDE.U32 R16, R165, c[0x0][0x288], R20 ;  /* 0x0000a200a5107a25 */ /* 0x000fe200078e0014 */
[----:B------:R-:W-:Y:S01]  /*1d10*/  USHF.L.U64.HI UR13, UR6, UR13, UR7 ;  /* 0x0000000d060d7299 */ /* 0x000fe20008010207 */
[----:B------:R-:W-:Y:S01]  /*1d20*/  LEA.HI R7, R36, R164, RZ, 0x4 ;  /* 0x000000a424077211 */ /* 0x000fe200078f20ff */
[----:B------:R-:W-:Y:S01]  /*1d30*/  USHF.L.U32 UR7, UR16, 0x1, URZ ;  /* 0x0000000110077899 */ /* 0x000fe2000800063f */
[----:B------:R1:W-:Y:S01]  /*1d40*/  @!P4 LDGSTS.E.BYPASS.LTC128B.128 [R6+0x20080], [R8.64] ;  /* 0x200800000806cfae */ /* 0x0003e2000b901d4e */
[----:B------:R-:W-:Y:S01]  /*1d50*/  SHF.R.S32.HI R20, RZ, 0x5, R29 ;  /* 0x00000005ff147819 */ /* 0x000fe2000001141d */
[----:B------:R-:W-:Y:S01]  /*1d60*/  IMAD.IADD R5, R17, 0x1, R25 ;  /* 0x0000000111057824 */ /* 0x000fe200078e0219 */
[----:B---3--:R-:W-:Y:S01]  /*1d70*/  SHF.R.S32.HI R10, RZ, 0x4, R7 ;  /* 0x00000004ff0a7819 */ /* 0x008fe20000011407 */
[----:B------:R-:W-:Y:S01]  /*1d80*/  IMAD.MOV.U32 R4, RZ, RZ, R16 ;  /* 0x000000ffff047224 */ /* 0x000fe200078e0010 */
[----:B------:R-:W0:Y:S01]  /*1d90*/  LDGDEPBAR ;  /* 0x00000000000079af */ /* 0x000e220000000000 */
[----:B------:R-:W-:Y:S01]  /*1da0*/  USHF.L.U64.HI UR6, UR16, 0x1, UR13 ;  /* 0x0000000110067899 */ /* 0x000fe2000801020d */
[----:B------:R-:W-:-:S02]  /*1db0*/  LEA.HI R12, R29, R20, RZ, 0x1 ;  /* 0x000000141d0c7211 */ /* 0x000fc400078f08ff */
[----:B------:R2:W-:Y:S01]  /*1dc0*/  LDGSTS.E.BYPASS.LTC128B.128 [R14+0x18080], [R2.64], !P1 ;  /* 0x18080000020e7fae */ /* 0x0005e2000c901d4e */
[----:B------:R-:W-:Y:S01]  /*1dd0*/  IMAD.WIDE.U32 R40, R15, c[0x0][0x290], R4 ;  /* 0x0000a4000f287a25 */ /* 0x000fe200078e0004 */
[C---:B------:R-:W-:Y:S02]  /*1de0*/  ISETP.LT.OR P2, PT, R0.reuse, 0x21, !P5 ;  /* 0x000000210000780c */ /* 0x040fe40006f41670 */
[----:B------:R2:W-:Y:S01]  /*1df0*/  LDGSTS.E.BYPASS.LTC128B.128 [R14+0x1a080], [R2.64+0x80], !P0 ;  /* 0x1a080080020e7fae */ /* 0x0005e2000c101d4e */
[----:B------:R-:W-:Y:S02]  /*1e00*/  LEA.HI R4, R7, R10, RZ, 0x1 ;  /* 0x0000000a07047211 */ /* 0x000fe400078f08ff */
[----:B------:R-:W-:Y:S02]  /*1e10*/  ISETP.LT.OR P1, PT, R0, 0x21, !P6 ;  /* 0x000000210000780c */ /* 0x000fe40007721670 */
[----:B------:R-:W-:Y:S01]  /*1e20*/  LEA.HI R11, R36, R164, RZ, 0x2 ;  /* 0x000000a4240b7211 */ /* 0x000fe200078f10ff */
[----:B-1----:R-:W-:-:S04]  /*1e30*/  IMAD R6, R24, c[0x0][0x290], RZ ;  /* 0x0000a40018067a24 */ /* 0x002fc800078e02ff */
[----:B------:R-:W-:Y:S01]  /*1e40*/  IMAD R6, R15, c[0x0][0x294], R6 ;  /* 0x0000a5000f067a24 */ /* 0x000fe200078e0206 */
[----:B------:R-:W-:Y:S02]  /*1e50*/  LOP3.LUT R12, R12, 0xfffffffe, RZ, 0xc0, !PT ;  /* 0xfffffffe0c0c7812 */ /* 0x000fe400078ec0ff */
[----:B------:R-:W-:Y:S01]  /*1e60*/  LOP3.LUT R4, R4, 0xfffffffe, RZ, 0xc0, !PT ;  /* 0xfffffffe04047812 */ /* 0x000fe200078ec0ff */
[----:B------:R-:W-:Y:S01]  /*1e70*/  IMAD.IADD R38, R41, 0x1, R6 ;  /* 0x0000000129267824 */ /* 0x000fe200078e0206 */
[----:B--2---:R-:W-:-:S04]  /*1e80*/  IADD3 R2, P0, R2, UR7, RZ ;  /* 0x0000000702027c10 */ /* 0x004fc8000ff1e0ff */
[----:B------:R-:W-:Y:S02]  /*1e90*/  IADD3.X R3, R3, UR6, RZ, P0, !PT ;  /* 0x0000000603037c10 */ /* 0x000fe400087fe4ff */
[----:B------:R-:W-:Y:S01]  /*1ea0*/  IADD3 R0, P0, R40, UR19, RZ ;  /* 0x0000001328007c10 */ /* 0x000fe2000ff1e0ff */
[----:B------:R1:W-:Y:S01]  /*1eb0*/  STL.64 [R1+0x50], R22 ;  /* 0x0000501601007387 */ /* 0x0003e20000100a00 */
[--C-:B------:R-:W-:Y:S02]  /*1ec0*/  SHF.R.S32.HI R8, RZ, 0x2, R11.reuse ;  /* 0x00000002ff087819 */ /* 0x100fe4000001140b */
[----:B------:R-:W-:Y:S02]  /*1ed0*/  SHF.R.S32.HI R6, RZ, 0x1f, R11 ;  /* 0x0000001fff067819 */ /* 0x000fe4000001140b */
[----:B------:R-:W-:Y:S01]  /*1ee0*/  LOP3.LUT R7, R7, 0xfffffff0, RZ, 0xc0, !PT ;  /* 0xfffffff007077812 */ /* 0x000fe200078ec0ff */
[----:B------:R-:W-:Y:S01]  /*1ef0*/  IMAD.IADD R10, R10, 0x1, -R4 ;  /* 0x000000010a0a7824 */ /* 0x000fe200078e0a04 */
[----:B------:R-:W-:Y:S01]  /*1f00*/  IADD3.X R5, R38, UR18, RZ, P0, !PT ;  /* 0x0000001226057c10 */ /* 0x000fe200087fe4ff */
[----:B------:R-:W-:Y:S01]  /*1f10*/  IMAD R31, R31, c[0x0][0x238], RZ ;  /* 0x00008e001f1f7a24 */ /* 0x000fe200078e02ff */
[----:B------:R-:W-:Y:S01]  /*1f20*/  LEA.HI R4, R6, R8, RZ, 0x3 ;  /* 0x0000000806047211 */ /* 0x000fe200078f18ff */
[----:B------:R-:W-:Y:S01]  /*1f30*/  IMAD.IADD R7, R164, 0x1, -R7 ;  /* 0x00000001a4077824 */ /* 0x000fe200078e0a07 */
[----:B------:R2:W-:Y:S01]  /*1f40*/  LDGSTS.E.BYPASS.LTC128B.128 [R14+0x19080], [R2.64], !P2 ;  /* 0x19080000020e7fae */ /* 0x0005e2000d101d4e */
[----:B------:R-:W-:-:S03]  /*1f50*/  IMAD R31, R165, c[0x0][0x23c], R31 ;  /* 0x00008f00a51f7a24 */ /* 0x000fc600078e021f */
[----:B------:R2:W-:Y:S01]  /*1f60*/  LDGSTS.E.BYPASS.LTC128B.128 [R14+0x1b080], [R2.64+0x80], !P1 ;  /* 0x1b080080020e7fae */ /* 0x0005e2000c901d4e */
[----:B------:R-:W-:-:S04]  /*1f70*/  IMAD.WIDE.U32 R26, R165, c[0x0][0x238], R26 ;  /* 0x00008e00a51a7a25 */ /* 0x000fc800078e001a */
[----:B-1----:R-:W-:Y:S01]  /*1f80*/  IMAD.IADD R22, R20, 0x1, -R12 ;  /* 0x0000000114167824 */ /* 0x002fe200078e0a0c */
[----:B------:R-:W-:-:S04]  /*1f90*/  LEA R20, P0, R0, c[0x0][0x280], 0x2 ;  /* 0x0000a00000147a11 */ /* 0x000fc800078010ff */
[----:B------:R-:W-:Y:S02]  /*1fa0*/  LEA.HI.X R21, R0, c[0x0][0x284], R5, 0x2, P0 ;  /* 0x0000a10000157a11 */ /* 0x000fe400000f1405 */
[----:B------:R-:W-:Y:S02]  /*1fb0*/  LOP3.LUT R0, R4, 0xfffffff8, RZ, 0xc0, !PT ;  /* 0xfffffff804007812 */ /* 0x000fe400078ec0ff */
[----:B------:R-:W-:Y:S01]  /*1fc0*/  SHF.R.S32.HI R4, RZ, 0x1f, R7 ;  /* 0x0000001fff047819 */ /* 0x000fe20000011407 */
[----:B--2---:R-:W-:Y:S02]  /*1fd0*/  IMAD.SHL.U32 R2, R32, 0x40, RZ ;  /* 0x0000004020027824 */ /* 0x004fe400078e00ff */
[----:B------:R-:W-:Y:S01]  /*1fe0*/  IMAD.IADD R17, R8, 0x1, -R0 ;  /* 0x0000000108117824 */ /* 0x000fe200078e0a00 */
[----:B------:R-:W-:Y:S01]  /*1ff0*/  LEA.HI R13, R4, R7, RZ, 0x3 ;  /* 0x00000007040d7211 */ /* 0x000fe200078f18ff */
[----:B------:R-:W-:Y:S01]  /*2000*/  IMAD.IADD R3, R27, 0x1, R31 ;  /* 0x000000011b037824 */ /* 0x000fe200078e021f */
[----:B------:R-:W-:Y:S01]  /*2010*/  LOP3.LUT R0, R2, 0x1c0, RZ, 0xc0, !PT ;  /* 0x000001c002007812 */ /* 0x000fe200078ec0ff */
[----:B------:R-:W-:-:S02]  /*2020*/  IMAD.SHL.U32 R16, R22, 0x10, RZ ;  /* 0x0000001016107824 */ /* 0x000fc400078e00ff */
[----:B------:R-:W-:Y:S01]  /*2030*/  IMAD.MOV.U32 R2, RZ, RZ, R26 ;  /* 0x000000ffff027224 */ /* 0x000fe200078e001a */
[----:B------:R-:W-:Y:S01]  /*2040*/  LOP3.LUT R5, R13, 0xfffffff8, RZ, 0xc0, !PT ;  /* 0xfffffff80d057812 */ /* 0x000fe200078ec0ff */
[----:B------:R-:W-:Y:S01]  /*2050*/  IMAD R4, R24, c[0x0][0x240], RZ ;  /* 0x0000900018047a24 */ /* 0x000fe200078e02ff */
        /* <DEDUP_REMOVED lines=98> */
.L_x_1770:
[----:B------:R-:W-:Y:S05]  /*2680*/  BSYNC B0 ;  /* 0x0000000000007941 */ /* 0x000fea0003800000 */
.L_x_1769:
        /* <DEDUP_REMOVED lines=119> */
.L_x_1789:
        /* <DEDUP_REMOVED lines=223> */
.L_x_1773:
[----:B------:R-:W-:Y:S11]  /*3bf0*/  ISETP.NE.AND P0, PT, R10, c[0x0][0x2a8], PT ;  /* 0x0000aa000a007a0c */ /* 0x000ff60003f05270 */
[----:B------:R-:W-:Y:S02]  /*3c00*/  @!UPT UIADD3 URZ, URZ, URZ, URZ ;  /* 0x0000003f3f3ff290 */ /* 0x000fe4000fffe03f */
[----:B------:R-:W-:Y:S05]  /*3c10*/  @P0 IMAD.HI.U32 R4, R2, c[0x0][0x2ac], RZ ;  /* 0x0000ab0002040a27 */ /* 0x000fea00078e00ff */
[----:B------:R-:W-:Y:S02]  /*3c20*/  @P0 SHF.R.U32.HI R2, RZ, c[0x0][0x2b0], R4 ;  /* 0x0000ac00ff020a19 */ /* 0x000fe40000011604 */
.L_x_1774:
[----:B------:R-:W-:Y:S05]  /*3c30*/  BSYNC B0 ;  /* 0x0000000000007941 */ /* 0x000fea0003800000 */
.L_x_1772:
        /* <DEDUP_REMOVED lines=8> */
.L_x_1771:
        /* <DEDUP_REMOVED lines=16> */
.L_x_1777:
[----:B------:R-:W-:Y:S11]  /*3dc0*/  ISETP.NE.AND P0, PT, R10, c[0x0][0x2a8], PT ;  /* 0x0000aa000a007a0c */ /* 0x000ff60003f05270 */
[----:B------:R-:W-:Y:S02]  /*3dd0*/  @!UPT UIADD3 URZ, URZ, URZ, URZ ;  /* 0x0000003f3f3ff290 */ /* 0x000fe4000fffe03f */
[----:B------:R-:W-:Y:S05]  /*3de0*/  @P0 IMAD.HI.U32 R4, R2, c[0x0][0x2ac], RZ ;  /* 0x0000ab0002040a27 */ /* 0x000fea00078e00ff */
[----:B------:R-:W-:Y:S02]  /*3df0*/  @P0 SHF.R.U32.HI R2, RZ, c[0x0][0x2b0], R4 ;  /* 0x0000ac00ff020a19 */ /* 0x000fe40000011604 */
.L_x_1778:
[----:B------:R-:W-:Y:S05]  /*3e00*/  BSYNC B0 ;  /* 0x0000000000007941 */ /* 0x000fea0003800000 */
.L_x_1776:
[----:B------:R-:W2:Y:S01]  /*3e10*/  LDL R5, [R1+0x3c] ;  /* 0x00003c0001057983 */ /* 0x000ea20000100800 */
[----:B------:R-:W-:Y:S04]  /*3e20*/  IMAD.MOV.U32 R4, RZ, RZ, c[0x0][0x2a8] ;  /* 0x0000aa00ff047624 */ /* 0x000fe800078e00ff */
[----:B------:R-:W-:Y:S04]  /*3e30*/  IMAD R2, R2, R4, -UR12 ;  /* 0x8000000c02027e24 */ /* 0x000fe8000f8e0204 */
[----:B--2---:R-:W-:Y:S05]  /*3e40*/  IMAD.IADD R2, R2, 0x1, -R5 ;  /* 0x0000000102027824 */ /* 0x004fea00078e0a05 */
[----:B------:R-:W-:Y:S02]  /*3e50*/  IADD3 R4, R2, c[0x0][0x2a8], RZ ;  /* 0x0000aa0002047a10 */ /* 0x000fe40007ffe0ff */
[----:B------:R-:W-:Y:S02]  /*3e60*/  IMNMX R7, R7, R2, !PT ;  /* 0x0000000207077217 */ /* 0x000fe40007800200 */
[----:B------:R-:W-:Y:S02]  /*3e70*/  IMNMX R8, R8, R4, PT ;  /* 0x0000000408087217 */ /* 0x000fe40003800200 */
.L_x_1775:
        /* <DEDUP_REMOVED lines=16> */
.L_x_1781:
[----:B------:R-:W-:Y:S11]  /*3f80*/  ISETP.NE.AND P0, PT, R10, c[0x0][0x2a8], PT ;  /* 0x0000aa000a007a0c */ /* 0x000ff60003f05270 */
[----:B------:R-:W-:Y:S02]  /*3f90*/  @!UPT UIADD3 URZ, URZ, URZ, URZ ;  /* 0x0000003f3f3ff290 */ /* 0x000fe4000fffe03f */
[----:B------:R-:W-:Y:S05]  /*3fa0*/  @P0 IMAD.HI.U32 R4, R2, c[0x0][0x2ac], RZ ;  /* 0x0000ab0002040a27 */ /* 0x000fea00078e00ff */
[----:B------:R-:W-:Y:S02]  /*3fb0*/  @P0 SHF.R.U32.HI R2, RZ, c[0x0][0x2b0], R4 ;  /* 0x0000ac00ff020a19 */ /* 0x000fe40000011604 */
.L_x_1782:
[----:B------:R-:W-:Y:S05]  /*3fc0*/  BSYNC B0 ;  /* 0x0000000000007941 */ /* 0x000fea0003800000 */
.L_x_1780:
[----:B------:R-:W2:Y:S01]  /*3fd0*/  LDL R13, [R1+0x3c] ;  /* 0x00003c00010d7983 */ /* 0x000ea20000100800 */
[----:B------:R-:W-:Y:S04]  /*3fe0*/  IMAD.MOV.U32 R4, RZ, RZ, c[0x0][0x2a8] ;  /* 0x0000aa00ff047624 */ /* 0x000fe800078e00ff */
[----:B------:R-:W-:Y:S04]  /*3ff0*/  IMAD R2, R2, R4, -UR12 ;  /* 0x8000000c02027e24 */ /* 0x000fe8000f8e0204 */
[----:B--2---:R-:W-:Y:S05]  /*4000*/  IMAD.IADD R2, R2, 0x1, -R13 ;  /* 0x0000000102027824 */ /* 0x004fea00078e0a0d */
[----:B------:R-:W-:Y:S02]  /*4010*/  IADD3 R4, R2, c[0x0][0x2a8], RZ ;  /* 0x0000aa0002047a10 */ /* 0x000fe40007ffe0ff */
[----:B------:R-:W-:Y:S02]  /*4020*/  IMNMX R5, R5, R2, !PT ;  /* 0x0000000205057217 */ /* 0x000fe40007800200 */
[----:B------:R-:W-:Y:S02]  /*4030*/  IMNMX R6, R6, R4, PT ;  /* 0x0000000406067217 */ /* 0x000fe40003800200 */
.L_x_1779:
        /* <DEDUP_REMOVED lines=16> */
.L_x_1785:
[----:B------:R-:W-:Y:S11]  /*4140*/  ISETP.NE.AND P0, PT, R10, c[0x0][0x2a8], PT ;  /* 0x0000aa000a007a0c */ /* 0x000ff60003f05270 */
[----:B------:R-:W-:Y:S02]  /*4150*/  @!UPT UIADD3 URZ, URZ, URZ, URZ ;  /* 0x0000003f3f3ff290 */ /* 0x000fe4000fffe03f */
[----:B------:R-:W-:Y:S05]  /*4160*/  @P0 IMAD.HI.U32 R9, R0, c[0x0][0x2ac], RZ ;  /* 0x0000ab0000090a27 */ /* 0x000fea00078e00ff */
[----:B------:R-:W-:Y:S02]  /*4170*/  @P0 SHF.R.U32.HI R0, RZ, c[0x0][0x2b0], R9 ;  /* 0x0000ac00ff000a19 */ /* 0x000fe40000011609 */
.L_x_1786:
[----:B------:R-:W-:Y:S05]  /*4180*/  BSYNC B0 ;  /* 0x0000000000007941 */ /* 0x000fea0003800000 */
.L_x_1784:
[----:B------:R-:W2:Y:S01]  /*4190*/  LDL R10, [R1+0x3c] ;  /* 0x00003c00010a7983 */ /* 0x000ea20000100800 */
[----:B------:R-:W-:Y:S04]  /*41a0*/  IMAD.MOV.U32 R9, RZ, RZ, c[0x0][0x2a8] ;  /* 0x0000aa00ff097624 */ /* 0x000fe800078e00ff */
[----:B------:R-:W-:Y:S04]  /*41b0*/  IMAD R0, R0, R9, -UR12 ;  /* 0x8000000c00007e24 */ /* 0x000fe8000f8e0209 */
[----:B--2---:R-:W-:Y:S05]  /*41c0*/  IMAD.IADD R0, R0, 0x1, -R10 ;  /* 0x0000000100007824 */ /* 0x004fea00078e0a0a */
[----:B------:R-:W-:Y:S02]  /*41d0*/  IADD3 R9, R0, c[0x0][0x2a8], RZ ;  /* 0x0000aa0000097a10 */ /* 0x000fe40007ffe0ff */
[----:B------:R-:W-:Y:S02]  /*41e0*/  IMNMX R2, R2, R0, !PT ;  /* 0x0000000002027217 */ /* 0x000fe40007800200 */
[----:B------:R-:W-:Y:S02]  /*41f0*/  IMNMX R4, R4, R9, PT ;  /* 0x0000000904047217 */ /* 0x000fe40003800200 */
.L_x_1783:
        /* <DEDUP_REMOVED lines=78> */
.L_x_1787:
        /* <DEDUP_REMOVED lines=689> */
.L_x_1788:
        /* <DEDUP_REMOVED lines=298> */
.L_x_1768:
[----:B------:R-:W-:Y:S05]  /*8490*/  @P0 EXIT ;  /* 0x000000000000094d */ /* 0x000fea0003800000 */
[----:B------:R-:W2:Y:S01]  /*84a0*/  LDL.LU R9, [R1+0x98] ;  /* 0x0000980001097983 */ /* 0x000ea20000300800 */
[----:B------:R-:W-:-:S04]  /*84b0*/  ISETP.NE.U32.AND P0, PT, RZ, c[0x0][0x360], PT ;  /* 0x0000d800ff007a0c */ /* 0x000fc80003f05070 */
[----:B------:R-:W-:-:S13]  /*84c0*/  ISETP.NE.AND.EX P0, PT, RZ, c[0x0][0x364], PT, P0 ;  /* 0x0000d900ff007a0c */ /* 0x000fda0003f05300 */
[----:B------:R-:W-:-:S04]  /*84d0*/  @P0 IMAD.MOV.U32 R2, RZ, RZ, 0x4 ;  /* 0x00000004ff020424 */ /* 0x000fc800078e00ff */
[----:B--2---:R-:W-:-:S05]  /*84e0*/  @P0 IMAD.WIDE R2, R9, R2, c[0x0][0x360] ;  /* 0x0000d80009020625 */ /* 0x004fca00078e0202 */
[----:B-1----:R1:W2:Y:S01]  /*84f0*/  @P0 LDG.E R0, [R2.64] ;  /* 0x0000000e02000981 */ /* 0x0022a2000c1e1900 */
[----:B------:R-:W-:Y:S01]  /*8500*/  IMAD.MOV.U32 R4, RZ, RZ, 0x1 ;  /* 0x00000001ff047424 */ /* 0x000fe200078e00ff */
[----:B------:R-:W-:Y:S02]  /*8510*/  USHF.L.U32 UR5, UR8, 0xe, URZ ;  /* 0x0000000e08057899 */ /* 0x000fe4000800063f */
[----:B------:R-:W3:Y:S04]  /*8520*/  S2R R5, SR_TID.X ;  /* 0x0000000000057919 */ /* 0x000ee80000002100 */
[----:B------:R-:W-:Y:S01]  /*8530*/  BAR.SYNC.DEFER_BLOCKING 0x1, 0x100 ;  /* 0x0044000000007b1d */ /* 0x000fe20000010000 */
[----:B------:R-:W-:Y:S01]  /*8540*/  ISETP.NE.AND P1, PT, R4, c[0x0][0x338], PT ;  /* 0x0000ce0004007a0c */ /* 0x000fe20003f25270 */
[----:B------:R-:W-:-:S04]  /*8550*/  USHF.R.S32.HI UR4, URZ, 0x1f, UR5 ;  /* 0x0000001f3f047899 */ /* 0x000fc80008011405 */
[----:B-1----:R-:W1:Y:S01]  /*8560*/  S2R R3, SR_CTAID.Y ;  /* 0x0000000000037919 */ /* 0x002e620000002600 */
[----:B---3--:R-:W-:-:S07]  /*8570*/  SHF.R.S32.HI R6, RZ, 0x1f, R5 ;  /* 0x0000001fff067819 */ /* 0x008fce0000011405 */
        /* <DEDUP_REMOVED lines=165> */
.L_x_1790:
        /* <DEDUP_REMOVED lines=11> */
.L_x_2333:


//--------------------- .text._ZN7cutlass13device_kernelIN5flash19enable_sm80_to_sm89INS1_16FlashAttnBwdSm80INS1_25CollectiveMainloopBwdSm80ILi2ELi2EN4cute5tupleIJNS5_1CILi64EEENS7_ILi128EEES9_EEENS_10bfloat16_tEfNS_4arch4Sm80ELb0ELb1ELb1ELb1ELb1ELb0ELb0ELb0ELi2ELi2ELi2ELi2ELb0EEENS1_24CollectiveEpilogueBwdGQAISA_fSD_Li256ELb1ELb1EEENS1_19SingleTileSchedulerILb1ELb0ELb0ELi128EEEEEEEEEvNT_6ParamsE --------------------------
	.section	.text._ZN7cutlass13device_kernelIN5flash19enable_sm80_to_sm89INS1_16FlashAttnBwdSm80INS1_25CollectiveMainloopBwdSm80ILi2ELi2EN4cute5tupleIJNS5_1CILi64EEENS7_ILi128EEES9_EEENS_10bfloat16_tEfNS_4arch4Sm80ELb0ELb1ELb1ELb1ELb1ELb0ELb0ELb0ELi2ELi2ELi2ELi2ELb0EEENS1_24CollectiveEpilogueBwdGQAISA_fSD_Li256ELb1ELb1EEENS1_19SingleTileSchedulerILb1ELb0ELb0ELi128EEEEEEEEEvNT_6ParamsE,"ax",@progbits
	.sectioninfo	@"SHI_REGISTERS=255"
	.align	128
.text._ZN7cutlass13device_kernelIN5flash19enable_sm80_to_sm89INS1_16FlashAttnBwdSm80INS1_25CollectiveMainloopBwdSm80ILi2ELi2EN4cute5tupleIJNS5_1CILi64EEENS7_ILi128EEES9_EEENS_10bfloat16_tEfNS_4arch4Sm80ELb0ELb1ELb1ELb1ELb1ELb0ELb0ELb0ELi2ELi2ELi2ELi2ELb0EEENS1_24CollectiveEpilogueBwdGQAISA_fSD_Li256ELb1ELb1EEENS1_19SingleTileSchedulerILb1ELb0ELb0ELi128EEEEEEEEEvNT_6ParamsE:
        .type           _ZN7cutlass13device_kernelIN5flash19enable_sm80_to_sm89INS1_16FlashAttnBwdSm80INS1_25CollectiveMainloopBwdSm80ILi2ELi2EN4cute5tupleIJNS5_1CILi64EEENS7_ILi128EEES9_EEENS_10bfloat16_tEfNS_4arch4Sm80ELb0ELb1ELb1ELb1ELb1ELb0ELb0ELb0ELi2ELi2ELi2ELi2ELb0EEENS1_24CollectiveEpilogueBwdGQAISA_fSD_Li256ELb1ELb1EEENS1_19SingleTileSchedulerILb1ELb0ELb0ELi128EEEEEEEEEvNT_6ParamsE,@function
        .size           _ZN7cutlass13device_kernelIN5flash19enable_sm80_to_sm89INS1_16FlashAttnBwdSm80INS1_25CollectiveMainloopBwdSm80ILi2ELi2EN4cute5tupleIJNS5_1CILi64EEENS7_ILi128EEES9_EEENS_10bfloat16_tEfNS_4arch4Sm80ELb0ELb1ELb1ELb1ELb1ELb0ELb0ELb0ELi2ELi2ELi2ELi2ELb0EEENS1_24CollectiveEpilogueBwdGQAISA_fSD_Li256ELb1ELb1EEENS1_19SingleTileSchedulerILb1ELb0ELb0ELi128EEEEEEEEEvNT_6ParamsE,(.L_x_2334 - _ZN7cutlass13device_kernelIN5flash19enable_sm80_to_sm89INS1_16FlashAttnBwdSm80INS1_25CollectiveMainloopBwdSm80ILi2ELi2EN4cute5tupleIJNS5_1CILi64EEENS7_ILi128EEES9_EEENS_10bfloat16_tEfNS_4arch4Sm80ELb0ELb1ELb1ELb1ELb1ELb0ELb0ELb0ELi2ELi2ELi2ELi2ELb0EEENS1_24CollectiveEpilogueBwdGQAISA_fSD_Li256ELb1ELb1EEENS1_19SingleTileSchedulerILb1ELb0ELb0ELi128EEEEEEEEEvNT_6ParamsE)
        .other          _ZN7cutlass13device_kernelIN5flash19enable_sm80_to_sm89INS1_16FlashAttnBwdSm80INS1_25CollectiveMainloopBwdSm80ILi2ELi2EN4cute5tupleIJNS5_1CILi64EEENS7_ILi128EEES9_EEENS_10bfloat16_tEfNS_4arch4Sm80ELb0ELb1ELb1ELb1ELb1ELb0ELb0ELb0ELi2ELi2ELi2ELi2ELb0EEENS1_24CollectiveEpilogueBwdGQAISA_fSD_Li256ELb1ELb1EEENS1_19SingleTileSchedulerILb1ELb0ELb0ELi128EEEEEEEEEvNT_6ParamsE,@"STO_CUDA_ENTRY STV_DEFAULT"
_ZN7cutlass13device_kernelIN5flash19enable_sm80_to_sm89INS1_16FlashAttnBwdSm80INS1_25CollectiveMainloopBwdSm80ILi2ELi2EN4cute5tupleIJNS5_1CILi64EEENS7_ILi128EEES9_EEENS_10bfloat16_tEfNS_4arch4Sm80ELb0ELb1ELb1ELb1ELb1ELb0ELb0ELb0ELi2ELi2ELi2ELi2ELb0EEENS1_24CollectiveEpilogueBwdGQAISA_fSD_Li256ELb1ELb1EEENS1_19SingleTileSchedulerILb1ELb0ELb0ELi128EEEEEEEEEvNT_6ParamsE:
        /* <DEDUP_REMOVED lines=18> */
.L_x_1792:
        /* <DEDUP_REMOVED lines=8> */
.L_x_1794:
[----:B------:R-:W-:Y:S02]  /*01a0*/  MOV R0, c[0x0][0x3ac] ;  /* 0x0000eb0000007a02 */ /* 0x000fe40000000f00 */
.L_x_1793:
[----:B------:R-:W-:-:S06]  /*01b0*/  USHF.L.U32 UR12, UR8, 0x7, URZ ;  /* 0x00000007080c7899 */ /* 0x000fcc000800063f */
[----:B-----5:R-:W-:-:S04]  /*01c0*/  ISETP.LE.AND P0, PT, R0, UR12, PT ;  /* 0x0000000c00007c0c */ /* 0x020fc8000bf03270 */
[----:B------:R-:W-:-:S05]  /*01d0*/  SEL R0, R5, 0xffffffff, !P0 ;  /* 0xffffffff05007807 */ /* 0x000fca0004000000 */
[----:B------:R2:W-:Y:S01]  /*01e0*/  STL [R1+0x98], R0 ;  /* 0x0000980001007387 */ /* 0x0005e20000100800 */
[----:B------:R-:W-:Y:S05]  /*01f0*/  BRA `(.L_x_1795) ;  /* 0x0000012000007947 */ /* 0x000fea0003800000 */
.L_x_1791:
[----:B--2-4-:R-:W-:-:S04]  /*0200*/  ISETP.NE.U32.AND P0, PT, RZ, c[0x0][0x3c8], PT ;  /* 0x0000f200ff007a0c */ /* 0x014fc80003f05070 */
[----:B------:R-:W-:-:S13]  /*0210*/  ISETP.NE.AND.EX P0, PT, RZ, c[0x0][0x3cc], PT, P0 ;  /* 0x0000f300ff007a0c */ /* 0x000fda0003f05300 */
[----:B------:R-:W-:Y:S05]  /*0220*/  @!P0 BRA `(.L_x_1796) ;  /* 0x0000002000008947 */ /* 0x000fea0003800000 */
[----:B------:R1:W5:Y:S01]  /*0230*/  LDG.E R0, [R2.64] ;  /* 0x0000000e02007981 */ /* 0x000362000c1e1900 */
[----:B------:R-:W-:Y:S05]  /*0240*/  BRA `(.L_x_1797) ;  /* 0x0000009000007947 */ /* 0x000fea0003800000 */
.L_x_1796:
        /* <DEDUP_REMOVED lines=8> */
.L_x_1798:
[----:B------:R-:W-:Y:S02]  /*02d0*/  MOV R0, c[0x0][0x3ac] ;  /* 0x0000eb0000007a02 */ /* 0x000fe40000000f00 */
.L_x_1797:
[----:B------:R-:W-:-:S06]  /*02e0*/  USHF.L.U32 UR12, UR8, 0x7, URZ ;  /* 0x00000007080c7899 */ /* 0x000fcc000800063f */
[----:B-----5:R-:W-:-:S04]  /*02f0*/  ISETP.LE.AND P0, PT, R0, UR12, PT ;  /* 0x0000000c00007c0c */ /* 0x020fc8000bf03270 */
[----:B------:R-:W-:-:S05]  /*0300*/  SEL R0, R5, 0xffffffff, !P0 ;  /* 0xffffffff05007807 */ /* 0x000fca0004000000 */
[----:B------:R2:W-:Y:S04]  /*0310*/  STL [R1+0x98], R0 ;  /* 0x0000980001007387 */ /* 0x0005e80000100800 */
.L_x_1795:
        /* <DEDUP_REMOVED lines=38> */
.L_x_1799:
[----:B--2---:R-:W-:-:S04]  /*0580*/  ISETP.NE.U32.AND P0, PT, RZ, c[0x0][0x2e0], PT ;  /* 0x0000b800ff007a0c */ /* 0x004fc80003f05070 */
[----:B------:R-:W-:-:S13]  /*0590*/  ISETP.NE.AND.EX P0, PT, RZ, c[0x0][0x2e4], PT, P0 ;  /* 0x0000b900ff007a0c */ /* 0x000fda0003f05300 */
[----:B------:R-:W-:Y:S05]  /*05a0*/  @!P0 BRA `(.L_x_1800) ;  /* 0x0000004000008947 */ /* 0x000fea0003800000 */
[----:B------:R-:W-:-:S05]  /*05b0*/  IMAD.WIDE R2, R166, R12, c[0x0][0x2e0] ;  /* 0x0000b800a6027625 */ /* 0x000fca00078e020c */
[----:B------:R-:W2:Y:S02]  /*05c0*/  LDG.E R0, [R2.64] ;  /* 0x0000000e02007981 */ /* 0x000ea4000c1e1900 */
[----:B--2---:R1:W2:Y:S01]  /*05d0*/  R2UR UR10, R0 ;  /* 0x00000000000a73c2 */ /* 0x0042a200000e0000 */
[----:B------:R-:W-:Y:S05]  /*05e0*/  BRA `(.L_x_1801) ;  /* 0x0000006000007947 */ /* 0x000fea0003800000 */
.L_x_1800:
[----:B------:R-:W-:Y:S05]  /*05f0*/  @!P3 BRA `(.L_x_1801) ;  /* 0x000000500000b947 */ /* 0x000fea0003800000 */
[----:B------:R1:W2:Y:S04]  /*0600*/  LDG.E R0, [R2.64] ;  /* 0x0000000e02007981 */ /* 0x0002a8000c1e1900 */
[----:B-1----:R-:W3:Y:S01]  /*0610*/  LDG.E R2, [R2.64+0x4] ;  /* 0x0000040e02027981 */ /* 0x002ee2000c1e1900 */
[----:B--2---:R-:W1:Y:S08]  /*0620*/  R2UR UR10, R0 ;  /* 0x00000000000a73c2 */ /* 0x004e7000000e0000 */
[----:B---3--:R-:W1:Y:S02]  /*0630*/  R2UR UR4, R2 ;  /* 0x00000000020473c2 */ /* 0x008e6400000e0000 */
[----:B-1----:R-:W-:-:S06]  /*0640*/  UIADD3 UR10, -UR10, UR4, URZ ;  /* 0x000000040a0a7290 */ /* 0x002fcc000fffe13f */
.L_x_1801:
        /* <DEDUP_REMOVED lines=15> */
.L_x_1802:
        /* <DEDUP_REMOVED lines=80> */
[-C--:B------:R-:W-:Y:S01]  /*0c40*/  LEA.HI R33, R36, R164.reuse, RZ, 0x3 ;  /* 0x000000a424217211 */ /* 0x080fe200078f18ff */
        /* <DEDUP_REMOVED lines=15> */
[----:B------:R-:W-:Y:S01]  /*0d40*/  SEL R8, R29, RZ, !P3 ;  /* 0x000000ff1d087207 */ /* 0x000fe20005800000 */
[----:B------:R-:W-:Y:S01]  /*0d50*/  USHF.L.U32 UR6, UR4, 0x6, URZ ;  /* 0x0000000604067899 */ /* 0x000fe2000800063f */
[----:B------:R-:W-:Y:S01]  /*0d60*/  LEA.HI.X.SX32 R27, R6, R13, 0x1, P1 ;  /* 0x0000000d061b7211 */ /* 0x000fe200008f0eff */
[----:B------:R-:W-:Y:S01]  /*0d70*/  IMAD.SHL.U32 R18, R32, 0x8, RZ ;  /* 0x0000000820127824 */ /* 0x000fe200078e00ff */
[----:B------:R-:W-:Y:S01]  /*0d80*/  @P0 SHF.R.U32.HI R0, RZ, c[0x0][0x250], R3 ;  /* 0x00009400ff000a19 */ /* 0x000fe20000011603 */
[C---:B------:R-:W-:Y:S01]  /*0d90*/  IMAD.X R24, R12.reuse, 0x1, R9, P2 ;  /* 0x000000010c187824 */ /* 0x040fe200010e0609 */
[C---:B------:R-:W-:Y:S01]  /*0da0*/  IADD3 R10, P0, R39.reuse, R10, RZ ;  /* 0x0000000a270a7210 */ /* 0x040fe20007f1e0ff */
[----:B------:R-:W-:Y:S01]  /*0db0*/  IMAD.SHL.U32 R6, R39, 0x40, RZ ;  /* 0x0000004027067824 */ /* 0x000fe200078e00ff */
[----:B------:R-:W-:Y:S01]  /*0dc0*/  SHF.R.S32.HI R7, RZ, 0x1f, R0 ;  /* 0x0000001fff077819 */ /* 0x000fe20000011400 */
[----:B------:R-:W-:Y:S01]  /*0dd0*/  UIADD3 UR20, -UR12, UR10, URZ ;  /* 0x0000000a0c147290 */ /* 0x000fe2000fffe13f */
[----:B------:R-:W-:Y:S01]  /*0de0*/  SHF.R.S32.HI R19, RZ, 0x1f, R18 ;  /* 0x0000001fff137819 */ /* 0x000fe20000011412 */
[----:B------:R-:W-:Y:S01]  /*0df0*/  IMAD.X R11, R12, 0x1, R11, P0 ;  /* 0x000000010c0b7824 */ /* 0x000fe200000e060b */
[----:B------:R-:W-:Y:S01]  /*0e00*/  SEL R12, R166, RZ, !P3 ;  /* 0x000000ffa60c7207 */ /* 0x000fe20005800000 */
[----:B------:R-:W-:Y:S01]  /*0e10*/  IMAD R2, R7, c[0x0][0x1e0], RZ ;  /* 0x0000780007027a24 */ /* 0x000fe200078e02ff */
[----:B------:R-:W-:Y:S01]  /*0e20*/  LOP3.LUT R6, R6, 0x1c0, RZ, 0xc0, !PT ;  /* 0x000001c006067812 */ /* 0x000fe200078ec0ff */
[----:B------:R-:W-:Y:S01]  /*0e30*/  IMAD.WIDE R10, R14, 0x80, R10 ;  /* 0x000000800e0a7825 */ /* 0x000fe200078e020a */
[----:B------:R-:W-:Y:S01]  /*0e40*/  SHF.R.S32.HI R31, RZ, 0x1f, R165 ;  /* 0x0000001fff1f7819 */ /* 0x000fe200000114a5 */
[----:B------:R-:W-:Y:S01]  /*0e50*/  UMOV UR21, 0x6 ;  /* 0x0000000600157882 */ /* 0x000fe20000000000 */
[----:B------:R-:W-:Y:S01]  /*0e60*/  LOP3.LUT R13, R6, 0x38, R18, 0xf8, !PT ;  /* 0x00000038060d7812 */ /* 0x000fe200078ef812 */
[C---:B------:R-:W-:Y:S01]  /*0e70*/  IMAD R4, R0.reuse, c[0x0][0x1e4], R2 ;  /* 0x0000790000047a24 */ /* 0x040fe200078e0202 */
[----:B------:R-:W-:Y:S01]  /*0e80*/  SHF.R.U32.HI R6, RZ, 0x3, R6 ;  /* 0x00000003ff067819 */ /* 0x000fe20000011606 */
[----:B------:R-:W-:-:S04]  /*0e90*/  IMAD.WIDE.U32 R2, R0, c[0x0][0x1e0], R18 ;  /* 0x0000780000027a25 */ /* 0x000fc800078e0012 */
[----:B------:R-:W-:Y:S02]  /*0ea0*/  IMAD.IADD R5, R3, 0x1, R4 ;  /* 0x0000000103057824 */ /* 0x000fe400078e0204 */
[----:B------:R-:W-:Y:S01]  /*0eb0*/  IMAD.MOV.U32 R4, RZ, RZ, R2 ;  /* 0x000000ffff047224 */ /* 0x000fe200078e0002 */
[----:B------:R-:W-:Y:S01]  /*0ec0*/  LEA.HI R2, R36, R164, RZ, 0x6 ;  /* 0x000000a424027211 */ /* 0x000fe200078f30ff */
[----:B------:R-:W-:Y:S02]  /*0ed0*/  IMAD R3, R8, c[0x0][0x1e8], RZ ;  /* 0x00007a0008037a24 */ /* 0x000fe400078e02ff */
        /* <DEDUP_REMOVED lines=8> */
[----:B------:R-:W-:Y:S01]  /*0f60*/  IMAD.IADD R3, R3, 0x1, R7 ;  /* 0x0000000103037824 */ /* 0x000fe200078e0207 */
[----:B------:R-:W-:Y:S01]  /*0f70*/  LOP3.LUT R14, R35, R13, R6, 0xf6, !PT ;  /* 0x0000000d230e7212 */ /* 0x000fe200078ef606 */
        /* <DEDUP_REMOVED lines=127> */
[----:B-1----:R-:W-:-:S04]  /*1770*/  IMAD.WIDE.U32 R10, R165, c[0x0][0x210], R8 ;  /* 0x00008400a50a7a25 */ /* 0x002fc800078e0008 */
[----:B------:R-:W-:Y:S01]  /*1780*/  IMAD R12, R165, c[0x0][0x214], R12 ;  /* 0x00008500a50c7a24 */ /* 0x000fe200078e020c */
[----:B--2---:R-:W-:-:S04]  /*1790*/  LOP3.LUT R37, R37, 0xfffffffd, RZ, 0xc0, !PT ;  /* 0xfffffffd25257812 */ /* 0x004fc800078ec0ff */
[----:B------:R-:W-:Y:S02]  /*17a0*/  @P0 LOP3.LUT R37, R37, 0x2, RZ, 0xfc, !PT ;  /* 0x0000000225250812 */ /* 0x000fe400078efcff */
[----:B------:R-:W-:-:S04]  /*17b0*/  IADD3 R2, P0, R6, UR6, RZ ;  /* 0x0000000606027c10 */ /* 0x000fc8000ff1e0ff */
[C---:B------:R-:W-:Y:S02]  /*17c0*/  IADD3.X R3, R7.reuse, UR16, RZ, P0, !PT ;  /* 0x0000001007037c10 */ /* 0x040fe400087fe4ff */
[----:B----4-:R-:W-:Y:S02]  /*17d0*/  IADD3 R6, P0, R6, UR19, RZ ;  /* 0x0000001306067c10 */ /* 0x010fe4000ff1e0ff */
        /* <DEDUP_REMOVED lines=234> */
.L_x_1805:
[----:B------:R-:W-:Y:S05]  /*2680*/  BSYNC B0 ;  /* 0x0000000000007941 */ /* 0x000fea0003800000 */
.L_x_1804:
        /* <DEDUP_REMOVED lines=119> */
.L_x_1824:
        /* <DEDUP_REMOVED lines=223> */
.L_x_1808:
[----:B------:R-:W-:Y:S11]  /*3bf0*/  ISETP.NE.AND P0, PT, R10, c[0x0][0x2a8], PT ;  /* 0x0000aa000a007a0c */ /* 0x000ff60003f05270 */
[----:B------:R-:W-:Y:S02]  /*3c00*/  @!UPT UIADD3 URZ, URZ, URZ, URZ ;  /* 0x0000003f3f3ff290 */ /* 0x000fe4000fffe03f */
[----:B------:R-:W-:Y:S05]  /*3c10*/  @P0 IMAD.HI.U32 R4, R2, c[0x0][0x2ac], RZ ;  /* 0x0000ab0002040a27 */ /* 0x000fea00078e00ff */
[----:B------:R-:W-:Y:S02]  /*3c20*/  @P0 SHF.R.U32.HI R2, RZ, c[0x0][0x2b0], R4 ;  /* 0x0000ac00ff020a19 */ /* 0x000fe40000011604 */
.L_x_1809:
[----:B------:R-:W-:Y:S05]  /*3c30*/  BSYNC B0 ;  /* 0x0000000000007941 */ /* 0x000fea0003800000 */
.L_x_1807:
        /* <DEDUP_REMOVED lines=8> */
.L_x_1806:
        /* <DEDUP_REMOVED lines=16> */
.L_x_1812:
[----:B------:R-:W-:Y:S11]  /*3dc0*/  ISETP.NE.AND P0, PT, R10, c[0x0][0x2a8], PT ;  /* 0x0000aa000a007a0c */ /* 0x000ff60003f05270 */
[----:B------:R-:W-:Y:S02]  /*3dd0*/  @!UPT UIADD3 URZ, URZ, URZ, URZ ;  /* 0x0000003f3f3ff290 */ /* 0x000fe4000fffe03f */
[----:B------:R-:W-:Y:S05]  /*3de0*/  @P0 IMAD.HI.U32 R4, R2, c[0x0][0x2ac], RZ ;  /* 0x0000ab0002040a27 */ /* 0x000fea00078e00ff */
[----:B------:R-:W-:Y:S02]  /*3df0*/  @P0 SHF.R.U32.HI R2, RZ, c[0x0][0x2b0], R4 ;  /* 0x0000ac00ff020a19 */ /* 0x000fe40000011604 */
.L_x_1813:
[----:B------:R-:W-:Y:S05]  /*3e00*/  BSYNC B0 ;  /* 0x0000000000007941 */ /* 0x000fea0003800000 */
.L_x_1811:
[----:B------:R-:W2:Y:S01]  /*3e10*/  LDL R5, [R1+0x3c] ;  /* 0x00003c0001057983 */ /* 0x000ea20000100800 */
[----:B------:R-:W-:Y:S04]  /*3e20*/  IMAD.MOV.U32 R4, RZ, RZ, c[0x0][0x2a8] ;  /* 0x0000aa00ff047624 */ /* 0x000fe800078e00ff */
[----:B------:R-:W-:Y:S04]  /*3e30*/  IMAD R2, R2, R4, -UR12 ;  /* 0x8000000c02027e24 */ /* 0x000fe8000f8e0204 */
[----:B--2---:R-:W-:Y:S05]  /*3e40*/  IMAD.IADD R2, R2, 0x1, -R5 ;  /* 0x0000000102027824 */ /* 0x004fea00078e0a05 */
[----:B------:R-:W-:Y:S02]  /*3e50*/  IADD3 R4, R2, c[0x0][0x2a8], RZ ;  /* 0x0000aa0002047a10 */ /* 0x000fe40007ffe0ff */
[----:B------:R-:W-:Y:S02]  /*3e60*/  IMNMX R7, R7, R2, !PT ;  /* 0x0000000207077217 */ /* 0x000fe40007800200 */
[----:B------:R-:W-:Y:S02]  /*3e70*/  IMNMX R8, R8, R4, PT ;  /* 0x0000000408087217 */ /* 0x000fe40003800200 */
.L_x_1810:
        /* <DEDUP_REMOVED lines=16> */
.L_x_1816:
[----:B------:R-:W-:Y:S11]  /*3f80*/  ISETP.NE.AND P0, PT, R10, c[0x0][0x2a8], PT ;  /* 0x0000aa000a007a0c */ /* 0x000ff60003f05270 */
[----:B------:R-:W-:Y:S02]  /*3f90*/  @!UPT UIADD3 URZ, URZ, URZ, URZ ;  /* 0x0000003f3f3ff290 */ /* 0x000fe4000fffe03f */
[----:B------:R-:W-:Y:S05]  /*3fa0*/  @P0 IMAD.HI.U32 R4, R2, c[0x0][0x2ac], RZ ;  /* 0x0000ab0002040a27 */ /* 0x000fea00078e00ff */
[----:B------:R-:W-:Y:S02]  /*3fb0*/  @P0 SHF.R.U32.HI R2, RZ, c[0x0][0x2b0], R4 ;  /* 0x0000ac00ff020a19 */ /* 0x000fe40000011604 */
.L_x_1817:
[----:B------:R-:W-:Y:S05]  /*3fc0*/  BSYNC B0 ;  /* 0x0000000000007941 */ /* 0x000fea0003800000 */
.L_x_1815:
[----:B------:R-:W2:Y:S01]  /*3fd0*/  LDL R13, [R1+0x3c] ;  /* 0x00003c00010d7983 */ /* 0x000ea20000100800 */
[----:B------:R-:W-:Y:S04]  /*3fe0*/  IMAD.MOV.U32 R4, RZ, RZ, c[0x0][0x2a8] ;  /* 0x0000aa00ff047624 */ /* 0x000fe800078e00ff */
[----:B------:R-:W-:Y:S04]  /*3ff0*/  IMAD R2, R2, R4, -UR12 ;  /* 0x8000000c02027e24 */ /* 0x000fe8000f8e0204 */
[----:B--2---:R-:W-:Y:S05]  /*4000*/  IMAD.IADD R2, R2, 0x1, -R13 ;  /* 0x0000000102027824 */ /* 0x004fea00078e0a0d */
[----:B------:R-:W-:Y:S02]  /*4010*/  IADD3 R4, R2, c[0x0][0x2a8], RZ ;  /* 0x0000aa0002047a10 */ /* 0x000fe40007ffe0ff */
[----:B------:R-:W-:Y:S02]  /*4020*/  IMNMX R5, R5, R2, !PT ;  /* 0x0000000205057217 */ /* 0x000fe40007800200 */
[----:B------:R-:W-:Y:S02]  /*4030*/  IMNMX R6, R6, R4, PT ;  /* 0x0000000406067217 */ /* 0x000fe40003800200 */
.L_x_1814:
        /* <DEDUP_REMOVED lines=16> */
.L_x_1820:
[----:B------:R-:W-:Y:S11]  /*4140*/  ISETP.NE.AND P0, PT, R10, c[0x0][0x2a8], PT ;  /* 0x0000aa000a007a0c */ /* 0x000ff60003f05270 */
[----:B------:R-:W-:Y:S02]  /*4150*/  @!UPT UIADD3 URZ, URZ, URZ, URZ ;  /* 0x0000003f3f3ff290 */ /* 0x000fe4000fffe03f */
[----:B------:R-:W-:Y:S05]  /*4160*/  @P0 IMAD.HI.U32 R9, R0, c[0x0][0x2ac], RZ ;  /* 0x0000ab0000090a27 */ /* 0x000fea00078e00ff */
[----:B------:R-:W-:Y:S02]  /*4170*/  @P0 SHF.R.U32.HI R0, RZ, c[0x0][0x2b0], R9 ;  /* 0x0000ac00ff000a19 */ /* 0x000fe40000011609 */
.L_x_1821:
[----:B------:R-:W-:Y:S05]  /*4180*/  BSYNC B0 ;  /* 0x0000000000007941 */ /* 0x000fea0003800000 */
.L_x_1819:
[----:B------:R-:W2:Y:S01]  /*4190*/  LDL R10, [R1+0x3c] ;  /* 0x00003c00010a7983 */ /* 0x000ea20000100800 */
[----:B------:R-:W-:Y:S04]  /*41a0*/  IMAD.MOV.U32 R9, RZ, RZ, c[0x0][0x2a8] ;  /* 0x0000aa00ff097624 */ /* 0x000fe800078e00ff */
[----:B------:R-:W-:Y:S04]  /*41b0*/  IMAD R0, R0, R9, -UR12 ;  /* 0x8000000c00007e24 */ /* 0x000fe8000f8e0209 */
[----:B--2---:R-:W-:Y:S05]  /*41c0*/  IMAD.IADD R0, R0, 0x1, -R10 ;  /* 0x0000000100007824 */ /* 0x004fea00078e0a0a */
[----:B------:R-:W-:Y:S02]  /*41d0*/  IADD3 R9, R0, c[0x0][0x2a8], RZ ;  /* 0x0000aa0000097a10 */ /* 0x000fe40007ffe0ff */
[----:B------:R-:W-:Y:S02]  /*41e0*/  IMNMX R2, R2, R0, !PT ;  /* 0x0000000002027217 */ /* 0x000fe40007800200 */
[----:B------:R-:W-:Y:S02]  /*41f0*/  IMNMX R4, R4, R9, PT ;  /* 0x0000000904047217 */ /* 0x000fe40003800200 */
.L_x_1818:
        /* <DEDUP_REMOVED lines=78> */
.L_x_1822:
        /* <DEDUP_REMOVED lines=689> */
.L_x_1823:
        /* <DEDUP_REMOVED lines=298> */
.L_x_1803:
[----:B------:R-:W-:Y:S05]  /*8490*/  @P0 EXIT ;  /* 0x000000000000094d */ /* 0x000fea0003800000 */
[----:B------:R-:W2:Y:S01]  /*84a0*/  LDL.LU R11, [R1+0x98] ;  /* 0x00009800010b7983 */ /* 0x000ea20000300800 */
[----:B------:R-:W-:-:S04]  /*84b0*/  ISETP.NE.U32.AND P0, PT, RZ, c[0x0][0x360], PT ;  /* 0x0000d800ff007a0c */ /* 0x000fc80003f05070 */
[----:B------:R-:W-:-:S13]  /*84c0*/  ISETP.NE.AND.EX P0, PT, RZ, c[0x0][0x364], PT, P0 ;  /* 0x0000d900ff007a0c */ /* 0x000fda0003f05300 */
[----:B------:R-:W-:Y:S01]  /*84d0*/  @P0 IMAD.MOV.U32 R2, RZ, RZ, 0x4 ;  /* 0x00000004ff020424 */ /* 0x000fe200078e00ff */
[----:B------:R-:W3:Y:S03]  /*84e0*/  S2R R5, SR_CTAID.Y ;  /* 0x0000000000057919 */ /* 0x000ee60000002600 */
[----:B--2---:R-:W-:-:S06]  /*84f0*/  @P0 IMAD.WIDE R2, R11, R2, c[0x0][0x360] ;  /* 0x0000d8000b020625 */ /* 0x004fcc00078e0202 */
[----:B------:R2:W4:Y:S01]  /*8500*/  @P0 LDG.E R2, [R2.64] ;  /* 0x0000000e02020981 */ /* 0x000522000c1e1900 */
[----:B-1----:R-:W-:Y:S01]  /*8510*/  IMAD.MOV.U32 R0, RZ, RZ, 0x1 ;  /* 0x00000001ff007424 */ /* 0x002fe200078e00ff */
[----:B------:R-:W-:Y:S01]  /*8520*/  ULDC UR5, c[0x0][0x358] ;  /* 0x0000d60000057ab9 */ /* 0x000fe20000000800 */
[----:B---3--:R-:W-:Y:S01]  /*8530*/  IMAD.MOV.U32 R7, RZ, RZ, R5 ;  /* 0x000000ffff077224 */ /* 0x008fe200078e0005 */
[----:B------:R-:W1:Y:S01]  /*8540*/  S2R R10, SR_TID.X ;  /* 0x00000000000a7919 */ /* 0x000e620000002100 */
[----:B------:R-:W-:-:S03]  /*8550*/  UIMAD UR5, UR8, UR5, URZ ;  /* 0x00000005080572a4 */ /* 0x000fc6000f8e023f */
[----:B------:R-:W-:Y:S01]  /*8560*/  BAR.SYNC.DEFER_BLOCKING 0x1, 0x100 ;  /* 0x0044000000007b1d */ /* 0x000fe20000010000 */
[----:B------:R-:W-:Y:S01]  /*8570*/  ISETP.NE.AND P1, PT, R0, c[0x0][0x338], PT ;  /* 0x0000ce0000007a0c */ /* 0x000fe20003f25270 */
        /* <DEDUP_REMOVED lines=17> */
[----:B-1----:R-:W-:Y:S02]  /*8690*/  ISETP.NE.AND P2, PT, R10, RZ, PT ;  /* 0x000000ff0a00720c */ /* 0x002fe40003f45270 */
        /* <DEDUP_REMOVED lines=11> */
.L_x_1827:
[----:B------:R-:W2:Y:S01]  /*8750*/  LDG.E.STRONG.GPU R0, [R4.64] ;  /* 0x0000000e04007981 */ /* 0x000ea2000c1ef900 */
[----:B------:R-:W-:Y:S01]  /*8760*/  YIELD ;  /* 0x0000000000007946 */ /* 0x000fe20003800000 */
[----:B--2---:R-:W-:Y:S01]  /*8770*/  ISETP.NE.AND P0, PT, R0, R6, PT ;  /* 0x000000060000720c */ /* 0x004fe20003f05270 */
[----:B------:R-:W-:-:S12]  /*8780*/  CCTL.IVALL ;  /* 0x00000000ff00798f */ /* 0x000fd80002000000 */
[----:B------:R-:W-:Y:S05]  /*8790*/  @P0 BRA `(.L_x_1827) ;  /* 0xffffffb000000947 */ /* 0x000fea000383ffff */
.L_x_1826:
[----:B------:R-:W-:Y:S05]  /*87a0*/  BSYNC B0 ;  /* 0x0000000000007941 */ /* 0x000fea0003800000 */
.L_x_1825:
[----:B------:R-:W-:Y:S01]  /*87b0*/  MOV R17, 0xffffffff ;  /* 0xffffffff00117802 */ /* 0x000fe20000000f00 */
[----:B------:R-:W-:Y:S05]  /*87c0*/  BRA.CONV ~URZ, `(.L_x_1828) ;  /* 0x000000237f007947 */ /* 0x000fea000b800000 */
[----:B------:R-:W-:Y:S02]  /*87d0*/  MOV R2, 0x87f0 ;  /* 0x000087f000027802 */ /* 0x000fe40000000f00 */
[----:B------:R-:W-:Y:S05]  /*87e0*/  CALL.REL.NOINC `($__internal_9_$__cuda_sm70_warpsync) ;  /* 0x00000c9000007944 */ /* 0x000fea0003c00000 */
.L_x_1828:
        /* <DEDUP_REMOVED lines=82> */
[----:B------:R-:W-:Y:S05]  /*8d10*/  CALL.REL.NOINC `($__internal_9_$__cuda_sm70_warpsync) ;  /* 0x0000076000007944 */ /* 0x000fea0003c00000 */
.L_x_1829:
        /* <DEDUP_REMOVED lines=12> */
.L_x_1831:
[----:B------:R-:W-:Y:S05]  /*8de0*/  BSYNC B0 ;  /* 0x0000000000007941 */ /* 0x000fea0003800000 */
.L_x_1830:
[----:B--2---:R-:W-:Y:S01]  /*8df0*/  IADD3 R4, P0, R14, c[0x0][0x348], RZ ;  /* 0x0000d2000e047a10 */ /* 0x004fe20007f1e0ff */
[----:B------:R-:W-:Y:S03]  /*8e00*/  BSSY B0, `(.L_x_1832) ;  /* 0x0000008000007945 */ /* 0x000fe60003800000 */
[----:B------:R-:W-:Y:S01]  /*8e10*/  IADD3.X R5, R15, c[0x0][0x34c], RZ, P0, !PT ;  /* 0x0000d3000f057a10 */ /* 0x000fe200007fe4ff */
[----:B------:R-:W-:Y:S05]  /*8e20*/  @P2 BRA `(.L_x_1833) ;  /* 0x0000005000002947 */ /* 0x000fea0003800000 */
.L_x_1834:
[----:B------:R-:W2:Y:S01]  /*8e30*/  LDG.E.STRONG.GPU R0, [R4.64] ;  /* 0x0000000e04007981 */ /* 0x000ea2000c1ef900 */
[----:B------:R-:W-:Y:S01]  /*8e40*/  YIELD ;  /* 0x0000000000007946 */ /* 0x000fe20003800000 */
[----:B--2---:R-:W-:Y:S01]  /*8e50*/  ISETP.NE.AND P0, PT, R0, R6, PT ;  /* 0x000000060000720c */ /* 0x004fe20003f05270 */
[----:B------:R-:W-:-:S12]  /*8e60*/  CCTL.IVALL ;  /* 0x00000000ff00798f */ /* 0x000fd80002000000 */
[----:B------:R-:W-:Y:S05]  /*8e70*/  @P0 BRA `(.L_x_1834) ;  /* 0xffffffb000000947 */ /* 0x000fea000383ffff */
.L_x_1833:
[----:B------:R-:W-:Y:S05]  /*8e80*/  BSYNC B0 ;  /* 0x0000000000007941 */ /* 0x000fea0003800000 */
.L_x_1832:
[----:B------:R-:W-:Y:S05]  /*8e90*/  BRA.CONV ~URZ, `(.L_x_1835) ;  /* 0x000000237f007947 */ /* 0x000fea000b800000 */
[----:B-1----:R-:W-:Y:S02]  /*8ea0*/  MOV R2, 0x8ec0 ;  /* 0x00008ec000027802 */ /* 0x002fe40000000f00 */
[----:B------:R-:W-:Y:S05]  /*8eb0*/  CALL.REL.NOINC `($__internal_9_$__cuda_sm70_warpsync) ;  /* 0x000005c000007944 */ /* 0x000fea0003c00000 */
.L_x_1835:
        /* <DEDUP_REMOVED lines=80> */
.L_x_1836:
        /* <DEDUP_REMOVED lines=12> */
        .weak           $__internal_9_$__cuda_sm70_warpsync
        .type           $__internal_9_$__cuda_sm70_warpsync,@function
        .size           $__internal_9_$__cuda_sm70_warpsync,(.L_x_2334 - $__internal_9_$__cuda_sm70_warpsync)
$__internal_9_$__cuda_sm70_warpsync:
[----:B------:R-:W-:Y:S01]  /*9480*/  MOV R3, 0x0 ;  /* 0x0000000000037802 */ /* 0x000fe20000000f00 */
[----:B------:R-:W-:Y:S04]  /*9490*/  WARPSYNC R17 ;  /* 0x0000001100007348 */ /* 0x000fe80003800000 */
[----:B------:R-:W-:Y:S05]  /*94a0*/  RET.REL.NODEC R2 `(_ZN7cutlass13device_kernelIN5flash19enable_sm80_to_sm89INS1_16FlashAttnBwdSm80INS1_25CollectiveMainloopBwdSm80ILi2ELi2EN4cute5tupleIJNS5_1CILi64EEENS7_ILi128EEES9_EEENS_10bfloat16_tEfNS_4arch4Sm80ELb0ELb1ELb1ELb1ELb1ELb0ELb0ELb0ELi2ELi2ELi2ELi2ELb0EEENS1_24CollectiveEpilogueBwdGQAISA_fSD_Li256ELb1ELb1EEENS1_19SingleTileSchedulerILb1ELb0ELb0ELi128EEEEEEEEEvNT_6ParamsE) ;  /* 0xffff6b5002007950 */ /* 0x000fea0003c3ffff */
.L_x_1837:
        /* <DEDUP_REMOVED lines=13> */
.L_x_2334:


//--------------------- .text._ZN7cutlass13device_kernelIN5flash19enable_sm80_to_sm89INS1_16FlashAttnBwdSm80INS1_25CollectiveMainloopBwdSm80ILi2ELi2EN4cute5tupleIJNS5_1CILi64EEENS7_ILi128EEES9_EEENS_10bfloat16_tEfNS_4arch4Sm80ELb1ELb0ELb1ELb0ELb0ELb0ELb0ELb0ELi2ELi2ELi2ELi2ELb0EEENS1_21CollectiveEpilogueBwdISA_SB_SD_Li256ELb0ELb0ELi4EEENS1_25SingleTileBwdLPTSchedulerILb0ELi128ELb0EEEEEEEEEvNT_6ParamsE --------------------------
	.section	.text._ZN7cutlass13device_kernelIN5flash19enable_sm80_to_sm89INS1_16FlashAttnBwdSm80INS1_25CollectiveMainloopBwdSm80ILi2ELi2EN4cute5tupleIJNS5_1CILi64EEENS7_ILi128EEES9_EEENS_10bfloat16_tEfNS_4arch4Sm80ELb1ELb0ELb1ELb0ELb0ELb0ELb0ELb0ELi2ELi2ELi2ELi2ELb0EEENS1_21CollectiveEpilogueBwdISA_SB_SD_Li256ELb0ELb0ELi4EEENS1_25SingleTileBwdLPTSchedulerILb0ELi128ELb0EEEEEEEEEvNT_6ParamsE,"ax",@progbits
	.sectioninfo	@"SHI_REGISTERS=255"
	.align	128
.text._ZN7cutlass13device_kernelIN5flash19enable_sm80_to_sm89INS1_16FlashAttnBwdSm80INS1_25CollectiveMainloopBwdSm80ILi2ELi2EN4cute5tupleIJNS5_1CILi64EEENS7_ILi128EEES9_EEENS_10bfloat16_tEfNS_4arch4Sm80ELb1ELb0ELb1ELb0ELb0ELb0ELb0ELb0ELi2ELi2ELi2ELi2ELb0EEENS1_21CollectiveEpilogueBwdISA_SB_SD_Li256ELb0ELb0ELi4EEENS1_25SingleTileBwdLPTSchedulerILb0ELi128ELb0EEEEEEEEEvNT_6ParamsE:
        .type           _ZN7cutlass13device_kernelIN5flash19enable_sm80_to_sm89INS1_16FlashAttnBwdSm80INS1_25CollectiveMainloopBwdSm80ILi2ELi2EN4cute5tupleIJNS5_1CILi64EEENS7_ILi128EEES9_EEENS_10bfloat16_tEfNS_4arch4Sm80ELb1ELb0ELb1ELb0ELb0ELb0ELb0ELb0ELi2ELi2ELi2ELi2ELb0EEENS1_21CollectiveEpilogueBwdISA_SB_SD_Li256ELb0ELb0ELi4EEENS1_25SingleTileBwdLPTSchedulerILb0ELi128ELb0EEEEEEEEEvNT_6ParamsE,@function
        .size           _ZN7cutlass13device_kernelIN5flash19enable_sm80_to_sm89INS1_16FlashAttnBwdSm80INS1_25CollectiveMainloopBwdSm80ILi2ELi2EN4cute5tupleIJNS5_1CILi64EEENS7_ILi128EEES9_EEENS_10bfloat16_tEfNS_4arch4Sm80ELb1ELb0ELb1ELb0ELb0ELb0ELb0ELb0ELi2ELi2ELi2ELi2ELb0EEENS1_21CollectiveEpilogueBwdISA_SB_SD_Li256ELb0ELb0ELi4EEENS1_25SingleTileBwdLPTSchedulerILb0ELi128ELb0EEEEEEEEEvNT_6ParamsE,(.L_x_2336 - _ZN7cutlass13device_kernelIN5flash19enable_sm80_to_sm89INS1_16FlashAttnBwdSm80INS1_25CollectiveMainloopBwdSm80ILi2ELi2EN4cute5tupleIJNS5_1CILi64EEENS7_ILi128EEES9_EEENS_10bfloat16_tEfNS_4arch4Sm80ELb1ELb0ELb1ELb0ELb0ELb0ELb0ELb0ELi2ELi2ELi2ELi2ELb0EEENS1_21CollectiveEpilogueBwdISA_SB_SD_Li256ELb0ELb0ELi4EEENS1_25SingleTileBwdLPTSchedulerILb0ELi128ELb0EEEEEEEEEvNT_6ParamsE)
        .other          _ZN7cutlass13device_kernelIN5flash19enable_sm80_to_sm89INS1_16FlashAttnBwdSm80INS1_25CollectiveMainloopBwdSm80ILi2ELi2EN4cute5tupleIJNS5_1CILi64EEENS7_ILi128EEES9_EEENS_10bfloat16_tEfNS_4arch4Sm80ELb1ELb0ELb1ELb0ELb0ELb0ELb0ELb0ELi2ELi2ELi2ELi2ELb0EEENS1_21CollectiveEpilogueBwdISA_SB_SD_Li256ELb0ELb0ELi4EEENS1_25SingleTileBwdLPTSchedulerILb0ELi128ELb0EEEEEEEEEvNT_6ParamsE,@"STO_CUDA_ENTRY STV_DEFAULT"
_ZN7cutlass13device_kernelIN5flash19enable_sm80_to_sm89INS1_16FlashAttnBwdSm80INS1_25CollectiveMainloopBwdSm80ILi2ELi2EN4cute5tupleIJNS5_1CILi64EEENS7_ILi128EEES9_EEENS_10bfloat16_tEfNS_4arch4Sm80ELb1ELb0ELb1ELb0ELb0ELb0ELb0ELb0ELi2ELi2ELi2ELi2ELb0EEENS1_21CollectiveEpilogueBwdISA_SB_SD_Li256ELb0ELb0ELi4EEENS1_25SingleTileBwdLPTSchedulerILb0ELi128ELb0EEEEEEEEEvNT_6ParamsE:
[----:B------:R-:W-:-:S03]  /*0000*/  MOV R1, c[0x0][0x28] ;  /* 0x00000a0000017a02 */ /* 0x000fc60000000f00 */
[----:B------:R-:W1:Y:S01]  /*0010*/  S2R R2, SR_TID.X ;  /* 0x0000000000027919 */ /* 0x000e620000002100 */
[----:B------:R-:W-:Y:S01]  /*0020*/  IADD3 R1, R1, -0x50, RZ ;  /* 0xffffffb001017810 */ /* 0x000fe20007ffe0ff */
[----:B------:R-:W2:Y:S01]  /*0030*/  S2UR UR7, SR_CTAID.X ;  /* 0x00000000000779c3 */ /* 0x000ea20000002500 */
[----:B------:R-:W-:Y:S02]  /*0040*/  IMAD.MOV.U32 R165, RZ, RZ, R3 ;  /* 0x000000ffffa57224 */ /* 0x000fe400078e0003 */
[--C-:B-1----:R-:W-:Y:S01]  /*0050*/  IMAD.MOV.U32 R164, RZ, RZ, R2.reuse ;  /* 0x000000ffffa47224 */ /* 0x102fe200078e0002 */
[----:B------:R-:W-:Y:S01]  /*0060*/  STL [R1], R2 ;  /* 0x0000000201007387 */ /* 0x000fe20000100800 */
[----:B------:R-:W-:-:S05]  /*0070*/  IMAD.MOV.U32 R164, RZ, RZ, R2 ;  /* 0x000000ffffa47224 */ /* 0x000fca00078e0002 */
[----:B------:R-:W-:-:S06]  /*0080*/  SHF.R.U32.HI R0, RZ, 0x5, R164 ;  /* 0x00000005ff007819 */ /* 0x000fcc00000116a4 */
        /* <DEDUP_REMOVED lines=23> */
.L_x_1839:
[----:B------:R-:W-:Y:S02]  /*0200*/  ULDC UR8, c[0x0][0x3ac] ;  /* 0x0000eb0000087ab9 */ /* 0x000fe40000000800 */
[----:B------:R-:W-:Y:S02]  /*0210*/  UISETP.NE.AND UP0, UPT, UR8, 0x1, UPT ;  /* 0x000000010800788c */ /* 0x000fe4000bf05270 */
[----:B------:R-:W-:Y:S02]  /*0220*/  ULDC.64 UR4, c[0x0][0x3b0] ;  /* 0x0000ec0000047ab9 */ /* 0x000fe40000000a00 */
[----:B------:R-:W-:Y:S02]  /*0230*/  UIMAD.WIDE.U32 UR10, UR7, UR4, URZ ;  /* 0x00000004070a72a5 */ /* 0x000fe4000f8e003f */
[----:B------:R-:W-:-:S05]  /*0240*/  UMOV UR22, UR7 ;  /* 0x0000000700167c82 */ /* 0x000fca0008000000 */
[----:B------:R-:W-:-:S04]  /*0250*/  @UP0 USHF.R.U32.HI UR22, URZ, UR5, UR11 ;  /* 0x000000053f160299 */ /* 0x000fc8000801160b */
[----:B------:R-:W-:Y:S02]  /*0260*/  UIMAD UR8, UR22, UR8, URZ ;  /* 0x00000008160872a4 */ /* 0x000fe4000f8e023f */
.L_x_1840:
        /* <DEDUP_REMOVED lines=11> */
.L_x_1838:
        /* <DEDUP_REMOVED lines=20> */
.L_x_1842:
[----:B------:R-:W-:Y:S02]  /*0460*/  ULDC UR8, c[0x0][0x3ac] ;  /* 0x0000eb0000087ab9 */ /* 0x000fe40000000800 */
[----:B------:R-:W-:Y:S02]  /*0470*/  UISETP.NE.AND UP0, UPT, UR8, 0x1, UPT ;  /* 0x000000010800788c */ /* 0x000fe4000bf05270 */
[----:B------:R-:W-:Y:S02]  /*0480*/  ULDC.64 UR4, c[0x0][0x3b0] ;  /* 0x0000ec0000047ab9 */ /* 0x000fe40000000a00 */
[----:B------:R-:W-:Y:S02]  /*0490*/  UIMAD.WIDE.U32 UR10, UR7, UR4, URZ ;  /* 0x00000004070a72a5 */ /* 0x000fe4000f8e003f */
[----:B------:R-:W-:-:S05]  /*04a0*/  UMOV UR22, UR7 ;  /* 0x0000000700167c82 */ /* 0x000fca0008000000 */
[----:B------:R-:W-:-:S04]  /*04b0*/  @UP0 USHF.R.U32.HI UR22, URZ, UR5, UR11 ;  /* 0x000000053f160299 */ /* 0x000fc8000801160b */
[----:B------:R-:W-:Y:S02]  /*04c0*/  UIMAD UR8, UR22, UR8, URZ ;  /* 0x00000008160872a4 */ /* 0x000fe4000f8e023f */
.L_x_1843:
        /* <DEDUP_REMOVED lines=10> */
.L_x_1841:
[----:B------:R-:W-:-:S13]  /*0570*/  ISETP.LE.AND P0, PT, RZ, UR21, PT ;  /* 0x00000015ff007c0c */ /* 0x000fda000bf03270 */
[----:B------:R-:W-:Y:S05]  /*0580*/  @!P0 EXIT ;  /* 0x000000000000894d */ /* 0x000fea0003800000 */
        /* <DEDUP_REMOVED lines=9> */
[----:B------:R-:W-:Y:S01]  /*0620*/  IMAD.MOV.U32 R154, RZ, RZ, RZ ;  /* 0x000000ffff9a7224 */ /* 0x000fe200078e00ff */
[----:B------:R-:W-:Y:S01]  /*0630*/  ULDC UR4, c[0x0][0x2a4] ;  /* 0x0000a90000047ab9 */ /* 0x000fe20000000800 */
[----:B------:R-:W-:Y:S01]  /*0640*/  MOV R11, RZ ;  /* 0x000000ff000b7202 */ /* 0x000fe20000000f00 */
[----:B------:R-:W-:Y:S01]  /*0650*/  UIADD3 UR5, UR5, -UR4, URZ ;  /* 0x8000000405057290 */ /* 0x000fe2000fffe03f */
[----:B------:R-:W-:Y:S01]  /*0660*/  IMAD.MOV.U32 R152, RZ, RZ, RZ ;  /* 0x000000ffff987224 */ /* 0x000fe200078e00ff */
[----:B------:R-:W-:Y:S01]  /*0670*/  UIADD3 UR6, UR6, 0x3f, URZ ;  /* 0x0000003f06067890 */ /* 0x000fe2000fffe03f */
[----:B------:R-:W-:Y:S01]  /*0680*/  CS2R R12, SRZ ;  /* 0x00000000000c7805 */ /* 0x000fe2000001ff00 */
[----:B------:R-:W-:Y:S01]  /*0690*/  USHF.R.S32.HI UR4, URZ, 0x1f, UR5 ;  /* 0x0000001f3f047899 */ /* 0x000fe20008011405 */
[----:B------:R-:W-:Y:S01]  /*06a0*/  MOV R158, RZ ;  /* 0x000000ff009e7202 */ /* 0x000fe20000000f00 */
[----:B------:R-:W-:Y:S01]  /*06b0*/  ULDC.64 UR24, c[0x0][0x118] ;  /* 0x0000460000187ab9 */ /* 0x000fe20000000a00 */
[----:B------:R-:W-:Y:S01]  /*06c0*/  IMAD.MOV.U32 R156, RZ, RZ, RZ ;  /* 0x000000ffff9c7224 */ /* 0x000fe200078e00ff */
[----:B------:R-:W-:Y:S01]  /*06d0*/  ULEA.HI UR10, UR4, UR5, URZ, 0x6 ;  /* 0x00000005040a7291 */ /* 0x000fe2000f8f303f */
[----:B------:R-:W-:Y:S01]  /*06e0*/  CS2R R14, SRZ ;  /* 0x00000000000e7805 */ /* 0x000fe2000001ff00 */
[----:B------:R-:W-:Y:S01]  /*06f0*/  USHF.R.S32.HI UR4, URZ, 0x1f, UR6 ;  /* 0x0000001f3f047899 */ /* 0x000fe20008011406 */
[----:B------:R-:W-:Y:S01]  /*0700*/  MOV R162, RZ ;  /* 0x000000ff00a27202 */ /* 0x000fe20000000f00 */
[----:B------:R-:W-:Y:S01]  /*0710*/  USHF.R.S32.HI UR10, URZ, 0x6, UR10 ;  /* 0x000000063f0a7899 */ /* 0x000fe2000801140a */
[----:B------:R-:W-:Y:S01]  /*0720*/  IMAD.MOV.U32 R160, RZ, RZ, RZ ;  /* 0x000000ffffa07224 */ /* 0x000fe200078e00ff */
[----:B------:R-:W-:Y:S01]  /*0730*/  ULEA.HI UR4, UR4, UR6, URZ, 0x6 ;  /* 0x0000000604047291 */ /* 0x000fe2000f8f303f */
[----:B------:R-:W-:Y:S01]  /*0740*/  CS2R R16, SRZ ;  /* 0x0000000000107805 */ /* 0x000fe2000001ff00 */
[----:B------:R-:W-:Y:S01]  /*0750*/  UISETP.LT.AND UP0, UPT, URZ, UR10, UPT ;  /* 0x0000000a3f00728c */ /* 0x000fe2000bf01270 */
[----:B------:R-:W-:Y:S01]  /*0760*/  MOV R146, RZ ;  /* 0x000000ff00927202 */ /* 0x000fe20000000f00 */
[----:B------:R-:W-:Y:S01]  /*0770*/  USHF.R.S32.HI UR19, URZ, 0x6, UR4 ;  /* 0x000000063f137899 */ /* 0x000fe20008011404 */
[----:B------:R-:W-:Y:S01]  /*0780*/  IMAD.MOV.U32 R144, RZ, RZ, RZ ;  /* 0x000000ffff907224 */ /* 0x000fe200078e00ff */
[----:B------:R-:W-:Y:S01]  /*0790*/  USEL UR10, URZ, UR10, !UP0 ;  /* 0x0000000a3f0a7287 */ /* 0x000fe2000c000000 */
[----:B------:R-:W-:Y:S01]  /*07a0*/  CS2R R18, SRZ ;  /* 0x0000000000127805 */ /* 0x000fe2000001ff00 */
[----:B------:R-:W-:Y:S01]  /*07b0*/  MOV R142, RZ ;  /* 0x000000ff008e7202 */ /* 0x000fe20000000f00 */
[----:B------:R-:W-:Y:S01]  /*07c0*/  IMAD.MOV.U32 R140, RZ, RZ, RZ ;  /* 0x000000ffff8c7224 */ /* 0x000fe200078e00ff */
[----:B------:R-:W-:Y:S01]  /*07d0*/  UISETP.GT.AND UP0, UPT, UR19, UR10, UPT ;  /* 0x0000000a1300728c */ /* 0x000fe2000bf04270 */
[----:B------:R-:W-:Y:S01]  /*07e0*/  CS2R R20, SRZ ;  /* 0x0000000000147805 */ /* 0x000fe2000001ff00 */
        /* <DEDUP_REMOVED lines=64> */
[----:B------:R-:W-:Y:S01]  /*0bf0*/  IMAD.U32 R2, RZ, RZ, UR20 ;  /* 0x00000014ff027e24 */ /* 0x000fe2000f8e00ff */
[----:B------:R-:W-:Y:S01]  /*0c00*/  USHF.R.S32.HI UR14, URZ, 0x1f, UR20 ;  /* 0x0000001f3f0e7899 */ /* 0x000fe20008011414 */
[----:B------:R-:W-:Y:S01]  /*0c10*/  SHF.R.S32.HI R29, RZ, 0x1f, R164 ;  /* 0x0000001fff1d7819 */ /* 0x000fe200000114a4 */
[----:B------:R-:W-:Y:S01]  /*0c20*/  UIMAD.WIDE.U32 UR16, UR20, UR7, URZ ;  /* 0x00000007141072a5 */ /* 0x000fe2000f8e003f */
[--C-:B------:R-:W-:Y:S01]  /*0c30*/  SHF.R.S32.HI R9, RZ, 0x1f, R8.reuse ;  /* 0x0000001fff097819 */ /* 0x100fe20000011408 */
[----:B------:R-:W-:Y:S01]  /*0c40*/  ULDC.64 UR4, c[0x0][0x270] ;  /* 0x00009c0000047ab9 */ /* 0x000fe20000000a00 */
[CC--:B------:R-:W-:Y:S01]  /*0c50*/  LEA.HI R27, R29.reuse, R164.reuse, RZ, 0x3 ;  /* 0x000000a41d1b7211 */ /* 0x0c0fe200078f18ff */
[----:B------:R-:W-:Y:S01]  /*0c60*/  ULDC UR6, c[0x0][0x250] ;  /* 0x0000940000067ab9 */ /* 0x000fe20000000800 */
[----:B------:R-:W-:Y:S01]  /*0c70*/  LEA.HI R0, R29, R164, RZ, 0x6 ;  /* 0x000000a41d007211 */ /* 0x000fe200078f30ff */
[----:B------:R-:W-:Y:S01]  /*0c80*/  UIMAD UR4, UR14, UR4, URZ ;  /* 0x000000040e0472a4 */ /* 0x000fe2000f8e023f */
[----:B------:R-:W-:Y:S01]  /*0c90*/  IMAD.WIDE.U32 R2, R2, c[0x0][0x270], R8 ;  /* 0x00009c0002027a25 */ /* 0x000fe200078e0008 */
[----:B------:R-:W-:Y:S01]  /*0ca0*/  UMOV UR11, UR20 ;  /* 0x00000014000b7c82 */ /* 0x000fe20008000000 */
[----:B------:R-:W-:Y:S01]  /*0cb0*/  SHF.R.S32.HI R250, RZ, 0x3, R27 ;  /* 0x00000003fffa7819 */ /* 0x000fe2000001141b */
[----:B------:R-:W-:Y:S01]  /*0cc0*/  @UP0 USHF.R.U32.HI UR11, URZ, UR6, UR17 ;  /* 0x000000063f0b0299 */ /* 0x000fe20008011611 */
[----:B------:R-:W-:Y:S01]  /*0cd0*/  IMAD.MOV.U32 R6, RZ, RZ, R2 ;  /* 0x000000ffff067224 */ /* 0x000fe200078e0002 */
[----:B------:R-:W-:Y:S01]  /*0ce0*/  UIMAD UR12, UR20, UR5, UR4 ;  /* 0x00000005140c72a4 */ /* 0x000fe2000f8e0204 */
[----:B------:R-:W-:Y:S01]  /*0cf0*/  LOP3.LUT R2, R27, 0xfffffff8, RZ, 0xc0, !PT ;  /* 0xfffffff81b027812 */ /* 0x000fe200078ec0ff */
[----:B------:R-:W-:Y:S01]  /*0d00*/  USHF.R.S32.HI UR9, URZ, 0x1f, UR11 ;  /* 0x0000001f3f097899 */ /* 0x000fe2000801140b */
[----:B------:R-:W-:Y:S01]  /*0d10*/  IMAD.U32 R4, RZ, RZ, UR20 ;  /* 0x00000014ff047e24 */ /* 0x000fe2000f8e00ff */
[----:B------:R-:W-:Y:S01]  /*0d20*/  ULDC.64 UR4, c[0x0][0x1e0] ;  /* 0x0000780000047ab9 */ /* 0x000fe20000000a00 */
[----:B------:R-:W-:Y:S01]  /*0d30*/  SHF.R.S32.HI R25, RZ, 0x6, R0 ;  /* 0x00000006ff197819 */ /* 0x000fe20000011400 */
[----:B------:R-:W-:Y:S01]  /*0d40*/  ULDC.64 UR6, c[0x0][0x288] ;  /* 0x0000a20000067ab9 */ /* 0x000fe20000000a00 */
[----:B------:R-:W-:Y:S01]  /*0d50*/  IMAD.IADD R24, R164, 0x1, -R2 ;  /* 0x00000001a4187824 */ /* 0x000fe200078e0a02 */
[----:B------:R-:W-:Y:S01]  /*0d60*/  UIMAD UR4, UR9, UR4, URZ ;  /* 0x00000004090472a4 */ /* 0x000fe2000f8e023f */
[----:B------:R-:W-:Y:S01]  /*0d70*/  IMAD.SHL.U32 R0, R250, 0x40, RZ ;  /* 0x00000040fa007824 */ /* 0x000fe200078e00ff */
[----:B------:R-:W-:Y:S01]  /*0d80*/  UIMAD UR6, UR14, UR6, URZ ;  /* 0x000000060e0672a4 */ /* 0x000fe2000f8e023f */
[----:B------:R-:W-:Y:S01]  /*0d90*/  IMAD.SHL.U32 R18, R24, 0x8, RZ ;  /* 0x0000000818127824 */ /* 0x000fe200078e00ff */
[----:B------:R1:W-:Y:S01]  /*0da0*/  STL.64 [R1+0x10], R8 ;  /* 0x0000100801007387 */ /* 0x0003e20000100a00 */
[----:B------:R-:W-:Y:S01]  /*0db0*/  IMAD.WIDE.U32 R4, R4, c[0x0][0x288], R8 ;  /* 0x0000a20004047a25 */ /* 0x000fe200078e0008 */
[----:B------:R-:W-:Y:S01]  /*0dc0*/  UIMAD UR7, UR20, UR7, UR6 ;  /* 0x00000007140772a4 */ /* 0x000fe2000f8e0206 */
[----:B------:R-:W-:Y:S01]  /*0dd0*/  IADD3 R7, R3, UR12, RZ ;  /* 0x0000000c03077c10 */ /* 0x000fe2000fffe0ff */
[----:B------:R-:W-:Y:S01]  /*0de0*/  UIMAD UR6, UR11, UR5, UR4 ;  /* 0x000000050b0672a4 */ /* 0x000fe2000f8e0204 */
[--C-:B------:R-:W-:Y:S01]  /*0df0*/  SHF.R.S32.HI R19, RZ, 0x1f, R18.reuse ;  /* 0x0000001fff137819 */ /* 0x100fe20000011412 */
[----:B------:R-:W-:Y:S01]  /*0e00*/  IMAD.SHL.U32 R28, R25, 0x200, RZ ;  /* 0x00000200191c7824 */ /* 0x000fe200078e00ff */
[----:B------:R-:W-:Y:S01]  /*0e10*/  ULDC.64 UR4, c[0x0][0x1b0] ;  /* 0x00006c0000047ab9 */ /* 0x000fe20000000a00 */
[----:B------:R-:W-:Y:S01]  /*0e20*/  LOP3.LUT R0, R0, 0x1c0, RZ, 0xc0, !PT ;  /* 0x000001c000007812 */ /* 0x000fe200078ec0ff */
[----:B------:R-:W-:Y:S01]  /*0e30*/  UIMAD UR4, UR9, UR4, URZ ;  /* 0x00000004090472a4 */ /* 0x000fe2000f8e023f */
[----:B------:R-:W-:Y:S01]  /*0e40*/  IADD3 R21, R5, UR7, RZ ;  /* 0x0000000705157c10 */ /* 0x000fe2000fffe0ff */
[----:B------:R-:W-:Y:S01]  /*0e50*/  USHF.R.S32.HI UR9, URZ, 0x1f, UR21 ;  /* 0x0000001f3f097899 */ /* 0x000fe20008011415 */
[----:B------:R-:W-:Y:S01]  /*0e60*/  LOP3.LUT R5, R0, 0x38, R18, 0xf8, !PT ;  /* 0x0000003800057812 */ /* 0x000fe200078ef812 */
[----:B------:R-:W-:Y:S01]  /*0e70*/  UIMAD UR12, UR11, UR5, UR4 ;  /* 0x000000050b0c72a4 */ /* 0x000fe2000f8e0204 */
[----:B------:R-:W-:Y:S01]  /*0e80*/  SHF.R.U32.HI R0, RZ, 0x3, R0 ;  /* 0x00000003ff007819 */ /* 0x000fe20000011600 */
[----:B------:R-:W-:Y:S01]  /*0e90*/  IMAD.MOV.U32 R20, RZ, RZ, R4 ;  /* 0x000000ffff147224 */ /* 0x000fe200078e0004 */
[----:B------:R-:W-:Y:S01]  /*0ea0*/  ULDC.64 UR4, c[0x0][0x1e8] ;  /* 0x00007a0000047ab9 */ /* 0x000fe20000000a00 */
[----:B------:R-:W-:Y:S01]  /*0eb0*/  SHF.R.S32.HI R251, RZ, 0x1f, R250 ;  /* 0x0000001ffffb7819 */ /* 0x000fe200000114fa */
[----:B------:R-:W-:Y:S01]  /*0ec0*/  UIMAD UR4, UR9, UR4, URZ ;  /* 0x00000004090472a4 */ /* 0x000fe2000f8e023f */
[----:B------:R-:W-:Y:S01]  /*0ed0*/  LOP3.LUT R13, R28, R5, R0, 0xf6, !PT ;  /* 0x000000051c0d7212 */ /* 0x000fe200078ef600 */
[----:B------:R-:W-:Y:S01]  /*0ee0*/  IMAD.U32 R0, RZ, RZ, UR21 ;  /* 0x00000015ff007e24 */ /* 0x000fe2000f8e00ff */
[C---:B------:R-:W-:Y:S01]  /*0ef0*/  IADD3 R30, R18.reuse, 0x40, RZ ;  /* 0x00000040121e7810 */ /* 0x040fe20007ffe0ff */
[----:B------:R-:W-:Y:S01]  /*0f00*/  IMAD.U32 R10, RZ, RZ, UR22 ;  /* 0x00000016ff0a7e24 */ /* 0x000fe2000f8e00ff */
[----:B------:R-:W-:Y:S01]  /*0f10*/  ISETP.GE.AND P4, PT, R18, c[0x0][0x1cc], PT ;  /* 0x0000730012007a0c */ /* 0x000fe20003f86270 */
[----:B------:R-:W-:Y:S01]  /*0f20*/  UMOV UR13, 0x6 ;  /* 0x00000006000d7882 */ /* 0x000fe20000000000 */
[----:B------:R-:W-:Y:S01]  /*0f30*/  ISETP.GE.AND P2, PT, R30, c[0x0][0x1cc], PT ;  /* 0x000073001e007a0c */ /* 0x000fe20003f46270 */
[----:B------:R-:W-:-:S04]  /*0f40*/  IMAD.WIDE R10, R10, 0x80, R250 ;  /* 0x000000800a0a7825 */ /* 0x000fc800078e02fa */
[----:B-1----:R-:W-:Y:S02]  /*0f50*/  IMAD.U32 R8, RZ, RZ, UR11 ;  /* 0x0000000bff087e24 */ /* 0x002fe4000f8e00ff */
[----:B------:R-:W-:Y:S02]  /*0f60*/  IMAD.U32 R14, RZ, RZ, UR20 ;  /* 0x00000014ff0e7e24 */ /* 0x000fe4000f8e00ff */
[----:B------:R-:W-:-:S04]  /*0f70*/  IMAD.WIDE.U32 R2, R8, c[0x0][0x1e0], R18 ;  /* 0x0000780008027a25 */ /* 0x000fc800078e0012 */
[----:B------:R-:W-:Y:S01]  /*0f80*/  IMAD.WIDE.U32 R4, R8, c[0x0][0x1b0], R18 ;  /* 0x00006c0008047a25 */ /* 0x000fe200078e0012 */
[----:B------:R-:W-:Y:S01]  /*0f90*/  IADD3 R3, R3, UR6, RZ ;  /* 0x0000000603037c10 */ /* 0x000fe2000fffe0ff */
[----:B------:R-:W-:Y:S02]  /*0fa0*/  UIMAD UR6, UR21, UR5, UR4 ;  /* 0x00000005150672a4 */ /* 0x000fe4000f8e0204 */
[----:B------:R-:W-:Y:S01]  /*0fb0*/  IMAD.U32 R8, RZ, RZ, UR21 ;  /* 0x00000015ff087e24 */ /* 0x000fe2000f8e00ff */
[----:B------:R-:W-:Y:S01]  /*0fc0*/  ULDC.64 UR4, c[0x0][0x1b8] ;  /* 0x00006e0000047ab9 */ /* 0x000fe20000000a00 */
[----:B------:R-:W-:Y:S01]  /*0fd0*/  IADD3 R5, R5, UR12, RZ ;  /* 0x0000000c05057c10 */ /* 0x000fe2000fffe0ff */
[----:B------:R-:W-:Y:S01]  /*0fe0*/  UIMAD UR4, UR9, UR4, URZ ;  /* 0x00000004090472a4 */ /* 0x000fe2000f8e023f */
[----:B------:R-:W-:-:S03]  /*0ff0*/  IMAD.WIDE.U32 R2, R0, c[0x0][0x1e8], R2 ;  /* 0x00007a0000027a25 */ /* 0x000fc600078e0002 */
[----:B------:R-:W-:Y:S01]  /*1000*/  UIMAD UR5, UR21, UR5, UR4 ;  /* 0x00000005150572a4 */ /* 0x000fe2000f8e0204 */
[C---:B------:R-:W-:Y:S01]  /*1010*/  IMAD.WIDE.U32 R22, R8.reuse, c[0x0][0x278], R6 ;  /* 0x00009e0008167a25 */ /* 0x040fe200078e0006 */
[----:B------:R-:W-:Y:S01]  /*1020*/  IADD3 R3, R3, UR6, RZ ;  /* 0x0000000603037c10 */ /* 0x000fe2000fffe0ff */
[----:B------:R-:W-:Y:S02]  /*1030*/  ULDC UR4, c[0x0][0x198] ;  /* 0x0000660000047ab9 */ /* 0x000fe40000000800 */
[----:B------:R-:W-:Y:S01]  /*1040*/  IMAD.WIDE.U32 R8, R8, c[0x0][0x1b8], R4 ;  /* 0x00006e0008087a25 */ /* 0x000fe200078e0004 */
[----:B------:R-:W-:Y:S01]  /*1050*/  UIADD3 UR8, -UR8, UR4, URZ ;  /* 0x0000000408087290 */ /* 0x000fe2000fffe13f */
[----:B------:R-:W-:Y:S02]  /*1060*/  STL.64 [R1+0x38], R22 ;  /* 0x0000381601007387 */ /* 0x000fe40000100a00 */
[----:B------:R-:W-:Y:S01]  /*1070*/  IMAD R4, R251, c[0x0][0x178], RZ ;  /* 0x00005e00fb047a24 */ /* 0x000fe200078e02ff */
[----:B------:R-:W-:Y:S01]  /*1080*/  IADD3 R9, R9, UR5, RZ ;  /* 0x0000000509097c10 */ /* 0x000fe2000fffe0ff */
[----:B------:R-:W-:Y:S01]  /*1090*/  IMAD R0, R11, c[0x0][0x1d8], RZ ;  /* 0x000076000b007a24 */ /* 0x000fe200078e02ff */
[C---:B------:R-:W-:Y:S01]  /*10a0*/  IADD3 R16, -R250.reuse, UR8, RZ ;  /* 0x00000008fa107c10 */ /* 0x040fe2000fffe1ff */
[----:B------:R-:W-:Y:S01]  /*10b0*/  IMAD R12, R250, c[0x0][0x17c], R4 ;  /* 0x00005f00fa0c7a24 */ /* 0x000fe200078e0204 */
[----:B------:R-:W-:Y:S01]  /*10c0*/  ULDC.64 UR4, c[0x0][0x1d8] ;  /* 0x0000760000047ab9 */ /* 0x000fe20000000a00 */
[----:B------:R-:W-:Y:S01]  /*10d0*/  IMAD R0, R10, c[0x0][0x1dc], R0 ;  /* 0x000077000a007a24 */ /* 0x000fe200078e0200 */
[----:B------:R-:W-:Y:S01]  /*10e0*/  ISETP.LT.OR P1, PT, R16, 0x1, P4 ;  /* 0x000000011000780c */ /* 0x000fe20002721670 */
[----:B------:R-:W-:Y:S01]  /*10f0*/  IMAD.WIDE.U32 R4, R10, c[0x0][0x1d8], R2 ;  /* 0x000076000a047a25 */ /* 0x000fe200078e0002 */
[----:B------:R-:W-:Y:S01]  /*1100*/  USHF.L.U32 UR6, UR4, 0x6, URZ ;  /* 0x0000000604067899 */ /* 0x000fe2000800063f */
[----:B------:R-:W-:Y:S01]  /*1110*/  ISETP.LT.OR P5, PT, R16, 0x1, P2 ;  /* 0x000000011000780c */ /* 0x000fe200017a1670 */
[----:B------:R-:W-:Y:S01]  /*1120*/  USHF.L.U64.HI UR7, UR4, UR13, UR5 ;  /* 0x0000000d04077299 */ /* 0x000fe20008010205 */
[----:B------:R-:W-:Y:S01]  /*1130*/  IMAD.WIDE.U32 R6, R250, c[0x0][0x178], R18 ;  /* 0x00005e00fa067a25 */ /* 0x000fe200078e0012 */
[----:B------:R-:W-:Y:S01]  /*1140*/  LEA R2, P0, R4, c[0x0][0x1c0], 0x1 ;  /* 0x0000700004027a11 */ /* 0x000fe200078008ff */
[----:B------:R-:W-:Y:S01]  /*1150*/  UIADD3 UR12, UP0, UR6, 0x80, URZ ;  /* 0x00000080060c7890 */ /* 0x000fe2000ff1e03f */
[C---:B------:R-:W-:Y:S01]  /*1160*/  ISETP.LT.OR P3, PT, R16.reuse, 0x21, P4 ;  /* 0x000000211000780c */ /* 0x040fe20002761670 */
[----:B------:R-:W-:Y:S01]  /*1170*/  IMAD.IADD R0, R5, 0x1, R0 ;  /* 0x0000000105007824 */ /* 0x000fe200078e0200 */
[----:B------:R-:W-:Y:S01]  /*1180*/  ISETP.LT.OR P6, PT, R16, 0x21, P2 ;  /* 0x000000211000780c */ /* 0x000fe200017c1670 */
[----:B------:R-:W-:Y:S01]  /*1190*/  IMAD.IADD R7, R7, 0x1, R12 ;  /* 0x0000000107077824 */ /* 0x000fe200078e020c */
[----:B------:R-:W-:Y:S01]  /*11a0*/  UIADD3.X UR11, URZ, UR7, URZ, UP0, !UPT ;  /* 0x000000073f0b7290 */ /* 0x000fe200087fe43f */
[----:B------:R-:W-:Y:S01]  /*11b0*/  IMAD.SHL.U32 R12, R13, 0x2, RZ ;  /* 0x000000020d0c7824 */ /* 0x000fe200078e00ff */
[----:B------:R-:W-:Y:S01]  /*11c0*/  LEA.HI.X R3, R4, c[0x0][0x1c4], R0, 0x1, P0 ;  /* 0x0000710004037a11 */ /* 0x000fe200000f0c00 */
[----:B------:R-:W-:Y:S01]  /*11d0*/  IMAD.WIDE.U32 R14, R14, c[0x0][0x180], R6 ;  /* 0x000060000e0e7a25 */ /* 0x000fe200078e0006 */
[----:B------:R-:W-:Y:S01]  /*11e0*/  IADD3 R4, P0, R2, UR6, RZ ;  /* 0x0000000602047c10 */ /* 0x000fe2000ff1e0ff */
[----:B------:R-:W-:-:S02]  /*11f0*/  ULDC.64 UR4, c[0x0][0x180] ;  /* 0x0000600000047ab9 */ /* 0x000fc40000000a00 */
[----:B------:R-:W-:Y:S01]  /*1200*/  IMAD.U32 R6, RZ, RZ, UR6 ;  /* 0x00000006ff067e24 */ /* 0x000fe2000f8e00ff */
[----:B------:R-:W-:Y:S01]  /*1210*/  IADD3.X R5, R3, UR7, RZ, P0, !PT ;  /* 0x0000000703057c10 */ /* 0x000fe200087fe4ff */
[----:B------:R-:W-:Y:S01]  /*1220*/  @!PT LDS RZ, [RZ] ;  /* 0x00000000fffff984 */ /* 0x000fe20000000800 */
[----:B------:R-:W-:Y:S01]  /*1230*/  @!PT LDS RZ, [RZ] ;  /* 0x00000000fffff984 */ /* 0x000fe20000000800 */
[----:B------:R-:W-:Y:S01]  /*1240*/  @!PT LDS RZ, [RZ] ;  /* 0x00000000fffff984 */ /* 0x000fe20000000800 */
[----:B------:R1:W-:Y:S01]  /*1250*/  LDGSTS.E.BYPASS.LTC128B.128 [R12+0x8080], [R2.64], !P1 ;  /* 0x08080000020c7fae */ /* 0x0003e2000c901d58 */
[----:B------:R-:W-:Y:S01]  /*1260*/  IMAD R0, R11, c[0x0][0x1a8], RZ ;  /* 0x00006a000b007a24 */ /* 0x000fe200078e02ff */
[----:B------:R-:W-:Y:S01]  /*1270*/  UIMAD UR4, UR14, UR4, URZ ;  /* 0x000000040e0472a4 */ /* 0x000fe2000f8e023f */
[----:B------:R-:W-:Y:S01]  /*1280*/  IADD3 R6, P1, P0, R6, 0x80, R2 ;  /* 0x0000008006067810 */ /* 0x000fe2000783e002 */
[----:B------:R1:W-:Y:S01]  /*1290*/  LDGSTS.E.BYPASS.LTC128B.128 [R12+0xc080], [R2.64+0x80], !P5 ;  /* 0x0c080080020c7fae */ /* 0x0003e2000e901d58 */
[----:B------:R-:W-:Y:S01]  /*12a0*/  ISETP.LT.OR P5, PT, R16, 0x41, P4 ;  /* 0x000000411000780c */ /* 0x000fe200027a1670 */
[----:B------:R-:W-:Y:S01]  /*12b0*/  IMAD R0, R10, c[0x0][0x1ac], R0 ;  /* 0x00006b000a007a24 */ /* 0x000fe200078e0200 */
[----:B------:R-:W-:Y:S01]  /*12c0*/  IADD3.X R7, RZ, UR7, R3, P1, P0 ;  /* 0x00000007ff077c10 */ /* 0x000fe20008fe0403 */
[----:B------:R2:W-:Y:S01]  /*12d0*/  LDGSTS.E.BYPASS.LTC128B.128 [R12+0x9080], [R4.64], !P3 ;  /* 0x09080000040c7fae */ /* 0x0005e2000d901d58 */
[----:B------:R-:W-:Y:S01]  /*12e0*/  ISETP.LT.OR P3, PT, R16, 0x41, P2 ;  /* 0x000000411000780c */ /* 0x000fe20001761670 */
[----:B------:R-:W-:Y:S01]  /*12f0*/  IMAD.WIDE.U32 R10, R10, c[0x0][0x1a8], R8 ;  /* 0x00006a000a0a7a25 */ /* 0x000fe200078e0008 */
[----:B------:R-:W-:Y:S01]  /*1300*/  ISETP.LT.OR P4, PT, R16, 0x61, P4 ;  /* 0x000000611000780c */ /* 0x000fe20002781670 */
[----:B------:R3:W-:Y:S01]  /*1310*/  LDGSTS.E.BYPASS.LTC128B.128 [R12+0xd080], [R6.64], !P6 ;  /* 0x0d080000060c7fae */ /* 0x0007e2000f101d58 */
[----:B------:R-:W-:Y:S01]  /*1320*/  ISETP.GE.AND P6, PT, R18, c[0x0][0x19c], PT ;  /* 0x0000670012007a0c */ /* 0x000fe20003fc6270 */
[----:B------:R-:W-:Y:S01]  /*1330*/  IMAD.IADD R0, R11, 0x1, R0 ;  /* 0x000000010b007824 */ /* 0x000fe200078e0200 */
[----:B------:R-:W-:Y:S01]  /*1340*/  ISETP.LT.OR P2, PT, R16, 0x61, P2 ;  /* 0x000000611000780c */ /* 0x000fe20001741670 */
[----:B------:R-:W-:Y:S01]  /*1350*/  UIMAD UR15, UR20, UR5, UR4 ;  /* 0x00000005140f72a4 */ /* 0x000fe2000f8e0204 */
[----:B------:R-:W-:-:S02]  /*1360*/  IMAD.MOV.U32 R8, RZ, RZ, R14 ;  /* 0x000000ffff087224 */ /* 0x000fc400078e000e */
[----:B------:R-:W-:Y:S01]  /*1370*/  ULDC.64 UR4, c[0x0][0x1a8] ;  /* 0x00006a0000047ab9 */ /* 0x000fe20000000a00 */
[----:B------:R-:W-:Y:S01]  /*1380*/  IMAD.MOV.U32 R211, RZ, RZ, 0x10 ;  /* 0x00000010ffd37424 */ /* 0x000fe200078e00ff */
[----:B------:R-:W-:Y:S01]  /*1390*/  USHF.L.U32 UR16, UR4, 0x6, URZ ;  /* 0x0000000604107899 */ /* 0x000fe2000800063f */
[----:B------:R-:W-:Y:S01]  /*13a0*/  IADD3 R9, R15, UR15, RZ ;  /* 0x0000000f0f097c10 */ /* 0x000fe2000fffe0ff */
[----:B------:R-:W-:Y:S01]  /*13b0*/  USHF.L.U64.HI UR15, UR4, UR13, UR5 ;  /* 0x0000000d040f7299 */ /* 0x000fe20008010205 */
[----:B------:R-:W-:Y:S01]  /*13c0*/  IMAD.MOV.U32 R212, RZ, RZ, 0x20 ;  /* 0x00000020ffd47424 */ /* 0x000fe200078e00ff */
[----:B------:R-:W-:Y:S02]  /*13d0*/  UIADD3 UR17, UP0, UR16, 0x80, URZ ;  /* 0x0000008010117890 */ /* 0x000fe4000ff1e03f */
[----:B------:R-:W-:Y:S02]  /*13e0*/  ULDC.64 UR4, c[0x0][0x178] ;  /* 0x00005e0000047ab9 */ /* 0x000fe40000000a00 */
[----:B------:R-:W-:Y:S01]  /*13f0*/  UIMAD.WIDE.U32 UR26, UR10, UR4, URZ ;  /* 0x000000040a1a72a5 */ /* 0x000fe2000f8e003f */
[----:B------:R-:W-:Y:S01]  /*1400*/  IMAD.U32 R15, RZ, RZ, UR4 ;  /* 0x00000004ff0f7e24 */ /* 0x000fe2000f8e00ff */
[C---:B-1----:R-:W-:Y:S01]  /*1410*/  IADD3 R2, P1, R4.reuse, UR6, RZ ;  /* 0x0000000604027c10 */ /* 0x042fe2000ff3e0ff */
[----:B------:R-:W-:Y:S01]  /*1420*/  UIADD3.X UR18, URZ, UR15, URZ, UP0, !UPT ;  /* 0x0000000f3f127290 */ /* 0x000fe200087fe43f */
[----:B--2---:R-:W-:-:S02]  /*1430*/  IADD3 R4, P0, R4, UR12, RZ ;  /* 0x0000000c04047c10 */ /* 0x004fc4000ff1e0ff */
[C---:B------:R-:W-:Y:S02]  /*1440*/  IADD3.X R3, R5.reuse, UR7, RZ, P1, !PT ;  /* 0x0000000705037c10 */ /* 0x040fe40008ffe4ff */
[----:B------:R-:W-:Y:S02]  /*1450*/  IADD3.X R5, R5, UR11, RZ, P0, !PT ;  /* 0x0000000b05057c10 */ /* 0x000fe400087fe4ff */
[----:B---3--:R-:W-:Y:S01]  /*1460*/  IADD3 R6, P0, R2, UR6, RZ ;  /* 0x0000000602067c10 */ /* 0x008fe2000ff1e0ff */
[----:B------:R1:W-:Y:S01]  /*1470*/  LDGSTS.E.BYPASS.LTC128B.128 [R12+0xa080], [R2.64], !P5 ;  /* 0x0a080000020c7fae */ /* 0x0003e2000e901d58 */
[----:B------:R-:W-:Y:S02]  /*1480*/  ISETP.GE.AND P5, PT, R30, c[0x0][0x19c], PT ;  /* 0x000067001e007a0c */ /* 0x000fe40003fa6270 */
[----:B------:R-:W-:Y:S01]  /*1490*/  IADD3.X R7, R3, UR7, RZ, P0, !PT ;  /* 0x0000000703077c10 */ /* 0x000fe200087fe4ff */
[----:B------:R2:W-:Y:S01]  /*14a0*/  LDGSTS.E.BYPASS.LTC128B.128 [R12+0xe080], [R4.64], !P3 ;  /* 0x0e080000040c7fae */ /* 0x0005e2000d901d58 */
[----:B------:R-:W-:Y:S01]  /*14b0*/  ISETP.LT.OR P3, PT, R16, 0x1, P6 ;  /* 0x000000011000780c */ /* 0x000fe20003761670 */
[----:B------:R-:W-:-:S02]  /*14c0*/  ULDC.64 UR6, c[0x0][0x188] ;  /* 0x0000620000067ab9 */ /* 0x000fc40000000a00 */
[----:B------:R3:W-:Y:S01]  /*14d0*/  LDGSTS.E.BYPASS.LTC128B.128 [R12+0xb080], [R6.64], !P4 ;  /* 0x0b080000060c7fae */ /* 0x0007e2000e101d58 */
[----:B------:R-:W-:Y:S02]  /*14e0*/  ISETP.LT.OR P4, PT, R16, 0x21, P6 ;  /* 0x000000211000780c */ /* 0x000fe40003781670 */
[----:B------:R-:W-:-:S04]  /*14f0*/  ISETP.GE.AND P6, PT, R18, c[0x0][0x16c], PT ;  /* 0x00005b0012007a0c */ /* 0x000fc80003fc6270 */
[----:B------:R-:W-:Y:S02]  /*1500*/  SEL R13, RZ, 0x1, P6 ;  /* 0x00000001ff0d7807 */ /* 0x000fe40003000000 */
[----:B--2---:R-:W-:Y:S01]  /*1510*/  IADD3 R4, P1, R2, UR12, RZ ;  /* 0x0000000c02047c10 */ /* 0x004fe2000ff3e0ff */
[----:B------:R-:W-:Y:S01]  /*1520*/  USHF.R.S32.HI UR12, URZ, 0x1f, UR10 ;  /* 0x0000001f3f0c7899 */ /* 0x000fe2000801140a */
[----:B-1----:R-:W-:Y:S02]  /*1530*/  LEA R2, P0, R10, c[0x0][0x190], 0x1 ;  /* 0x000064000a027a11 */ /* 0x002fe400078008ff */
[----:B------:R-:W-:Y:S01]  /*1540*/  IADD3.X R5, R3, UR11, RZ, P1, !PT ;  /* 0x0000000b03057c10 */ /* 0x000fe20008ffe4ff */
[----:B------:R-:W-:Y:S01]  /*1550*/  UIMAD UR11, UR9, UR6, URZ ;  /* 0x00000006090b72a4 */ /* 0x000fe2000f8e023f */
[----:B------:R-:W-:Y:S01]  /*1560*/  ISETP.LT.OR P1, PT, R16, 0x1, P5 ;  /* 0x000000011000780c */ /* 0x000fe20002f21670 */
[----:B------:R-:W-:Y:S01]  /*1570*/  UIMAD UR6, UR12, UR4, URZ ;  /* 0x000000040c0672a4 */ /* 0x000fe2000f8e023f */
[----:B------:R-:W-:Y:S01]  /*1580*/  LEA.HI.X R3, R10, c[0x0][0x194], R0, 0x1, P0 ;  /* 0x000065000a037a11 */ /* 0x000fe200000f0c00 */
[----:B------:R1:W-:Y:S01]  /*1590*/  LDGSTS.E.BYPASS.LTC128B.128 [R12+0xf080], [R4.64], !P2 ;  /* 0x0f080000040c7fae */ /* 0x0003e2000d101d58 */
[----:B------:R-:W-:Y:S01]  /*15a0*/  IMAD.U32 R0, RZ, RZ, UR21 ;  /* 0x00000015ff007e24 */ /* 0x000fe2000f8e00ff */
[----:B------:R-:W-:Y:S01]  /*15b0*/  UIMAD UR6, UR10, UR5, UR6 ;  /* 0x000000050a0672a4 */ /* 0x000fe2000f8e0206 */
[----:B---3--:R-:W-:Y:S01]  /*15c0*/  IMAD.WIDE.U32 R6, R250, c[0x0][0x208], R18 ;  /* 0x00008200fa067a25 */ /* 0x008fe200078e0012 */
[----:B------:R2:W-:Y:S01]  /*15d0*/  LDGSTS.E.BYPASS.LTC128B.128 [R12+0x80], [R2.64], !P3 ;  /* 0x00080000020c7fae */ /* 0x0005e2000d901d58 */
[----:B------:R-:W-:Y:S01]  /*15e0*/  ISETP.LT.OR P3, PT, R16, 0x21, P5 ;  /* 0x000000211000780c */ /* 0x000fe20002f61670 */
[----:B------:R-:W-:Y:S01]  /*15f0*/  UIADD3 UR6, UR27, UR6, URZ ;  /* 0x000000061b067290 */ /* 0x000fe2000fffe03f */
[----:B------:R-:W-:Y:S01]  /*1600*/  IMAD.WIDE.U32 R32, R0, c[0x0][0x188], R8 ;  /* 0x0000620000207a25 */ /* 0x000fe200078e0008 */
[----:B------:R-:W-:-:S02]  /*1610*/  UIMAD UR7, UR21, UR7, UR11 ;  /* 0x00000007150772a4 */ /* 0x000fc4000f8e020b */
[----:B------:R2:W-:Y:S01]  /*1620*/  LDGSTS.E.BYPASS.LTC128B.128 [R12+0x4080], [R2.64+0x80], !P1 ;  /* 0x04080080020c7fae */ /* 0x0005e2000c901d58 */
[----:B------:R-:W-:Y:S01]  /*1630*/  IMAD R0, R251, c[0x0][0x208], RZ ;  /* 0x00008200fb007a24 */ /* 0x000fe200078e02ff */
[----:B------:R-:W-:Y:S01]  /*1640*/  USHF.L.U32 UR11, UR10, 0x6, URZ ;  /* 0x000000060a0b7899 */ /* 0x000fe2000800063f */
[----:B------:R-:W-:Y:S01]  /*1650*/  IMAD.U32 R8, RZ, RZ, UR26 ;  /* 0x0000001aff087e24 */ /* 0x000fe2000f8e00ff */
[----:B------:R-:W-:Y:S01]  /*1660*/  STL.64 [R1+0x20], R32 ;  /* 0x0000202001007387 */ /* 0x000fe20000100a00 */
[----:B------:R-:W-:Y:S01]  /*1670*/  IMAD R0, R250, c[0x0][0x20c], R0 ;  /* 0x00008300fa007a24 */ /* 0x000fe200078e0200 */
[----:B------:R-:W-:Y:S01]  /*1680*/  IADD3 R252, R33, UR7, RZ ;  /* 0x0000000721fc7c10 */ /* 0x000fe2000fffe0ff */
[----:B------:R-:W-:Y:S02]  /*1690*/  IMAD.U32 R9, RZ, RZ, UR27 ;  /* 0x0000001bff097e24 */ /* 0x000fe4000f8e00ff */
[----:B------:R-:W-:Y:S01]  /*16a0*/  IMAD.U32 R9, RZ, RZ, UR6 ;  /* 0x00000006ff097e24 */ /* 0x000fe2000f8e00ff */
[----:B------:R-:W-:Y:S01]  /*16b0*/  ULDC.64 UR6, c[0x0][0x278] ;  /* 0x00009e0000067ab9 */ /* 0x000fe20000000a00 */
[----:B------:R-:W-:Y:S01]  /*16c0*/  IMAD.IADD R7, R7, 0x1, R0 ;  /* 0x0000000107077824 */ /* 0x000fe200078e0200 */
[----:B------:R-:W-:-:S04]  /*16d0*/  UIMAD UR6, UR9, UR6, URZ ;  /* 0x00000006090672a4 */ /* 0x000fc8000f8e023f */
[----:B------:R-:W-:Y:S01]  /*16e0*/  UIMAD UR23, UR21, UR7, UR6 ;  /* 0x00000007151772a4 */ /* 0x000fe2000f8e0206 */
[----:B-1----:R-:W-:Y:S01]  /*16f0*/  IMAD.U32 R5, RZ, RZ, UR16 ;  /* 0x00000010ff057e24 */ /* 0x002fe2000f8e00ff */
[----:B------:R-:W-:Y:S01]  /*1700*/  IADD3 R4, P2, R2, UR16, RZ ;  /* 0x0000001002047c10 */ /* 0x000fe2000ff5e0ff */
[----:B------:R-:W-:Y:S02]  /*1710*/  ULDC.64 UR6, c[0x0][0x210] ;  /* 0x0000840000067ab9 */ /* 0x000fe40000000a00 */
[----:B------:R-:W-:Y:S01]  /*1720*/  UIMAD UR6, UR14, UR6, URZ ;  /* 0x000000060e0672a4 */ /* 0x000fe2000f8e023f */
[----:B------:R-:W-:Y:S01]  /*1730*/  IADD3 R17, R23, UR23, RZ ;  /* 0x0000001717117c10 */ /* 0x000fe2000fffe0ff */
[----:B------:R-:W-:Y:S02]  /*1740*/  USHF.R.S32.HI UR14, URZ, 0x1f, UR11 ;  /* 0x0000001f3f0e7899 */ /* 0x000fe4000801140b */
[----:B------:R-:W-:Y:S01]  /*1750*/  UIMAD UR6, UR20, UR7, UR6 ;  /* 0x00000007140672a4 */ /* 0x000fe2000f8e0206 */
[----:B--2---:R-:W-:-:S02]  /*1760*/  IADD3 R2, P1, P0, R5, 0x80, R2 ;  /* 0x0000008005027810 */ /* 0x004fc4000783e002 */
[----:B------:R-:W-:Y:S02]  /*1770*/  IADD3.X R5, R3, UR15, RZ, P2, !PT ;  /* 0x0000000f03057c10 */ /* 0x000fe400097fe4ff */
[----:B------:R-:W-:Y:S02]  /*1780*/  IADD3.X R3, RZ, UR15, R3, P1, P0 ;  /* 0x0000000fff037c10 */ /* 0x000fe40008fe0403 */
[----:B------:R-:W-:Y:S01]  /*1790*/  ISETP.GE.AND P0, PT, R18, c[0x0][0x19c], PT ;  /* 0x0000670012007a0c */ /* 0x000fe20003f06270 */
[----:B------:R1:W-:Y:S01]  /*17a0*/  LDGSTS.E.BYPASS.LTC128B.128 [R12+0x1080], [R4.64], !P4 ;  /* 0x01080000040c7fae */ /* 0x0003e2000e101d58 */
[C---:B------:R-:W-:Y:S02]  /*17b0*/  ISETP.LT.OR P1, PT, R16.reuse, 0x41, P5 ;  /* 0x000000411000780c */ /* 0x040fe40002f21670 */
[----:B------:R-:W-:Y:S01]  /*17c0*/  ISETP.LT.OR P2, PT, R16, 0x41, P0 ;  /* 0x000000411000780c */ /* 0x000fe20000741670 */
[----:B------:R2:W-:Y:S01]  /*17d0*/  LDGSTS.E.BYPASS.LTC128B.128 [R12+0x5080], [R2.64], !P3 ;  /* 0x05080000020c7fae */ /* 0x0005e2000d901d58 */
[----:B------:R-:W-:-:S02]  /*17e0*/  ISETP.GE.AND P3, PT, R30, c[0x0][0x16c], PT ;  /* 0x00005b001e007a0c */ /* 0x000fc40003f66270 */
[C---:B------:R-:W-:Y:S02]  /*17f0*/  ISETP.LT.OR P4, PT, R16.reuse, 0x61, P0 ;  /* 0x000000611000780c */ /* 0x040fe40000781670 */
[----:B------:R-:W-:Y:S02]  /*1800*/  P2R R10, PR, RZ, 0x8 ;  /* 0x00000008ff0a7803 */ /* 0x000fe40000000000 */
[----:B------:R-:W-:-:S03]  /*1810*/  ISETP.LT.OR P5, PT, R16, 0x61, P5 ;  /* 0x000000611000780c */ /* 0x000fc60002fa1670 */
[----:B------:R3:W-:Y:S04]  /*1820*/  STL [R1+0x4c], R10 ;  /* 0x00004c0a01007387 */ /* 0x0007e80000100800 */
[----:B------:R4:W-:Y:S01]  /*1830*/  STL [R1+0x40], R17 ;  /* 0x0000401101007387 */ /* 0x0009e20000100800 */
[----:B--2---:R-:W-:-:S04]  /*1840*/  IADD3 R2, P0, R4, UR16, RZ ;  /* 0x0000001004027c10 */ /* 0x004fc8000ff1e0ff */
[----:B------:R-:W-:Y:S02]  /*1850*/  IADD3.X R3, R5, UR15, RZ, P0, !PT ;  /* 0x0000000f05037c10 */ /* 0x000fe400087fe4ff */
[----:B---3--:R-:W-:-:S03]  /*1860*/  IADD3 R10, P0, R4, UR17, RZ ;  /* 0x00000011040a7c10 */ /* 0x008fc6000ff1e0ff */
[----:B------:R2:W-:Y:S01]  /*1870*/  LDGSTS.E.BYPASS.LTC128B.128 [R12+0x2080], [R2.64], !P2 ;  /* 0x02080000020c7fae */ /* 0x0005e2000d101d58 */
[----:B-1----:R-:W-:Y:S02]  /*1880*/  SEL R4, RZ, 0x2, P3 ;  /* 0x00000002ff047807 */ /* 0x002fe40001800000 */
[----:B------:R-:W-:Y:S02]  /*1890*/  IADD3.X R11, R5, UR18, RZ, P0, !PT ;  /* 0x00000012050b7c10 */ /* 0x000fe400087fe4ff */
[----:B------:R-:W-:Y:S01]  /*18a0*/  LEA R0, P0, R8, R32, 0x6 ;  /* 0x0000002008007211 */ /* 0x000fe200078030ff */
[----:B------:R-:W-:Y:S02]  /*18b0*/  IMAD.IADD R13, R4, 0x1, R13 ;  /* 0x00000001040d7824 */ /* 0x000fe400078e020d */
[----:B------:R1:W-:Y:S01]  /*18c0*/  LDGSTS.E.BYPASS.LTC128B.128 [R12+0x6080], [R10.64], !P1 ;  /* 0x060800000a0c7fae */ /* 0x0003e2000c901d58 */
[----:B------:R-:W-:Y:S01]  /*18d0*/  LEA.HI.X R8, R8, R252, R9, 0x6, P0 ;  /* 0x000000fc08087211 */ /* 0x000fe200000f3409 */
[----:B------:R-:W-:Y:S01]  /*18e0*/  IMAD.U32 R9, RZ, RZ, UR20 ;  /* 0x00000014ff097e24 */ /* 0x000fe2000f8e00ff */
[----:B------:R-:W-:-:S02]  /*18f0*/  LEA R4, P0, R0, c[0x0][0x160], 0x1 ;  /* 0x0000580000047a11 */ /* 0x000fc400078008ff */
[----:B------:R-:W-:Y:S02]  /*1900*/  LOP3.LUT P3, RZ, R13, 0x1, RZ, 0xc0, !PT ;  /* 0x000000010dff7812 */ /* 0x000fe4000786c0ff */
[----:B------:R-:W-:Y:S01]  /*1910*/  LEA.HI.X R5, R0, c[0x0][0x164], R8, 0x1, P0 ;  /* 0x0000590000057a11 */ /* 0x000fe200000f0c08 */
[----:B------:R-:W-:Y:S01]  /*1920*/  IMAD.U32 R0, RZ, RZ, UR5 ;  /* 0x00000005ff007e24 */ /* 0x000fe2000f8e00ff */
[----:B------:R-:W-:Y:S01]  /*1930*/  LEA R14, P0, R15, R4, 0x6 ;  /* 0x000000040f0e7211 */ /* 0x000fe200078030ff */
[----:B------:R-:W-:Y:S01]  /*1940*/  IMAD.WIDE.U32 R8, R9, c[0x0][0x210], R6 ;  /* 0x0000840009087a25 */ /* 0x000fe200078e0006 */
[----:B------:R-:W-:Y:S02]  /*1950*/  IADD3 R6, P2, R2, UR17, RZ ;  /* 0x0000001102067c10 */ /* 0x000fe4000ff5e0ff */
[----:B------:R-:W-:Y:S02]  /*1960*/  LEA.HI.X R15, R15, R5, R0, 0x6, P0 ;  /* 0x000000050f0f7211 */ /* 0x000fe400000f3400 */
[----:B------:R-:W-:-:S02]  /*1970*/  IADD3 R0, P0, R22, UR11, RZ ;  /* 0x0000000b16007c10 */ /* 0x000fc4000ff1e0ff */
[----:B------:R-:W-:Y:S02]  /*1980*/  IADD3.X R7, R3, UR18, RZ, P2, !PT ;  /* 0x0000001203077c10 */ /* 0x000fe400097fe4ff */
[----:B------:R-:W-:Y:S02]  /*1990*/  LOP3.LUT P2, RZ, R13, 0x2, RZ, 0xc0, !PT ;  /* 0x000000020dff7812 */ /* 0x000fe4000784c0ff */
[----:B-1----:R-:W-:Y:S02]  /*19a0*/  IADD3 R10, P1, R2, UR16, RZ ;  /* 0x00000010020a7c10 */ /* 0x002fe4000ff3e0ff */
[----:B--2---:R-:W-:Y:S02]  /*19b0*/  IADD3.X R2, R17, UR14, RZ, P0, !PT ;  /* 0x0000000e11027c10 */ /* 0x004fe400087fe4ff */
[----:B------:R-:W-:Y:S02]  /*19c0*/  LEA R16, P0, R0, c[0x0][0x258], 0x2 ;  /* 0x0000960000107a11 */ /* 0x000fe400078010ff */
[----:B------:R-:W-:-:S02]  /*19d0*/  IADD3.X R11, R3, UR15, RZ, P1, !PT ;  /* 0x0000000f030b7c10 */ /* 0x000fc40008ffe4ff */
[----:B----4-:R-:W-:Y:S01]  /*19e0*/  LEA.HI.X R17, R0, c[0x0][0x25c], R2, 0x2, P0 ;  /* 0x0000970000117a11 */ /* 0x010fe200000f1402 */
[----:B------:R-:W-:Y:S01]  /*19f0*/  IMAD.U32 R0, RZ, RZ, UR11 ;  /* 0x0000000bff007e24 */ /* 0x000fe2000f8e00ff */
[----:B------:R-:W-:Y:S01]  /*1a00*/  IADD3 R3, R9, UR6, RZ ;  /* 0x0000000609037c10 */ /* 0x000fe2000fffe0ff */
[----:B------:R-:W-:Y:S01]  /*1a10*/  IMAD.U32 R9, RZ, RZ, UR21 ;  /* 0x00000015ff097e24 */ /* 0x000fe2000f8e00ff */
[----:B------:R-:W-:Y:S01]  /*1a20*/  ISETP.GE.AND P1, PT, R18, c[0x0][0x1fc], PT ;  /* 0x00007f0012007a0c */ /* 0x000fe20003f26270 */
[----:B------:R-:W-:Y:S01]  /*1a30*/  IMAD.MOV.U32 R2, RZ, RZ, R8 ;  /* 0x000000ffff027224 */ /* 0x000fe200078e0008 */
[----:B------:R-:W-:Y:S01]  /*1a40*/  ISETP.GE.AND P0, PT, R30, c[0x0][0x1fc], PT ;  /* 0x00007f001e007a0c */ /* 0x000fe20003f06270 */
[----:B------:R-:W-:Y:S01]  /*1a50*/  ULDC.64 UR6, c[0x0][0x218] ;  /* 0x0000860000067ab9 */ /* 0x000fe20000000a00 */
[----:B------:R-:W-:Y:S01]  /*1a60*/  IADD3 R8, -R250, c[0x0][0x168], -R0 ;  /* 0x00005a00fa087a10 */ /* 0x000fe20007ffe900 */
[----:B------:R-:W-:Y:S01]  /*1a70*/  UIMAD UR6, UR9, UR6, URZ ;  /* 0x00000006090672a4 */ /* 0x000fe2000f8e023f */
[----:B------:R-:W-:Y:S01]  /*1a80*/  IMAD.WIDE.U32 R22, R9, c[0x0][0x218], R2 ;  /* 0x0000860009167a25 */ /* 0x000fe200078e0002 */
[----:B------:R-:W-:Y:S01]  /*1a90*/  SEL R0, RZ, 0x1, P1 ;  /* 0x00000001ff007807 */ /* 0x000fe20000800000 */
[----:B------:R1:W-:Y:S01]  /*1aa0*/  LDGSTS.E.BYPASS.LTC128B.128 [R12+0x3080], [R10.64], !P4 ;  /* 0x030800000a0c7fae */ /* 0x0003e2000e101d58 */
[----:B------:R-:W-:Y:S01]  /*1ab0*/  SEL R2, RZ, 0xffffffff, P0 ;  /* 0xffffffffff027807 */ /* 0x000fe20000000000 */
[----:B------:R-:W-:Y:S01]  /*1ac0*/  UIMAD UR17, UR21, UR7, UR6 ;  /* 0x00000007151172a4 */ /* 0x000fe2000f8e0206 */
[C---:B------:R-:W-:Y:S01]  /*1ad0*/  ISETP.LT.OR P1, PT, R8.reuse, 0x1, !P3 ;  /* 0x000000010800780c */ /* 0x040fe20005f21670 */
[----:B------:R2:W-:Y:S01]  /*1ae0*/  STL.64 [R1+0x18], R22 ;  /* 0x0000181601007387 */ /* 0x0005e20000100a00 */
[C---:B------:R-:W-:Y:S01]  /*1af0*/  ISETP.LT.OR P0, PT, R8.reuse, 0x1, !P2 ;  /* 0x000000010800780c */ /* 0x040fe20005701670 */
[----:B------:R-:W-:Y:S01]  /*1b00*/  ULDC.64 UR6, c[0x0][0x208] ;  /* 0x0000820000067ab9 */ /* 0x000fe20000000a00 */
[----:B------:R-:W-:Y:S01]  /*1b10*/  ISETP.LT.OR P3, PT, R8, 0x21, !P3 ;  /* 0x000000210800780c */ /* 0x000fe20005f61670 */
[----:B------:R-:W-:Y:S01]  /*1b20*/  USHF.L.U32 UR16, UR6, 0x6, URZ ;  /* 0x0000000606107899 */ /* 0x000fe2000800063f */
[----:B------:R-:W-:Y:S01]  /*1b30*/  IMAD.SHL.U32 R2, R2, 0x2, RZ ;  /* 0x0000000202027824 */ /* 0x000fe200078e00ff */
[----:B------:R-:W-:Y:S01]  /*1b40*/  USHF.L.U64.HI UR15, UR6, UR13, UR7 ;  /* 0x0000000d060f7299 */ /* 0x000fe20008010207 */
[----:B------:R-:W-:Y:S01]  /*1b50*/  IADD3 R35, R23, UR17, RZ ;  /* 0x0000001117237c10 */ /* 0x000fe2000fffe0ff */
[----:B------:R3:W-:Y:S01]  /*1b60*/  LDGSTS.E.BYPASS.LTC128B.128 [R12+0x7080], [R6.64], !P5 ;  /* 0x07080000060c7fae */ /* 0x0007e2000e901d58 */
[----:B------:R-:W-:Y:S01]  /*1b70*/  IMAD.MOV.U32 R34, RZ, RZ, R22 ;  /* 0x000000ffff227224 */ /* 0x000fe200078e0016 */
[----:B------:R-:W-:Y:S01]  /*1b80*/  UIMAD UR7, UR15, UR10, URZ ;  /* 0x0000000a0f0772a4 */ /* 0x000fe2000f8e023f */
[----:B------:R-:W-:Y:S01]  /*1b90*/  IMAD.U32 R26, RZ, RZ, UR16 ;  /* 0x00000010ff1a7e24 */ /* 0x000fe2000f8e00ff */
[----:B------:R-:W0:Y:S01]  /*1ba0*/  LDGDEPBAR ;  /* 0x00000000000079af */ /* 0x000e220000000000 */
[----:B------:R-:W-:Y:S01]  /*1bb0*/  LOP3.LUT R0, R2, 0x2, R0, 0xe2, !PT ;  /* 0x0000000202007812 */ /* 0x000fe200078ee200 */
[----:B------:R-:W-:Y:S01]  /*1bc0*/  UIMAD UR7, UR12, UR16, UR7 ;  /* 0x000000100c0772a4 */ /* 0x000fe2000f8e0207 */
[----:B------:R-:W-:Y:S01]  /*1bd0*/  ISETP.LT.OR P2, PT, R8, 0x21, !P2 ;  /* 0x000000210800780c */ /* 0x000fe20005741670 */
[----:B------:R4:W-:Y:S01]  /*1be0*/  LDGSTS.E.BYPASS.LTC128B.128 [R12+0x10080], [R4.64], !P1 ;  /* 0x10080000040c7fae */ /* 0x0009e2000c901d58 */
[C---:B------:R-:W-:Y:S01]  /*1bf0*/  LOP3.LUT P4, RZ, R0.reuse, 0x1, RZ, 0xc0, !PT ;  /* 0x0000000100ff7812 */ /* 0x040fe2000788c0ff */
[----:B------:R-:W-:Y:S01]  /*1c00*/  ULDC UR12, c[0x0][0x20c] ;  /* 0x00008300000c7ab9 */ /* 0x000fe20000000800 */
[----:B------:R-:W-:Y:S01]  /*1c10*/  LOP3.LUT P5, RZ, R0, 0x2, RZ, 0xc0, !PT ;  /* 0x0000000200ff7812 */ /* 0x000fe200078ac0ff */
[----:B------:R4:W-:Y:S01]  /*1c20*/  LDGSTS.E.BYPASS.LTC128B.128 [R12+0x12080], [R4.64+0x80], !P0 ;  /* 0x12080080040c7fae */ /* 0x0009e2000c101d58 */
[----:B------:R-:W-:Y:S01]  /*1c30*/  ISETP.LT.OR P1, PT, R8, 0x1, !P4 ;  /* 0x000000010800780c */ /* 0x000fe20006721670 */
[----:B------:R-:W-:-:S02]  /*1c40*/  USHF.L.U32 UR13, UR6, 0x5, URZ ;  /* 0x00000005060d7899 */ /* 0x000fc4000800063f */
[----:B------:R5:W-:Y:S01]  /*1c50*/  LDGSTS.E.BYPASS.LTC128B.128 [R12+0x11080], [R14.64], !P3 ;  /* 0x110800000e0c7fae */ /* 0x000be2000d901d58 */
[----:B------:R-:W-:Y:S01]  /*1c60*/  ISETP.GT.AND P3, PT, R164, 0xf, PT ;  /* 0x0000000fa400780c */ /* 0x000fe20003f64270 */
[----:B------:R-:W-:Y:S01]  /*1c70*/  USHF.L.U32 UR17, UR13, 0x1, URZ ;  /* 0x000000010d117899 */ /* 0x000fe2000800063f */
[----:B--2---:R-:W-:Y:S01]  /*1c80*/  LEA.HI R23, R29, R164, RZ, 0x5 ;  /* 0x000000a41d177211 */ /* 0x004fe200078f28ff */
[----:B------:R5:W-:Y:S01]  /*1c90*/  LDGSTS.E.BYPASS.LTC128B.128 [R12+0x13080], [R14.64+0x80], !P2 ;  /* 0x130800800e0c7fae */ /* 0x000be2000d101d58 */
[----:B------:R-:W-:-:S03]  /*1ca0*/  ISETP.LT.OR P2, PT, R8, 0x21, !P5 ;  /* 0x000000210800780c */ /* 0x000fc60006f41670 */
[----:B------:R2:W-:Y:S01]  /*1cb0*/  STL.64 [R1+0x8], R34 ;  /* 0x0000082201007387 */ /* 0x0005e20000100a00 */
[----:B---3--:R-:W-:-:S05]  /*1cc0*/  IMAD.WIDE.U32 R6, R26, UR10, R34 ;  /* 0x0000000a1a067c25 */ /* 0x008fca000f8e0022 */
[----:B------:R-:W-:Y:S01]  /*1cd0*/  IADD3 R3, R7, UR7, RZ ;  /* 0x0000000707037c10 */ /* 0x000fe2000fffe0ff */
[----:B------:R-:W-:Y:S01]  /*1ce0*/  UMOV UR7, 0x5 ;  /* 0x0000000500077882 */ /* 0x000fe20000000000 */
[----:B------:R-:W-:Y:S01]  /*1cf0*/  LEA R2, P0, R6, c[0x0][0x1f0], 0x1 ;  /* 0x00007c0006027a11 */ /* 0x000fe200078008ff */
[----:B------:R-:W-:-:S03]  /*1d00*/  USHF.L.U64.HI UR12, UR6, UR7, UR12 ;  /* 0x00000007060c7299 */ /* 0x000fc6000801020c */
[----:B------:R-:W-:Y:S01]  /*1d10*/  LEA.HI.X R3, R6, c[0x0][0x1f4], R3, 0x1, P0 ;  /* 0x00007d0006037a11 */ /* 0x000fe200000f0c03 */
[----:B------:R-:W-:Y:S01]  /*1d20*/  ULDC.64 UR6, c[0x0][0x290] ;  /* 0x0000a40000067ab9 */ /* 0x000fe20000000a00 */
[----:B----4-:R-:W-:Y:S01]  /*1d30*/  SHF.R.S32.HI R4, RZ, 0x5, R23 ;  /* 0x00000005ff047819 */ /* 0x010fe20000011417 */
[----:B------:R-:W-:Y:S01]  /*1d40*/  UIMAD UR6, UR9, UR6, URZ ;  /* 0x00000006090672a4 */ /* 0x000fe2000f8e023f */
[----:B------:R-:W-:Y:S01]  /*1d50*/  ISETP.LT.OR P0, PT, R8, 0x1, !P5 ;  /* 0x000000010800780c */ /* 0x000fe20006f01670 */
[----:B------:R-:W-:Y:S01]  /*1d60*/  IMAD.U32 R5, RZ, RZ, UR21 ;  /* 0x00000015ff057e24 */ /* 0x000fe2000f8e00ff */
[----:B------:R-:W-:Y:S01]  /*1d70*/  LEA.HI R0, R23, R4, RZ, 0x1 ;  /* 0x0000000417007211 */ /* 0x000fe200078f08ff */
[----:B------:R-:W-:Y:S02]  /*1d80*/  USHF.L.U64.HI UR9, UR13, 0x1, UR12 ;  /* 0x000000010d097899 */ /* 0x000fe4000801020c */
[----:B------:R-:W-:Y:S01]  /*1d90*/  UIMAD UR6, UR21, UR7, UR6 ;  /* 0x00000007150672a4 */ /* 0x000fe2000f8e0206 */
[----:B------:R-:W-:Y:S01]  /*1da0*/  LOP3.LUT R0, R0, 0xfffffffe, RZ, 0xc0, !PT ;  /* 0xfffffffe00007812 */ /* 0x000fe200078ec0ff */
[----:B------:R-:W-:Y:S01]  /*1db0*/  IMAD.WIDE.U32 R32, R5, c[0x0][0x290], R20 ;  /* 0x0000a40005207a25 */ /* 0x000fe200078e0014 */
[----:B-----5:R-:W-:-:S03]  /*1dc0*/  LEA.HI R14, R29, R164, RZ, 0x2 ;  /* 0x000000a41d0e7211 */ /* 0x020fc600078f10ff */
[----:B------:R-:W-:Y:S01]  /*1dd0*/  IMAD.IADD R22, R4, 0x1, -R0 ;  /* 0x0000000104167824 */ /* 0x000fe200078e0a00 */
[----:B------:R-:W-:Y:S01]  /*1de0*/  IADD3 R31, R33, UR6, RZ ;  /* 0x00000006211f7c10 */ /* 0x000fe2000fffe0ff */
[----:B------:R-:W-:Y:S01]  /*1df0*/  @!P3 IMAD.SHL.U32 R0, R164, 0x10, RZ ;  /* 0x00000010a400b824 */ /* 0x000fe200078e00ff */
[----:B-1----:R-:W-:Y:S01]  /*1e00*/  SHF.R.S32.HI R10, RZ, 0x1f, R14 ;  /* 0x0000001fff0a7819 */ /* 0x002fe2000001140e */
[----:B------:R-:W-:Y:S01]  /*1e10*/  UIADD3 UR6, UR10, 0x1, URZ ;  /* 0x000000010a067890 */ /* 0x000fe2000fffe03f */
[----:B------:R2:W-:Y:S03]  /*1e20*/  STL.64 [R1+0x28], R32 ;  /* 0x0000282001007387 */ /* 0x0005e60000100a00 */
[----:B------:R-:W-:Y:S01]  /*1e30*/  UISETP.GE.AND UP0, UPT, UR6, UR19, UPT ;  /* 0x000000130600728c */ /* 0x000fe2000bf06270 */
[----:B------:R1:W-:Y:S04]  /*1e40*/  @!P3 LDGSTS.E.BYPASS.LTC128B.128 [R0+0x20080], [R16.64] ;  /* 0x200800001000bfae */ /* 0x0003e8000b901d58 */
[----:B------:R-:W0:Y:S04]  /*1e50*/  LDGDEPBAR ;  /* 0x00000000000079af */ /* 0x000e280000000000 */
[----:B------:R3:W-:Y:S01]  /*1e60*/  LDGSTS.E.BYPASS.LTC128B.128 [R12+0x18080], [R2.64], !P1 ;  /* 0x18080000020c7fae */ /* 0x0007e2000c901d58 */
[----:B------:R-:W-:-:S02]  /*1e70*/  ISETP.LT.OR P1, PT, R8, 0x21, !P4 ;  /* 0x000000210800780c */ /* 0x000fc40006721670 */
[----:B------:R-:W-:Y:S01]  /*1e80*/  SHF.R.S32.HI R8, RZ, 0x2, R14 ;  /* 0x00000002ff087819 */ /* 0x000fe2000001140e */
[----:B------:R3:W-:Y:S04]  /*1e90*/  LDGSTS.E.BYPASS.LTC128B.128 [R12+0x1a080], [R2.64+0x80], !P0 ;  /* 0x1a080080020c7fae */ /* 0x0007e8000c101d58 */
[----:B------:R2:W-:Y:S01]  /*1ea0*/  STL [R1+0x30], R31 ;  /* 0x0000301f01007387 */ /* 0x0005e20000100800 */
[----:B-1----:R-:W-:Y:S01]  /*1eb0*/  LEA.HI R0, R29, R164, RZ, 0x4 ;  /* 0x000000a41d007211 */ /* 0x002fe200078f20ff */
[----:B------:R-:W-:-:S03]  /*1ec0*/  IMAD.SHL.U32 R17, R22, 0x10, RZ ;  /* 0x0000001016117824 */ /* 0x000fc600078e00ff */
[----:B------:R-:W-:Y:S02]  /*1ed0*/  SHF.R.S32.HI R9, RZ, 0x4, R0 ;  /* 0x00000004ff097819 */ /* 0x000fe40000011400 */
[C---:B------:R-:W-:Y:S02]  /*1ee0*/  LOP3.LUT R5, R0.reuse, 0xfffffff0, RZ, 0xc0, !PT ;  /* 0xfffffff000057812 */ /* 0x040fe400078ec0ff */
[----:B------:R-:W-:-:S03]  /*1ef0*/  LEA.HI R4, R0, R9, RZ, 0x1 ;  /* 0x0000000900047211 */ /* 0x000fc600078f08ff */
[----:B------:R-:W-:Y:S01]  /*1f00*/  IMAD.IADD R5, R164, 0x1, -R5 ;  /* 0x00000001a4057824 */ /* 0x000fe200078e0a05 */
[----:B---3--:R-:W-:Y:S02]  /*1f10*/  IADD3 R2, P0, R2, UR17, RZ ;  /* 0x0000001102027c10 */ /* 0x008fe4000ff1e0ff */
[----:B------:R-:W-:Y:S02]  /*1f20*/  LOP3.LUT R4, R4, 0xfffffffe, RZ, 0xc0, !PT ;  /* 0xfffffffe04047812 */ /* 0x000fe400078ec0ff */
[----:B------:R-:W-:Y:S02]  /*1f30*/  IADD3.X R3, R3, UR9, RZ, P0, !PT ;  /* 0x0000000903037c10 */ /* 0x000fe400087fe4ff */
[----:B------:R-:W-:Y:S01]  /*1f40*/  IADD3 R0, P0, R32, UR11, RZ ;  /* 0x0000000b20007c10 */ /* 0x000fe2000ff1e0ff */
[----:B------:R-:W-:Y:S01]  /*1f50*/  IMAD.IADD R11, R9, 0x1, -R4 ;  /* 0x00000001090b7824 */ /* 0x000fe200078e0a04 */
[----:B------:R-:W-:Y:S01]  /*1f60*/  LEA.HI R4, R10, R8, RZ, 0x3 ;  /* 0x000000080a047211 */ /* 0x000fe200078f18ff */
[----:B------:R1:W-:Y:S01]  /*1f70*/  LDGSTS.E.BYPASS.LTC128B.128 [R12+0x19080], [R2.64], !P1 ;  /* 0x19080000020c7fae */ /* 0x0003e2000c901d58 */
[----:B------:R-:W-:Y:S01]  /*1f80*/  IADD3.X R6, R31, UR14, RZ, P0, !PT ;  /* 0x0000000e1f067c10 */ /* 0x000fe200087fe4ff */
[----:B------:R-:W-:Y:S01]  /*1f90*/  IMAD R10, R11, 0x800, R28 ;  /* 0x000008000b0a7824 */ /* 0x000fe200078e021c */
[----:B------:R-:W-:Y:S01]  /*1fa0*/  LEA R20, P0, R0, c[0x0][0x280], 0x2 ;  /* 0x0000a00000147a11 */ /* 0x000fe200078010ff */
[----:B------:R1:W-:Y:S01]  /*1fb0*/  LDGSTS.E.BYPASS.LTC128B.128 [R12+0x1b080], [R2.64+0x80], !P2 ;  /* 0x1b080080020c7fae */ /* 0x0003e2000d101d58 */
[----:B------:R-:W-:-:S02]  /*1fc0*/  SHF.R.S32.HI R7, RZ, 0x1f, R5 ;  /* 0x0000001fff077819 */ /* 0x000fc40000011405 */
[----:B------:R-:W-:Y:S02]  /*1fd0*/  LEA.HI.X R21, R0, c[0x0][0x284], R6, 0x2, P0 ;  /* 0x0000a10000157a11 */ /* 0x000fe400000f1406 */
[----:B------:R-:W-:Y:S01]  /*1fe0*/  LOP3.LUT R0, R4, 0xfffffff8, RZ, 0xc0, !PT ;  /* 0xfffffff804007812 */ /* 0x000fe200078ec0ff */
[----:B------:R-:W-:Y:S01]  /*1ff0*/  IMAD.SHL.U32 R4, R11, 0x20, RZ ;  /* 0x000000200b047824 */ /* 0x000fe200078e00ff */
[----:B------:R-:W-:Y:S02]  /*2000*/  R2P PR, R24, 0x6 ;  /* 0x0000000618007804 */ /* 0x000fe40000000000 */
[----:B------:R-:W-:Y:S02]  /*2010*/  LEA.HI R13, R7, R5, RZ, 0x3 ;  /* 0x00000005070d7211 */ /* 0x000fe400078f18ff */
[----:B------:R-:W-:Y:S02]  /*2020*/  PLOP3.LUT P0, PT, PT, PT, UP0, 0x80, 0x0 ;  /* 0x000000000000781c */ /* 0x000fe40003f0f008 */
[----:B------:R-:W-:-:S02]  /*2030*/  LOP3.LUT R7, R13, 0xfffffff8, RZ, 0xc0, !PT ;  /* 0xfffffff80d077812 */ /* 0x000fc400078ec0ff */
[----:B------:R-:W-:Y:S02]  /*2040*/  SEL R211, R211, 0xfffffff0, !P1 ;  /* 0xfffffff0d3d37807 */ /* 0x000fe40004800000 */
[----:B------:R-:W-:Y:S01]  /*2050*/  SEL R212, R212, 0xffffffe0, !P2 ;  /* 0xffffffe0d4d47807 */ /* 0x000fe20005000000 */
[----:B------:R-:W-:Y:S02]  /*2060*/  IMAD.IADD R7, R5, 0x1, -R7 ;  /* 0x0000000105077824 */ /* 0x000fe400078e0a07 */
        /* <DEDUP_REMOVED lines=43> */
[----:B------:R-:W-:Y:S01]  /*2320*/  SHF.R.S32.HI R2, RZ, 0x1f, R6 ;  /* 0x0000001fff027819 */ /* 0x000fe20000011406 */
[----:B------:R2:W-:Y:S03]  /*2330*/  STL [R1+0x48], R3 ;  /* 0x0000480301007387 */ /* 0x0005e60000100800 */
[----:B-1----:R-:W-:-:S02]  /*2340*/  LEA.HI R10, R2, R6, RZ, 0x2 ;  /* 0x00000006020a7211 */ /* 0x002fc400078f10ff */
[----:B------:R-:W-:Y:S02]  /*2350*/  IADD3 R2, R12, 0x18080, RZ ;  /* 0x000180800c027810 */ /* 0x000fe40007ffe0ff */
[----:B------:R-:W-:-:S03]  /*2360*/  LEA.HI.SX32 R249, R10, R17, 0x1e ;  /* 0x000000110af97211 */ /* 0x000fc600078ff2ff */
[----:B------:R2:W-:Y:S01]  /*2370*/  STL [R1+0x44], R2 ;  /* 0x0000440201007387 */ /* 0x0005e20000100800 */
[----:B------:R-:W-:Y:S05]  /*2380*/  @P0 BRA `(.L_x_1845) ;  /* 0x000001f000000947 */ /* 0x000fea0003800000 */
[----:B------:R-:W-:Y:S01]  /*2390*/  USHF.R.S32.HI UR7, URZ, 0x1f, UR6 ;  /* 0x0000001f3f077899 */ /* 0x000fe20008011406 */
[----:B------:R-:W-:Y:S01]  /*23a0*/  IMAD.WIDE.U32 R8, R26, UR6, R34 ;  /* 0x000000061a087c25 */ /* 0x000fe2000f8e0022 */
[----:B------:R-:W-:Y:S01]  /*23b0*/  UIMAD UR15, UR15, UR6, URZ ;  /* 0x000000060f0f72a4 */ /* 0x000fe2000f8e023f */
[----:B------:R-:W-:Y:S01]  /*23c0*/  ISETP.GE.AND P1, PT, R18, c[0x0][0x1fc], PT ;  /* 0x00007f0012007a0c */ /* 0x000fe20003f26270 */
[----:B------:R-:W-:Y:S01]  /*23d0*/  USHF.L.U32 UR11, UR6, 0x6, URZ ;  /* 0x00000006060b7899 */ /* 0x000fe2000800063f */
[----:B------:R-:W-:Y:S01]  /*23e0*/  BSSY B0, `(.L_x_1845) ;  /* 0x0000019000007945 */ /* 0x000fe20003800000 */
[----:B------:R-:W-:Y:S01]  /*23f0*/  UIMAD UR7, UR7, UR16, UR15 ;  /* 0x00000010070772a4 */ /* 0x000fe2000f8e020f */
[----:B--2---:R-:W-:-:S03]  /*2400*/  LEA R2, P0, R8, c[0x0][0x1f0], 0x1 ;  /* 0x00007c0008027a11 */ /* 0x004fc600078008ff */
[----:B------:R-:W-:Y:S02]  /*2410*/  IMAD.U32 R11, RZ, RZ, UR11 ;  /* 0x0000000bff0b7e24 */ /* 0x000fe4000f8e00ff */
        /* <DEDUP_REMOVED lines=8> */
[----:B------:R-:W-:-:S04]  /*24a0*/  ISETP.GE.AND P0, PT, R30, c[0x0][0x1fc], PT ;  /* 0x00007f001e007a0c */ /* 0x000fc80003f06270 */
[C---:B------:R-:W-:Y:S02]  /*24b0*/  ISETP.LT.OR P2, PT, R4.reuse, 0x1, P0 ;  /* 0x000000010400780c */ /* 0x040fe40000741670 */
[----:B------:R-:W-:-:S11]  /*24c0*/  ISETP.LT.OR P0, PT, R4, 0x21, P0 ;  /* 0x000000210400780c */ /* 0x000fd60000701670 */
[----:B------:R1:W-:Y:S04]  /*24d0*/  LDGSTS.E.BYPASS.LTC128B.128 [R12+0x1e080], [R2.64+0x80], !P2 ;  /* 0x1e080080020c7fae */ /* 0x0003e8000d101d58 */
[----:B------:R2:W-:Y:S04]  /*24e0*/  LDGSTS.E.BYPASS.LTC128B.128 [R12+0x1d080], [R8.64], !P1 ;  /* 0x1d080000080c7fae */ /* 0x0005e8000c901d58 */
[----:B------:R2:W-:Y:S01]  /*24f0*/  LDGSTS.E.BYPASS.LTC128B.128 [R12+0x1f080], [R8.64+0x80], !P0 ;  /* 0x1f080080080c7fae */ /* 0x0005e2000c101d58 */
[----:B-1----:R-:W-:-:S04]  /*2500*/  IADD3 R3, P1, R32, UR11, RZ ;  /* 0x0000000b20037c10 */ /* 0x002fc8000ff3e0ff */
[----:B------:R-:W-:Y:S02]  /*2510*/  LEA R2, P0, R3, c[0x0][0x280], 0x2 ;  /* 0x0000a00003027a11 */ /* 0x000fe400078010ff */
[----:B------:R-:W-:-:S04]  /*2520*/  LEA.HI.X.SX32 R4, R11, R31, 0x1, P1 ;  /* 0x0000001f0b047211 */ /* 0x000fc800008f0eff */
[----:B------:R-:W-:Y:S01]  /*2530*/  LEA.HI.X R3, R3, c[0x0][0x284], R4, 0x2, P0 ;  /* 0x0000a10003037a11 */ /* 0x000fe200000f1404 */
[----:B------:R-:W-:Y:S05]  /*2540*/  @P3 BRA `(.L_x_1846) ;  /* 0x0000002000003947 */ /* 0x000fea0003800000 */
[----:B--2---:R-:W-:-:S05]  /*2550*/  SHF.L.U32 R4, R164, 0x4, RZ ;  /* 0x00000004a4047819 */ /* 0x004fca00000006ff */
[----:B------:R1:W-:Y:S02]  /*2560*/  LDGSTS.E.BYPASS.LTC128B.128 [R4+0x20380], [R2.64] ;  /* 0x2038000002047fae */ /* 0x0003e4000b901d58 */
.L_x_1846:
[----:B--2---:R-:W-:Y:S05]  /*2570*/  BSYNC B0 ;  /* 0x0000000000007941 */ /* 0x004fea0003800000 */
.L_x_1845:
[----:B-12---:R-:W-:Y:S01]  /*2580*/  SHF.R.S32.HI R2, RZ, 0x1f, R25 ;  /* 0x0000001fff027819 */ /* 0x006fe20000011419 */
[----:B------:R-:W0:Y:S01]  /*2590*/  LDGDEPBAR ;  /* 0x00000000000079af */ /* 0x000e220000000000 */
[----:B------:R-:W-:Y:S01]  /*25a0*/  LOP3.LUT R3, R10, 0x7ffffffc, RZ, 0xc0, !PT ;  /* 0x7ffffffc0a037812 */ /* 0x000fe200078ec0ff */
[----:B------:R-:W-:Y:S01]  /*25b0*/  IMAD.MOV.U32 R216, RZ, RZ, 0x20 ;  /* 0x00000020ffd87424 */ /* 0x000fe200078e00ff */
[----:B------:R-:W-:Y:S01]  /*25c0*/  LEA.HI R2, R2, R25, RZ, 0x2 ;  /* 0x0000001902027211 */ /* 0x000fe200078f10ff */
[----:B------:R-:W-:Y:S01]  /*25d0*/  IMAD.MOV.U32 R218, RZ, RZ, 0x10 ;  /* 0x00000010ffda7424 */ /* 0x000fe200078e00ff */
[----:B------:R-:W-:Y:S01]  /*25e0*/  SHF.R.S32.HI R165, RZ, 0x1f, R164 ;  /* 0x0000001fffa57819 */ /* 0x000fe200000114a4 */
[----:B------:R-:W-:Y:S01]  /*25f0*/  IMAD.IADD R3, R6, 0x1, -R3 ;  /* 0x0000000106037824 */ /* 0x000fe200078e0a03 */
[----:B------:R-:W-:Y:S01]  /*2600*/  LOP3.LUT R2, R2, 0x1ffffffc, RZ, 0xc0, !PT ;  /* 0x1ffffffc02027812 */ /* 0x000fe200078ec0ff */
[----:B------:R-:W-:Y:S01]  /*2610*/  IMAD.SHL.U32 R210, R5, 0x2, RZ ;  /* 0x0000000205d27824 */ /* 0x000fe200078e00ff */
[----:B------:R-:W-:Y:S01]  /*2620*/  LOP3.LUT P0, RZ, R24, 0x4, RZ, 0xc0, !PT ;  /* 0x0000000418ff7812 */ /* 0x000fe2000780c0ff */
[----:B------:R-:W-:Y:S01]  /*2630*/  IMAD.MOV.U32 R215, RZ, RZ, -0x40 ;  /* 0xffffffc0ffd77424 */ /* 0x000fe200078e00ff */
[----:B------:R-:W-:Y:S01]  /*2640*/  LOP3.LUT P1, RZ, R7, 0x4, RZ, 0xc0, !PT ;  /* 0x0000000407ff7812 */ /* 0x000fe2000782c0ff */
[----:B------:R-:W-:Y:S01]  /*2650*/  IMAD.IADD R2, R25, 0x1, -R2 ;  /* 0x0000000119027824 */ /* 0x000fe200078e0a02 */
[----:B------:R-:W-:Y:S01]  /*2660*/  IADD3 R222, R223, 0x204c0, RZ ;  /* 0x000204c0dfde7810 */ /* 0x000fe20007ffe0ff */
[--C-:B------:R-:W-:Y:S01]  /*2670*/  IMAD R211, R211, 0x2, R210.reuse ;  /* 0x00000002d3d37824 */ /* 0x100fe200078e02d2 */
[----:B------:R-:W-:Y:S01]  /*2680*/  SEL R216, R216, 0xffffffe0, !P1 ;  /* 0xffffffe0d8d87807 */ /* 0x000fe20004800000 */
[----:B------:R-:W-:Y:S01]  /*2690*/  IMAD R2, R2, 0x4, R3 ;  /* 0x0000000402027824 */ /* 0x000fe200078e0203 */
[C---:B------:R-:W-:Y:S01]  /*26a0*/  IADD3 R206, R212.reuse, R0, RZ ;  /* 0x00000000d4ce7210 */ /* 0x040fe20007ffe0ff */
[----:B------:R-:W-:Y:S01]  /*26b0*/  IMAD R213, R212, 0x2, R210 ;  /* 0x00000002d4d57824 */ /* 0x000fe200078e02d2 */
[----:B------:R-:W-:Y:S01]  /*26c0*/  IADD3 R219, R214, R216, RZ ;  /* 0x000000d8d6db7210 */ /* 0x000fe20007ffe0ff */
[----:B------:R-:W-:Y:S01]  /*26d0*/  IMAD.SHL.U32 R4, R2, 0x2, RZ ;  /* 0x0000000202047824 */ /* 0x000fe200078e00ff */
[----:B------:R-:W-:Y:S01]  /*26e0*/  CS2R R162, SRZ ;  /* 0x0000000000a27805 */ /* 0x000fe2000001ff00 */
[----:B------:R-:W-:Y:S01]  /*26f0*/  @P0 IADD3 R222, R13, -0x40, RZ ;  /* 0xffffffc00dde0810 */ /* 0x000fe20007ffe0ff */
[----:B------:R-:W-:Y:S01]  /*2700*/  IMAD.SHL.U32 R207, R0, 0x2, RZ ;  /* 0x0000000200cf7824 */ /* 0x000fe200078e00ff */
[----:B------:R-:W-:Y:S01]  /*2710*/  LOP3.LUT P0, RZ, R7, 0x2, RZ, 0xc0, !PT ;  /* 0x0000000207ff7812 */ /* 0x000fe2000780c0ff */
[----:B------:R1:W-:Y:S01]  /*2720*/  STL [R1+0x34], R4 ;  /* 0x0000340401007387 */ /* 0x0003e20000100800 */
[----:B------:R-:W-:Y:S01]  /*2730*/  CS2R R160, SRZ ;  /* 0x0000000000a07805 */ /* 0x000fe2000001ff00 */
[----:B------:R-:W-:Y:S01]  /*2740*/  CS2R R158, SRZ ;  /* 0x00000000009e7805 */ /* 0x000fe2000001ff00 */
[----:B------:R-:W-:Y:S01]  /*2750*/  SEL R218, R218, 0xfffffff0, !P0 ;  /* 0xfffffff0dada7807 */ /* 0x000fe20004000000 */
        /* <DEDUP_REMOVED lines=63> */
[----:B------:R-:W-:Y:S01]  /*2b50*/  LEA R212, R212, R211, 0x1 ;  /* 0x000000d3d4d47211 */ /* 0x000fe200078e08ff */
[----:B------:R-:W-:Y:S01]  /*2b60*/  IMAD.IADD R220, R214, 0x1, R218 ;  /* 0x00000001d6dc7824 */ /* 0x000fe200078e02da */
[----:B------:R-:W-:Y:S01]  /*2b70*/  SEL R215, R215, 0x40, P1 ;  /* 0x00000040d7d77807 */ /* 0x000fe20000800000 */
[----:B------:R-:W-:Y:S01]  /*2b80*/  IMAD.IADD R221, R218, 0x1, R219 ;  /* 0x00000001dadd7824 */ /* 0x000fe200078e02db */
[----:B------:R-:W-:Y:S01]  /*2b90*/  USHF.L.U64.HI UR14, UR4, 0x5, UR5 ;  /* 0x00000005040e7899 */ /* 0x000fe20008010205 */
[----:B------:R-:W-:Y:S01]  /*2ba0*/  IADD3 R248, -R4, UR8, RZ ;  /* 0x0000000804f87c10 */ /* 0x000fe2000fffe1ff */
[----:B------:R-:W-:-:S02]  /*2bb0*/  USHF.L.U32 UR15, UR4, 0x5, URZ ;  /* 0x00000005040f7899 */ /* 0x000fc4000800063f */
[----:B------:R-:W-:Y:S02]  /*2bc0*/  UMOV UR5, URZ ;  /* 0x0000003f00057c82 */ /* 0x000fe40008000000 */
[----:B------:R-:W-:Y:S02]  /*2bd0*/  UMOV UR18, 0x1 ;  /* 0x0000000100127882 */ /* 0x000fe40000000000 */
[----:B------:R-:W-:Y:S02]  /*2be0*/  UMOV UR17, URZ ;  /* 0x0000003f00117c82 */ /* 0x000fe40008000000 */
[----:B------:R-:W-:Y:S02]  /*2bf0*/  UMOV UR11, 0xffffffc0 ;  /* 0xffffffc0000b7882 */ /* 0x000fe40000000000 */
[----:B------:R-:W-:Y:S02]  /*2c00*/  ULDC UR9, c[0x0][0x168] ;  /* 0x00005a0000097ab9 */ /* 0x000fe40000000800 */
[----:B-1----:R-:W-:-:S02]  /*2c10*/  ULDC UR8, c[0x0][0x198] ;  /* 0x0000660000087ab9 */ /* 0x002fc40000000800 */
.L_x_1849:
        /* <DEDUP_REMOVED lines=34> */
[----:B------:R-:W-:Y:S01]  /*2e40*/  IADD3 R164, R214, R2, RZ ;  /* 0x00000002d6a47210 */ /* 0x000fe20007ffe0ff */
[-C--:B------:R-:W-:Y:S03]  /*2e50*/  HMMA.16816.F32.BF16 R28, R28, R166.reuse, RZ ;  /* 0x000000a61c1c723c */ /* 0x080fe600000418ff */
[----:B------:R-:W-:Y:S02]  /*2e60*/  MOV R2, UR5 ;  /* 0x0000000500027c02 */ /* 0x000fe40008000f00 */
[----:B------:R-:W-:Y:S02]  /*2e70*/  SHF.L.U32 R209, R164, 0x1, RZ ;  /* 0x00000001a4d17819 */ /* 0x000fe400000006ff */
[----:B------:R-:W-:Y:S01]  /*2e80*/  LEA R2, R2, R219, 0xd ;  /* 0x000000db02027211 */ /* 0x000fe200078e68ff */
[----:B------:R-:W-:Y:S02]  /*2e90*/  HMMA.16816.F32.BF16 R32, R32, R166, RZ ;  /* 0x000000a62020723c */ /* 0x000fe400000418ff */
[----:B------:R-:W3:Y:S02]  /*2ea0*/  LDSM.16.M88.4 R184, [R209+0x10080] ;  /* 0x01008000d1b8783b */ /* 0x000ee40000000200 */
[----:B------:R-:W-:Y:S02]  /*2eb0*/  SHF.L.U32 R204, R2, 0x1, RZ ;  /* 0x0000000102cc7819 */ /* 0x000fe400000006ff */
[----:B------:R-:W-:Y:S02]  /*2ec0*/  MOV R2, UR5 ;  /* 0x0000000500027c02 */ /* 0x000fe40008000f00 */
[-C--:B----4-:R-:W-:Y:S02]  /*2ed0*/  HMMA.16816.F32.BF16 R4, R168, R172.reuse, R4 ;  /* 0x000000aca804723c */ /* 0x090fe40000041804 */
[----:B------:R-:W4:Y:S03]  /*2ee0*/  LDSM.16.M88.4 R164, [R204+0x11080] ;  /* 0x01108000cca4783b */ /* 0x000f260000000200 */
        /* <DEDUP_REMOVED lines=15> */
[-C--:B---3--:R-:W-:Y:S01]  /*2fe0*/  HMMA.16816.F32.BF16 R4, R184, R188.reuse, R4 ;  /* 0x000000bcb804723c */ /* 0x088fe20000041804 */
[----:B------:R-:W2:Y:S07]  /*2ff0*/  LDSM.16.M88.4 R180, [R3+0x11080] ;  /* 0x0110800003b4783b */ /* 0x000eae0000000200 */
[C---:B----4-:R-:W-:Y:S08]  /*3000*/  HMMA.16816.F32.BF16 R8, R164.reuse, R188, R8 ;  /* 0x000000bca408723c */ /* 0x050ff00000041808 */
        /* <DEDUP_REMOVED lines=89> */
[----:B------:R-:W1:Y:S03]  /*35a0*/  MUFU.TANH R239, R12 ;  /* 0x0000000c00ef7308 */ /* 0x000e660000002400 */
[----:B------:R-:W-:Y:S02]  /*35b0*/  FMUL.FTZ R21, R21, c[0x0][0x2b4] ;  /* 0x0000ad0015157a20 */ /* 0x000fe40000410000 */
[----:B------:R-:W-:Y:S01]  /*35c0*/  FMUL.FTZ R22, R22, c[0x0][0x2b4] ;  /* 0x0000ad0016167a20 */ /* 0x000fe20000410000 */
[----:B------:R-:W-:Y:S01]  /*35d0*/  MOV R191, UR5 ;  /* 0x0000000500bf7c02 */ /* 0x000fe20008000f00 */
[----:B------:R-:W-:Y:S03]  /*35e0*/  FMUL.FTZ R23, R23, c[0x0][0x2b4] ;  /* 0x0000ad0017177a20 */ /* 0x000fe60000410000 */
[----:B------:R-:W1:Y:S01]  /*35f0*/  MUFU.TANH R237, R13 ;  /* 0x0000000d00ed7308 */ /* 0x000e620000002400 */
[----:B------:R-:W-:Y:S01]  /*3600*/  LEA R191, R191, R249, 0x6 ;  /* 0x000000f9bfbf7211 */ /* 0x000fe200078e30ff */
[----:B------:R-:W-:Y:S02]  /*3610*/  FMUL.FTZ R24, R24, c[0x0][0x2b4] ;  /* 0x0000ad0018187a20 */ /* 0x000fe40000410000 */
[----:B------:R-:W-:Y:S01]  /*3620*/  FMUL.FTZ R25, R25, c[0x0][0x2b4] ;  /* 0x0000ad0019197a20 */ /* 0x000fe20000410000 */
[----:B------:R-:W-:Y:S01]  /*3630*/  SHF.L.U32 R191, R191, 0x2, RZ ;  /* 0x00000002bfbf7819 */ /* 0x000fe200000006ff */
[----:B------:R-:W-:Y:S02]  /*3640*/  FMUL.FTZ R28, R28, c[0x0][0x2b4] ;  /* 0x0000ad001c1c7a20 */ /* 0x000fe40000410000 */
[----:B------:R-:W-:Y:S02]  /*3650*/  FMUL.FTZ R29, R29, c[0x0][0x2b4] ;  /* 0x0000ad001d1d7a20 */ /* 0x000fe40000410000 */
[----:B------:R-:W1:Y:S01]  /*3660*/  MUFU.TANH R233, R28 ;  /* 0x0000001c00e97308 */ /* 0x000e620000002400 */
[----:B------:R1:W1:Y:S01]  /*3670*/  LDS R3, [R191+0x20080] ;  /* 0x02008000bf037984 */ /* 0x0002620000000800 */
[----:B------:R-:W-:Y:S02]  /*3680*/  FMUL.FTZ R30, R30, c[0x0][0x2b4] ;  /* 0x0000ad001e1e7a20 */ /* 0x000fe40000410000 */
[----:B------:R-:W-:Y:S01]  /*3690*/  FMUL.FTZ R31, R31, c[0x0][0x2b4] ;  /* 0x0000ad001f1f7a20 */ /* 0x000fe20000410000 */
[----:B------:R1:W1:Y:S01]  /*36a0*/  LDS R188, [R191+0x200a0] ;  /* 0x0200a000bfbc7984 */ /* 0x0002620000000800 */
[----:B------:R-:W-:Y:S02]  /*36b0*/  FMUL.FTZ R26, R26, c[0x0][0x2b4] ;  /* 0x0000ad001a1a7a20 */ /* 0x000fe40000410000 */
[----:B------:R-:W-:Y:S01]  /*36c0*/  FMUL.FTZ R27, R27, c[0x0][0x2b4] ;  /* 0x0000ad001b1b7a20 */ /* 0x000fe20000410000 */
[----:B------:R1:W1:Y:S01]  /*36d0*/  LDS R189, [R191+0x20100] ;  /* 0x02010000bfbd7984 */ /* 0x0002620000000800 */
[----:B------:R-:W1:Y:S01]  /*36e0*/  MUFU.TANH R245, R14 ;  /* 0x0000000e00f57308 */ /* 0x000e620000002400 */
[----:B------:R-:W-:Y:S02]  /*36f0*/  FMUL.FTZ R32, R32, c[0x0][0x2b4] ;  /* 0x0000ad0020207a20 */ /* 0x000fe40000410000 */
[----:B------:R1:W1:Y:S01]  /*3700*/  LDS R190, [R191+0x20120] ;  /* 0x02012000bfbe7984 */ /* 0x0002620000000800 */
[----:B------:R-:W-:Y:S04]  /*3710*/  DEPBAR.LE SB0, 0x1 ;  /* 0x000080400000791a */ /* 0x000fe80000000000 */
[----:B------:R-:W-:Y:S02]  /*3720*/  FMUL.FTZ R33, R33, c[0x0][0x2b4] ;  /* 0x0000ad0021217a20 */ /* 0x000fe40000410000 */
[----:B------:R-:W1:Y:S01]  /*3730*/  MUFU.TANH R232, R29 ;  /* 0x0000001d00e87308 */ /* 0x000e620000002400 */
[----:B------:R-:W-:Y:S01]  /*3740*/  BAR.SYNC.DEFER_BLOCKING 0x0 ;  /* 0x0000000000007b1d */ /* 0x000fe20000010000 */
[----:B------:R-:W-:Y:S02]  /*3750*/  FMUL.FTZ R34, R34, c[0x0][0x2b4] ;  /* 0x0000ad0022227a20 */ /* 0x000fe40000410000 */
[----:B------:R-:W-:Y:S06]  /*3760*/  FMUL.FTZ R35, R35, c[0x0][0x2b4] ;  /* 0x0000ad0023237a20 */ /* 0x000fec0000410000 */
[----:B------:R-:W1:Y:S10]  /*3770*/  MUFU.TANH R244, R15 ;  /* 0x0000000f00f47308 */ /* 0x000e740000002400 */
[----:B------:R-:W1:Y:S01]  /*3780*/  MUFU.TANH R238, R30 ;  /* 0x0000001e00ee7308 */ /* 0x000e620000002400 */
[----:B------:R1:W1:Y:S09]  /*3790*/  LDSM.16.M88.4 R164, [R0+0x18080] ;  /* 0x0180800000a4783b */ /* 0x0002720000000200 */
[----:B------:R-:W1:Y:S01]  /*37a0*/  MUFU.TANH R199, R20 ;  /* 0x0000001400c77308 */ /* 0x000e620000002400 */
[----:B------:R1:W1:Y:S09]  /*37b0*/  LDSM.16.M88.4 R172, [R205+0x18080] ;  /* 0x01808000cdac783b */ /* 0x0002720000000200 */
[----:B------:R2:W1:Y:S01]  /*37c0*/  MUFU.TANH R236, R31 ;  /* 0x0000001f00ec7308 */ /* 0x0004620000002400 */
[----:B------:R1:W1:Y:S08]  /*37d0*/  LDSM.16.M88.4 R180, [R205+0x19080] ;  /* 0x01908000cdb4783b */ /* 0x0002700000000200 */
[----:B-----5:R1:W1:Y:S01]  /*37e0*/  LDSM.16.M88.4 R16, [R210+0x8080] ;  /* 0x00808000d210783b */ /* 0x0202620000000200 */
[----:B------:R1:W1:Y:S07]  /*37f0*/  MUFU.TANH R198, R21 ;  /* 0x0000001500c67308 */ /* 0x00026e0000002400 */
[----:B------:R1:W1:Y:S03]  /*3800*/  LDSM.16.M88.4 R168, [R210+0xa080] ;  /* 0x00a08000d2a8783b */ /* 0x0002660000000200 */
[----:B------:R1:W1:Y:S05]  /*3810*/  MUFU.TANH R226, R22 ;  /* 0x0000001600e27308 */ /* 0x00026a0000002400 */
[----:B--2---:R2:W1:Y:S05]  /*3820*/  LDSM.16.M88.4 R28, [R0+0x19080] ;  /* 0x01908000001c783b */ /* 0x00446a0000000200 */
[----:B------:R2:W1:Y:S03]  /*3830*/  MUFU.TANH R231, R23 ;  /* 0x0000001700e77308 */ /* 0x0004660000002400 */
[----:B------:R2:W1:Y:S07]  /*3840*/  LDSM.16.M88.4 R176, [R211+0x8080] ;  /* 0x00808000d3b0783b */ /* 0x00046e0000000200 */
[----:B------:R2:W1:Y:S01]  /*3850*/  MUFU.TANH R235, R24 ;  /* 0x0000001800eb7308 */ /* 0x0004620000002400 */
[----:B------:R2:W1:Y:S09]  /*3860*/  LDSM.16.M88.4 R184, [R211+0xa080] ;  /* 0x00a08000d3b8783b */ /* 0x0004720000000200 */
        /* <DEDUP_REMOVED lines=8> */
[----:B---34-:R-:W3:Y:S01]  /*38f0*/  LDL.64 R12, [R1+0x20] ;  /* 0x00002000010c7983 */ /* 0x018ee20000100a00 */
[----:B------:R-:W-:Y:S01]  /*3900*/  ULDC.64 UR6, c[0x0][0x178] ;  /* 0x00005e0000067ab9 */ /* 0x000fe20000000a00 */
[----:B------:R-:W-:Y:S01]  /*3910*/  IMAD.U32 R5, RZ, RZ, UR15 ;  /* 0x0000000fff057e24 */ /* 0x000fe2000f8e00ff */
[----:B------:R-:W-:Y:S01]  /*3920*/  UIMAD.WIDE.U32 UR26, UR16, UR6, URZ ;  /* 0x00000006101a72a5 */ /* 0x000fe2000f8e003f */
[----:B------:R-:W4:Y:S01]  /*3930*/  LDL R2, [R1+0x4c] ;  /* 0x00004c0001027983 */ /* 0x000f220000100800 */
[----:B------:R-:W-:Y:S01]  /*3940*/  USHF.R.S32.HI UR4, URZ, 0x1f, UR16 ;  /* 0x0000001f3f047899 */ /* 0x000fe20008011410 */
[----:B------:R-:W-:Y:S02]  /*3950*/  IMAD.U32 R10, RZ, RZ, UR14 ;  /* 0x0000000eff0a7e24 */ /* 0x000fe4000f8e00ff */
[----:B------:R-:W5:Y:S01]  /*3960*/  LDL.64 R8, [R1+0x38] ;  /* 0x0000380001087983 */ /* 0x000f620000100a00 */
[----:B------:R-:W-:Y:S02]  /*3970*/  UIMAD UR4, UR4, UR6, URZ ;  /* 0x00000006040472a4 */ /* 0x000fe4000f8e023f */
[----:B------:R-:W-:Y:S01]  /*3980*/  USHF.L.U32 UR6, UR26, 0x6, URZ ;  /* 0x000000061a067899 */ /* 0x000fe2000800063f */
[----:B--2---:R-:W2:Y:S01]  /*3990*/  LDL R192, [R1+0x40] ;  /* 0x0000400001c07983 */ /* 0x004ea20000100800 */
[----:B------:R-:W-:Y:S03]  /*39a0*/  UIMAD UR4, UR16, UR7, UR4 ;  /* 0x00000007100472a4 */ /* 0x000fe6000f8e0204 */
[----:B------:R-:W2:Y:S01]  /*39b0*/  LDL R204, [R1+0x48] ;  /* 0x0000480001cc7983 */ /* 0x000ea20000100800 */
[----:B------:R-:W-:Y:S03]  /*39c0*/  UIADD3 UR4, UR27, UR4, URZ ;  /* 0x000000041b047290 */ /* 0x000fe6000fffe03f */
[----:B------:R-:W2:Y:S01]  /*39d0*/  LDL.64 R202, [R1+0x10] ;  /* 0x0000100001ca7983 */ /* 0x000ea20000100a00 */
[----:B------:R-:W-:Y:S01]  /*39e0*/  USHF.L.U64.HI UR4, UR26, 0x6, UR4 ;  /* 0x000000061a047899 */ /* 0x000fe20008010204 */
[----:B---3--:R-:W-:Y:S05]  /*39f0*/  IADD3 R5, P2, P1, R12, UR6, R5 ;  /* 0x000000060c057c10 */ /* 0x008fea000f95e005 */
[----:B------:R-:W-:Y:S02]  /*3a00*/  IADD3.X R10, R252, UR4, R10, P2, P1 ;  /* 0x00000004fc0a7c10 */ /* 0x000fe400097e240a */
[----:B----4-:R-:W-:Y:S01]  /*3a10*/  ISETP.NE.AND P2, PT, R2, RZ, PT ;  /* 0x000000ff0200720c */ /* 0x010fe20003f45270 */
[----:B------:R-:W-:Y:S05]  /*3a20*/  IMAD.U32 R2, RZ, RZ, UR10 ;  /* 0x0000000aff027e24 */ /* 0x000fea000f8e00ff */
[----:B------:R-:W-:Y:S04]  /*3a30*/  @!P3 LEA R2, R2, 0x40, 0x6 ;  /* 0x000000400202b811 */ /* 0x000fe800078e30ff */
[C---:B-1---5:R-:W-:Y:S04]  /*3a40*/  @!P3 IADD3 R0, P1, R2.reuse, R8, RZ ;  /* 0x000000080200b210 */ /* 0x062fe80007f3e0ff */
[----:B--2---:R-:W-:Y:S02]  /*3a50*/  @!P3 LEA.HI.X.SX32 R2, R2, R192, 0x1, P1 ;  /* 0x000000c00202b211 */ /* 0x004fe400008f0eff */
[C---:B------:R-:W-:Y:S04]  /*3a60*/  @!P3 LEA R8, P1, R0.reuse, c[0x0][0x258], 0x2 ;  /* 0x000096000008ba11 */ /* 0x040fe800078210ff */
[----:B------:R-:W-:Y:S02]  /*3a70*/  @!P3 LEA.HI.X R9, R0, c[0x0][0x25c], R2, 0x2, P1 ;  /* 0x000097000009ba11 */ /* 0x000fe400008f1402 */
[----:B------:R-:W-:Y:S01]  /*3a80*/  IADD3 R0, P1, R12, UR6, RZ ;  /* 0x000000060c007c10 */ /* 0x000fe2000ff3e0ff */
[----:B------:R-:W-:Y:S03]  /*3a90*/  UIMAD UR6, UR16, UR11, UR9 ;  /* 0x0000000b100672a4 */ /* 0x000fe6000f8e0209 */
[----:B------:R-:W-:Y:S02]  /*3aa0*/  IADD3.X R2, R252, UR4, RZ, P1, !PT ;  /* 0x00000004fc027c10 */ /* 0x000fe40008ffe4ff */
[C---:B------:R-:W-:Y:S04]  /*3ab0*/  LEA R6, P1, R0.reuse, c[0x0][0x160], 0x1 ;  /* 0x0000580000067a11 */ /* 0x040fe800078208ff */
[----:B------:R-:W-:Y:S01]  /*3ac0*/  LEA.HI.X R7, R0, c[0x0][0x164], R2, 0x1, P1 ;  /* 0x0000590000077a11 */ /* 0x000fe200008f0c02 */
[----:B------:R-:W-:Y:S01]  /*3ad0*/  IMAD.U32 R0, RZ, RZ, UR18 ;  /* 0x00000012ff007e24 */ /* 0x000fe2000f8e00ff */
[C---:B------:R-:W-:Y:S02]  /*3ae0*/  LEA R4, P1, R5.reuse, c[0x0][0x160], 0x1 ;  /* 0x0000580005047a11 */ /* 0x040fe400078208ff */
[----:B------:R-:W-:Y:S01]  /*3af0*/  IADD3 R2, -R250, UR6, RZ ;  /* 0x00000006fa027c10 */ /* 0x000fe2000fffe1ff */
[----:B------:R-:W-:Y:S01]  /*3b00*/  IMAD R0, R0, 0x4000, R204 ;  /* 0x0000400000007824 */ /* 0x000fe200078e02cc */
[----:B------:R-:W-:Y:S02]  /*3b10*/  LEA.HI.X R5, R5, c[0x0][0x164], R10, 0x1, P1 ;  /* 0x0000590005057a11 */ /* 0x000fe400008f0c0a */
        /* <DEDUP_REMOVED lines=18> */
.L_x_1847:
[-C--:B-1-34-:R-:W-:Y:S01]  /*3c40*/  HMMA.16816.F32.BF16 R4, R164, R16.reuse, RZ ;  /* 0x00000010a404723c */ /* 0x09afe200000418ff */
[----:B------:R-:W3:Y:S01]  /*3c50*/  LDL R192, [R1+0x34] ;  /* 0x0000340001c07983 */ /* 0x000ee20000100800 */
[----:B------:R-:W-:Y:S02]  /*3c60*/  USHF.L.U32 UR4, UR5, 0xd, URZ ;  /* 0x0000000d05047899 */ /* 0x000fe4000800063f */
[----:B------:R-:W-:Y:S01]  /*3c70*/  ULEA UR7, UR10, 0x1, 0x6 ;  /* 0x000000010a077891 */ /* 0x000fe2000f8e303f */
[----:B------:R-:W0:Y:S01]  /*3c80*/  LDGDEPBAR ;  /* 0x00000000000079af */ /* 0x000e220000000000 */
[----:B------:R-:W-:Y:S02]  /*3c90*/  UIADD3 UR6, UR4, 0x10, URZ ;  /* 0x0000001004067890 */ /* 0x000fe4000fffe03f */
[C---:B------:R-:W-:Y:S01]  /*3ca0*/  HMMA.16816.F32.BF16 R8, R28.reuse, R16, RZ ;  /* 0x000000101c08723c */ /* 0x040fe200000418ff */
[----:B------:R-:W-:Y:S01]  /*3cb0*/  MOV R2, UR4 ;  /* 0x0000000400027c02 */ /* 0x000fe20008000f00 */
[----:B------:R-:W-:Y:S02]  /*3cc0*/  UIADD3 UR23, UR10, 0x2, URZ ;  /* 0x000000020a177890 */ /* 0x000fe4000fffe03f */
[----:B--2---:R-:W-:Y:S02]  /*3cd0*/  IADD3 R0, R214, UR4, RZ ;  /* 0x00000004d6007c10 */ /* 0x004fe4000fffe0ff */
[----:B------:R-:W-:Y:S02]  /*3ce0*/  UISETP.GE.AND UP0, UPT, UR23, UR19, UPT ;  /* 0x000000131700728c */ /* 0x000fe4000bf06270 */
[-C--:B------:R-:W-:Y:S01]  /*3cf0*/  HMMA.16816.F32.BF16 R12, R28, R18.reuse, RZ ;  /* 0x000000121c0c723c */ /* 0x080fe200000418ff */
[----:B------:R-:W-:Y:S07]  /*3d00*/  SHF.L.U32 R0, R0, 0x1, RZ ;  /* 0x0000000100007819 */ /* 0x000fee00000006ff */
[C---:B------:R-:W-:Y:S08]  /*3d10*/  HMMA.16816.F32.BF16 R16, R164.reuse, R18, RZ ;  /* 0x00000012a410723c */ /* 0x040ff000000418ff */
[-C--:B------:R-:W-:Y:S08]  /*3d20*/  HMMA.16816.F32.BF16 R20, R164, R168.reuse, RZ ;  /* 0x000000a8a414723c */ /* 0x080ff000000418ff */
[C---:B------:R-:W-:Y:S08]  /*3d30*/  HMMA.16816.F32.BF16 R24, R28.reuse, R168, RZ ;  /* 0x000000a81c18723c */ /* 0x040ff000000418ff */
[-C--:B------:R-:W-:Y:S08]  /*3d40*/  HMMA.16816.F32.BF16 R28, R28, R170.reuse, RZ ;  /* 0x000000aa1c1c723c */ /* 0x080ff000000418ff */
[----:B------:R-:W-:Y:S01]  /*3d50*/  HMMA.16816.F32.BF16 R32, R164, R170, RZ ;  /* 0x000000aaa420723c */ /* 0x000fe200000418ff */
        /* <DEDUP_REMOVED lines=9> */
[-C--:B------:R-:W-:Y:S08]  /*3df0*/  HMMA.16816.F32.BF16 R28, R180, R186.reuse, R28 ;  /* 0x000000bab41c723c */ /* 0x080ff0000004181c */
[----:B------:R-:W-:Y:S01]  /*3e00*/  HMMA.16816.F32.BF16 R32, R172, R186, R32 ;  /* 0x000000baac20723c */ /* 0x000fe20000041820 */
[----:B------:R-:W2:Y:S07]  /*3e10*/  LDSM.16.M88.4 R172, [R209+0x19080] ;  /* 0x01908000d1ac783b */ /* 0x000eae0000000200 */
        /* <DEDUP_REMOVED lines=11> */
[----:B------:R-:W4:Y:S01]  /*3ed0*/  LDSM.16.M88.4 R176, [R212+0xa080] ;  /* 0x00a08000d4b0783b */ /* 0x000f220000000200 */
[-C--:B-1----:R-:W-:Y:S08]  /*3ee0*/  HMMA.16816.F32.BF16 R4, R168, R172.reuse, R4 ;  /* 0x000000aca804723c */ /* 0x082ff00000041804 */
[C---:B--2---:R-:W-:Y:S08]  /*3ef0*/  HMMA.16816.F32.BF16 R8, R164.reuse, R172, R8 ;  /* 0x000000aca408723c */ /* 0x044ff00000041808 */
        /* <DEDUP_REMOVED lines=8> */
[----:B------:R2:W4:Y:S08]  /*3f80*/  LDSM.16.M88.4 R168, [R0+0x1b080] ;  /* 0x01b0800000a8783b */ /* 0x0005300000000200 */
[----:B------:R-:W5:Y:S03]  /*3f90*/  LDSM.16.M88.4 R176, [R210+0xe080] ;  /* 0x00e08000d2b0783b */ /* 0x000f660000000200 */
[----:B--2---:R-:W-:Y:S01]  /*3fa0*/  MOV R0, UR6 ;  /* 0x0000000600007c02 */ /* 0x004fe20008000f00 */
[----:B------:R-:W-:Y:S01]  /*3fb0*/  USHF.L.U32 UR6, UR22, 0x7, URZ ;  /* 0x0000000716067899 */ /* 0x000fe2000800063f */
[----:B------:R-:W-:Y:S03]  /*3fc0*/  @P0 IADD3 R0, R2, -0x10, RZ ;  /* 0xfffffff002000810 */ /* 0x000fe60007ffe0ff */
[----:B------:R-:W-:Y:S01]  /*3fd0*/  UIADD3 UR6, UR7, UR8, -UR6 ;  /* 0x0000000807067290 */ /* 0x000fe2000fffe806 */
[----:B------:R-:W-:Y:S01]  /*3fe0*/  IADD3 R0, R214, R0, RZ ;  /* 0x00000000d6007210 */ /* 0x000fe20007ffe0ff */
[-C--:B-1----:R-:W-:Y:S05]  /*3ff0*/  HMMA.16816.F32.BF16 R4, R164, R172.reuse, R4 ;  /* 0x000000aca404723c */ /* 0x082fea0000041804 */
[----:B------:R-:W-:Y:S03]  /*4000*/  SHF.L.U32 R0, R0, 0x1, RZ ;  /* 0x0000000100007819 */ /* 0x000fe600000006ff */
[C---:B----4-:R-:W-:Y:S08]  /*4010*/  HMMA.16816.F32.BF16 R8, R168.reuse, R172, R8 ;  /* 0x000000aca808723c */ /* 0x050ff00000041808 */
        /* <DEDUP_REMOVED lines=8> */
[----:B------:R2:W4:Y:S08]  /*40a0*/  LDSM.16.M88.4 R164, [R0+0x1b080] ;  /* 0x01b0800000a4783b */ /* 0x0005300000000200 */
[----:B------:R-:W5:Y:S03]  /*40b0*/  LDSM.16.M88.4 R176, [R211+0xe080] ;  /* 0x00e08000d3b0783b */ /* 0x000f660000000200 */
[----:B--2---:R-:W-:Y:S04]  /*40c0*/  MOV R0, UR6 ;  /* 0x0000000600007c02 */ /* 0x004fe80008000f00 */
[----:B------:R-:W-:Y:S04]  /*40d0*/  IADD3 R0, R249, -c[0x0][0x168], R0 ;  /* 0x80005a00f9007a10 */ /* 0x000fe80007ffe000 */
[----:B---3--:R-:W-:Y:S01]  /*40e0*/  IADD3 R180, -R192, R0, RZ ;  /* 0x00000000c0b47210 */ /* 0x008fe20007ffe1ff */
[-C--:B-1----:R-:W-:Y:S05]  /*40f0*/  HMMA.16816.F32.BF16 R4, R168, R172.reuse, R4 ;  /* 0x000000aca804723c */ /* 0x082fea0000041804 */
[----:B------:R-:W-:Y:S03]  /*4100*/  IMNMX R0, R248, R180, PT ;  /* 0x000000b4f8007217 */ /* 0x000fe60003800200 */
[C---:B----4-:R-:W-:Y:S04]  /*4110*/  HMMA.16816.F32.BF16 R8, R164.reuse, R172, R8 ;  /* 0x000000aca408723c */ /* 0x050fe80000041808 */
[----:B------:R-:W-:Y:S04]  /*4120*/  ISETP.GT.AND P1, PT, R0, RZ, PT ;  /* 0x000000ff0000720c */ /* 0x000fe80003f24270 */
[-C--:B------:R-:W-:Y:S04]  /*4130*/  HMMA.16816.F32.BF16 R12, R164, R174.reuse, R12 ;  /* 0x000000aea40c723c */ /* 0x080fe8000004180c */
[----:B------:R-:W-:Y:S02]  /*4140*/  FSEL R2, R200, -INF , P1 ;  /* 0xff800000c8027808 */ /* 0x000fe40000800000 */
[----:B------:R-:W-:Y:S02]  /*4150*/  ISETP.GT.AND P1, PT, R0, 0x1, PT ;  /* 0x000000010000780c */ /* 0x000fe40003f24270 */
[C---:B------:R-:W-:Y:S01]  /*4160*/  HMMA.16816.F32.BF16 R16, R168.reuse, R174, R16 ;  /* 0x000000aea810723c */ /* 0x040fe20000041810 */
[----:B------:R-:W-:Y:S03]  /*4170*/  LDSM.16.M88.4 R172, [R213+0xc080] ;  /* 0x00c08000d5ac783b */ /* 0x000fe60000000200 */
[--C-:B------:R-:W-:Y:S04]  /*4180*/  FFMA.FTZ R2, R2, c[0x0][0x29c], -R3.reuse ;  /* 0x0000a70002027a23 */ /* 0x100fe80000010803 */
[-C--:B-----5:R-:W-:Y:S01]  /*4190*/  HMMA.16816.F32.BF16 R20, R168, R176.reuse, R20 ;  /* 0x000000b0a814723c */ /* 0x0a0fe20000041814 */
[----:B------:R1:W2:Y:S07]  /*41a0*/  MUFU.EX2 R194, R2 ;  /* 0x0000000200c27308 */ /* 0x0002ae0000000800 */
[C---:B------:R-:W-:Y:S08]  /*41b0*/  HMMA.16816.F32.BF16 R24, R164.reuse, R176, R24 ;  /* 0x000000b0a418723c */ /* 0x040ff00000041818 */
[-C--:B------:R-:W-:Y:S01]  /*41c0*/  HMMA.16816.F32.BF16 R28, R164, R178.reuse, R28 ;  /* 0x000000b2a41c723c */ /* 0x080fe2000004181c */
[----:B------:R-:W3:Y:S07]  /*41d0*/  LDSM.16.M88.4 R164, [R209+0x1a080] ;  /* 0x01a08000d1a4783b */ /* 0x000eee0000000200 */
[----:B------:R-:W-:Y:S01]  /*41e0*/  HMMA.16816.F32.BF16 R32, R168, R178, R32 ;  /* 0x000000b2a820723c */ /* 0x000fe20000041820 */
[----:B------:R-:W4:Y:S03]  /*41f0*/  LDSM.16.M88.4 R168, [R209+0x1b080] ;  /* 0x01b08000d1a8783b */ /* 0x000f260000000200 */
[----:B-1----:R-:W-:Y:S02]  /*4200*/  FSEL R2, R201, -INF , P1 ;  /* 0xff800000c9027808 */ /* 0x002fe40000800000 */
[----:B------:R-:W-:Y:S03]  /*4210*/  ISETP.GT.AND P1, PT, R0, 0x20, PT ;  /* 0x000000200000780c */ /* 0x000fe60003f24270 */
[----:B------:R-:W1:Y:S03]  /*4220*/  LDSM.16.M88.4 R176, [R213+0xe080] ;  /* 0x00e08000d5b0783b */ /* 0x000e660000000200 */
[--C-:B------:R-:W-:Y:S04]  /*4230*/  FFMA.FTZ R2, R2, c[0x0][0x29c], -R3.reuse ;  /* 0x0000a70002027a23 */ /* 0x100fe80000010803 */
[----:B------:R5:W-:Y:S01]  /*4240*/  MUFU.EX2 R192, R2 ;  /* 0x0000000200c07308 */ /* 0x000be20000000800 */
[-C--:B---3--:R-:W-:Y:S05]  /*4250*/  HMMA.16816.F32.BF16 R4, R164, R172.reuse, R4 ;  /* 0x000000aca404723c */ /* 0x088fea0000041804 */
[----:B-----5:R-:W-:Y:S03]  /*4260*/  FSEL R2, R197, -INF , P1 ;  /* 0xff800000c5027808 */ /* 0x020fe60000800000 */
[C---:B----4-:R-:W-:Y:S04]  /*4270*/  HMMA.16816.F32.BF16 R8, R168.reuse, R172, R8 ;  /* 0x000000aca808723c */ /* 0x050fe80000041808 */
[--C-:B------:R-:W-:Y:S01]  /*4280*/  FFMA.FTZ R2, R2, c[0x0][0x29c], -R3.reuse ;  /* 0x0000a70002027a23 */ /* 0x100fe20000010803 */
[----:B------:R-:W-:Y:S03]  /*4290*/  ISETP.GT.AND P1, PT, R0, 0x21, PT ;  /* 0x000000210000780c */ /* 0x000fe60003f24270 */
[-C--:B------:R-:W-:Y:S01]  /*42a0*/  HMMA.16816.F32.BF16 R12, R168, R174.reuse, R12 ;  /* 0x000000aea80c723c */ /* 0x080fe2000004180c */
[----:B------:R3:W4:Y:S07]  /*42b0*/  MUFU.EX2 R184, R2 ;  /* 0x0000000200b87308 */ /* 0x00072e0000000800 */
[C---:B------:R-:W-:Y:S01]  /*42c0*/  HMMA.16816.F32.BF16 R16, R164.reuse, R174, R16 ;  /* 0x000000aea410723c */ /* 0x040fe20000041810 */
[----:B------:R-:W-:Y:S07]  /*42d0*/  LDSM.16.M88.4 R172, [R208+0x1a080] ;  /* 0x01a08000d0ac783b */ /* 0x000fee0000000200 */
[-C--:B-1----:R-:W-:Y:S08]  /*42e0*/  HMMA.16816.F32.BF16 R20, R164, R176.reuse, R20 ;  /* 0x000000b0a414723c */ /* 0x082ff00000041814 */
[C---:B------:R-:W-:Y:S04]  /*42f0*/  HMMA.16816.F32.BF16 R24, R168.reuse, R176, R24 ;  /* 0x000000b0a818723c */ /* 0x040fe80000041818 */
[----:B---3--:R-:W-:Y:S02]  /*4300*/  FSEL R2, R196, -INF , P1 ;  /* 0xff800000c4027808 */ /* 0x008fe40000800000 */
[----:B------:R-:W-:Y:S02]  /*4310*/  ISETP.GT.AND P1, PT, R0, 0x40, PT ;  /* 0x000000400000780c */ /* 0x000fe40003f24270 */
[-C--:B------:R-:W-:Y:S01]  /*4320*/  HMMA.16816.F32.BF16 R28, R168, R178.reuse, R28 ;  /* 0x000000b2a81c723c */ /* 0x080fe2000004181c */
[----:B------:R-:W1:Y:S03]  /*4330*/  LDSM.16.M88.4 R168, [R212+0xc080] ;  /* 0x00c08000d4a8783b */ /* 0x000e660000000200 */
[--C-:B------:R-:W-:Y:S04]  /*4340*/  FFMA.FTZ R2, R2, c[0x0][0x29c], -R3.reuse ;  /* 0x0000a70002027a23 */ /* 0x100fe80000010803 */
[----:B------:R-:W-:Y:S01]  /*4350*/  HMMA.16816.F32.BF16 R32, R164, R178, R32 ;  /* 0x000000b2a420723c */ /* 0x000fe20000041820 */
[----:B------:R3:W5:Y:S01]  /*4360*/  LDSM.16.M88.4 R164, [R208+0x1b080] ;  /* 0x01b08000d0a4783b */ /* 0x0007620000000200 */
[----:B------:R2:W1:Y:S07]  /*4370*/  MUFU.EX2 R182, R2 ;  /* 0x0000000200b67308 */ /* 0x00046e0000000800 */
[----:B------:R-:W4:Y:S03]  /*4380*/  LDSM.16.M88.4 R176, [R212+0xe080] ;  /* 0x00e08000d4b0783b */ /* 0x000f260000000200 */
[----:B---3--:R-:W-:Y:S02]  /*4390*/  MOV R208, 0x20 ;  /* 0x0000002000d07802 */ /* 0x008fe40000000f00 */
[----:B--2---:R-:W-:Y:S02]  /*43a0*/  FSEL R2, R199, -INF , P1 ;  /* 0xff800000c7027808 */ /* 0x004fe40000800000 */
[----:B------:R-:W-:Y:S02]  /*43b0*/  SEL R208, R208, 0xffffffe0, !P0 ;  /* 0xffffffe0d0d07807 */ /* 0x000fe40004000000 */
[----:B------:R-:W-:Y:S01]  /*43c0*/  ISETP.GT.AND P1, PT, R0, 0x41, PT ;  /* 0x000000410000780c */ /* 0x000fe20003f24270 */
[--C-:B------:R-:W-:Y:S01]  /*43d0*/  FFMA.FTZ R2, R2, c[0x0][0x29c], -R3.reuse ;  /* 0x0000a70002027a23 */ /* 0x100fe20000010803 */
[-C--:B-1----:R-:W-:Y:S03]  /*43e0*/  HMMA.16816.F32.BF16 R4, R172, R168.reuse, R4 ;  /* 0x000000a8ac04723c */ /* 0x082fe60000041804 */
[----:B------:R1:W-:Y:S05]  /*43f0*/  MUFU.EX2 R181, R2 ;  /* 0x0000000200b57308 */ /* 0x0003ea0000000800 */
[C---:B-----5:R-:W-:Y:S08]  /*4400*/  HMMA.16816.F32.BF16 R8, R164.reuse, R168, R8 ;  /* 0x000000a8a408723c */ /* 0x060ff00000041808 */
[-C--:B------:R-:W-:Y:S08]  /*4410*/  HMMA.16816.F32.BF16 R12, R164, R170.reuse, R12 ;  /* 0x000000aaa40c723c */ /* 0x080ff0000004180c */
[C---:B------:R-:W-:Y:S04]  /*4420*/  HMMA.16816.F32.BF16 R16, R172.reuse, R170, R16 ;  /* 0x000000aaac10723c */ /* 0x040fe80000041810 */
[----:B-1----:R-:W-:Y:S02]  /*4430*/  FSEL R2, R198, -INF , P1 ;  /* 0xff800000c6027808 */ /* 0x002fe40000800000 */
[----:B------:R-:W-:Y:S02]  /*4440*/  ISETP.GT.AND P1, PT, R0, 0x60, PT ;  /* 0x000000600000780c */ /* 0x000fe40003f24270 */
[-C--:B----4-:R-:W-:Y:S04]  /*4450*/  HMMA.16816.F32.BF16 R20, R172, R176.reuse, R20 ;  /* 0x000000b0ac14723c */ /* 0x090fe80000041814 */
[--C-:B------:R-:W-:Y:S04]  /*4460*/  FFMA.FTZ R2, R2, c[0x0][0x29c], -R3.reuse ;  /* 0x0000a70002027a23 */ /* 0x100fe80000010803 */
[C---:B------:R-:W-:Y:S01]  /*4470*/  HMMA.16816.F32.BF16 R24, R164.reuse, R176, R24 ;  /* 0x000000b0a418723c */ /* 0x040fe20000041818 */
[----:B------:R1:W2:Y:S07]  /*4480*/  MUFU.EX2 R177, R2 ;  /* 0x0000000200b17308 */ /* 0x0002ae0000000800 */
[-C--:B------:R-:W-:Y:S07]  /*4490*/  HMMA.16816.F32.BF16 R28, R164, R178.reuse, R28 ;  /* 0x000000b2a41c723c */ /* 0x080fee000004181c */
[----:B------:R-:W-:Y:S01]  /*44a0*/  IADD3 R164, R180, 0x8, RZ ;  /* 0x00000008b4a47810 */ /* 0x000fe20007ffe0ff */
[----:B------:R-:W-:Y:S04]  /*44b0*/  HMMA.16816.F32.BF16 R32, R172, R178, R32 ;  /* 0x000000b2ac20723c */ /* 0x000fe80000041820 */
[----:B-1----:R-:W-:Y:S02]  /*44c0*/  FSEL R2, R193, -INF , P1 ;  /* 0xff800000c1027808 */ /* 0x002fe40000800000 */
[----:B------:R-:W-:Y:S02]  /*44d0*/  ISETP.GT.AND P1, PT, R0, 0x61, PT ;  /* 0x000000610000780c */ /* 0x000fe40003f24270 */
[----:B------:R-:W-:Y:S01]  /*44e0*/  IMNMX R0, R248, R164, PT ;  /* 0x000000a4f8007217 */ /* 0x000fe20003800200 */
[--C-:B------:R-:W-:Y:S03]  /*44f0*/  FFMA.FTZ R2, R2, c[0x0][0x29c], -R3.reuse ;  /* 0x0000a70002027a23 */ /* 0x100fe60000010803 */
[----:B------:R-:W-:Y:S02]  /*4500*/  FSEL R164, R195, -INF , P1 ;  /* 0xff800000c3a47808 */ /* 0x000fe40000800000 */
[----:B------:R-:W-:Y:S01]  /*4510*/  ISETP.GT.AND P1, PT, R0, RZ, PT ;  /* 0x000000ff0000720c */ /* 0x000fe20003f24270 */
[----:B------:R1:W3:Y:S02]  /*4520*/  MUFU.EX2 R176, R2 ;  /* 0x0000000200b07308 */ /* 0x0002e40000000800 */
[----:B------:R-:W-:Y:S01]  /*4530*/  FFMA.FTZ R3, R164, c[0x0][0x29c], -R3 ;  /* 0x0000a700a4037a23 */ /* 0x000fe20000010803 */
[----:B------:R-:W-:Y:S01]  /*4540*/  FSEL R169, R230, -INF , P1 ;  /* 0xff800000e6a97808 */ /* 0x000fe20000800000 */
[----:B------:R-:W-:Y:S01]  /*4550*/  FFMA.FTZ R164, -R200, R200, 1 ;  /* 0x3f800000c8a47423 */ /* 0x000fe200000101c8 */
[C---:B------:R-:W-:Y:S03]  /*4560*/  ISETP.GT.AND P1, PT, R0.reuse, 0x1, PT ;  /* 0x000000010000780c */ /* 0x040fe60003f24270 */
[--C-:B------:R-:W-:Y:S01]  /*4570*/  FFMA.FTZ R169, R169, c[0x0][0x29c], -R188.reuse ;  /* 0x0000a700a9a97a23 */ /* 0x100fe200000108bc */
[----:B------:R-:W-:Y:S01]  /*4580*/  FSEL R168, R229, -INF , P1 ;  /* 0xff800000e5a87808 */ /* 0x000fe20000800000 */
[----:B------:R4:W-:Y:S01]  /*4590*/  MUFU.EX2 R172, R3 ;  /* 0x0000000300ac7308 */ /* 0x0009e20000000800 */
[----:B------:R-:W-:Y:S03]  /*45a0*/  ISETP.GT.AND P1, PT, R0, 0x20, PT ;  /* 0x000000200000780c */ /* 0x000fe60003f24270 */
[--C-:B------:R-:W-:Y:S01]  /*45b0*/  FFMA.FTZ R168, R168, c[0x0][0x29c], -R188.reuse ;  /* 0x0000a700a8a87a23 */ /* 0x100fe200000108bc */
[----:B------:R-:W-:Y:S02]  /*45c0*/  FSEL R170, R227, -INF , P1 ;  /* 0xff800000e3aa7808 */ /* 0x000fe40000800000 */
[----:B------:R-:W-:Y:S03]  /*45d0*/  ISETP.GT.AND P1, PT, R0, 0x21, PT ;  /* 0x000000210000780c */ /* 0x000fe60003f24270 */
[--C-:B------:R-:W-:Y:S01]  /*45e0*/  FFMA.FTZ R170, R170, c[0x0][0x29c], -R188.reuse ;  /* 0x0000a700aaaa7a23 */ /* 0x100fe200000108bc */
[----:B------:R-:W-:Y:S01]  /*45f0*/  FSEL R167, R228, -INF , P1 ;  /* 0xff800000e4a77808 */ /* 0x000fe20000800000 */
[----:B------:R-:W-:Y:S01]  /*4600*/  MUFU.EX2 R169, R169 ;  /* 0x000000a900a97308 */ /* 0x000fe20000000800 */
[----:B------:R-:W-:Y:S01]  /*4610*/  ISETP.GT.AND P1, PT, R0, 0x40, PT ;  /* 0x000000400000780c */ /* 0x000fe20003f24270 */
[----:B-1----:R-:W1:Y:S02]  /*4620*/  LDS R2, [R191+0x20280] ;  /* 0x02028000bf027984 */ /* 0x002e640000000800 */
[--C-:B------:R-:W-:Y:S01]  /*4630*/  FFMA.FTZ R167, R167, c[0x0][0x29c], -R188.reuse ;  /* 0x0000a700a7a77a23 */ /* 0x100fe200000108bc */
[----:B------:R-:W-:Y:S02]  /*4640*/  FSEL R166, R226, -INF , P1 ;  /* 0xff800000e2a67808 */ /* 0x000fe40000800000 */
[----:B------:R-:W-:Y:S03]  /*4650*/  ISETP.GT.AND P1, PT, R0, 0x41, PT ;  /* 0x000000410000780c */ /* 0x000fe60003f24270 */
[--C-:B------:R-:W-:Y:S01]  /*4660*/  FFMA.FTZ R166, R166, c[0x0][0x29c], -R188.reuse ;  /* 0x0000a700a6a67a23 */ /* 0x100fe200000108bc */
[----:B------:R-:W-:Y:S01]  /*4670*/  FSEL R171, R231, -INF , P1 ;  /* 0xff800000e7ab7808 */ /* 0x000fe20000800000 */
[----:B------:R-:W-:Y:S01]  /*4680*/  MUFU.EX2 R168, R168 ;  /* 0x000000a800a87308 */ /* 0x000fe20000000800 */
[C---:B------:R-:W-:Y:S03]  /*4690*/  ISETP.GT.AND P1, PT, R0.reuse, 0x60, PT ;  /* 0x000000600000780c */ /* 0x040fe60003f24270 */
[--C-:B------:R-:W-:Y:S01]  /*46a0*/  FFMA.FTZ R173, R171, c[0x0][0x29c], -R188.reuse ;  /* 0x0000a700abad7a23 */ /* 0x100fe200000108bc */
[----:B------:R-:W-:Y:S01]  /*46b0*/  FSEL R165, R225, -INF , P1 ;  /* 0xff800000e1a57808 */ /* 0x000fe20000800000 */
[----:B------:R-:W-:Y:S01]  /*46c0*/  FFMA.FTZ R171, -R201, R201, 1 ;  /* 0x3f800000c9ab7423 */ /* 0x000fe200000101c9 */
[----:B------:R-:W-:Y:S03]  /*46d0*/  ISETP.GT.AND P1, PT, R0, 0x61, PT ;  /* 0x000000610000780c */ /* 0x000fe60003f24270 */
[--C-:B------:R-:W-:Y:S01]  /*46e0*/  FFMA.FTZ R174, R165, c[0x0][0x29c], -R188.reuse ;  /* 0x0000a700a5ae7a23 */ /* 0x100fe200000108bc */
[----:B----4-:R-:W-:Y:S01]  /*46f0*/  FSEL R3, R224, -INF , P1 ;  /* 0xff800000e0037808 */ /* 0x010fe20000800000 */
[----:B------:R-:W-:Y:S01]  /*4700*/  FFMA.FTZ R165, -R197, R197, 1 ;  /* 0x3f800000c5a57423 */ /* 0x000fe200000101c5 */
[----:B------:R-:W-:Y:S03]  /*4710*/  MUFU.EX2 R167, R167 ;  /* 0x000000a700a77308 */ /* 0x000fe60000000800 */
[----:B------:R-:W-:Y:S01]  /*4720*/  FFMA.FTZ R188, R3, c[0x0][0x29c], -R188 ;  /* 0x0000a70003bc7a23 */ /* 0x000fe200000108bc */
[----:B------:R-:W-:Y:S04]  /*4730*/  IADD3 R3, R180, 0x20, RZ ;  /* 0x00000020b4037810 */ /* 0x000fe80007ffe0ff */
[----:B------:R-:W-:Y:S02]  /*4740*/  IMNMX R3, R248, R3, PT ;  /* 0x00000003f8037217 */ /* 0x000fe40003800200 */
[----:B------:R-:W4:Y:S02]  /*4750*/  MUFU.EX2 R170, R170 ;  /* 0x000000aa00aa7308 */ /* 0x000f240000000800 */
[----:B------:R-:W-:Y:S01]  /*4760*/  ISETP.GT.AND P1, PT, R3, RZ, PT ;  /* 0x000000ff0300720c */ /* 0x000fe20003f24270 */
[--C-:B-1----:R-:W-:Y:S02]  /*4770*/  FADD.FTZ R0, R4, -R2.reuse ;  /* 0x8000000204007221 */ /* 0x102fe40000010000 */
[--C-:B------:R-:W-:Y:S05]  /*4780*/  FADD.FTZ R4, R16, -R2.reuse ;  /* 0x8000000210047221 */ /* 0x100fea0000010000 */
[----:B------:R-:W1:Y:S01]  /*4790*/  MUFU.EX2 R166, R166 ;  /* 0x000000a600a67308 */ /* 0x000e620000000800 */
[----:B------:R-:W-:Y:S02]  /*47a0*/  FMUL.FTZ R0, R194, R0 ;  /* 0x00000000c2007220 */ /* 0x000fe40000410000 */
[----:B------:R-:W-:Y:S02]  /*47b0*/  FMUL.FTZ R4, R184, R4 ;  /* 0x00000004b8047220 */ /* 0x000fe40000410000 */
[----:B------:R-:W-:Y:S02]  /*47c0*/  FMUL.FTZ R205, R0, R164 ;  /* 0x000000a400cd7220 */ /* 0x000fe40000410000 */
[----:B------:R-:W-:Y:S02]  /*47d0*/  FMUL.FTZ R203, R4, R165 ;  /* 0x000000a504cb7220 */ /* 0x000fe40000410000 */
[--C-:B------:R-:W-:Y:S01]  /*47e0*/  FADD.FTZ R0, R17, -R2.reuse ;  /* 0x8000000211007221 */ /* 0x100fe20000010000 */
[----:B------:R5:W1:Y:S01]  /*47f0*/  MUFU.EX2 R165, R173 ;  /* 0x000000ad00a57308 */ /* 0x000a620000000800 */
[----:B------:R-:W-:Y:S02]  /*4800*/  FFMA.FTZ R164, -R196, R196, 1 ;  /* 0x3f800000c4a47423 */ /* 0x000fe400000101c4 */
[----:B------:R-:W-:Y:S02]  /*4810*/  FMUL.FTZ R0, R182, R0 ;  /* 0x00000000b6007220 */ /* 0x000fe40000410000 */
[--C-:B------:R-:W-:Y:S02]  /*4820*/  FADD.FTZ R5, R5, -R2.reuse ;  /* 0x8000000205057221 */ /* 0x100fe40000010000 */
[----:B------:R-:W-:Y:S02]  /*4830*/  FMUL.FTZ R202, R0, R164 ;  /* 0x000000a400ca7220 */ /* 0x000fe40000410000 */
[----:B------:R-:W1:Y:S01]  /*4840*/  LDS R0, [R191+0x202a0] ;  /* 0x0202a000bf007984 */ /* 0x000e620000000800 */
[----:B------:R4:W1:Y:S01]  /*4850*/  MUFU.EX2 R164, R174 ;  /* 0x000000ae00a47308 */ /* 0x0008620000000800 */
[--C-:B------:R-:W-:Y:S02]  /*4860*/  FADD.FTZ R4, R21, -R2.reuse ;  /* 0x8000000215047221 */ /* 0x100fe40000010000 */
[----:B------:R-:W-:Y:S02]  /*4870*/  FMUL.FTZ R5, R192, R5 ;  /* 0x00000005c0057220 */ /* 0x000fe40000410000 */
[----:B------:R-:W-:Y:S02]  /*4880*/  FFMA.FTZ R16, -R198, R198, 1 ;  /* 0x3f800000c6107423 */ /* 0x000fe400000101c6 */
[----:B--2---:R-:W-:Y:S02]  /*4890*/  FMUL.FTZ R4, R177, R4 ;  /* 0x00000004b1047220 */ /* 0x004fe40000410000 */
[----:B------:R-:W-:Y:S01]  /*48a0*/  FMUL.FTZ R204, R5, R171 ;  /* 0x000000ab05cc7220 */ /* 0x000fe20000410000 */
[----:B------:R-:W2:Y:S01]  /*48b0*/  MUFU.EX2 R188, R188 ;  /* 0x000000bc00bc7308 */ /* 0x000ea20000000800 */
[--C-:B------:R-:W-:Y:S02]  /*48c0*/  FADD.FTZ R5, R20, -R2.reuse ;  /* 0x8000000214057221 */ /* 0x100fe40000010000 */
[----:B------:R-:W-:Y:S01]  /*48d0*/  FMUL.FTZ R200, R4, R16 ;  /* 0x0000001004c87220 */ /* 0x000fe20000410000 */
[----:B-----5:R-:W-:Y:S01]  /*48e0*/  FSEL R173, R241, -INF , P1 ;  /* 0xff800000f1ad7808 */ /* 0x020fe20000800000 */
[--C-:B------:R-:W-:Y:S01]  /*48f0*/  FADD.FTZ R4, R32, -R2.reuse ;  /* 0x8000000220047221 */ /* 0x100fe20000010000 */
[----:B------:R-:W-:Y:S01]  /*4900*/  ISETP.GT.AND P1, PT, R3, 0x1, PT ;  /* 0x000000010300780c */ /* 0x000fe20003f24270 */
[----:B------:R-:W-:Y:S02]  /*4910*/  FMUL.FTZ R5, R181, R5 ;  /* 0x00000005b5057220 */ /* 0x000fe40000410000 */
[----:B------:R-:W-:Y:S01]  /*4920*/  FFMA.FTZ R17, -R199, R199, 1 ;  /* 0x3f800000c7117423 */ /* 0x000fe200000101c7 */
[----:B------:R-:W-:Y:S01]  /*4930*/  FSEL R175, R240, -INF , P1 ;  /* 0xff800000f0af7808 */ /* 0x000fe20000800000 */
[----:B---3--:R-:W-:Y:S01]  /*4940*/  FMUL.FTZ R4, R176, R4 ;  /* 0x00000004b0047220 */ /* 0x008fe20000410000 */
[----:B------:R-:W-:Y:S01]  /*4950*/  ISETP.GT.AND P1, PT, R3, 0x20, PT ;  /* 0x000000200300780c */ /* 0x000fe20003f24270 */
[----:B------:R-:W-:Y:S02]  /*4960*/  FADD.FTZ R33, R33, -R2 ;  /* 0x8000000221217221 */ /* 0x000fe40000010000 */
[----:B------:R-:W-:Y:S01]  /*4970*/  FFMA.FTZ R2, -R193, R193, 1 ;  /* 0x3f800000c1027423 */ /* 0x000fe200000101c1 */
[----:B------:R-:W-:Y:S01]  /*4980*/  FSEL R21, R239, -INF , P1 ;  /* 0xff800000ef157808 */ /* 0x000fe20000800000 */
[----:B------:R-:W-:Y:S01]  /*4990*/  FMUL.FTZ R201, R5, R17 ;  /* 0x0000001105c97220 */ /* 0x000fe20000410000 */
[----:B------:R-:W-:Y:S01]  /*49a0*/  ISETP.GT.AND P1, PT, R3, 0x21, PT ;  /* 0x000000210300780c */ /* 0x000fe20003f24270 */
[----:B------:R-:W-:Y:S01]  /*49b0*/  FMUL.FTZ R198, R4, R2 ;  /* 0x0000000204c67220 */ /* 0x000fe20000410000 */
[----:B------:R-:W-:Y:S01]  /*49c0*/  IADD3 R2, R180, 0x28, RZ ;  /* 0x00000028b4027810 */ /* 0x000fe20007ffe0ff */
[--C-:B------:R-:W-:Y:S01]  /*49d0*/  FFMA.FTZ R21, R21, c[0x0][0x29c], -R189.reuse ;  /* 0x0000a70015157a23 */ /* 0x100fe200000108bd */
[----:B----4-:R-:W-:Y:S01]  /*49e0*/  FSEL R174, R237, -INF , P1 ;  /* 0xff800000edae7808 */ /* 0x010fe20000800000 */
[----:B------:R-:W-:Y:S01]  /*49f0*/  FFMA.FTZ R4, -R195, R195, 1 ;  /* 0x3f800000c3047423 */ /* 0x000fe200000101c3 */
[----:B------:R-:W-:Y:S01]  /*4a00*/  ISETP.GT.AND P1, PT, R3, 0x40, PT ;  /* 0x000000400300780c */ /* 0x000fe20003f24270 */
[--C-:B------:R-:W-:Y:S01]  /*4a10*/  FFMA.FTZ R16, R175, c[0x0][0x29c], -R189.reuse ;  /* 0x0000a700af107a23 */ /* 0x100fe200000108bd */
[----:B------:R-:W-:Y:S01]  /*4a20*/  IMNMX R2, R248, R2, PT ;  /* 0x00000002f8027217 */ /* 0x000fe20003800200 */
[--C-:B------:R-:W-:Y:S01]  /*4a30*/  FFMA.FTZ R20, R173, c[0x0][0x29c], -R189.reuse ;  /* 0x0000a700ad147a23 */ /* 0x100fe200000108bd */
[----:B------:R-:W-:Y:S01]  /*4a40*/  FSEL R171, R235, -INF , P1 ;  /* 0xff800000ebab7808 */ /* 0x000fe20000800000 */
[--C-:B------:R-:W-:Y:S01]  /*4a50*/  FFMA.FTZ R173, R174, c[0x0][0x29c], -R189.reuse ;  /* 0x0000a700aead7a23 */ /* 0x100fe200000108bd */
[----:B------:R-:W-:Y:S01]  /*4a60*/  ISETP.GT.AND P1, PT, R3, 0x41, PT ;  /* 0x000000410300780c */ /* 0x000fe20003f24270 */
[--C-:B-1----:R-:W-:Y:S01]  /*4a70*/  FADD.FTZ R7, R7, -R0.reuse ;  /* 0x8000000007077221 */ /* 0x102fe20000010000 */
[----:B------:R-:W-:Y:S01]  /*4a80*/  MUFU.EX2 R16, R16 ;  /* 0x0000001000107308 */ /* 0x000fe20000000800 */
[--C-:B------:R-:W-:Y:S01]  /*4a90*/  FFMA.FTZ R171, R171, c[0x0][0x29c], -R189.reuse ;  /* 0x0000a700abab7a23 */ /* 0x100fe200000108bd */
[----:B------:R-:W-:Y:S01]  /*4aa0*/  FSEL R32, R234, -INF , P1 ;  /* 0xff800000ea207808 */ /* 0x000fe20000800000 */
[--C-:B------:R-:W-:Y:S01]  /*4ab0*/  FADD.FTZ R18, R18, -R0.reuse ;  /* 0x8000000012127221 */ /* 0x100fe20000010000 */
[----:B------:R-:W-:Y:S01]  /*4ac0*/  ISETP.GT.AND P1, PT, R3, 0x60, PT ;  /* 0x000000600300780c */ /* 0x000fe20003f24270 */
[--C-:B------:R-:W-:Y:S02]  /*4ad0*/  FADD.FTZ R179, R34, -R0.reuse ;  /* 0x8000000022b37221 */ /* 0x100fe40000010000 */
[--C-:B------:R-:W-:Y:S01]  /*4ae0*/  FFMA.FTZ R174, R32, c[0x0][0x29c], -R189.reuse ;  /* 0x0000a70020ae7a23 */ /* 0x100fe200000108bd */
[----:B------:R-:W-:Y:S01]  /*4af0*/  FSEL R17, R233, -INF , P1 ;  /* 0xff800000e9117808 */ /* 0x000fe20000800000 */
[----:B------:R-:W-:Y:S01]  /*4b00*/  FMUL.FTZ R18, R170, R18 ;  /* 0x00000012aa127220 */ /* 0x000fe20000410000 */
[----:B------:R-:W-:Y:S01]  /*4b10*/  ISETP.GT.AND P1, PT, R3, 0x61, PT ;  /* 0x000000610300780c */ /* 0x000fe20003f24270 */
[----:B------:R-:W-:Y:S01]  /*4b20*/  FMUL.FTZ R3, R172, R33 ;  /* 0x00000021ac037220 */ /* 0x000fe20000410000 */
[----:B------:R-:W1:Y:S01]  /*4b30*/  MUFU.EX2 R20, R20 ;  /* 0x0000001400147308 */ /* 0x000e620000000800 */
[--C-:B------:R-:W-:Y:S01]  /*4b40*/  FFMA.FTZ R183, R17, c[0x0][0x29c], -R189.reuse ;  /* 0x0000a70011b77a23 */ /* 0x100fe200000108bd */
[----:B------:R-:W-:Y:S01]  /*4b50*/  FSEL R5, R232, -INF , P1 ;  /* 0xff800000e8057808 */ /* 0x000fe20000800000 */
[----:B------:R-:W-:Y:S01]  /*4b60*/  FMUL.FTZ R196, R3, R4 ;  /* 0x0000000403c47220 */ /* 0x000fe20000410000 */
[----:B------:R-:W-:Y:S01]  /*4b70*/  ISETP.GT.AND P1, PT, R2, RZ, PT ;  /* 0x000000ff0200720c */ /* 0x000fe20003f24270 */
[--C-:B------:R-:W-:Y:S01]  /*4b80*/  FADD.FTZ R4, R6, -R0.reuse ;  /* 0x8000000006047221 */ /* 0x100fe20000010000 */
[----:B------:R-:W-:Y:S01]  /*4b90*/  F2FP.BF16.PACK_AB R172, R172, R176 ;  /* 0x000000b0acac723e */ /* 0x000fe200000010ff */
[----:B------:R-:W-:Y:S01]  /*4ba0*/  FFMA.FTZ R189, R5, c[0x0][0x29c], -R189 ;  /* 0x0000a70005bd7a23 */ /* 0x000fe200000108bd */
[----:B------:R-:W-:Y:S01]  /*4bb0*/  FSEL R180, R247, -INF , P1 ;  /* 0xff800000f7b47808 */ /* 0x000fe20000800000 */
[----:B------:R-:W-:Y:S01]  /*4bc0*/  FFMA.FTZ R5, -R230, R230, 1 ;  /* 0x3f800000e6057423 */ /* 0x000fe200000101e6 */
[----:B------:R3:W4:Y:S01]  /*4bd0*/  MUFU.EX2 R17, R21 ;  /* 0x0000001500117308 */ /* 0x0007220000000800 */
[----:B------:R-:W-:Y:S01]  /*4be0*/  ISETP.GT.AND P1, PT, R2, 0x1, PT ;  /* 0x000000010200780c */ /* 0x000fe20003f24270 */
[----:B------:R-:W-:Y:S02]  /*4bf0*/  FMUL.FTZ R4, R169, R4 ;  /* 0x00000004a9047220 */ /* 0x000fe40000410000 */
[----:B------:R-:W-:Y:S01]  /*4c00*/  FFMA.FTZ R6, -R229, R229, 1 ;  /* 0x3f800000e5067423 */ /* 0x000fe200000101e5 */
[----:B------:R-:W-:Y:S01]  /*4c10*/  FSEL R175, R246, -INF , P1 ;  /* 0xff800000f6af7808 */ /* 0x000fe20000800000 */
[----:B------:R-:W-:Y:S01]  /*4c20*/  FMUL.FTZ R193, R4, R5 ;  /* 0x0000000504c17220 */ /* 0x000fe20000410000 */
[----:B------:R-:W-:Y:S01]  /*4c30*/  ISETP.GT.AND P1, PT, R2, 0x20, PT ;  /* 0x000000200200780c */ /* 0x000fe20003f24270 */
[----:B------:R-:W-:Y:S02]  /*4c40*/  FMUL.FTZ R3, R168, R7 ;  /* 0x00000007a8037220 */ /* 0x000fe40000410000 */
[--C-:B------:R-:W-:Y:S01]  /*4c50*/  FADD.FTZ R5, R19, -R0.reuse ;  /* 0x8000000013057221 */ /* 0x100fe20000010000 */
[----:B------:R-:W-:Y:S01]  /*4c60*/  FSEL R33, R245, -INF , P1 ;  /* 0xff800000f5217808 */ /* 0x000fe20000800000 */
[----:B------:R-:W-:Y:S01]  /*4c70*/  FMUL.FTZ R185, R3, R6 ;  /* 0x0000000603b97220 */ /* 0x000fe20000410000 */
[----:B------:R-:W-:Y:S01]  /*4c80*/  ISETP.GT.AND P1, PT, R2, 0x21, PT ;  /* 0x000000210200780c */ /* 0x000fe20003f24270 */
[----:B------:R-:W-:Y:S01]  /*4c90*/  FFMA.FTZ R3, -R228, R228, 1 ;  /* 0x3f800000e4037423 */ /* 0x000fe200000101e4 */
[----:B------:R5:W-:Y:S01]  /*4ca0*/  MUFU.EX2 R4, R171 ;  /* 0x000000ab00047308 */ /* 0x000be20000000800 */
[----:B------:R-:W-:Y:S01]  /*4cb0*/  FMUL.FTZ R5, R167, R5 ;  /* 0x00000005a7057220 */ /* 0x000fe20000410000 */
[----:B------:R-:W-:Y:S01]  /*4cc0*/  FSEL R32, R244, -INF , P1 ;  /* 0xff800000f4207808 */ /* 0x000fe20000800000 */
[----:B------:R-:W-:Y:S01]  /*4cd0*/  FFMA.FTZ R6, -R227, R227, 1 ;  /* 0x3f800000e3067423 */ /* 0x000fe200000101e3 */
[----:B------:R-:W-:Y:S01]  /*4ce0*/  ISETP.GT.AND P1, PT, R2, 0x40, PT ;  /* 0x000000400200780c */ /* 0x000fe20003f24270 */
[----:B------:R-:W-:Y:S01]  /*4cf0*/  FMUL.FTZ R187, R5, R3 ;  /* 0x0000000305bb7220 */ /* 0x000fe20000410000 */
[----:B------:R-:W-:Y:S01]  /*4d00*/  F2FP.BF16.PACK_AB R167, R167, R170 ;  /* 0x000000aaa7a7723e */ /* 0x000fe200000010ff */
[--C-:B------:R-:W-:Y:S01]  /*4d10*/  FADD.FTZ R3, R22, -R0.reuse ;  /* 0x8000000016037221 */ /* 0x100fe20000010000 */
[----:B------:R-:W-:Y:S01]  /*4d20*/  F2FP.BF16.PACK_AB R22, R168, R169 ;  /* 0x000000a9a816723e */ /* 0x000fe200000010ff */
[----:B------:R-:W-:Y:S01]  /*4d30*/  FFMA.FTZ R5, -R226, R226, 1 ;  /* 0x3f800000e2057423 */ /* 0x000fe200000101e2 */
[----:B---3--:R-:W-:Y:S01]  /*4d40*/  FSEL R21, R242, -INF , P1 ;  /* 0xff800000f2157808 */ /* 0x008fe20000800000 */
[----:B------:R-:W-:Y:S01]  /*4d50*/  FMUL.FTZ R3, R166, R3 ;  /* 0x00000003a6037220 */ /* 0x000fe20000410000 */
[----:B------:R-:W-:Y:S01]  /*4d60*/  ISETP.GT.AND P1, PT, R2, 0x41, PT ;  /* 0x000000410200780c */ /* 0x000fe20003f24270 */
[----:B------:R-:W-:Y:S01]  /*4d70*/  FMUL.FTZ R195, R18, R6 ;  /* 0x0000000612c37220 */ /* 0x000fe20000410000 */
[----:B------:R3:W1:Y:S01]  /*4d80*/  MUFU.EX2 R7, R173 ;  /* 0x000000ad00077308 */ /* 0x0006620000000800 */
[----:B------:R-:W-:Y:S01]  /*4d90*/  FMUL.FTZ R186, R3, R5 ;  /* 0x0000000503ba7220 */ /* 0x000fe20000410000 */
[----:B------:R-:W-:Y:S01]  /*4da0*/  FSEL R19, R243, -INF , P1 ;  /* 0xff800000f3137808 */ /* 0x000fe20000800000 */
[--C-:B------:R-:W-:Y:S01]  /*4db0*/  FADD.FTZ R178, R23, -R0.reuse ;  /* 0x8000000017b27221 */ /* 0x100fe20000010000 */
[----:B------:R-:W-:Y:S01]  /*4dc0*/  ISETP.GT.AND P1, PT, R2, 0x60, PT ;  /* 0x000000600200780c */ /* 0x000fe20003f24270 */
[----:B------:R-:W-:Y:S01]  /*4dd0*/  FADD.FTZ R35, R35, -R0 ;  /* 0x8000000023237221 */ /* 0x000fe20000010000 */
[----:B------:R-:W-:Y:S01]  /*4de0*/  F2FP.BF16.PACK_AB R23, R192, R194 ;  /* 0x000000c2c017723e */ /* 0x000fe200000010ff */
[--C-:B------:R-:W-:Y:S01]  /*4df0*/  FFMA.FTZ R197, R19, c[0x0][0x29c], -R190.reuse ;  /* 0x0000a70013c57a23 */ /* 0x100fe200000108be */
[----:B------:R-:W-:Y:S01]  /*4e00*/  FSEL R18, R238, -INF , P1 ;  /* 0xff800000ee127808 */ /* 0x000fe20000800000 */
[--C-:B------:R-:W-:Y:S01]  /*4e10*/  FFMA.FTZ R34, R175, c[0x0][0x29c], -R190.reuse ;  /* 0x0000a700af227a23 */ /* 0x100fe200000108be */
[----:B------:R-:W-:Y:S01]  /*4e20*/  ISETP.GT.AND P1, PT, R2, 0x61, PT ;  /* 0x000000610200780c */ /* 0x000fe20003f24270 */
[----:B------:R1:W-:Y:S01]  /*4e30*/  MUFU.EX2 R5, R183 ;  /* 0x000000b700057308 */ /* 0x0003e20000000800 */
[----:B------:R-:W4:Y:S01]  /*4e40*/  LDS R2, [R191+0x20300] ;  /* 0x02030000bf027984 */ /* 0x000f220000000800 */
[--C-:B------:R-:W-:Y:S01]  /*4e50*/  FFMA.FTZ R199, R18, c[0x0][0x29c], -R190.reuse ;  /* 0x0000a70012c77a23 */ /* 0x100fe200000108be */
[----:B------:R-:W-:Y:S01]  /*4e60*/  FSEL R0, R236, -INF , P1 ;  /* 0xff800000ec007808 */ /* 0x000fe20000800000 */
[--C-:B-----5:R-:W-:Y:S01]  /*4e70*/  FFMA.FTZ R171, R180, c[0x0][0x29c], -R190.reuse ;  /* 0x0000a700b4ab7a23 */ /* 0x120fe200000108be */
[----:B------:R-:W-:Y:S01]  /*4e80*/  F2FP.BF16.PACK_AB R169, R204, R205 ;  /* 0x000000cdcca9723e */ /* 0x000fe200000010ff */
[--C-:B------:R-:W-:Y:S01]  /*4e90*/  FFMA.FTZ R180, R33, c[0x0][0x29c], -R190.reuse ;  /* 0x0000a70021b47a23 */ /* 0x100fe200000108be */
[----:B------:R-:W-:Y:S01]  /*4ea0*/  F2FP.BF16.PACK_AB R33, R165, R166 ;  /* 0x000000a6a521723e */ /* 0x000fe200000010ff */
[----:B------:R-:W-:Y:S01]  /*4eb0*/  FFMA.FTZ R18, -R225, R225, 1 ;  /* 0x3f800000e1127423 */ /* 0x000fe200000101e1 */
[----:B------:R-:W-:Y:S01]  /*4ec0*/  F2FP.BF16.PACK_AB R168, R185, R193 ;  /* 0x000000c1b9a8723e */ /* 0x000fe200000010ff */
[----:B------:R5:W-:Y:S01]  /*4ed0*/  MUFU.EX2 R3, R189 ;  /* 0x000000bd00037308 */ /* 0x000be20000000800 */
[----:B------:R-:W-:Y:S01]  /*4ee0*/  FMUL.FTZ R165, R165, R178 ;  /* 0x000000b2a5a57220 */ /* 0x000fe20000410000 */
[----:B------:R-:W-:Y:S01]  /*4ef0*/  F2FP.BF16.PACK_AB R170, R202, R203 ;  /* 0x000000cbcaaa723e */ /* 0x000fe200000010ff */
[----:B------:R-:W-:Y:S01]  /*4f00*/  FFMA.FTZ R19, -R231, R231, 1 ;  /* 0x3f800000e7137423 */ /* 0x000fe200000101e7 */
[----:B---3--:R-:W-:Y:S02]  /*4f10*/  F2FP.BF16.PACK_AB R173, R177, R181 ;  /* 0x000000b5b1ad723e */ /* 0x008fe400000010ff */
[----:B------:R-:W-:Y:S01]  /*4f20*/  F2FP.BF16.PACK_AB R175, R196, R198 ;  /* 0x000000c6c4af723e */ /* 0x000fe200000010ff */
[----:B------:R-:W-:Y:S01]  /*4f30*/  FMUL.FTZ R19, R165, R19 ;  /* 0x00000013a5137220 */ /* 0x000fe20000410000 */
[----:B------:R-:W-:Y:S02]  /*4f40*/  PLOP3.LUT P1, PT, PT, PT, UP0, 0x80, 0x0 ;  /* 0x000000000000781c */ /* 0x000fe40003f2f008 */
[----:B------:R3:W3:Y:S02]  /*4f50*/  MUFU.EX2 R6, R174 ;  /* 0x000000ae00067308 */ /* 0x0006e40000000800 */
[----:B------:R-:W-:Y:S01]  /*4f60*/  F2FP.BF16.PACK_AB R166, R19, R186 ;  /* 0x000000ba13a6723e */ /* 0x000fe200000010ff */
[--C-:B-1----:R-:W-:Y:S02]  /*4f70*/  FFMA.FTZ R183, R32, c[0x0][0x29c], -R190.reuse ;  /* 0x0000a70020b77a23 */ /* 0x102fe400000108be */
[----:B------:R-:W-:Y:S01]  /*4f80*/  FMUL.FTZ R32, R164, R179 ;  /* 0x000000b3a4207220 */ /* 0x000fe20000410000 */
[C---:B--2---:R-:W-:Y:S01]  /*4f90*/  F2FP.BF16.PACK_AB R164, R188.reuse, R164 ;  /* 0x000000a4bca4723e */ /* 0x044fe200000010ff */
[----:B------:R-:W-:Y:S01]  /*4fa0*/  FMUL.FTZ R188, R188, R35 ;  /* 0x00000023bcbc7220 */ /* 0x000fe20000410000 */
[----:B------:R-:W-:Y:S01]  /*4fb0*/  F2FP.BF16.PACK_AB R35, R187, R195 ;  /* 0x000000c3bb23723e */ /* 0x000fe200000010ff */
[----:B------:R-:W-:Y:S01]  /*4fc0*/  FMUL.FTZ R18, R32, R18 ;  /* 0x0000001220127220 */ /* 0x000fe20000410000 */
[----:B------:R-:W-:Y:S01]  /*4fd0*/  MUFU.EX2 R34, R34 ;  /* 0x0000002200227308 */ /* 0x000fe20000000800 */
[--C-:B-----5:R-:W-:Y:S01]  /*4fe0*/  FFMA.FTZ R189, R21, c[0x0][0x29c], -R190.reuse ;  /* 0x0000a70015bd7a23 */ /* 0x120fe200000108be */
[----:B------:R-:W-:Y:S01]  /*4ff0*/  F2FP.BF16.PACK_AB R21, R182, R184 ;  /* 0x000000b8b615723e */ /* 0x000fe200000010ff */
[----:B------:R-:W-:Y:S02]  /*5000*/  FFMA.FTZ R190, R0, c[0x0][0x29c], -R190 ;  /* 0x0000a70000be7a23 */ /* 0x000fe400000108be */
[----:B------:R-:W-:Y:S05]  /*5010*/  FFMA.FTZ R0, -R224, R224, 1 ;  /* 0x3f800000e0007423 */ /* 0x000fea00000101e0 */
[----:B------:R-:W1:Y:S01]  /*5020*/  MUFU.EX2 R171, R171 ;  /* 0x000000ab00ab7308 */ /* 0x000e620000000800 */
[----:B------:R-:W-:Y:S02]  /*5030*/  FMUL.FTZ R0, R188, R0 ;  /* 0x00000000bc007220 */ /* 0x000fe40000410000 */
[--C-:B----4-:R-:W-:Y:S01]  /*5040*/  FADD.FTZ R8, R8, -R2.reuse ;  /* 0x8000000208087221 */ /* 0x110fe20000010000 */
[----:B---3--:R-:W-:Y:S01]  /*5050*/  F2FP.BF16.PACK_AB R174, R200, R201 ;  /* 0x000000c9c8ae723e */ /* 0x008fe200000010ff */
[--C-:B------:R-:W-:Y:S01]  /*5060*/  FADD.FTZ R12, R12, -R2.reuse ;  /* 0x800000020c0c7221 */ /* 0x100fe20000010000 */
[----:B------:R-:W-:Y:S01]  /*5070*/  F2FP.BF16.PACK_AB R165, R0, R18 ;  /* 0x0000001200a5723e */ /* 0x000fe200000010ff */
[----:B------:R-:W-:Y:S02]  /*5080*/  FFMA.FTZ R0, -R239, R239, 1 ;  /* 0x3f800000ef007423 */ /* 0x000fe400000101ef */
[----:B------:R-:W-:Y:S01]  /*5090*/  FMUL.FTZ R19, R20, R8 ;  /* 0x0000000814137220 */ /* 0x000fe20000410000 */
[----:B------:R-:W-:Y:S01]  /*50a0*/  MUFU.EX2 R32, R180 ;  /* 0x000000b400207308 */ /* 0x000fe20000000800 */
[----:B------:R-:W-:Y:S01]  /*50b0*/  FFMA.FTZ R8, -R241, R241, 1 ;  /* 0x3f800000f1087423 */ /* 0x000fe200000101f1 */
[----:B------:R-:W-:Y:S01]  /*50c0*/  F2FP.BF16.PACK_AB R20, R16, R20 ;  /* 0x000000141014723e */ /* 0x000fe200000010ff */
[----:B------:R-:W-:Y:S01]  /*50d0*/  FMUL.FTZ R12, R17, R12 ;  /* 0x0000000c110c7220 */ /* 0x000fe20000410000 */
[----:B------:R-:W-:Y:S01]  /*50e0*/  F2FP.BF16.PACK_AB R17, R7, R17 ;  /* 0x000000110711723e */ /* 0x000fe200000010ff */
[--C-:B------:R-:W-:Y:S02]  /*50f0*/  FADD.FTZ R9, R9, -R2.reuse ;  /* 0x8000000209097221 */ /* 0x100fe40000010000 */
[--C-:B------:R-:W-:Y:S02]  /*5100*/  FADD.FTZ R13, R13, -R2.reuse ;  /* 0x800000020d0d7221 */ /* 0x100fe40000010000 */
[----:B------:R-:W-:Y:S01]  /*5110*/  FMUL.FTZ R178, R19, R8 ;  /* 0x0000000813b27220 */ /* 0x000fe20000410000 */
[----:B------:R-:W2:Y:S01]  /*5120*/  MUFU.EX2 R18, R183 ;  /* 0x000000b700127308 */ /* 0x000ea20000000800 */
[----:B------:R-:W-:Y:S02]  /*5130*/  FMUL.FTZ R176, R12, R0 ;  /* 0x000000000cb07220 */ /* 0x000fe40000410000 */
[--C-:B------:R-:W-:Y:S01]  /*5140*/  FADD.FTZ R24, R24, -R2.reuse ;  /* 0x8000000218187221 */ /* 0x100fe20000010000 */
[----:B------:R-:W3:Y:S01]  /*5150*/  LDS R0, [R191+0x20320] ;  /* 0x02032000bf007984 */ /* 0x000ee20000000800 */
[--C-:B------:R-:W-:Y:S02]  /*5160*/  FADD.FTZ R25, R25, -R2.reuse ;  /* 0x8000000219197221 */ /* 0x100fe40000010000 */
[--C-:B------:R-:W-:Y:S01]  /*5170*/  FADD.FTZ R29, R29, -R2.reuse ;  /* 0x800000021d1d7221 */ /* 0x100fe20000010000 */
[----:B------:R-:W-:Y:S01]  /*5180*/  STS [R223+0x20480], R23 ;  /* 0x02048017df007388 */ /* 0x000fe20000000800 */
[----:B------:R-:W-:Y:S01]  /*5190*/  FMUL.FTZ R9, R16, R9 ;  /* 0x0000000910097220 */ /* 0x000fe20000410000 */
[----:B------:R-:W-:Y:S01]  /*51a0*/  MUFU.EX2 R19, R189 ;  /* 0x000000bd00137308 */ /* 0x000fe20000000800 */
[----:B------:R-:W-:Y:S01]  /*51b0*/  FMUL.FTZ R13, R7, R13 ;  /* 0x0000000d070d7220 */ /* 0x000fe20000410000 */
[----:B------:R-:W-:Y:S01]  /*51c0*/  STS [R223+0x20880], R22 ;  /* 0x02088016df007388 */ /* 0x000fe20000000800 */
[----:B------:R-:W-:Y:S02]  /*51d0*/  FFMA.FTZ R7, -R240, R240, 1 ;  /* 0x3f800000f0077423 */ /* 0x000fe400000101f0 */
[----:B------:R-:W-:Y:S01]  /*51e0*/  FADD.FTZ R28, R28, -R2 ;  /* 0x800000021c1c7221 */ /* 0x000fe20000010000 */
[----:B------:R-:W-:Y:S01]  /*51f0*/  STS [R222], R21 ;  /* 0x00000015de007388 */ /* 0x000fe20000000800 */
[----:B------:R-:W-:Y:S02]  /*5200*/  FFMA.FTZ R8, -R237, R237, 1 ;  /* 0x3f800000ed087423 */ /* 0x000fe400000101ed */
[----:B------:R-:W-:Y:S01]  /*5210*/  FMUL.FTZ R177, R9, R7 ;  /* 0x0000000709b17220 */ /* 0x000fe20000410000 */
[----:B------:R-:W-:Y:S01]  /*5220*/  STS [R222+0x400], R167 ;  /* 0x000400a7de007388 */ /* 0x000fe20000000800 */
[----:B------:R-:W-:Y:S01]  /*5230*/  FMUL.FTZ R16, R4, R24 ;  /* 0x0000001804107220 */ /* 0x000fe20000410000 */
[C---:B------:R-:W-:Y:S01]  /*5240*/  F2FP.BF16.PACK_AB R4, R6.reuse, R4 ;  /* 0x000000040604723e */ /* 0x040fe200000010ff */
[----:B------:R-:W-:Y:S01]  /*5250*/  FMUL.FTZ R28, R5, R28 ;  /* 0x0000001c051c7220 */ /* 0x000fe20000410000 */
[C---:B------:R-:W-:Y:S01]  /*5260*/  F2FP.BF16.PACK_AB R5, R3.reuse, R5 ;  /* 0x000000050305723e */ /* 0x040fe200000010ff */
[----:B------:R-:W-:Y:S01]  /*5270*/  FMUL.FTZ R3, R3, R29 ;  /* 0x0000001d03037220 */ /* 0x000fe20000410000 */
[----:B------:R-:W-:Y:S01]  /*5280*/  STS [R223+0x21480], R20 ;  /* 0x02148014df007388 */ /* 0x000fe20000000800 */
[----:B------:R-:W-:Y:S01]  /*5290*/  FMUL.FTZ R9, R13, R8 ;  /* 0x000000080d097220 */ /* 0x000fe20000410000 */
[----:B------:R-:W4:Y:S01]  /*52a0*/  MUFU.EX2 R12, R197 ;  /* 0x000000c5000c7308 */ /* 0x000f220000000800 */
[----:B------:R-:W-:Y:S02]  /*52b0*/  FMUL.FTZ R13, R6, R25 ;  /* 0x00000019060d7220 */ /* 0x000fe40000410000 */
[----:B------:R-:W-:Y:S01]  /*52c0*/  FFMA.FTZ R8, -R235, R235, 1 ;  /* 0x3f800000eb087423 */ /* 0x000fe200000101eb */
[----:B------:R-:W-:Y:S01]  /*52d0*/  F2FP.BF16.PACK_AB R9, R9, R176 ;  /* 0x000000b00909723e */ /* 0x000fe200000010ff */
[----:B------:R-:W-:Y:S02]  /*52e0*/  FFMA.FTZ R7, -R234, R234, 1 ;  /* 0x3f800000ea077423 */ /* 0x000fe400000101ea */
[----:B------:R-:W-:Y:S02]  /*52f0*/  FFMA.FTZ R6, -R233, R233, 1 ;  /* 0x3f800000e9067423 */ /* 0x000fe400000101e9 */
[----:B------:R-:W-:Y:S02]  /*5300*/  FFMA.FTZ R2, -R232, R232, 1 ;  /* 0x3f800000e8027423 */ /* 0x000fe400000101e8 */
[----:B------:R-:W-:Y:S02]  /*5310*/  FMUL.FTZ R6, R28, R6 ;  /* 0x000000061c067220 */ /* 0x000fe40000410000 */
[----:B------:R-:W-:Y:S01]  /*5320*/  FMUL.FTZ R16, R16, R8 ;  /* 0x0000000810107220 */ /* 0x000fe20000410000 */
[----:B------:R-:W-:Y:S01]  /*5330*/  F2FP.BF16.PACK_AB R8, R177, R178 ;  /* 0x000000b2b108723e */ /* 0x000fe200000010ff */
[----:B------:R-:W-:Y:S02]  /*5340*/  FMUL.FTZ R13, R13, R7 ;  /* 0x000000070d0d7220 */ /* 0x000fe40000410000 */
[----:B------:R-:W-:Y:S01]  /*5350*/  FMUL.FTZ R2, R3, R2 ;  /* 0x0000000203027220 */ /* 0x000fe20000410000 */
[----:B-1----:R-:W-:Y:S01]  /*5360*/  F2FP.BF16.PACK_AB R3, R34, R171 ;  /* 0x000000ab2203723e */ /* 0x002fe200000010ff */
[----:B------:R-:W-:Y:S01]  /*5370*/  MUFU.EX2 R7, R199 ;  /* 0x000000c700077308 */ /* 0x000fe20000000800 */
[----:B------:R-:W-:Y:S01]  /*5380*/  F2FP.BF16.PACK_AB R13, R13, R16 ;  /* 0x000000100d0d723e */ /* 0x000fe200000010ff */
[--C-:B---3--:R-:W-:Y:S01]  /*5390*/  FADD.FTZ R10, R10, -R0.reuse ;  /* 0x800000000a0a7221 */ /* 0x108fe20000010000 */
[----:B------:R-:W-:Y:S01]  /*53a0*/  F2FP.BF16.PACK_AB R16, R2, R6 ;  /* 0x000000060210723e */ /* 0x000fe200000010ff */
[----:B------:R1:W-:Y:S01]  /*53b0*/  STS [R223+0x21880], R3 ;  /* 0x02188003df007388 */ /* 0x0003e20000000800 */
[----:B--2---:R-:W-:Y:S01]  /*53c0*/  F2FP.BF16.PACK_AB R2, R18, R32 ;  /* 0x000000201202723e */ /* 0x004fe200000010ff */
[----:B------:R-:W-:Y:S02]  /*53d0*/  FMUL.FTZ R171, R171, R10 ;  /* 0x0000000aabab7220 */ /* 0x000fe40000410000 */
[----:B------:R-:W-:Y:S01]  /*53e0*/  STS [R222+0x1000], R17 ;  /* 0x00100011de007388 */ /* 0x000fe20000000800 */
[--C-:B------:R-:W-:Y:S01]  /*53f0*/  FADD.FTZ R11, R11, -R0.reuse ;  /* 0x800000000b0b7221 */ /* 0x100fe20000010000 */
[----:B------:R-:W2:Y:S01]  /*5400*/  MUFU.EX2 R6, R190 ;  /* 0x000000be00067308 */ /* 0x000ea20000000800 */
[--C-:B------:R-:W-:Y:S01]  /*5410*/  FADD.FTZ R14, R14, -R0.reuse ;  /* 0x800000000e0e7221 */ /* 0x100fe20000010000 */
[----:B------:R3:W-:Y:S01]  /*5420*/  STS [R222+0x1400], R2 ;  /* 0x00140002de007388 */ /* 0x0007e20000000800 */
[----:B------:R-:W-:Y:S02]  /*5430*/  FMUL.FTZ R10, R34, R11 ;  /* 0x0000000b220a7220 */ /* 0x000fe40000410000 */
[----:B------:R-:W-:Y:S01]  /*5440*/  FMUL.FTZ R14, R32, R14 ;  /* 0x0000000e200e7220 */ /* 0x000fe20000410000 */
[----:B------:R-:W-:Y:S01]  /*5450*/  STS [R223+0x22480], R173 ;  /* 0x022480addf007388 */ /* 0x000fe20000000800 */
[--C-:B------:R-:W-:Y:S02]  /*5460*/  FADD.FTZ R15, R15, -R0.reuse ;  /* 0x800000000f0f7221 */ /* 0x100fe40000010000 */
[--C-:B------:R-:W-:Y:S01]  /*5470*/  FADD.FTZ R26, R26, -R0.reuse ;  /* 0x800000001a1a7221 */ /* 0x100fe20000010000 */
[----:B------:R-:W-:Y:S01]  /*5480*/  STS [R223+0x22880], R33 ;  /* 0x02288021df007388 */ /* 0x000fe20000000800 */
[----:B------:R-:W-:Y:S02]  /*5490*/  FMUL.FTZ R15, R18, R15 ;  /* 0x0000000f120f7220 */ /* 0x000fe40000410000 */
[--C-:B------:R-:W-:Y:S01]  /*54a0*/  FADD.FTZ R27, R27, -R0.reuse ;  /* 0x800000001b1b7221 */ /* 0x100fe20000010000 */
[----:B------:R-:W-:Y:S01]  /*54b0*/  STS [R222+0x2000], R172 ;  /* 0x002000acde007388 */ /* 0x000fe20000000800 */
[--C-:B------:R-:W-:Y:S02]  /*54c0*/  FADD.FTZ R30, R30, -R0.reuse ;  /* 0x800000001e1e7221 */ /* 0x100fe40000010000 */
[----:B----4-:R-:W-:Y:S01]  /*54d0*/  FMUL.FTZ R27, R12, R27 ;  /* 0x0000001b0c1b7220 */ /* 0x010fe20000410000 */
[----:B------:R-:W-:Y:S01]  /*54e0*/  STS [R222+0x2400], R164 ;  /* 0x002400a4de007388 */ /* 0x000fe20000000800 */
[----:B-1----:R-:W-:Y:S02]  /*54f0*/  FFMA.FTZ R3, -R246, R246, 1 ;  /* 0x3f800000f6037423 */ /* 0x002fe400000101f6 */
[----:B------:R-:W-:Y:S01]  /*5500*/  FADD.FTZ R31, R31, -R0 ;  /* 0x800000001f1f7221 */ /* 0x000fe20000010000 */
[----:B------:R1:W-:Y:S01]  /*5510*/  STS [R223+0x23480], R4 ;  /* 0x02348004df007388 */ /* 0x0003e20000000800 */
[----:B------:R-:W-:Y:S02]  /*5520*/  FMUL.FTZ R10, R10, R3 ;  /* 0x000000030a0a7220 */ /* 0x000fe40000410000 */
[----:B------:R-:W-:Y:S01]  /*5530*/  FFMA.FTZ R3, -R245, R245, 1 ;  /* 0x3f800000f5037423 */ /* 0x000fe200000101f5 */
[----:B---3--:R-:W-:Y:S01]  /*5540*/  F2FP.BF16.PACK_AB R2, R12, R19 ;  /* 0x000000130c02723e */ /* 0x008fe200000010ff */
[----:B------:R-:W-:Y:S02]  /*5550*/  FMUL.FTZ R19, R19, R26 ;  /* 0x0000001a13137220 */ /* 0x000fe40000410000 */
[----:B------:R-:W-:Y:S02]  /*5560*/  FFMA.FTZ R0, -R242, R242, 1 ;  /* 0x3f800000f2007423 */ /* 0x000fe400000101f2 */
[----:B------:R3:W-:Y:S01]  /*5570*/  STS [R223+0x23880], R2 ;  /* 0x02388002df007388 */ /* 0x0007e20000000800 */
[----:B--2---:R-:W-:Y:S03]  /*5580*/  FMUL.FTZ R31, R6, R31 ;  /* 0x0000001f061f7220 */ /* 0x004fe60000410000 */
[----:B------:R2:W-:Y:S01]  /*5590*/  STS [R222+0x3000], R5 ;  /* 0x00300005de007388 */ /* 0x0005e20000000800 */
[----:B-1----:R-:W-:Y:S04]  /*55a0*/  FFMA.FTZ R4, -R244, R244, 1 ;  /* 0x3f800000f4047423 */ /* 0x002fe800000101f4 */
[----:B------:R-:W-:Y:S02]  /*55b0*/  FMUL.FTZ R4, R15, R4 ;  /* 0x000000040f047220 */ /* 0x000fe40000410000 */
[----:B---3--:R-:W-:Y:S04]  /*55c0*/  FFMA.FTZ R2, -R247, R247, 1 ;  /* 0x3f800000f7027423 */ /* 0x008fe800000101f7 */
[----:B------:R-:W-:Y:S01]  /*55d0*/  FMUL.FTZ R11, R171, R2 ;  /* 0x00000002ab0b7220 */ /* 0x000fe20000410000 */
[----:B------:R-:W-:Y:S01]  /*55e0*/  F2FP.BF16.PACK_AB R2, R6, R7 ;  /* 0x000000070602723e */ /* 0x000fe200000010ff */
[----:B--2---:R-:W-:Y:S02]  /*55f0*/  FMUL.FTZ R5, R7, R30 ;  /* 0x0000001e07057220 */ /* 0x004fe40000410000 */
[----:B------:R-:W-:Y:S02]  /*5600*/  FMUL.FTZ R7, R19, R0 ;  /* 0x0000000013077220 */ /* 0x000fe40000410000 */
[----:B------:R1:W-:Y:S01]  /*5610*/  STS [R222+0x3400], R2 ;  /* 0x00340002de007388 */ /* 0x0003e20000000800 */
[----:B------:R-:W-:Y:S02]  /*5620*/  FFMA.FTZ R6, -R236, R236, 1 ;  /* 0x3f800000ec067423 */ /* 0x000fe400000101ec */
[----:B------:R-:W-:Y:S01]  /*5630*/  FFMA.FTZ R0, -R238, R238, 1 ;  /* 0x3f800000ee007423 */ /* 0x000fe200000101ee */
[----:B------:R-:W-:Y:S03]  /*5640*/  BAR.SYNC.DEFER_BLOCKING 0x0 ;  /* 0x0000000000007b1d */ /* 0x000fe60000010000 */
[----:B------:R-:W-:Y:S02]  /*5650*/  FMUL.FTZ R5, R5, R0 ;  /* 0x0000000005057220 */ /* 0x000fe40000410000 */
[----:B------:R-:W-:Y:S05]  /*5660*/  FMUL.FTZ R0, R31, R6 ;  /* 0x000000061f007220 */ /* 0x000fea0000410000 */
[----:B------:R-:W-:Y:S01]  /*5670*/  F2FP.BF16.PACK_AB R0, R0, R5 ;  /* 0x000000050000723e */ /* 0x000fe200000010ff */
[----:B-1----:R-:W-:Y:S01]  /*5680*/  FMUL.FTZ R2, R14, R3 ;  /* 0x000000030e027220 */ /* 0x002fe20000410000 */
[----:B------:R-:W-:Y:S01]  /*5690*/  F2FP.BF16.PACK_AB R3, R10, R11 ;  /* 0x0000000b0a03723e */ /* 0x000fe200000010ff */
[----:B------:R-:W-:Y:S03]  /*56a0*/  STS [R223+0x24480], R169 ;  /* 0x024480a9df007388 */ /* 0x000fe60000000800 */
[----:B------:R-:W-:Y:S01]  /*56b0*/  F2FP.BF16.PACK_AB R4, R4, R2 ;  /* 0x000000020404723e */ /* 0x000fe200000010ff */
[----:B------:R-:W-:Y:S01]  /*56c0*/  FFMA.FTZ R2, -R243, R243, 1 ;  /* 0x3f800000f3027423 */ /* 0x000fe200000101f3 */
[----:B------:R-:W-:Y:S03]  /*56d0*/  STS [R223+0x24880], R168 ;  /* 0x024880a8df007388 */ /* 0x000fe60000000800 */
[----:B------:R-:W-:Y:S01]  /*56e0*/  FMUL.FTZ R2, R27, R2 ;  /* 0x000000021b027220 */ /* 0x000fe20000410000 */
[----:B------:R-:W-:Y:S04]  /*56f0*/  STS [R222+0x4000], R170 ;  /* 0x004000aade007388 */ /* 0x000fe80000000800 */
        /* <DEDUP_REMOVED lines=118> */
[----:B------:R-:W-:Y:S02]  /*5e60*/  ULDC.64 UR6, c[0x0][0x208] ;  /* 0x0000820000067ab9 */ /* 0x000fe40000000a00 */
[----:B------:R-:W-:Y:S01]  /*5e70*/  USHF.R.S32.HI UR4, URZ, 0x1f, UR23 ;  /* 0x0000001f3f047899 */ /* 0x000fe20008011417 */
[----:B------:R-:W3:Y:S01]  /*5e80*/  LDL.64 R224, [R1+0x28] ;  /* 0x0000280001e07983 */ /* 0x000ee20000100a00 */
[----:B------:R-:W-:Y:S02]  /*5e90*/  UIMAD.WIDE.U32 UR26, UR23, UR6, URZ ;  /* 0x00000006171a72a5 */ /* 0x000fe4000f8e003f */
[----:B------:R-:W-:Y:S01]  /*5ea0*/  UIMAD UR4, UR4, UR6, URZ ;  /* 0x00000006040472a4 */ /* 0x000fe2000f8e023f */
[----:B------:R-:W4:Y:S01]  /*5eb0*/  LDL.64 R226, [R1+0x8] ;  /* 0x0000080001e27983 */ /* 0x000f220000100a00 */
[----:B------:R-:W-:Y:S02]  /*5ec0*/  USHF.L.U32 UR6, UR26, 0x6, URZ ;  /* 0x000000061a067899 */ /* 0x000fe4000800063f */
[----:B------:R-:W-:Y:S01]  /*5ed0*/  UIMAD UR4, UR23, UR7, UR4 ;  /* 0x00000007170472a4 */ /* 0x000fe2000f8e0204 */
[----:B------:R-:W5:Y:S01]  /*5ee0*/  LDL R205, [R1+0x30] ;  /* 0x0000300001cd7983 */ /* 0x000f620000100800 */
[----:B------:R-:W-:Y:S02]  /*5ef0*/  USHF.L.U32 UR23, UR23, 0x6, URZ ;  /* 0x0000000617177899 */ /* 0x000fe4000800063f */
[----:B------:R-:W-:Y:S01]  /*5f00*/  UIADD3 UR4, UR27, UR4, URZ ;  /* 0x000000041b047290 */ /* 0x000fe2000fffe03f */
[----:B------:R-:W5:Y:S01]  /*5f10*/  LDL R209, [R1+0x44] ;  /* 0x0000440001d17983 */ /* 0x000f620000100800 */
[----:B------:R-:W-:Y:S02]  /*5f20*/  IMAD.U32 R7, RZ, RZ, UR6 ;  /* 0x00000006ff077e24 */ /* 0x000fe4000f8e00ff */
[----:B------:R-:W-:Y:S01]  /*5f30*/  USHF.L.U64.HI UR4, UR26, 0x6, UR4 ;  /* 0x000000061a047899 */ /* 0x000fe20008010204 */
[----:B------:R-:W5:Y:S01]  /*5f40*/  LDL.64 R228, [R1+0x10] ;  /* 0x0000100001e47983 */ /* 0x000f620000100a00 */
[----:B------:R-:W-:Y:S04]  /*5f50*/  IMAD.U32 R13, RZ, RZ, UR23 ;  /* 0x00000017ff0d7e24 */ /* 0x000fe8000f8e00ff */
[----:B------:R-:W-:Y:S01]  /*5f60*/  IMAD.U32 R4, RZ, RZ, UR4 ;  /* 0x00000004ff047e24 */ /* 0x000fe2000f8e00ff */
[----:B--2---:R-:W-:Y:S04]  /*5f70*/  IADD3 R7, P2, P1, R230, UR13, R7 ;  /* 0x0000000de6077c10 */ /* 0x004fe8000f95e007 */
[----:B----4-:R-:W-:Y:S02]  /*5f80*/  IADD3.X R12, R227, UR12, R4, P2, P1 ;  /* 0x0000000ce30c7c10 */ /* 0x010fe400097e2404 */
[----:B---3--:R-:W-:Y:S04]  /*5f90*/  IADD3 R4, P1, R224, UR23, RZ ;  /* 0x00000017e0047c10 */ /* 0x008fe8000ff3e0ff */
[----:B-----5:R-:W-:Y:S02]  /*5fa0*/  LEA.HI.X.SX32 R5, R13, R205, 0x1, P1 ;  /* 0x000000cd0d057211 */ /* 0x020fe400008f0eff */
[C---:B------:R-:W-:Y:S04]  /*5fb0*/  LEA R10, P1, R4.reuse, c[0x0][0x280], 0x2 ;  /* 0x0000a000040a7a11 */ /* 0x040fe800078210ff */
[----:B------:R-:W-:Y:S02]  /*5fc0*/  LEA.HI.X R11, R4, c[0x0][0x284], R5, 0x2, P1 ;  /* 0x0000a100040b7a11 */ /* 0x000fe400008f1405 */
[----:B------:R-:W-:Y:S04]  /*5fd0*/  IADD3 R4, P1, R230, UR6, RZ ;  /* 0x00000006e6047c10 */ /* 0x000fe8000ff3e0ff */
[----:B------:R-:W-:Y:S02]  /*5fe0*/  IADD3.X R5, R227, UR4, RZ, P1, !PT ;  /* 0x00000004e3057c10 */ /* 0x000fe40008ffe4ff */
[C---:B------:R-:W-:Y:S04]  /*5ff0*/  LEA R8, P1, R4.reuse, c[0x0][0x1f0], 0x1 ;  /* 0x00007c0004087a11 */ /* 0x040fe800078208ff */
[----:B------:R-:W-:Y:S01]  /*6000*/  LEA.HI.X R9, R4, c[0x0][0x1f4], R5, 0x1, P1 ;  /* 0x00007d0004097a11 */ /* 0x000fe200008f0c05 */
[----:B------:R-:W-:Y:S01]  /*6010*/  IMAD.U32 R4, RZ, RZ, UR17 ;  /* 0x00000011ff047e24 */ /* 0x000fe2000f8e00ff */
[C---:B------:R-:W-:Y:S02]  /*6020*/  LEA R6, P1, R7.reuse, c[0x0][0x1f0], 0x1 ;  /* 0x00007c0007067a11 */ /* 0x040fe400078208ff */
[----:B------:R-:W-:Y:S01]  /*6030*/  IADD3 R5, -R250, c[0x0][0x168], -R13 ;  /* 0x00005a00fa057a10 */ /* 0x000fe20007ffe90d */
[----:B------:R-:W-:Y:S01]  /*6040*/  IMAD R4, R4, 0x4000, R209 ;  /* 0x0000400004047824 */ /* 0x000fe200078e02d1 */
        /* <DEDUP_REMOVED lines=13> */
[----:B------:R-:W-:Y:S01]  /*6120*/  ISETP.LT.OR P1, PT, R5, 0x21, !P5 ;  /* 0x000000210500780c */ /* 0x000fe20006f21670 */
[----:B------:R-:W-:Y:S04]  /*6130*/  IMAD.U32 R5, RZ, RZ, UR17 ;  /* 0x00000011ff057e24 */ /* 0x000fe8000f8e00ff */
[----:B------:R-:W-:Y:S04]  /*6140*/  @!P3 IMAD R5, R5, 0x40, R228 ;  /* 0x000000400505b824 */ /* 0x000fe800078e02e4 */
[----:B------:R-:W-:Y:S04]  /*6150*/  @!P3 IMAD.SHL.U32 R5, R5, 0x4, RZ ;  /* 0x000000040505b824 */ /* 0x000fe800078e00ff */
[----:B------:R1:W-:Y:S04]  /*6160*/  LDGSTS.E.BYPASS.LTC128B.128 [R4+0x3000], [R6.64+0x80], !P1 ;  /* 0x0300008006047fae */ /* 0x0003e8000c901d58 */
[----:B------:R1:W-:Y:S02]  /*6170*/  @!P3 LDGSTS.E.BYPASS.LTC128B.128 [R5+0x20280], [R10.64] ;  /* 0x202800000a05bfae */ /* 0x0003e4000b901d58 */
.L_x_1848:
[-C--:B-12-4-:R-:W-:Y:S01]  /*6180*/  HMMA.16816.F32.BF16 R4, R164, R16.reuse, RZ ;  /* 0x00000010a404723c */ /* 0x096fe200000418ff */
[----:B------:R-:W-:Y:S01]  /*6190*/  LDSM.16.MT88.4 R168, [R0+0x1080] ;  /* 0x0010800000a8783b */ /* 0x000fe20000004200 */
[----:B------:R-:W-:Y:S02]  /*61a0*/  ULDC.64 UR6, c[0x0][0x238] ;  /* 0x00008e0000067ab9 */ /* 0x000fe40000000a00 */
[----:B------:R-:W-:Y:S01]  /*61b0*/  IMAD.IADD R205, R2, 0x1, R215 ;  /* 0x0000000102cd7824 */ /* 0x000fe200078e02d7 */
[----:B------:R-:W-:Y:S01]  /*61c0*/  USHF.R.S32.HI UR23, URZ, 0x1f, UR20 ;  /* 0x0000001f3f177899 */ /* 0x000fe20008011414 */
[----:B------:R-:W2:Y:S01]  /*61d0*/  LDL.64 R224, [R1] ;  /* 0x0000000001e07983 */ /* 0x000ea20000100a00 */
[----:B------:R-:W-:Y:S01]  /*61e0*/  USHF.L.U32 UR10, UR10, 0xd, URZ ;  /* 0x0000000d0a0a7899 */ /* 0x000fe2000800063f */
[C---:B------:R-:W-:Y:S01]  /*61f0*/  HMMA.16816.F32.BF16 R8, R28.reuse, R16, RZ ;  /* 0x000000101c08723c */ /* 0x040fe200000418ff */
[----:B------:R-:W-:Y:S02]  /*6200*/  UIMAD UR23, UR23, UR6, URZ ;  /* 0x00000006171772a4 */ /* 0x000fe4000f8e023f */
[----:B------:R-:W-:Y:S01]  /*6210*/  LDSM.16.M88.4 R172, [R205+0x25480] ;  /* 0x02548000cdac783b */ /* 0x000fe20000000200 */
[----:B------:R-:W-:Y:S02]  /*6220*/  USHF.R.S32.HI UR4, URZ, 0x1f, UR21 ;  /* 0x0000001f3f047899 */ /* 0x000fe40008011415 */
[----:B------:R-:W-:Y:S02]  /*6230*/  UIMAD UR23, UR20, UR7, UR23 ;  /* 0x00000007141772a4 */ /* 0x000fe4000f8e0217 */
[-C--:B------:R-:W-:Y:S01]  /*6240*/  HMMA.16816.F32.BF16 R12, R28, R18.reuse, RZ ;  /* 0x000000121c0c723c */ /* 0x080fe200000418ff */
[----:B------:R-:W-:Y:S01]  /*6250*/  LDSM.16.MT88.4 R184, [R0+0x1880] ;  /* 0x0018800000b8783b */ /* 0x000fe20000004200 */
[----:B------:R-:W-:Y:S02]  /*6260*/  ULDC.64 UR6, c[0x0][0x240] ;  /* 0x0000900000067ab9 */ /* 0x000fe40000000a00 */
[----:B------:R-:W-:Y:S02]  /*6270*/  UIMAD UR4, UR4, UR6, URZ ;  /* 0x00000006040472a4 */ /* 0x000fe4000f8e023f */
[----:B------:R-:W0:Y:S01]  /*6280*/  LDGDEPBAR ;  /* 0x00000000000079af */ /* 0x000e220000000000 */
[----:B------:R-:W-:Y:S01]  /*6290*/  USHF.R.S32.HI UR6, URZ, 0x1f, UR10 ;  /* 0x0000001f3f067899 */ /* 0x000fe2000801140a */
[C---:B------:R-:W-:Y:S01]  /*62a0*/  HMMA.16816.F32.BF16 R16, R164.reuse, R18, RZ ;  /* 0x00000012a410723c */ /* 0x040fe200000418ff */
[----:B------:R-:W-:Y:S02]  /*62b0*/  UIMAD UR4, UR21, UR7, UR4 ;  /* 0x00000007150472a4 */ /* 0x000fe4000f8e0204 */
[----:B------:R-:W-:Y:S02]  /*62c0*/  UISETP.GE.AND UP0, UPT, UR16, UR19, UPT ;  /* 0x000000131000728c */ /* 0x000fe4000bf06270 */
[----:B------:R-:W-:Y:S02]  /*62d0*/  UIADD3 UR7, UR5, 0x1, URZ ;  /* 0x0000000105077890 */ /* 0x000fe4000fffe03f */
[----:B------:R-:W-:Y:S01]  /*62e0*/  UISETP.GE.AND UP3, UPT, UR5, 0x1, UPT ;  /* 0x000000010500788c */ /* 0x000fe2000bf66270 */
[-C--:B------:R-:W-:Y:S01]  /*62f0*/  HMMA.16816.F32.BF16 R20, R164, R176.reuse, RZ ;  /* 0x000000b0a414723c */ /* 0x080fe200000418ff */
[----:B------:R-:W-:Y:S02]  /*6300*/  UISETP.GE.AND UP2, UPT, UR18, 0x1, UPT ;  /* 0x000000011200788c */ /* 0x000fe4000bf46270 */
[----:B------:R-:W-:Y:S02]  /*6310*/  UISETP.GE.AND UP1, UPT, UR17, 0x1, UPT ;  /* 0x000000011100788c */ /* 0x000fe4000bf26270 */
[----:B------:R-:W-:Y:S03]  /*6320*/  USEL UR5, UR7, URZ, !UP3 ;  /* 0x0000003f07057287 */ /* 0x000fe6000d800000 */
[C---:B------:R-:W-:Y:S08]  /*6330*/  HMMA.16816.F32.BF16 R24, R28.reuse, R176, RZ ;  /* 0x000000b01c18723c */ /* 0x040ff000000418ff */
[-C--:B------:R-:W-:Y:S08]  /*6340*/  HMMA.16816.F32.BF16 R28, R28, R178.reuse, RZ ;  /* 0x000000b21c1c723c */ /* 0x080ff000000418ff */
[----:B------:R-:W-:Y:S01]  /*6350*/  HMMA.16816.F32.BF16 R32, R164, R178, RZ ;  /* 0x000000b2a420723c */ /* 0x000fe200000418ff */
[----:B------:R-:W1:Y:S05]  /*6360*/  LDSM.16.M88.4 R164, [R205+0x24480] ;  /* 0x02448000cda4783b */ /* 0x000e6a0000000200 */
[----:B------:R-:W3:Y:S02]  /*6370*/  LDSM.16.MT88.4 R176, [R0+0x5080] ;  /* 0x0050800000b0783b */ /* 0x000ee40000004200 */
[-C--:B------:R-:W-:Y:S08]  /*6380*/  HMMA.16816.F32.BF16 R4, R188, R192.reuse, R4 ;  /* 0x000000c0bc04723c */ /* 0x080ff00000041804 */
[C---:B------:R-:W-:Y:S07]  /*6390*/  HMMA.16816.F32.BF16 R8, R196.reuse, R192, R8 ;  /* 0x000000c0c408723c */ /* 0x040fee0000041808 */
[----:B------:R-:W-:Y:S01]  /*63a0*/  IMAD.IADD R192, R208, 0x1, R205 ;  /* 0x00000001d0c07824 */ /* 0x000fe200078e02cd */
[-C--:B------:R-:W-:Y:S04]  /*63b0*/  HMMA.16816.F32.BF16 R12, R196, R194.reuse, R12 ;  /* 0x000000c2c40c723c */ /* 0x080fe8000004180c */
[----:B------:R-:W4:Y:S04]  /*63c0*/  LDSM.16.M88.4 R180, [R192+0x24480] ;  /* 0x02448000c0b4783b */ /* 0x000f280000000200 */
[C---:B------:R-:W-:Y:S08]  /*63d0*/  HMMA.16816.F32.BF16 R16, R188.reuse, R194, R16 ;  /* 0x000000c2bc10723c */ /* 0x040ff00000041810 */
[-C--:B------:R-:W-:Y:S08]  /*63e0*/  HMMA.16816.F32.BF16 R20, R188, R200.reuse, R20 ;  /* 0x000000c8bc14723c */ /* 0x080ff00000041814 */
[C---:B------:R-:W-:Y:S08]  /*63f0*/  HMMA.16816.F32.BF16 R24, R196.reuse, R200, R24 ;  /* 0x000000c8c418723c */ /* 0x040ff00000041818 */
[-C--:B------:R-:W-:Y:S01]  /*6400*/  HMMA.16816.F32.BF16 R28, R196, R202.reuse, R28 ;  /* 0x000000cac41c723c */ /* 0x080fe2000004181c */
[----:B------:R-:W-:Y:S07]  /*6410*/  LDSM.16.MT88.4 R196, [R0+0x2880] ;  /* 0x0028800000c4783b */ /* 0x000fee0000004200 */
[----:B------:R-:W-:Y:S01]  /*6420*/  HMMA.16816.F32.BF16 R32, R188, R202, R32 ;  /* 0x000000cabc20723c */ /* 0x000fe20000041820 */
[----:B------:R-:W5:Y:S05]  /*6430*/  LDSM.16.M88.4 R188, [R192+0x25480] ;  /* 0x02548000c0bc783b */ /* 0x000f6a0000000200 */
[----:B------:R-:W4:Y:S02]  /*6440*/  LDSM.16.MT88.4 R192, [R0+0x5880] ;  /* 0x0058800000c0783b */ /* 0x000f240000004200 */
[-C--:B-1----:R-:W-:Y:S08]  /*6450*/  HMMA.16816.F32.BF16 R4, R164, R168.reuse, R4 ;  /* 0x000000a8a404723c */ /* 0x082ff00000041804 */
[C---:B------:R-:W-:Y:S08]  /*6460*/  HMMA.16816.F32.BF16 R8, R172.reuse, R168, R8 ;  /* 0x000000a8ac08723c */ /* 0x040ff00000041808 */
        /* <DEDUP_REMOVED lines=8> */
[----:B------:R1:W3:Y:S05]  /*64f0*/  LDSM.16.M88.4 R164, [R2+0x26480] ;  /* 0x0264800002a4783b */ /* 0x0002ea0000000200 */
[----:B------:R-:W3:Y:S02]  /*6500*/  LDSM.16.MT88.4 R176, [R0+0x6080] ;  /* 0x0060800000b0783b */ /* 0x000ee40000004200 */
[-C--:B----4-:R-:W-:Y:S08]  /*6510*/  HMMA.16816.F32.BF16 R4, R180, R184.reuse, R4 ;  /* 0x000000b8b404723c */ /* 0x090ff00000041804 */
[C---:B-----5:R-:W-:Y:S08]  /*6520*/  HMMA.16816.F32.BF16 R8, R188.reuse, R184, R8 ;  /* 0x000000b8bc08723c */ /* 0x060ff00000041808 */
[-C--:B------:R-:W-:Y:S04]  /*6530*/  HMMA.16816.F32.BF16 R12, R188, R186.reuse, R12 ;  /* 0x000000babc0c723c */ /* 0x080fe8000004180c */
[----:B-1----:R-:W-:Y:S04]  /*6540*/  IADD3 R2, R215, R2, R208 ;  /* 0x00000002d7027210 */ /* 0x002fe80007ffe0d0 */
[C---:B------:R-:W-:Y:S01]  /*6550*/  HMMA.16816.F32.BF16 R16, R180.reuse, R186, R16 ;  /* 0x000000bab410723c */ /* 0x040fe20000041810 */
[----:B------:R-:W1:Y:S07]  /*6560*/  LDSM.16.M88.4 R184, [R204+0x26480] ;  /* 0x02648000ccb8783b */ /* 0x000e6e0000000200 */
[-C--:B------:R-:W-:Y:S08]  /*6570*/  HMMA.16816.F32.BF16 R20, R180, R192.reuse, R20 ;  /* 0x000000c0b414723c */ /* 0x080ff00000041814 */
[C---:B------:R-:W-:Y:S08]  /*6580*/  HMMA.16816.F32.BF16 R24, R188.reuse, R192, R24 ;  /* 0x000000c0bc18723c */ /* 0x040ff00000041818 */
[-C--:B------:R-:W-:Y:S01]  /*6590*/  HMMA.16816.F32.BF16 R28, R188, R194.reuse, R28 ;  /* 0x000000c2bc1c723c */ /* 0x080fe2000004181c */
[----:B------:R-:W4:Y:S07]  /*65a0*/  LDSM.16.M88.4 R188, [R204+0x27480] ;  /* 0x02748000ccbc783b */ /* 0x000f2e0000000200 */
[----:B------:R-:W-:Y:S01]  /*65b0*/  HMMA.16816.F32.BF16 R32, R180, R194, R32 ;  /* 0x000000c2b420723c */ /* 0x000fe20000041820 */
[----:B------:R-:W5:Y:S05]  /*65c0*/  LDSM.16.MT88.4 R180, [R0+0x6880] ;  /* 0x0068800000b4783b */ /* 0x000f6a0000004200 */
[----:B------:R-:W-:Y:S02]  /*65d0*/  LDSM.16.M88.4 R192, [R2+0x26480] ;  /* 0x0264800002c0783b */ /* 0x000fe40000000200 */
[-C--:B---3--:R-:W-:Y:S08]  /*65e0*/  HMMA.16816.F32.BF16 R4, R164, R168.reuse, R4 ;  /* 0x000000a8a404723c */ /* 0x088ff00000041804 */
        /* <DEDUP_REMOVED lines=9> */
[----:B------:R-:W3:Y:S05]  /*6680*/  LDSM.16.M88.4 R164, [R205+0x26480] ;  /* 0x02648000cda4783b */ /* 0x000eea0000000200 */
[----:B------:R-:W2:Y:S02]  /*6690*/  LDSM.16.MT88.4 R176, [R0+0x7080] ;  /* 0x0070800000b0783b */ /* 0x000ea40000004200 */
[-C--:B-1----:R-:W-:Y:S08]  /*66a0*/  HMMA.16816.F32.BF16 R4, R184, R196.reuse, R4 ;  /* 0x000000c4b804723c */ /* 0x082ff00000041804 */
[C---:B----4-:R-:W-:Y:S08]  /*66b0*/  HMMA.16816.F32.BF16 R8, R188.reuse, R196, R8 ;  /* 0x000000c4bc08723c */ /* 0x050ff00000041808 */
[-C--:B------:R-:W-:Y:S08]  /*66c0*/  HMMA.16816.F32.BF16 R12, R188, R198.reuse, R12 ;  /* 0x000000c6bc0c723c */ /* 0x080ff0000004180c */
[C---:B------:R-:W-:Y:S01]  /*66d0*/  HMMA.16816.F32.BF16 R16, R184.reuse, R198, R16 ;  /* 0x000000c6b810723c */ /* 0x040fe20000041810 */
[----:B------:R-:W1:Y:S07]  /*66e0*/  LDSM.16.MT88.4 R196, [R0+0x3880] ;  /* 0x0038800000c4783b */ /* 0x000e6e0000004200 */
[-C--:B-----5:R-:W-:Y:S08]  /*66f0*/  HMMA.16816.F32.BF16 R20, R184, R180.reuse, R20 ;  /* 0x000000b4b814723c */ /* 0x0a0ff00000041814 */
[C---:B------:R-:W-:Y:S08]  /*6700*/  HMMA.16816.F32.BF16 R24, R188.reuse, R180, R24 ;  /* 0x000000b4bc18723c */ /* 0x040ff00000041818 */
[-C--:B------:R-:W-:Y:S01]  /*6710*/  HMMA.16816.F32.BF16 R28, R188, R182.reuse, R28 ;  /* 0x000000b6bc1c723c */ /* 0x080fe2000004181c */
[----:B------:R4:W5:Y:S07]  /*6720*/  LDSM.16.M88.4 R188, [R2+0x27480] ;  /* 0x0274800002bc783b */ /* 0x00096e0000000200 */
[----:B------:R-:W-:Y:S01]  /*6730*/  HMMA.16816.F32.BF16 R32, R184, R182, R32 ;  /* 0x000000b6b820723c */ /* 0x000fe20000041820 */
[----:B------:R-:W-:Y:S07]  /*6740*/  LDSM.16.MT88.4 R180, [R206+0x27c80] ;  /* 0x027c8000ceb4783b */ /* 0x000fee0000004200 */
[-C--:B---3--:R-:W-:Y:S08]  /*6750*/  HMMA.16816.F32.BF16 R4, R164, R168.reuse, R4 ;  /* 0x000000a8a404723c */ /* 0x088ff00000041804 */
[C---:B------:R-:W-:Y:S01]  /*6760*/  HMMA.16816.F32.BF16 R8, R172.reuse, R168, R8 ;  /* 0x000000a8ac08723c */ /* 0x040fe20000041808 */
[----:B----4-:R-:W-:Y:S01]  /*6770*/  IMAD.U32 R2, RZ, RZ, UR4 ;  /* 0x00000004ff027e24 */ /* 0x010fe2000f8e00ff */
[----:B------:R-:W-:Y:S04]  /*6780*/  UIADD3 UR4, UR17, 0x1, URZ ;  /* 0x0000000111047890 */ /* 0x000fe8000fffe03f */
[----:B------:R-:W-:Y:S02]  /*6790*/  USEL UR17, UR4, URZ, !UP1 ;  /* 0x0000003f04117287 */ /* 0x000fe4000c800000 */
[-C--:B------:R-:W-:Y:S08]  /*67a0*/  HMMA.16816.F32.BF16 R12, R172, R170.reuse, R12 ;  /* 0x000000aaac0c723c */ /* 0x080ff0000004180c */
[C---:B------:R-:W-:Y:S01]  /*67b0*/  HMMA.16816.F32.BF16 R16, R164.reuse, R170, R16 ;  /* 0x000000aaa410723c */ /* 0x040fe20000041810 */
[----:B------:R3:W4:Y:S07]  /*67c0*/  LDSM.16.MT88.4 R168, [R0+0x7880] ;  /* 0x0078800000a8783b */ /* 0x00072e0000004200 */
[-C--:B--2---:R-:W-:Y:S08]  /*67d0*/  HMMA.16816.F32.BF16 R20, R164, R176.reuse, R20 ;  /* 0x000000b0a414723c */ /* 0x084ff00000041814 */
[C---:B------:R-:W-:Y:S08]  /*67e0*/  HMMA.16816.F32.BF16 R24, R172.reuse, R176, R24 ;  /* 0x000000b0ac18723c */ /* 0x040ff00000041818 */
[-C--:B------:R-:W-:Y:S01]  /*67f0*/  HMMA.16816.F32.BF16 R28, R172, R178.reuse, R28 ;  /* 0x000000b2ac1c723c */ /* 0x080fe2000004181c */
[----:B---3--:R-:W-:Y:S07]  /*6800*/  IMAD.U32 R0, RZ, RZ, UR21 ;  /* 0x00000015ff007e24 */ /* 0x008fee000f8e00ff */
[----:B------:R-:W-:Y:S01]  /*6810*/  HMMA.16816.F32.BF16 R32, R164, R178, R32 ;  /* 0x000000b2a420723c */ /* 0x000fe20000041820 */
[----:B------:R-:W-:Y:S06]  /*6820*/  LDSM.16.MT88.4 R176, [R207+0x27c80] ;  /* 0x027c8000cfb0783b */ /* 0x000fec0000004200 */
[----:B------:R-:W-:Y:S01]  /*6830*/  IMAD.U32 R164, RZ, RZ, UR20 ;  /* 0x00000014ffa47e24 */ /* 0x000fe2000f8e00ff */
[-C--:B-1----:R-:W-:Y:S05]  /*6840*/  HMMA.16816.F32.BF16 R4, R192, R196.reuse, R4 ;  /* 0x000000c4c004723c */ /* 0x082fea0000041804 */
[----:B------:R-:W-:Y:S03]  /*6850*/  IMAD.WIDE.U32 R164, R164, c[0x0][0x238], R224 ;  /* 0x00008e00a4a47a25 */ /* 0x000fe600078e00e0 */
[C---:B-----5:R-:W-:Y:S04]  /*6860*/  HMMA.16816.F32.BF16 R8, R188.reuse, R196, R8 ;  /* 0x000000c4bc08723c */ /* 0x060fe80000041808 */
[----:B------:R-:W-:Y:S04]  /*6870*/  IADD3 R165, R165, UR23, RZ ;  /* 0x00000017a5a57c10 */ /* 0x000fe8000fffe0ff */
[-C--:B------:R-:W-:Y:S04]  /*6880*/  HMMA.16816.F32.BF16 R12, R188, R198.reuse, R12 ;  /* 0x000000c6bc0c723c */ /* 0x080fe8000004180c */
[----:B------:R-:W-:Y:S04]  /*6890*/  IMAD.WIDE.U32 R164, R0, c[0x0][0x240], R164 ;  /* 0x0000900000a47a25 */ /* 0x000fe800078e00a4 */
[C---:B------:R-:W-:Y:S04]  /*68a0*/  HMMA.16816.F32.BF16 R16, R192.reuse, R198, R16 ;  /* 0x000000c6c010723c */ /* 0x040fe80000041810 */
[----:B------:R-:W-:Y:S01]  /*68b0*/  IADD3 R0, P1, R164, UR10, RZ ;  /* 0x0000000aa4007c10 */ /* 0x000fe2000ff3e0ff */
[----:B------:R-:W-:Y:S03]  /*68c0*/  UMOV UR10, UR16 ;  /* 0x00000010000a7c82 */ /* 0x000fe60008000000 */
[-C--:B----4-:R-:W-:Y:S04]  /*68d0*/  HMMA.16816.F32.BF16 R20, R192, R168.reuse, R20 ;  /* 0x000000a8c014723c */ /* 0x090fe80000041814 */
        /* <DEDUP_REMOVED lines=62> */
[----:B------:R-:W3:Y:S02]  /*6cc0*/  LDSM.16.MT88.4 R172, [R206+0x26c80] ;  /* 0x026c8000ceac783b */ /* 0x000ee40000004200 */
        /* <DEDUP_REMOVED lines=11> */
[-C--:B-1----:R-:W-:Y:S08]  /*6d80*/  HMMA.16816.F32.BF16 R100, R32, R164.reuse, R100 ;  /* 0x000000a42064723c */ /* 0x082ff00000041864 */
[-C--:B------:R-:W-:Y:S08]  /*6d90*/  HMMA.16816.F32.BF16 R104, R168, R164.reuse, R104 ;  /* 0x000000a4a868723c */ /* 0x080ff00000041868 */
[-C--:B--2---:R-:W-:Y:S08]  /*6da0*/  HMMA.16816.F32.BF16 R108, R28, R164.reuse, R108 ;  /* 0x000000a41c6c723c */ /* 0x084ff0000004186c */
        /* <DEDUP_REMOVED lines=116> */
.L_x_1844:
[----:B------:R-:W-:Y:S01]  /*74f0*/  USHF.L.U32 UR7, UR22, 0x7, URZ ;  /* 0x0000000716077899 */ /* 0x000fe2000800063f */
[----:B------:R-:W-:Y:S05]  /*7500*/  @P0 BRA `(.L_x_1850) ;  /* 0x00001de000000947 */ /* 0x000fea0003800000 */
[----:B------:R-:W2:Y:S01]  /*7510*/  LDL.LU.64 R164, [R1] ;  /* 0x0000000001a47983 */ /* 0x000ea20000300a00 */
[----:B------:R-:W-:Y:S01]  /*7520*/  F2FP.BF16.PACK_AB R41, R41, R40 ;  /* 0x000000282929723e */ /* 0x000fe200000010ff */
[----:B------:R-:W-:Y:S01]  /*7530*/  ULDC UR8, c[0x0][0x2f0] ;  /* 0x0000bc0000087ab9 */ /* 0x000fe20000000800 */
[----:B------:R-:W-:Y:S01]  /*7540*/  F2FP.BF16.PACK_AB R111, R37, R36 ;  /* 0x00000024256f723e */ /* 0x000fe200000010ff */
[----:B------:R-:W-:Y:S01]  /*7550*/  UIADD3 UR8, -UR7, UR8, URZ ;  /* 0x0000000807087290 */ /* 0x000fe2000fffe13f */
[----:B------:R-:W-:Y:S01]  /*7560*/  F2FP.BF16.PACK_AB R109, R39, R38 ;  /* 0x00000026276d723e */ /* 0x000fe200000010ff */
[----:B------:R-:W-:Y:S01]  /*7570*/  USHF.R.S32.HI UR6, URZ, 0x1f, UR20 ;  /* 0x0000001f3f067899 */ /* 0x000fe20008011414 */
[----:B------:R-:W-:Y:S01]  /*7580*/  F2FP.BF16.PACK_AB R64, R65, R64 ;  /* 0x000000404140723e */ /* 0x000fe200000010ff */
[----:B------:R-:W-:Y:S01]  /*7590*/  UISETP.LT.AND UP0, UPT, UR8, 0x80, UPT ;  /* 0x000000800800788c */ /* 0x000fe2000bf01270 */
[----:B------:R-:W-:Y:S01]  /*75a0*/  F2FP.BF16.PACK_AB R66, R67, R66 ;  /* 0x000000424342723e */ /* 0x000fe200000010ff */
[----:B------:R-:W-:Y:S01]  /*75b0*/  ULDC.64 UR4, c[0x0][0x338] ;  /* 0x0000ce0000047ab9 */ /* 0x000fe20000000a00 */
[----:B------:R-:W-:Y:S01]  /*75c0*/  F2FP.BF16.PACK_AB R42, R43, R42 ;  /* 0x0000002a2b2a723e */ /* 0x000fe200000010ff */
[----:B------:R-:W-:Y:S01]  /*75d0*/  UIMAD UR4, UR6, UR4, URZ ;  /* 0x00000004060472a4 */ /* 0x000fe2000f8e023f */
[----:B------:R-:W-:Y:S01]  /*75e0*/  F2FP.BF16.PACK_AB R60, R61, R60 ;  /* 0x0000003c3d3c723e */ /* 0x000fe200000010ff */
[----:B------:R-:W-:Y:S01]  /*75f0*/  USEL UR8, UR8, 0x80, UP0 ;  /* 0x0000008008087887 */ /* 0x000fe20008000000 */
[----:B------:R-:W-:Y:S01]  /*7600*/  F2FP.BF16.PACK_AB R62, R63, R62 ;  /* 0x0000003e3f3e723e */ /* 0x000fe200000010ff */
[----:B------:R-:W-:Y:S01]  /*7610*/  UIMAD UR5, UR20, UR5, UR4 ;  /* 0x00000005140572a4 */ /* 0x000fe2000f8e0204 */
[----:B------:R-:W-:Y:S01]  /*7620*/  F2FP.BF16.PACK_AB R44, R45, R44 ;  /* 0x0000002c2d2c723e */ /* 0x000fe200000010ff */
[----:B------:R-:W-:Y:S01]  /*7630*/  USHF.R.S32.HI UR7, URZ, 0x1f, UR21 ;  /* 0x0000001f3f077899 */ /* 0x000fe20008011415 */
[----:B------:R-:W-:Y:S01]  /*7640*/  F2FP.BF16.PACK_AB R46, R47, R46 ;  /* 0x0000002e2f2e723e */ /* 0x000fe200000010ff */
[----:B------:R-:W-:Y:S01]  /*7650*/  BSSY B0, `(.L_x_1851) ;  /* 0x00000cf000007945 */ /* 0x000fe20003800000 */
        /* <DEDUP_REMOVED lines=63> */
[----:B------:R-:W-:Y:S02]  /*7a50*/  SHF.R.S32.HI R6, RZ, 0x5, R0 ;  /* 0x00000005ff067819 */ /* 0x000fe40000011400 */
        /* <DEDUP_REMOVED lines=38> */
[----:B------:R-:W-:Y:S01]  /*7cc0*/  SHF.R.S32.HI R7, RZ, 0x1f, R6 ;  /* 0x0000001fff077819 */ /* 0x000fe20000011406 */
[----:B------:R-:W-:Y:S01]  /*7cd0*/  STS [R2+0x8080], R64 ;  /* 0x0080804002007388 */ /* 0x000fe20000000800 */
[----:B------:R-:W-:-:S03]  /*7ce0*/  ISETP.GE.AND P2, PT, R10, UR8, PT ;  /* 0x000000080a007c0c */ /* 0x000fc6000bf46270 */
[----:B------:R-:W-:Y:S01]  /*7cf0*/  STS [R2+0x8480], R66 ;  /* 0x0084804202007388 */ /* 0x000fe20000000800 */
[----:B------:R-:W-:-:S03]  /*7d00*/  ISETP.GE.OR P0, PT, R6, c[0x0][0x324], P2 ;  /* 0x0000c90006007a0c */ /* 0x000fc60001706670 */
        /* <DEDUP_REMOVED lines=58> */
[----:B------:R3:W-:Y:S04]  /*80b0*/  STS [R2+0x7080], R4 ;  /* 0x0070800402007388 */ /* 0x0007e80000000800 */
[----:B------:R4:W-:Y:S01]  /*80c0*/  STS [R2+0x7480], R3 ;  /* 0x0074800302007388 */ /* 0x0009e20000000800 */
[----:B-1----:R-:W-:Y:S01]  /*80d0*/  SHF.R.S32.HI R11, RZ, 0x1f, R10 ;  /* 0x0000001fff0b7819 */ /* 0x002fe2000001140a */
[----:B--2---:R-:W-:-:S02]  /*80e0*/  IMAD.SHL.U32 R0, R5, 0x2, RZ ;  /* 0x0000000205007824 */ /* 0x004fc400078e00ff */
[----:B------:R-:W-:Y:S01]  /*80f0*/  BAR.SYNC.DEFER_BLOCKING 0x1, 0x100 ;  /* 0x0044000000007b1d */ /* 0x000fe20000010000 */
[----:B------:R-:W-:Y:S02]  /*8100*/  IMAD.U32 R5, RZ, RZ, UR22 ;  /* 0x00000016ff057e24 */ /* 0x000fe4000f8e00ff */
[----:B---3--:R-:W-:Y:S02]  /*8110*/  IMAD.U32 R4, RZ, RZ, UR21 ;  /* 0x00000015ff047e24 */ /* 0x008fe4000f8e00ff */
[----:B----4-:R-:W-:-:S04]  /*8120*/  IMAD.U32 R2, RZ, RZ, UR20 ;  /* 0x00000014ff027e24 */ /* 0x010fc8000f8e00ff */
[----:B------:R-:W-:-:S05]  /*8130*/  IMAD.WIDE.U32 R2, R2, c[0x0][0x338], R6 ;  /* 0x0000ce0002027a25 */ /* 0x000fca00078e0006 */
[----:B------:R-:W-:Y:S01]  /*8140*/  IADD3 R3, R3, UR5, RZ ;  /* 0x0000000503037c10 */ /* 0x000fe2000fffe0ff */
[----:B------:R-:W-:Y:S02]  /*8150*/  ULDC.64 UR4, c[0x0][0x340] ;  /* 0x0000d00000047ab9 */ /* 0x000fe40000000a00 */
[----:B------:R-:W-:Y:S02]  /*8160*/  UIMAD UR4, UR7, UR4, URZ ;  /* 0x00000004070472a4 */ /* 0x000fe4000f8e023f */
[----:B------:R-:W-:Y:S02]  /*8170*/  IMAD.WIDE.U32 R8, R4, c[0x0][0x340], R2 ;  /* 0x0000d00004087a25 */ /* 0x000fe400078e0002 */
[----:B------:R-:W-:Y:S01]  /*8180*/  UIMAD UR4, UR21, UR5, UR4 ;  /* 0x00000005150472a4 */ /* 0x000fe2000f8e0204 */
[----:B------:R1:W2:Y:S01]  /*8190*/  LDS.128 R20, [R0+0x8880] ;  /* 0x0088800000147984 */ /* 0x0002a20000000c00 */
[----:B------:R-:W-:-:S03]  /*81a0*/  IMAD.WIDE R2, R5, 0x80, R10 ;  /* 0x0000008005027825 */ /* 0x000fc600078e020a */
[----:B------:R1:W3:Y:S01]  /*81b0*/  LDS.128 R24, [R0+0x9080] ;  /* 0x0090800000187984 */ /* 0x0002e20000000c00 */
[----:B------:R-:W-:-:S03]  /*81c0*/  IADD3 R5, R9, UR4, RZ ;  /* 0x0000000409057c10 */ /* 0x000fc6000fffe0ff */
        /* <DEDUP_REMOVED lines=23> */
.L_x_1852:
[----:B--234-:R-:W-:Y:S05]  /*8340*/  BSYNC B0 ;  /* 0x0000000000007941 */ /* 0x01cfea0003800000 */
.L_x_1851:
        /* <DEDUP_REMOVED lines=17> */
.L_x_1854:
[----:B------:R-:W-:Y:S05]  /*8460*/  BSYNC B0 ;  /* 0x0000000000007941 */ /* 0x000fea0003800000 */
.L_x_1853:
        /* <DEDUP_REMOVED lines=17> */
.L_x_1856:
[----:B------:R-:W-:Y:S05]  /*8580*/  BSYNC B0 ;  /* 0x0000000000007941 */ /* 0x000fea0003800000 */
.L_x_1855:
        /* <DEDUP_REMOVED lines=16> */
.L_x_1858:
[----:B------:R-:W-:Y:S05]  /*8690*/  BSYNC B0 ;  /* 0x0000000000007941 */ /* 0x000fea0003800000 */
.L_x_1857:
        /* <DEDUP_REMOVED lines=16> */
.L_x_1860:
[----:B------:R-:W-:Y:S05]  /*87a0*/  BSYNC B0 ;  /* 0x0000000000007941 */ /* 0x000fea0003800000 */
.L_x_1859:
        /* <DEDUP_REMOVED lines=16> */
.L_x_1862:
[----:B------:R-:W-:Y:S05]  /*88b0*/  BSYNC B0 ;  /* 0x0000000000007941 */ /* 0x000fea0003800000 */
.L_x_1861:
        /* <DEDUP_REMOVED lines=16> */
.L_x_1864:
[----:B------:R-:W-:Y:S05]  /*89c0*/  BSYNC B0 ;  /* 0x0000000000007941 */ /* 0x000fea0003800000 */
.L_x_1863:
        /* <DEDUP_REMOVED lines=15> */
.L_x_1866:
[----:B------:R-:W-:Y:S05]  /*8ac0*/  BSYNC B0 ;  /* 0x0000000000007941 */ /* 0x000fea0003800000 */
.L_x_1865:
[----:B------:R-:W-:Y:S01]  /*8ad0*/  ULDC.64 UR4, c[0x0][0x308] ;  /* 0x0000c20000047ab9 */ /* 0x000fe20000000a00 */
[----:B------:R-:W-:Y:S01]  /*8ae0*/  IMAD.U32 R0, RZ, RZ, UR20 ;  /* 0x00000014ff007e24 */ /* 0x000fe2000f8e00ff */
[----:B------:R-:W-:Y:S01]  /*8af0*/  UIMAD UR4, UR6, UR4, URZ ;  /* 0x00000004060472a4 */ /* 0x000fe2000f8e023f */
[----:B------:R-:W-:Y:S01]  /*8b00*/  ISETP.GE.OR P0, PT, R6, c[0x0][0x2f4], P2 ;  /* 0x0000bd0006007a0c */ /* 0x000fe20001706670 */
[----:B------:R-:W-:Y:S01]  /*8b10*/  BSSY B0, `(.L_x_1867) ;  /* 0x0000013000007945 */ /* 0x000fe20003800000 */
[----:B--2---:R-:W-:Y:S01]  /*8b20*/  IMAD.WIDE.U32 R4, R0, c[0x0][0x308], R6 ;  /* 0x0000c20000047a25 */ /* 0x004fe200078e0006 */
        /* <DEDUP_REMOVED lines=17> */
.L_x_1868:
[----:B------:R-:W-:Y:S05]  /*8c40*/  BSYNC B0 ;  /* 0x0000000000007941 */ /* 0x000fea0003800000 */
.L_x_1867:
        /* <DEDUP_REMOVED lines=15> */
.L_x_1870:
[----:B------:R-:W-:Y:S05]  /*8d40*/  BSYNC B0 ;  /* 0x0000000000007941 */ /* 0x000fea0003800000 */
.L_x_1869:
        /* <DEDUP_REMOVED lines=15> */
.L_x_1872:
[----:B------:R-:W-:Y:S05]  /*8e40*/  BSYNC B0 ;  /* 0x0000000000007941 */ /* 0x000fea0003800000 */
.L_x_1871:
        /* <DEDUP_REMOVED lines=14> */
.L_x_1874:
[----:B------:R-:W-:Y:S05]  /*8f30*/  BSYNC B0 ;  /* 0x0000000000007941 */ /* 0x000fea0003800000 */
.L_x_1873:
        /* <DEDUP_REMOVED lines=14> */
.L_x_1876:
[----:B------:R-:W-:Y:S05]  /*9020*/  BSYNC B0 ;  /* 0x0000000000007941 */ /* 0x000fea0003800000 */
.L_x_1875:
        /* <DEDUP_REMOVED lines=14> */
.L_x_1878:
[----:B------:R-:W-:Y:S05]  /*9110*/  BSYNC B0 ;  /* 0x0000000000007941 */ /* 0x000fea0003800000 */
.L_x_1877:
        /* <DEDUP_REMOVED lines=14> */
.L_x_1880:
[----:B------:R-:W-:Y:S05]  /*9200*/  BSYNC B0 ;  /* 0x0000000000007941 */ /* 0x000fea0003800000 */
.L_x_1879:
        /* <DEDUP_REMOVED lines=14> */
.L_x_1850:
[----:B------:R-:W2:Y:S01]  /*92f0*/  LDL.LU.64 R2, [R1] ;  /* 0x0000000001027983 */ /* 0x000ea20000300a00 */
[----:B------:R-:W-:Y:S01]  /*9300*/  USHF.R.S32.HI UR6, URZ, 0x1f, UR20 ;  /* 0x0000001f3f067899 */ /* 0x000fe20008011414 */
[----:B------:R-:W-:Y:S01]  /*9310*/  IMAD.U32 R8, RZ, RZ, UR20 ;  /* 0x00000014ff087e24 */ /* 0x000fe2000f8e00ff */
[----:B------:R-:W-:Y:S01]  /*9320*/  ULDC.64 UR4, c[0x0][0x308] ;  /* 0x0000c20000047ab9 */ /* 0x000fe20000000a00 */
[----:B------:R-:W-:Y:S01]  /*9330*/  BSSY B0, `(.L_x_1881) ;  /* 0x0000023000007945 */ /* 0x000fe20003800000 */
[----:B------:R-:W-:Y:S02]  /*9340*/  UIMAD UR4, UR6, UR4, URZ ;  /* 0x00000004060472a4 */ /* 0x000fe4000f8e023f */
[----:B------:R-:W-:Y:S02]  /*9350*/  USHF.R.S32.HI UR8, URZ, 0x1f, UR21 ;  /* 0x0000001f3f087899 */ /* 0x000fe40008011415 */
[----:B------:R-:W-:-:S03]  /*9360*/  UIMAD UR5, UR20, UR5, UR4 ;  /* 0x00000005140572a4 */ /* 0x000fc6000f8e0204 */
[----:B------:R-:W-:Y:S02]  /*9370*/  ULDC UR4, c[0x0][0x2f0] ;  /* 0x0000bc0000047ab9 */ /* 0x000fe40000000800 */
[----:B------:R-:W-:Y:S01]  /*9380*/  UIADD3 UR7, -UR7, UR4, URZ ;  /* 0x0000000407077290 */ /* 0x000fe2000fffe13f */
[----:B--2---:R-:W-:-:S04]  /*9390*/  SHF.R.S32.HI R0, RZ, 0x1f, R2 ;  /* 0x0000001fff007819 */ /* 0x004fc80000011402 */
[----:B------:R-:W-:-:S04]  /*93a0*/  LEA.HI R0, R0, R2, RZ, 0x4 ;  /* 0x0000000200007211 */ /* 0x000fc800078f20ff */
[----:B------:R-:W-:Y:S02]  /*93b0*/  LOP3.LUT R10, R0, 0x1ffffff0, RZ, 0xc0, !PT ;  /* 0x1ffffff0000a7812 */ /* 0x000fe400078ec0ff */
[----:B------:R-:W-:Y:S01]  /*93c0*/  SHF.R.S32.HI R4, RZ, 0x4, R0 ;  /* 0x00000004ff047819 */ /* 0x000fe20000011400 */
[----:B------:R-:W-:Y:S02]  /*93d0*/  IMAD.U32 R0, RZ, RZ, UR21 ;  /* 0x00000015ff007e24 */ /* 0x000fe4000f8e00ff */
[----:B------:R-:W-:Y:S01]  /*93e0*/  IMAD.IADD R10, R2, 0x1, -R10 ;  /* 0x00000001020a7824 */ /* 0x000fe200078e0a0a */
[----:B------:R-:W-:Y:S01]  /*93f0*/  ISETP.GE.AND P2, PT, R4, UR7, PT ;  /* 0x0000000704007c0c */ /* 0x000fe2000bf46270 */
[----:B------:R-:W-:Y:S01]  /*9400*/  IMAD.U32 R2, RZ, RZ, UR22 ;  /* 0x00000016ff027e24 */ /* 0x000fe2000f8e00ff */
[----:B------:R-:W-:Y:S01]  /*9410*/  SHF.R.S32.HI R5, RZ, 0x1f, R4 ;  /* 0x0000001fff057819 */ /* 0x000fe20000011404 */
[----:B------:R-:W-:-:S04]  /*9420*/  IMAD.SHL.U32 R10, R10, 0x8, RZ ;  /* 0x000000080a0a7824 */ /* 0x000fc800078e00ff */
[----:B------:R-:W-:Y:S01]  /*9430*/  IMAD.WIDE R2, R2, 0x80, R4 ;  /* 0x0000008002027825 */ /* 0x000fe200078e0204 */
[----:B------:R-:W-:Y:S02]  /*9440*/  SHF.R.S32.HI R11, RZ, 0x1f, R10 ;  /* 0x0000001fff0b7819 */ /* 0x000fe4000001140a */
[----:B------:R-:W-:-:S03]  /*9450*/  ISETP.GE.OR P0, PT, R10, c[0x0][0x2f4], P2 ;  /* 0x0000bd000a007a0c */ /* 0x000fc60001706670 */
[----:B------:R-:W-:-:S05]  /*9460*/  IMAD.WIDE.U32 R8, R8, c[0x0][0x308], R10 ;  /* 0x0000c20008087a25 */ /* 0x000fca00078e000a */
        /* <DEDUP_REMOVED lines=15> */
.L_x_1882:
[----:B------:R-:W-:Y:S05]  /*9560*/  BSYNC B0 ;  /* 0x0000000000007941 */ /* 0x000fea0003800000 */
.L_x_1881:
        /* <DEDUP_REMOVED lines=17> */
.L_x_1884:
[----:B------:R-:W-:Y:S05]  /*9680*/  BSYNC B0 ;  /* 0x0000000000007941 */ /* 0x000fea0003800000 */
.L_x_1883:
        /* <DEDUP_REMOVED lines=17> */
.L_x_1886:
[----:B------:R-:W-:Y:S05]  /*97a0*/  BSYNC B0 ;  /* 0x0000000000007941 */ /* 0x000fea0003800000 */
.L_x_1885:
        /* <DEDUP_REMOVED lines=16> */
.L_x_1888:
[----:B------:R-:W-:Y:S05]  /*98b0*/  BSYNC B0 ;  /* 0x0000000000007941 */ /* 0x000fea0003800000 */
.L_x_1887:
        /* <DEDUP_REMOVED lines=16> */
.L_x_1890:
[----:B------:R-:W-:Y:S05]  /*99c0*/  BSYNC B0 ;  /* 0x0000000000007941 */ /* 0x000fea0003800000 */
.L_x_1889:
        /* <DEDUP_REMOVED lines=16> */
.L_x_1892:
[----:B------:R-:W-:Y:S05]  /*9ad0*/  BSYNC B0 ;  /* 0x0000000000007941 */ /* 0x000fea0003800000 */
.L_x_1891:
        /* <DEDUP_REMOVED lines=16> */
.L_x_1894:
[----:B------:R-:W-:Y:S05]  /*9be0*/  BSYNC B0 ;  /* 0x0000000000007941 */ /* 0x000fea0003800000 */
.L_x_1893:
        /* <DEDUP_REMOVED lines=15> */
.L_x_1896:
[----:B------:R-:W-:Y:S05]  /*9ce0*/  BSYNC B0 ;  /* 0x0000000000007941 */ /* 0x000fea0003800000 */
.L_x_1895:
        /* <DEDUP_REMOVED lines=13> */
[----:B--2---:R-:W-:Y:S01]  /*9dc0*/  IADD3 R5, R7, UR4, RZ ;  /* 0x0000000407057c10 */ /* 0x004fe2000fffe0ff */
        /* <DEDUP_REMOVED lines=9> */
.L_x_1898:
[----:B------:R-:W-:Y:S05]  /*9e60*/  BSYNC B0 ;  /* 0x0000000000007941 */ /* 0x000fea0003800000 */
.L_x_1897:
        /* <DEDUP_REMOVED lines=15> */
.L_x_1900:
[----:B------:R-:W-:Y:S05]  /*9f60*/  BSYNC B0 ;  /* 0x0000000000007941 */ /* 0x000fea0003800000 */
.L_x_1899:
        /* <DEDUP_REMOVED lines=15> */
.L_x_1902:
[----:B------:R-:W-:Y:S05]  /*a060*/  BSYNC B0 ;  /* 0x0000000000007941 */ /* 0x000fea0003800000 */
.L_x_1901:
        /* <DEDUP_REMOVED lines=14> */
.L_x_1904:
[----:B------:R-:W-:Y:S05]  /*a150*/  BSYNC B0 ;  /* 0x0000000000007941 */ /* 0x000fea0003800000 */
.L_x_1903:
        /* <DEDUP_REMOVED lines=14> */
.L_x_1906:
[----:B------:R-:W-:Y:S05]  /*a240*/  BSYNC B0 ;  /* 0x0000000000007941 */ /* 0x000fea0003800000 */
.L_x_1905:
        /* <DEDUP_REMOVED lines=14> */
.L_x_1908:
[----:B------:R-:W-:Y:S05]  /*a330*/  BSYNC B0 ;  /* 0x0000000000007941 */ /* 0x000fea0003800000 */
.L_x_1907:
        /* <DEDUP_REMOVED lines=14> */
.L_x_1910:
[----:B------:R-:W-:Y:S05]  /*a420*/  BSYNC B0 ;  /* 0x0000000000007941 */ /* 0x000fea0003800000 */
.L_x_1909:
        /* <DEDUP_REMOVED lines=12> */
[----:B------:R-:W-:Y:S01]  /*a4f0*/  STG.E.128 [R2.64], RZ ;  /* 0x000000ff02007986 */ /* 0x000fe2000c101d18 */
[----:B------:R-:W-:Y:S05]  /*a500*/  EXIT ;  /* 0x000000000000794d */ /* 0x000fea0003800000 */
.L_x_1911:
        /* <DEDUP_REMOVED lines=15> */
.L_x_2336:


//--------------------- .text._ZN7cutlass13device_kernelIN5flash19enable_sm80_to_sm89INS1_16FlashAttnBwdSm80INS1_25CollectiveMainloopBwdSm80ILi2ELi2EN4cute5tupleIJNS5_1CILi64EEENS7_ILi128EEES9_EEENS_10bfloat16_tEfNS_4arch4Sm80ELb1ELb0ELb1ELb0ELb1ELb0ELb0ELb0ELi2ELi2ELi2ELi2ELb0EEENS1_21CollectiveEpilogueBwdISA_SB_SD_Li256ELb0ELb0ELi4EEENS1_25SingleTileBwdLPTSchedulerILb0ELi128ELb1EEEEEEEEEvNT_6ParamsE --------------------------
	.section	.text._ZN7cutlass13device_kernelIN5flash19enable_sm80_to_sm89INS1_16FlashAttnBwdSm80INS1_25CollectiveMainloopBwdSm80ILi2ELi2EN4cute5tupleIJNS5_1CILi64EEENS7_ILi128EEES9_EEENS_10bfloat16_tEfNS_4arch4Sm80ELb1ELb0ELb1ELb0ELb1ELb0ELb0ELb0ELi2ELi2ELi2ELi2ELb0EEENS1_21CollectiveEpilogueBwdISA_SB_SD_Li256ELb0ELb0ELi4EEENS1_25SingleTileBwdLPTSchedulerILb0ELi128ELb1EEEEEEEEEvNT_6ParamsE,"ax",@progbits
	.sectioninfo	@"SHI_REGISTERS=255"
	.align	128
.text._ZN7cutlass13device_kernelIN5flash19enable_sm80_to_sm89INS1_16FlashAttnBwdSm80INS1_25CollectiveMainloopBwdSm80ILi2ELi2EN4cute5tupleIJNS5_1CILi64EEENS7_ILi128EEES9_EEENS_10bfloat16_tEfNS_4arch4Sm80ELb1ELb0ELb1ELb0ELb1ELb0ELb0ELb0ELi2ELi2ELi2ELi2ELb0EEENS1_21CollectiveEpilogueBwdISA_SB_SD_Li256ELb0ELb0ELi4EEENS1_25SingleTileBwdLPTSchedulerILb0ELi128ELb1EEEEEEEEEvNT_6ParamsE:
        .type           _ZN7cutlass13device_kernelIN5flash19enable_sm80_to_sm89INS1_16FlashAttnBwdSm80INS1_25CollectiveMainloopBwdSm80ILi2ELi2EN4cute5tupleIJNS5_1CILi64EEENS7_ILi128EEES9_EEENS_10bfloat16_tEfNS_4arch4Sm80ELb1ELb0ELb1ELb0ELb1ELb0ELb0ELb0ELi2ELi2ELi2ELi2ELb0EEENS1_21CollectiveEpilogueBwdISA_SB_SD_Li256ELb0ELb0ELi4EEENS1_25SingleTileBwdLPTSchedulerILb0ELi128ELb1EEEEEEEEEvNT_6ParamsE,@function
        .size           _ZN7cutlass13device_kernelIN5flash19enable_sm80_to_sm89INS1_16FlashAttnBwdSm80INS1_25CollectiveMainloopBwdSm80ILi2ELi2EN4cute5tupleIJNS5_1CILi64EEENS7_ILi128EEES9_EEENS_10bfloat16_tEfNS_4arch4Sm80ELb1ELb0ELb1ELb0ELb1ELb0ELb0ELb0ELi2ELi2ELi2ELi2ELb0EEENS1_21CollectiveEpilogueBwdISA_SB_SD_Li256ELb0ELb0ELi4EEENS1_25SingleTileBwdLPTSchedulerILb0ELi128ELb1EEEEEEEEEvNT_6ParamsE,(.L_x_2337 - _ZN7cutlass13device_kernelIN5flash19enable_sm80_to_sm89INS1_16FlashAttnBwdSm80INS1_25CollectiveMainloopBwdSm80ILi2ELi2EN4cute5tupleIJNS5_1CILi64EEENS7_ILi128EEES9_EEENS_10bfloat16_tEfNS_4arch4Sm80ELb1ELb0ELb1ELb0ELb1ELb0ELb0ELb0ELi2ELi2ELi2ELi2ELb0EEENS1_21CollectiveEpilogueBwdISA_SB_SD_Li256ELb0ELb0ELi4EEENS1_25SingleTileBwdLPTSchedulerILb0ELi128ELb1EEEEEEEEEvNT_6ParamsE)
        .other          _ZN7cutlass13device_kernelIN5flash19enable_sm80_to_sm89INS1_16FlashAttnBwdSm80INS1_25CollectiveMainloopBwdSm80ILi2ELi2EN4cute5tupleIJNS5_1CILi64EEENS7_ILi128EEES9_EEENS_10bfloat16_tEfNS_4arch4Sm80ELb1ELb0ELb1ELb0ELb1ELb0ELb0ELb0ELi2ELi2ELi2ELi2ELb0EEENS1_21CollectiveEpilogueBwdISA_SB_SD_Li256ELb0ELb0ELi4EEENS1_25SingleTileBwdLPTSchedulerILb0ELi128ELb1EEEEEEEEEvNT_6ParamsE,@"STO_CUDA_ENTRY STV_DEFAULT"
_ZN7cutlass13device_kernelIN5flash19enable_sm80_to_sm89INS1_16FlashAttnBwdSm80INS1_25CollectiveMainloopBwdSm80ILi2ELi2EN4cute5tupleIJNS5_1CILi64EEENS7_ILi128EEES9_EEENS_10bfloat16_tEfNS_4arch4Sm80ELb1ELb0ELb1ELb0ELb1ELb0ELb0ELb0ELi2ELi2ELi2ELi2ELb0EEENS1_21CollectiveEpilogueBwdISA_SB_SD_Li256ELb0ELb0ELi4EEENS1_25SingleTileBwdLPTSchedulerILb0ELi128ELb1EEEEEEEEEvNT_6ParamsE:
        /* <DEDUP_REMOVED lines=28> */
.L_x_1913:
[----:B------:R-:W-:Y:S02]  /*01c0*/  ULDC UR7, c[0x0][0x3ac] ;  /* 0x0000eb0000077ab9 */ /* 0x000fe40000000800 */
[----:B------:R-:W-:Y:S02]  /*01d0*/  UISETP.NE.AND UP0, UPT, UR7, 0x1, UPT ;  /* 0x000000010700788c */ /* 0x000fe4000bf05270 */
[----:B------:R-:W-:Y:S02]  /*01e0*/  ULDC.64 UR4, c[0x0][0x3b0] ;  /* 0x0000ec0000047ab9 */ /* 0x000fe40000000a00 */
[----:B------:R-:W-:Y:S02]  /*01f0*/  UIMAD.WIDE.U32 UR10, UR6, UR4, URZ ;  /* 0x00000004060a72a5 */ /* 0x000fe4000f8e003f */
[----:B------:R-:W-:-:S05]  /*0200*/  UMOV UR8, UR6 ;  /* 0x0000000600087c82 */ /* 0x000fca0008000000 */
[----:B------:R-:W-:-:S04]  /*0210*/  @UP0 USHF.R.U32.HI UR8, URZ, UR5, UR11 ;  /* 0x000000053f080299 */ /* 0x000fc8000801160b */
[----:B------:R-:W-:Y:S02]  /*0220*/  UIMAD UR7, UR8, UR7, URZ ;  /* 0x00000007080772a4 */ /* 0x000fe4000f8e023f */
.L_x_1914:
        /* <DEDUP_REMOVED lines=14> */
.L_x_1912:
        /* <DEDUP_REMOVED lines=20> */
.L_x_1916:
[----:B------:R-:W-:Y:S02]  /*0450*/  ULDC UR7, c[0x0][0x3ac] ;  /* 0x0000eb0000077ab9 */ /* 0x000fe40000000800 */
[----:B------:R-:W-:Y:S02]  /*0460*/  UISETP.NE.AND UP0, UPT, UR7, 0x1, UPT ;  /* 0x000000010700788c */ /* 0x000fe4000bf05270 */
[----:B------:R-:W-:Y:S02]  /*0470*/  ULDC.64 UR4, c[0x0][0x3b0] ;  /* 0x0000ec0000047ab9 */ /* 0x000fe40000000a00 */
[----:B------:R-:W-:Y:S02]  /*0480*/  UIMAD.WIDE.U32 UR10, UR6, UR4, URZ ;  /* 0x00000004060a72a5 */ /* 0x000fe4000f8e003f */
[----:B------:R-:W-:-:S05]  /*0490*/  UMOV UR8, UR6 ;  /* 0x0000000600087c82 */ /* 0x000fca0008000000 */
[----:B------:R-:W-:-:S04]  /*04a0*/  @UP0 USHF.R.U32.HI UR8, URZ, UR5, UR11 ;  /* 0x000000053f080299 */ /* 0x000fc8000801160b */
[----:B------:R-:W-:Y:S02]  /*04b0*/  UIMAD UR7, UR8, UR7, URZ ;  /* 0x00000007080772a4 */ /* 0x000fe4000f8e023f */
.L_x_1917:
        /* <DEDUP_REMOVED lines=13> */
.L_x_1915:
        /* <DEDUP_REMOVED lines=372> */
[----:B------:R2:W-:Y:S01]  /*1cd0*/  STL.64 [R1], R34 ;  /* 0x0000002201007387 */ /* 0x0005e20000100a00 */
        /* <DEDUP_REMOVED lines=139> */
.L_x_1920:
[----:B--2---:R-:W-:Y:S05]  /*2590*/  BSYNC B0 ;  /* 0x0000000000007941 */ /* 0x004fea0003800000 */
.L_x_1919:
[----:B-12---:R-:W-:Y:S01]  /*25a0*/  SHF.R.S32.HI R2, RZ, 0x1f, R25 ;  /* 0x0000001fff027819 */ /* 0x006fe20000011419 */
[----:B------:R-:W0:Y:S01]  /*25b0*/  LDGDEPBAR ;  /* 0x00000000000079af */ /* 0x000e220000000000 */
[----:B------:R-:W-:Y:S01]  /*25c0*/  LOP3.LUT R3, R10, 0x7ffffffc, RZ, 0xc0, !PT ;  /* 0x7ffffffc0a037812 */ /* 0x000fe200078ec0ff */
[----:B------:R-:W-:Y:S01]  /*25d0*/  IMAD.MOV.U32 R216, RZ, RZ, 0x20 ;  /* 0x00000020ffd87424 */ /* 0x000fe200078e00ff */
[----:B------:R-:W-:Y:S01]  /*25e0*/  LEA.HI R2, R2, R25, RZ, 0x2 ;  /* 0x0000001902027211 */ /* 0x000fe200078f10ff */
[----:B------:R-:W-:Y:S01]  /*25f0*/  IMAD.MOV.U32 R218, RZ, RZ, 0x10 ;  /* 0x00000010ffda7424 */ /* 0x000fe200078e00ff */
[----:B------:R-:W-:Y:S01]  /*2600*/  LOP3.LUT P0, RZ, R24, 0x4, RZ, 0xc0, !PT ;  /* 0x0000000418ff7812 */ /* 0x000fe2000780c0ff */
[----:B------:R-:W-:Y:S01]  /*2610*/  IMAD.IADD R3, R6, 0x1, -R3 ;  /* 0x0000000106037824 */ /* 0x000fe200078e0a03 */
[----:B------:R-:W-:Y:S01]  /*2620*/  LOP3.LUT R2, R2, 0x1ffffffc, RZ, 0xc0, !PT ;  /* 0x1ffffffc02027812 */ /* 0x000fe200078ec0ff */
[----:B------:R-:W-:Y:S01]  /*2630*/  IMAD.SHL.U32 R210, R5, 0x2, RZ ;  /* 0x0000000205d27824 */ /* 0x000fe200078e00ff */
[----:B------:R-:W-:Y:S01]  /*2640*/  LOP3.LUT P1, RZ, R7, 0x4, RZ, 0xc0, !PT ;  /* 0x0000000407ff7812 */ /* 0x000fe2000782c0ff */
[----:B------:R-:W-:Y:S01]  /*2650*/  IMAD.MOV.U32 R215, RZ, RZ, -0x40 ;  /* 0xffffffc0ffd77424 */ /* 0x000fe200078e00ff */
[----:B------:R-:W-:Y:S01]  /*2660*/  IADD3 R222, R223, 0x204c0, RZ ;  /* 0x000204c0dfde7810 */ /* 0x000fe20007ffe0ff */
[----:B------:R-:W-:Y:S01]  /*2670*/  IMAD.IADD R2, R25, 0x1, -R2 ;  /* 0x0000000119027824 */ /* 0x000fe200078e0a02 */
[----:B------:R-:W-:Y:S01]  /*2680*/  SEL R216, R216, 0xffffffe0, !P1 ;  /* 0xffffffe0d8d87807 */ /* 0x000fe20004800000 */
[--C-:B------:R-:W-:Y:S01]  /*2690*/  IMAD R211, R211, 0x2, R210.reuse ;  /* 0x00000002d3d37824 */ /* 0x100fe200078e02d2 */
[----:B------:R-:W-:Y:S01]  /*26a0*/  IADD3 R206, R212, R0, RZ ;  /* 0x00000000d4ce7210 */ /* 0x000fe20007ffe0ff */
[----:B------:R-:W-:Y:S01]  /*26b0*/  IMAD R2, R2, 0x4, R3 ;  /* 0x0000000402027824 */ /* 0x000fe200078e0203 */
[----:B------:R-:W-:Y:S01]  /*26c0*/  IADD3 R219, R214, R216, RZ ;  /* 0x000000d8d6db7210 */ /* 0x000fe20007ffe0ff */
[----:B------:R-:W-:Y:S01]  /*26d0*/  IMAD R213, R212, 0x2, R210 ;  /* 0x00000002d4d57824 */ /* 0x000fe200078e02d2 */
[----:B------:R-:W-:Y:S01]  /*26e0*/  @P0 IADD3 R222, R13, -0x40, RZ ;  /* 0xffffffc00dde0810 */ /* 0x000fe20007ffe0ff */
[----:B------:R-:W-:Y:S01]  /*26f0*/  IMAD.SHL.U32 R4, R2, 0x2, RZ ;  /* 0x0000000202047824 */ /* 0x000fe200078e00ff */
[----:B------:R-:W-:Y:S01]  /*2700*/  LOP3.LUT P0, RZ, R7, 0x2, RZ, 0xc0, !PT ;  /* 0x0000000207ff7812 */ /* 0x000fe2000780c0ff */
[----:B------:R-:W-:Y:S01]  /*2710*/  IMAD.SHL.U32 R207, R0, 0x2, RZ ;  /* 0x0000000200cf7824 */ /* 0x000fe200078e00ff */
[----:B------:R-:W-:Y:S01]  /*2720*/  CS2R R162, SRZ ;  /* 0x0000000000a27805 */ /* 0x000fe2000001ff00 */
[----:B------:R-:W-:Y:S01]  /*2730*/  CS2R R160, SRZ ;  /* 0x0000000000a07805 */ /* 0x000fe2000001ff00 */
[----:B------:R1:W-:Y:S01]  /*2740*/  STL [R1+0x2c], R4 ;  /* 0x00002c0401007387 */ /* 0x0003e20000100800 */
[----:B------:R-:W-:Y:S01]  /*2750*/  SEL R218, R218, 0xfffffff0, !P0 ;  /* 0xfffffff0dada7807 */ /* 0x000fe20004000000 */
        /* <DEDUP_REMOVED lines=65> */
[----:B------:R-:W-:Y:S01]  /*2b70*/  SHF.R.S32.HI R251, RZ, 0x1f, R250 ;  /* 0x0000001ffffb7819 */ /* 0x000fe200000114fa */
[----:B------:R-:W-:Y:S01]  /*2b80*/  IMAD.IADD R221, R218, 0x1, R219 ;  /* 0x00000001dadd7824 */ /* 0x000fe200078e02db */
[----:B------:R-:W-:Y:S01]  /*2b90*/  SEL R215, R215, 0x40, P1 ;  /* 0x00000040d7d77807 */ /* 0x000fe20000800000 */
        /* <DEDUP_REMOVED lines=9> */
.L_x_1923:
        /* <DEDUP_REMOVED lines=165> */
[----:B------:R-:W1:Y:S01]  /*3680*/  LDS R188, [R191+0x20080] ;  /* 0x02008000bfbc7984 */ /* 0x000e620000000800 */
[----:B------:R-:W-:Y:S02]  /*3690*/  FMUL.FTZ R30, R30, c[0x0][0x2b4] ;  /* 0x0000ad001e1e7a20 */ /* 0x000fe40000410000 */
[----:B------:R-:W-:Y:S01]  /*36a0*/  FMUL.FTZ R31, R31, c[0x0][0x2b4] ;  /* 0x0000ad001f1f7a20 */ /* 0x000fe20000410000 */
        /* <DEDUP_REMOVED lines=15> */
[----:B------:R-:W1:Y:S09]  /*37a0*/  LDSM.16.M88.4 R172, [R205+0x18080] ;  /* 0x01808000cdac783b */ /* 0x000e720000000200 */
        /* <DEDUP_REMOVED lines=17> */
[----:B------:R2:W2:Y:S10]  /*38c0*/  MUFU.TANH R193, R33 ;  /* 0x0000002100c17308 */ /* 0x0004b40000002400 */
[----:B------:R2:W2:Y:S10]  /*38d0*/  MUFU.TANH R224, R34 ;  /* 0x0000002200e07308 */ /* 0x0004b40000002400 */
[----:B-1----:R1:W1:Y:S01]  /*38e0*/  MUFU.TANH R205, R35 ;  /* 0x0000002300cd7308 */ /* 0x0022620000002400 */
        /* <DEDUP_REMOVED lines=22> */
[C---:B-----5:R-:W-:Y:S04]  /*3a50*/  @!P3 IADD3 R0, P1, R2.reuse, R8, RZ ;  /* 0x000000080200b210 */ /* 0x060fe80007f3e0ff */
        /* <DEDUP_REMOVED lines=31> */
.L_x_1921:
[-C--:B--234-:R-:W-:Y:S01]  /*3c50*/  HMMA.16816.F32.BF16 R4, R164, R16.reuse, RZ ;  /* 0x00000010a404723c */ /* 0x09cfe200000418ff */
[----:B------:R-:W2:Y:S01]  /*3c60*/  LDL R199, [R1+0x2c] ;  /* 0x00002c0001c77983 */ /* 0x000ea20000100800 */
[----:B------:R-:W-:Y:S02]  /*3c70*/  USHF.L.U32 UR4, UR5, 0xd, URZ ;  /* 0x0000000d05047899 */ /* 0x000fe4000800063f */
[----:B------:R-:W-:Y:S01]  /*3c80*/  ULEA UR7, UR10, 0x1, 0x6 ;  /* 0x000000010a077891 */ /* 0x000fe2000f8e303f */
[----:B------:R-:W0:Y:S01]  /*3c90*/  LDGDEPBAR ;  /* 0x00000000000079af */ /* 0x000e220000000000 */
[----:B------:R-:W-:Y:S02]  /*3ca0*/  UIADD3 UR6, UR4, 0x10, URZ ;  /* 0x0000001004067890 */ /* 0x000fe4000fffe03f */
[C---:B------:R-:W-:Y:S01]  /*3cb0*/  HMMA.16816.F32.BF16 R8, R28.reuse, R16, RZ ;  /* 0x000000101c08723c */ /* 0x040fe200000418ff */
[----:B------:R-:W-:Y:S01]  /*3cc0*/  MOV R2, UR4 ;  /* 0x0000000400027c02 */ /* 0x000fe20008000f00 */
[----:B------:R-:W-:Y:S02]  /*3cd0*/  UIADD3 UR23, UR10, 0x2, URZ ;  /* 0x000000020a177890 */ /* 0x000fe4000fffe03f */
[----:B------:R-:W-:Y:S02]  /*3ce0*/  IADD3 R0, R214, UR4, RZ ;  /* 0x00000004d6007c10 */ /* 0x000fe4000fffe0ff */
[----:B------:R-:W-:Y:S02]  /*3cf0*/  UISETP.GE.AND UP0, UPT, UR23, UR19, UPT ;  /* 0x000000131700728c */ /* 0x000fe4000bf06270 */
[-C--:B------:R-:W-:Y:S01]  /*3d00*/  HMMA.16816.F32.BF16 R12, R28, R18.reuse, RZ ;  /* 0x000000121c0c723c */ /* 0x080fe200000418ff */
[----:B------:R-:W-:Y:S07]  /*3d10*/  SHF.L.U32 R0, R0, 0x1, RZ ;  /* 0x0000000100007819 */ /* 0x000fee00000006ff */
[C---:B------:R-:W-:Y:S08]  /*3d20*/  HMMA.16816.F32.BF16 R16, R164.reuse, R18, RZ ;  /* 0x00000012a410723c */ /* 0x040ff000000418ff */
[-C--:B------:R-:W-:Y:S08]  /*3d30*/  HMMA.16816.F32.BF16 R20, R164, R168.reuse, RZ ;  /* 0x000000a8a414723c */ /* 0x080ff000000418ff */
        /* <DEDUP_REMOVED lines=14> */
[----:B------:R-:W3:Y:S07]  /*3e20*/  LDSM.16.M88.4 R172, [R209+0x19080] ;  /* 0x01908000d1ac783b */ /* 0x000eee0000000200 */
        /* <DEDUP_REMOVED lines=24> */
[----:B---3--:R-:W-:Y:S01]  /*3fb0*/  MOV R0, UR6 ;  /* 0x0000000600007c02 */ /* 0x008fe20008000f00 */
        /* <DEDUP_REMOVED lines=17> */
[----:B---3--:R-:W-:Y:S04]  /*40d0*/  MOV R0, UR6 ;  /* 0x0000000600007c02 */ /* 0x008fe80008000f00 */
[----:B------:R-:W-:Y:S04]  /*40e0*/  IADD3 R0, R247, -c[0x0][0x168], R0 ;  /* 0x80005a00f7007a10 */ /* 0x000fe80007ffe000 */
[----:B--2---:R-:W-:Y:S01]  /*40f0*/  IADD3 R182, -R199, R0, RZ ;  /* 0x00000000c7b67210 */ /* 0x004fe20007ffe1ff */
        /* <DEDUP_REMOVED lines=10> */
[-C--:B-----5:R-:W-:Y:S02]  /*41a0*/  HMMA.16816.F32.BF16 R20, R168, R176.reuse, R20 ;  /* 0x000000b0a814723c */ /* 0x0a0fe40000041814 */
[----:B------:R-:W-:Y:S06]  /*41b0*/  MUFU.EX2 R181, R181 ;  /* 0x000000b500b57308 */ /* 0x000fec0000000800 */
        /* <DEDUP_REMOVED lines=18> */
[----:B--2---:R-:W-:Y:S04]  /*42e0*/  MOV R208, 0x20 ;  /* 0x0000002000d07802 */ /* 0x004fe80000000f00 */
[----:B------:R-:W-:Y:S01]  /*42f0*/  SEL R208, R208, 0xffffffe0, !P0 ;  /* 0xffffffe0d0d07807 */ /* 0x000fe20004000000 */
[-C--:B-1----:R-:W-:Y:S08]  /*4300*/  HMMA.16816.F32.BF16 R4, R172, R168.reuse, R4 ;  /* 0x000000a8ac04723c */ /* 0x082ff00000041804 */
[C---:B---3--:R-:W-:Y:S08]  /*4310*/  HMMA.16816.F32.BF16 R8, R164.reuse, R168, R8 ;  /* 0x000000a8a408723c */ /* 0x048ff00000041808 */
[-C--:B------:R-:W-:Y:S08]  /*4320*/  HMMA.16816.F32.BF16 R12, R164, R170.reuse, R12 ;  /* 0x000000aaa40c723c */ /* 0x080ff0000004180c */
[C---:B------:R-:W-:Y:S07]  /*4330*/  HMMA.16816.F32.BF16 R16, R172.reuse, R170, R16 ;  /* 0x000000aaac10723c */ /* 0x040fee0000041810 */
[----:B------:R-:W-:Y:S01]  /*4340*/  FSEL R171, R200, -INF , P1 ;  /* 0xff800000c8ab7808 */ /* 0x000fe20000800000 */
[-C--:B----4-:R-:W-:Y:S03]  /*4350*/  HMMA.16816.F32.BF16 R20, R172, R176.reuse, R20 ;  /* 0x000000b0ac14723c */ /* 0x090fe60000041814 */
[----:B------:R-:W-:Y:S01]  /*4360*/  ISETP.GT.AND P1, PT, R0, 0x20, PT ;  /* 0x000000200000780c */ /* 0x000fe20003f24270 */
[--C-:B------:R-:W-:Y:S03]  /*4370*/  FFMA.FTZ R171, R171, c[0x0][0x29c], -R188.reuse ;  /* 0x0000a700abab7a23 */ /* 0x100fe600000108bc */
[----:B------:R-:W-:Y:S01]  /*4380*/  FSEL R2, R195, -INF , P1 ;  /* 0xff800000c3027808 */ /* 0x000fe20000800000 */
[C---:B------:R-:W-:Y:S02]  /*4390*/  HMMA.16816.F32.BF16 R24, R164.reuse, R176, R24 ;  /* 0x000000b0a418723c */ /* 0x040fe40000041818 */
[----:B------:R-:W1:Y:S02]  /*43a0*/  MUFU.EX2 R171, R171 ;  /* 0x000000ab00ab7308 */ /* 0x000e640000000800 */
[--C-:B------:R-:W-:Y:S01]  /*43b0*/  FFMA.FTZ R2, R2, c[0x0][0x29c], -R188.reuse ;  /* 0x0000a70002027a23 */ /* 0x100fe200000108bc */
[----:B------:R-:W-:Y:S03]  /*43c0*/  ISETP.GT.AND P1, PT, R0, 0x21, PT ;  /* 0x000000210000780c */ /* 0x000fe60003f24270 */
[-C--:B------:R-:W-:Y:S04]  /*43d0*/  HMMA.16816.F32.BF16 R28, R164, R178.reuse, R28 ;  /* 0x000000b2a41c723c */ /* 0x080fe8000004181c */
[----:B------:R2:W3:Y:S03]  /*43e0*/  MUFU.EX2 R184, R2 ;  /* 0x0000000200b87308 */ /* 0x0004e60000000800 */
[----:B------:R-:W-:Y:S01]  /*43f0*/  IADD3 R164, R182, 0x8, RZ ;  /* 0x00000008b6a47810 */ /* 0x000fe20007ffe0ff */
[----:B------:R-:W-:Y:S04]  /*4400*/  HMMA.16816.F32.BF16 R32, R172, R178, R32 ;  /* 0x000000b2ac20723c */ /* 0x000fe80000041820 */
[----:B--2---:R-:W-:Y:S02]  /*4410*/  FSEL R2, R198, -INF , P1 ;  /* 0xff800000c6027808 */ /* 0x004fe40000800000 */
[----:B------:R-:W-:Y:S03]  /*4420*/  ISETP.GT.AND P1, PT, R0, 0x40, PT ;  /* 0x000000400000780c */ /* 0x000fe60003f24270 */
[--C-:B------:R-:W-:Y:S04]  /*4430*/  FFMA.FTZ R2, R2, c[0x0][0x29c], -R188.reuse ;  /* 0x0000a70002027a23 */ /* 0x100fe800000108bc */
[----:B------:R2:W-:Y:S02]  /*4440*/  MUFU.EX2 R183, R2 ;  /* 0x0000000200b77308 */ /* 0x0005e40000000800 */
[----:B--2---:R-:W-:Y:S02]  /*4450*/  FSEL R2, R196, -INF , P1 ;  /* 0xff800000c4027808 */ /* 0x004fe40000800000 */
[----:B------:R-:W-:Y:S03]  /*4460*/  ISETP.GT.AND P1, PT, R0, 0x41, PT ;  /* 0x000000410000780c */ /* 0x000fe60003f24270 */
[--C-:B------:R-:W-:Y:S01]  /*4470*/  FFMA.FTZ R177, R2, c[0x0][0x29c], -R188.reuse ;  /* 0x0000a70002b17a23 */ /* 0x100fe200000108bc */
[----:B------:R-:W-:Y:S02]  /*4480*/  FSEL R2, R197, -INF , P1 ;  /* 0xff800000c5027808 */ /* 0x000fe40000800000 */
[----:B------:R-:W-:Y:S03]  /*4490*/  ISETP.GT.AND P1, PT, R0, 0x60, PT ;  /* 0x000000600000780c */ /* 0x000fe60003f24270 */
[--C-:B------:R-:W-:Y:S01]  /*44a0*/  FFMA.FTZ R2, R2, c[0x0][0x29c], -R188.reuse ;  /* 0x0000a70002027a23 */ /* 0x100fe200000108bc */
[----:B------:R-:W-:Y:S01]  /*44b0*/  FSEL R180, R194, -INF , P1 ;  /* 0xff800000c2b47808 */ /* 0x000fe20000800000 */
[----:B------:R-:W2:Y:S01]  /*44c0*/  MUFU.EX2 R177, R177 ;  /* 0x000000b100b17308 */ /* 0x000ea20000000800 */
[----:B------:R-:W-:Y:S02]  /*44d0*/  ISETP.GT.AND P1, PT, R0, 0x61, PT ;  /* 0x000000610000780c */ /* 0x000fe40003f24270 */
[----:B------:R-:W-:Y:S01]  /*44e0*/  IMNMX R0, R246, R164, PT ;  /* 0x000000a4f6007217 */ /* 0x000fe20003800200 */
[--C-:B------:R-:W-:Y:S01]  /*44f0*/  FFMA.FTZ R180, R180, c[0x0][0x29c], -R188.reuse ;  /* 0x0000a700b4b47a23 */ /* 0x100fe200000108bc */
[----:B------:R-:W-:Y:S02]  /*4500*/  FSEL R164, R193, -INF , P1 ;  /* 0xff800000c1a47808 */ /* 0x000fe40000800000 */
[----:B------:R-:W-:Y:S03]  /*4510*/  ISETP.GT.AND P1, PT, R0, RZ, PT ;  /* 0x000000ff0000720c */ /* 0x000fe60003f24270 */
[----:B------:R4:W5:Y:S01]  /*4520*/  MUFU.EX2 R176, R2 ;  /* 0x0000000200b07308 */ /* 0x0009620000000800 */
[----:B------:R-:W-:Y:S01]  /*4530*/  FSEL R170, R229, -INF , P1 ;  /* 0xff800000e5aa7808 */ /* 0x000fe20000800000 */
[----:B------:R-:W-:Y:S01]  /*4540*/  FFMA.FTZ R188, R164, c[0x0][0x29c], -R188 ;  /* 0x0000a700a4bc7a23 */ /* 0x000fe200000108bc */
[----:B------:R-:W-:Y:S03]  /*4550*/  ISETP.GT.AND P1, PT, R0, 0x1, PT ;  /* 0x000000010000780c */ /* 0x000fe60003f24270 */
[--C-:B------:R-:W-:Y:S01]  /*4560*/  FFMA.FTZ R170, R170, c[0x0][0x29c], -R3.reuse ;  /* 0x0000a700aaaa7a23 */ /* 0x100fe20000010803 */
[----:B------:R-:W-:Y:S02]  /*4570*/  FSEL R169, R227, -INF , P1 ;  /* 0xff800000e3a97808 */ /* 0x000fe40000800000 */
[C---:B------:R-:W-:Y:S01]  /*4580*/  ISETP.GT.AND P1, PT, R0.reuse, 0x20, PT ;  /* 0x000000200000780c */ /* 0x040fe20003f24270 */
[----:B------:R-:W1:Y:S02]  /*4590*/  MUFU.EX2 R180, R180 ;  /* 0x000000b400b47308 */ /* 0x000e640000000800 */
[--C-:B------:R-:W-:Y:S01]  /*45a0*/  FFMA.FTZ R169, R169, c[0x0][0x29c], -R3.reuse ;  /* 0x0000a700a9a97a23 */ /* 0x100fe20000010803 */
[----:B------:R-:W-:Y:S02]  /*45b0*/  FSEL R168, R203, -INF , P1 ;  /* 0xff800000cba87808 */ /* 0x000fe40000800000 */
[----:B------:R-:W-:Y:S03]  /*45c0*/  ISETP.GT.AND P1, PT, R0, 0x21, PT ;  /* 0x000000210000780c */ /* 0x000fe60003f24270 */
[--C-:B------:R-:W-:Y:S01]  /*45d0*/  FFMA.FTZ R168, R168, c[0x0][0x29c], -R3.reuse ;  /* 0x0000a700a8a87a23 */ /* 0x100fe20000010803 */
[----:B------:R-:W-:Y:S01]  /*45e0*/  FSEL R167, R225, -INF , P1 ;  /* 0xff800000e1a77808 */ /* 0x000fe20000800000 */
[----:B------:R-:W1:Y:S01]  /*45f0*/  MUFU.EX2 R188, R188 ;  /* 0x000000bc00bc7308 */ /* 0x000e620000000800 */
[----:B------:R-:W-:Y:S01]  /*4600*/  ISETP.GT.AND P1, PT, R0, 0x40, PT ;  /* 0x000000400000780c */ /* 0x000fe20003f24270 */
[----:B----4-:R-:W4:Y:S03]  /*4610*/  LDS R2, [R191+0x20280] ;  /* 0x02028000bf027984 */ /* 0x010f260000000800 */
[----:B------:R-:W-:Y:S01]  /*4620*/  FSEL R166, R226, -INF , P1 ;  /* 0xff800000e2a67808 */ /* 0x000fe20000800000 */
[--C-:B------:R-:W-:Y:S01]  /*4630*/  FFMA.FTZ R167, R167, c[0x0][0x29c], -R3.reuse ;  /* 0x0000a700a7a77a23 */ /* 0x100fe20000010803 */
[----:B------:R-:W-:Y:S03]  /*4640*/  ISETP.GT.AND P1, PT, R0, 0x41, PT ;  /* 0x000000410000780c */ /* 0x000fe60003f24270 */
[--C-:B------:R-:W-:Y:S01]  /*4650*/  FFMA.FTZ R166, R166, c[0x0][0x29c], -R3.reuse ;  /* 0x0000a700a6a67a23 */ /* 0x100fe20000010803 */
[----:B------:R-:W-:Y:S01]  /*4660*/  FSEL R165, R228, -INF , P1 ;  /* 0xff800000e4a57808 */ /* 0x000fe20000800000 */
[----:B------:R-:W1:Y:S01]  /*4670*/  MUFU.EX2 R169, R169 ;  /* 0x000000a900a97308 */ /* 0x000e620000000800 */
[----:B------:R-:W-:Y:S03]  /*4680*/  ISETP.GT.AND P1, PT, R0, 0x60, PT ;  /* 0x000000600000780c */ /* 0x000fe60003f24270 */
[--C-:B------:R-:W-:Y:S01]  /*4690*/  FFMA.FTZ R165, R165, c[0x0][0x29c], -R3.reuse ;  /* 0x0000a700a5a57a23 */ /* 0x100fe20000010803 */
[----:B------:R-:W-:Y:S02]  /*46a0*/  FSEL R164, R224, -INF , P1 ;  /* 0xff800000e0a47808 */ /* 0x000fe40000800000 */
[----:B------:R-:W-:Y:S03]  /*46b0*/  ISETP.GT.AND P1, PT, R0, 0x61, PT ;  /* 0x000000610000780c */ /* 0x000fe60003f24270 */
[--C-:B------:R-:W-:Y:S01]  /*46c0*/  FFMA.FTZ R164, R164, c[0x0][0x29c], -R3.reuse ;  /* 0x0000a700a4a47a23 */ /* 0x100fe20000010803 */
[----:B------:R-:W-:Y:S01]  /*46d0*/  FSEL R0, R205, -INF , P1 ;  /* 0xff800000cd007808 */ /* 0x000fe20000800000 */
[----:B------:R-:W2:Y:S04]  /*46e0*/  MUFU.EX2 R170, R170 ;  /* 0x000000aa00aa7308 */ /* 0x000ea80000000800 */
[----:B------:R-:W-:Y:S01]  /*46f0*/  FFMA.FTZ R178, R0, c[0x0][0x29c], -R3 ;  /* 0x0000a70000b27a23 */ /* 0x000fe20000010803 */
[C---:B------:R-:W-:Y:S02]  /*4700*/  IADD3 R3, R182.reuse, 0x20, RZ ;  /* 0x00000020b6037810 */ /* 0x040fe40007ffe0ff */
[----:B------:R-:W-:Y:S02]  /*4710*/  IADD3 R182, R182, 0x28, RZ ;  /* 0x00000028b6b67810 */ /* 0x000fe40007ffe0ff */
[----:B------:R-:W-:Y:S01]  /*4720*/  IMNMX R3, R246, R3, PT ;  /* 0x00000003f6037217 */ /* 0x000fe20003800200 */
[----:B------:R-:W2:Y:S03]  /*4730*/  MUFU.EX2 R168, R168 ;  /* 0x000000a800a87308 */ /* 0x000ea60000000800 */
[----:B------:R-:W-:Y:S04]  /*4740*/  ISETP.GT.AND P1, PT, R3, RZ, PT ;  /* 0x000000ff0300720c */ /* 0x000fe80003f24270 */
[----:B------:R-:W-:Y:S02]  /*4750*/  FSEL R174, R239, -INF , P1 ;  /* 0xff800000efae7808 */ /* 0x000fe40000800000 */
[----:B------:R-:W-:Y:S01]  /*4760*/  ISETP.GT.AND P1, PT, R3, 0x1, PT ;  /* 0x000000010300780c */ /* 0x000fe20003f24270 */
[--C-:B----4-:R-:W-:Y:S01]  /*4770*/  FADD.FTZ R0, R4, -R2.reuse ;  /* 0x8000000204007221 */ /* 0x110fe20000010000 */
[----:B------:R-:W4:Y:S01]  /*4780*/  MUFU.EX2 R167, R167 ;  /* 0x000000a700a77308 */ /* 0x000f220000000800 */
[----:B------:R-:W-:Y:S01]  /*4790*/  FFMA.FTZ R4, -R192, R192, 1 ;  /* 0x3f800000c0047423 */ /* 0x000fe200000101c0 */
[----:B-1----:R-:W-:Y:S01]  /*47a0*/  F2FP.BF16.PACK_AB R192, R171, R181 ;  /* 0x000000b5abc0723e */ /* 0x002fe200000010ff */
[----:B------:R-:W-:Y:S01]  /*47b0*/  FMUL.FTZ R0, R181, R0 ;  /* 0x00000000b5007220 */ /* 0x000fe20000410000 */
[----:B------:R-:W-:Y:S01]  /*47c0*/  FSEL R175, R238, -INF , P1 ;  /* 0xff800000eeaf7808 */ /* 0x000fe20000800000 */
[--C-:B------:R-:W-:Y:S01]  /*47d0*/  FADD.FTZ R5, R5, -R2.reuse ;  /* 0x8000000205057221 */ /* 0x100fe20000010000 */
[----:B------:R-:W-:Y:S01]  /*47e0*/  ISETP.GT.AND P1, PT, R3, 0x20, PT ;  /* 0x000000200300780c */ /* 0x000fe20003f24270 */
[----:B------:R-:W-:Y:S02]  /*47f0*/  FMUL.FTZ R204, R0, R4 ;  /* 0x0000000400cc7220 */ /* 0x000fe40000410000 */
[--C-:B------:R-:W-:Y:S01]  /*4800*/  FADD.FTZ R0, R16, -R2.reuse ;  /* 0x8000000210007221 */ /* 0x100fe20000010000 */
[----:B------:R-:W-:Y:S01]  /*4810*/  FSEL R173, R237, -INF , P1 ;  /* 0xff800000edad7808 */ /* 0x000fe20000800000 */
[----:B------:R-:W-:Y:S01]  /*4820*/  FFMA.FTZ R4, -R195, R195, 1 ;  /* 0x3f800000c3047423 */ /* 0x000fe200000101c3 */
[----:B------:R-:W-:Y:S01]  /*4830*/  ISETP.GT.AND P1, PT, R3, 0x21, PT ;  /* 0x000000210300780c */ /* 0x000fe20003f24270 */
[----:B---3--:R-:W-:Y:S01]  /*4840*/  FMUL.FTZ R0, R184, R0 ;  /* 0x00000000b8007220 */ /* 0x008fe20000410000 */
[----:B------:R-:W1:Y:S01]  /*4850*/  MUFU.EX2 R166, R166 ;  /* 0x000000a600a67308 */ /* 0x000e620000000800 */
[----:B------:R-:W-:Y:S01]  /*4860*/  FMUL.FTZ R171, R171, R5 ;  /* 0x00000005abab7220 */ /* 0x000fe20000410000 */
[----:B------:R-:W-:Y:S01]  /*4870*/  FSEL R172, R235, -INF , P1 ;  /* 0xff800000ebac7808 */ /* 0x000fe20000800000 */
[----:B------:R-:W-:Y:S01]  /*4880*/  FMUL.FTZ R201, R0, R4 ;  /* 0x0000000400c97220 */ /* 0x000fe20000410000 */
[----:B------:R-:W-:Y:S01]  /*4890*/  ISETP.GT.AND P1, PT, R3, 0x40, PT ;  /* 0x000000400300780c */ /* 0x000fe20003f24270 */
[----:B------:R-:W-:Y:S02]  /*48a0*/  FFMA.FTZ R5, -R200, R200, 1 ;  /* 0x3f800000c8057423 */ /* 0x000fe400000101c8 */
[--C-:B------:R-:W-:Y:S02]  /*48b0*/  FADD.FTZ R0, R20, -R2.reuse ;  /* 0x8000000214007221 */ /* 0x100fe40000010000 */
[----:B------:R-:W-:Y:S01]  /*48c0*/  FMUL.FTZ R202, R171, R5 ;  /* 0x00000005abca7220 */ /* 0x000fe20000410000 */
[----:B------:R-:W-:Y:S01]  /*48d0*/  FSEL R171, R233, -INF , P1 ;  /* 0xff800000e9ab7808 */ /* 0x000fe20000800000 */
[----:B--2---:R-:W-:Y:S01]  /*48e0*/  FMUL.FTZ R0, R177, R0 ;  /* 0x00000000b1007220 */ /* 0x004fe20000410000 */
[----:B------:R-:W-:Y:S01]  /*48f0*/  ISETP.GT.AND P1, PT, R3, 0x41, PT ;  /* 0x000000410300780c */ /* 0x000fe20003f24270 */
[----:B------:R-:W-:Y:S01]  /*4900*/  FFMA.FTZ R5, -R196, R196, 1 ;  /* 0x3f800000c4057423 */ /* 0x000fe200000101c4 */
[----:B------:R-:W-:Y:S01]  /*4910*/  MUFU.EX2 R164, R164 ;  /* 0x000000a400a47308 */ /* 0x000fe20000000800 */
[--C-:B------:R-:W-:Y:S02]  /*4920*/  FADD.FTZ R4, R17, -R2.reuse ;  /* 0x8000000211047221 */ /* 0x100fe40000010000 */
[----:B------:R-:W-:Y:S02]  /*4930*/  FMUL.FTZ R199, R0, R5 ;  /* 0x0000000500c77220 */ /* 0x000fe40000410000 */
[----:B------:R-:W2:Y:S01]  /*4940*/  LDS R0, [R191+0x202a0] ;  /* 0x0202a000bf007984 */ /* 0x000ea20000000800 */
[----:B------:R-:W-:Y:S02]  /*4950*/  FMUL.FTZ R4, R183, R4 ;  /* 0x00000004b7047220 */ /* 0x000fe40000410000 */
[----:B------:R-:W-:Y:S02]  /*4960*/  FFMA.FTZ R16, -R198, R198, 1 ;  /* 0x3f800000c6107423 */ /* 0x000fe400000101c6 */
[--C-:B------:R-:W-:Y:S01]  /*4970*/  FADD.FTZ R21, R21, -R2.reuse ;  /* 0x8000000215157221 */ /* 0x100fe20000010000 */
[----:B------:R-:W3:Y:S01]  /*4980*/  MUFU.EX2 R165, R165 ;  /* 0x000000a500a57308 */ /* 0x000ee20000000800 */
[----:B------:R-:W-:Y:S01]  /*4990*/  FMUL.FTZ R200, R4, R16 ;  /* 0x0000001004c87220 */ /* 0x000fe20000410000 */
[----:B------:R-:W-:Y:S01]  /*49a0*/  FSEL R16, R232, -INF , P1 ;  /* 0xff800000e8107808 */ /* 0x000fe20000800000 */
[----:B------:R-:W-:Y:S01]  /*49b0*/  FFMA.FTZ R5, -R197, R197, 1 ;  /* 0x3f800000c5057423 */ /* 0x000fe200000101c5 */
[----:B------:R-:W-:Y:S01]  /*49c0*/  ISETP.GT.AND P1, PT, R3, 0x60, PT ;  /* 0x000000600300780c */ /* 0x000fe20003f24270 */
[----:B-----5:R-:W-:Y:S02]  /*49d0*/  FMUL.FTZ R4, R176, R21 ;  /* 0x00000015b0047220 */ /* 0x020fe40000410000 */
[--C-:B------:R-:W-:Y:S02]  /*49e0*/  FFMA.FTZ R173, R173, c[0x0][0x29c], -R189.reuse ;  /* 0x0000a700adad7a23 */ /* 0x100fe400000108bd */
[----:B------:R-:W-:Y:S01]  /*49f0*/  FMUL.FTZ R197, R4, R5 ;  /* 0x0000000504c57220 */ /* 0x000fe20000410000 */
[----:B------:R5:W1:Y:S01]  /*4a00*/  MUFU.EX2 R21, R178 ;  /* 0x000000b200157308 */ /* 0x000a620000000800 */
[----:B------:R-:W-:Y:S01]  /*4a10*/  FSEL R5, R231, -INF , P1 ;  /* 0xff800000e7057808 */ /* 0x000fe20000800000 */
[--C-:B------:R-:W-:Y:S01]  /*4a20*/  FADD.FTZ R32, R32, -R2.reuse ;  /* 0x8000000220207221 */ /* 0x100fe20000010000 */
[----:B------:R-:W-:Y:S01]  /*4a30*/  ISETP.GT.AND P1, PT, R3, 0x61, PT ;  /* 0x000000610300780c */ /* 0x000fe20003f24270 */
[--C-:B------:R-:W-:Y:S01]  /*4a40*/  FFMA.FTZ R20, R175, c[0x0][0x29c], -R189.reuse ;  /* 0x0000a700af147a23 */ /* 0x100fe200000108bd */
[----:B------:R-:W-:Y:S01]  /*4a50*/  IMNMX R3, R246, R182, PT ;  /* 0x000000b6f6037217 */ /* 0x000fe20003800200 */
[--C-:B------:R-:W-:Y:S01]  /*4a60*/  FFMA.FTZ R175, R16, c[0x0][0x29c], -R189.reuse ;  /* 0x0000a70010af7a23 */ /* 0x100fe200000108bd */
[----:B------:R-:W-:Y:S01]  /*4a70*/  FSEL R4, R230, -INF , P1 ;  /* 0xff800000e6047808 */ /* 0x000fe20000800000 */
[--C-:B------:R-:W-:Y:S01]  /*4a80*/  FFMA.FTZ R179, R5, c[0x0][0x29c], -R189.reuse ;  /* 0x0000a70005b37a23 */ /* 0x100fe200000108bd */
[----:B------:R-:W-:Y:S01]  /*4a90*/  ISETP.GT.AND P1, PT, R3, RZ, PT ;  /* 0x000000ff0300720c */ /* 0x000fe20003f24270 */
[----:B------:R1:W-:Y:S01]  /*4aa0*/  MUFU.EX2 R16, R173 ;  /* 0x000000ad00107308 */ /* 0x0003e20000000800 */
[----:B------:R-:W-:Y:S02]  /*4ab0*/  FADD.FTZ R33, R33, -R2 ;  /* 0x8000000221217221 */ /* 0x000fe40000010000 */
[----:B------:R-:W-:Y:S02]  /*4ac0*/  FMUL.FTZ R2, R180, R32 ;  /* 0x00000020b4027220 */ /* 0x000fe40000410000 */
[----:B------:R-:W-:Y:S02]  /*4ad0*/  FFMA.FTZ R5, -R194, R194, 1 ;  /* 0x3f800000c2057423 */ /* 0x000fe400000101c2 */
[--C-:B------:R-:W-:Y:S02]  /*4ae0*/  FFMA.FTZ R17, R174, c[0x0][0x29c], -R189.reuse ;  /* 0x0000a700ae117a23 */ /* 0x100fe400000108bd */
[--C-:B------:R-:W-:Y:S01]  /*4af0*/  FFMA.FTZ R172, R172, c[0x0][0x29c], -R189.reuse ;  /* 0x0000a700acac7a23 */ /* 0x100fe200000108bd */
[----:B------:R-:W-:Y:S01]  /*4b00*/  MUFU.EX2 R20, R20 ;  /* 0x0000001400147308 */ /* 0x000fe20000000800 */
[--C-:B------:R-:W-:Y:S02]  /*4b10*/  FFMA.FTZ R174, R171, c[0x0][0x29c], -R189.reuse ;  /* 0x0000a700abae7a23 */ /* 0x100fe400000108bd */
[----:B------:R-:W-:Y:S01]  /*4b20*/  FFMA.FTZ R189, R4, c[0x0][0x29c], -R189 ;  /* 0x0000a70004bd7a23 */ /* 0x000fe200000108bd */
[----:B-----5:R-:W-:Y:S01]  /*4b30*/  FSEL R178, R245, -INF , P1 ;  /* 0xff800000f5b27808 */ /* 0x020fe20000800000 */
[----:B------:R-:W-:Y:S01]  /*4b40*/  FFMA.FTZ R4, -R193, R193, 1 ;  /* 0x3f800000c1047423 */ /* 0x000fe200000101c1 */
[----:B------:R-:W-:Y:S01]  /*4b50*/  ISETP.GT.AND P1, PT, R3, 0x1, PT ;  /* 0x000000010300780c */ /* 0x000fe20003f24270 */
[----:B------:R-:W-:Y:S02]  /*4b60*/  FMUL.FTZ R193, R2, R5 ;  /* 0x0000000502c17220 */ /* 0x000fe40000410000 */
[C---:B------:R-:W-:Y:S01]  /*4b70*/  FMUL.FTZ R33, R188.reuse, R33 ;  /* 0x00000021bc217220 */ /* 0x040fe20000410000 */
[----:B------:R-:W5:Y:S01]  /*4b80*/  MUFU.EX2 R17, R17 ;  /* 0x0000001100117308 */ /* 0x000f620000000800 */
[--C-:B--2---:R-:W-:Y:S01]  /*4b90*/  FADD.FTZ R2, R7, -R0.reuse ;  /* 0x8000000007027221 */ /* 0x104fe20000010000 */
[----:B------:R-:W-:Y:S01]  /*4ba0*/  F2FP.BF16.PACK_AB R188, R188, R180 ;  /* 0x000000b4bcbc723e */ /* 0x000fe200000010ff */
[----:B------:R-:W-:Y:S01]  /*4bb0*/  FMUL.FTZ R186, R33, R4 ;  /* 0x0000000421ba7220 */ /* 0x000fe20000410000 */
[----:B-1----:R-:W-:Y:S01]  /*4bc0*/  FSEL R173, R244, -INF , P1 ;  /* 0xff800000f4ad7808 */ /* 0x002fe20000800000 */
[----:B------:R-:W-:Y:S01]  /*4bd0*/  FFMA.FTZ R5, -R227, R227, 1 ;  /* 0x3f800000e3057423 */ /* 0x000fe200000101e3 */
[----:B------:R-:W-:Y:S01]  /*4be0*/  ISETP.GT.AND P1, PT, R3, 0x20, PT ;  /* 0x000000200300780c */ /* 0x000fe20003f24270 */
[C---:B------:R-:W-:Y:S01]  /*4bf0*/  FMUL.FTZ R2, R169.reuse, R2 ;  /* 0x00000002a9027220 */ /* 0x040fe20000410000 */
[----:B------:R-:W-:Y:S01]  /*4c00*/  F2FP.BF16.PACK_AB R169, R169, R170 ;  /* 0x000000aaa9a9723e */ /* 0x000fe200000010ff */
[--C-:B------:R-:W-:Y:S01]  /*4c10*/  FADD.FTZ R4, R6, -R0.reuse ;  /* 0x8000000006047221 */ /* 0x100fe20000010000 */
[----:B------:R-:W-:Y:S01]  /*4c20*/  FSEL R171, R243, -INF , P1 ;  /* 0xff800000f3ab7808 */ /* 0x000fe20000800000 */
[----:B------:R-:W-:Y:S01]  /*4c30*/  FMUL.FTZ R181, R2, R5 ;  /* 0x0000000502b57220 */ /* 0x000fe20000410000 */
[----:B------:R-:W-:Y:S01]  /*4c40*/  ISETP.GT.AND P1, PT, R3, 0x21, PT ;  /* 0x000000210300780c */ /* 0x000fe20003f24270 */
[----:B------:R-:W-:Y:S01]  /*4c50*/  FFMA.FTZ R6, -R229, R229, 1 ;  /* 0x3f800000e5067423 */ /* 0x000fe200000101e5 */
[----:B------:R1:W2:Y:S01]  /*4c60*/  MUFU.EX2 R7, R172 ;  /* 0x000000ac00077308 */ /* 0x0002a20000000800 */
[----:B------:R-:W-:Y:S01]  /*4c70*/  FMUL.FTZ R4, R170, R4 ;  /* 0x00000004aa047220 */ /* 0x000fe20000410000 */
[----:B------:R-:W-:Y:S01]  /*4c80*/  FSEL R33, R242, -INF , P1 ;  /* 0xff800000f2217808 */ /* 0x000fe20000800000 */
[--C-:B------:R-:W-:Y:S01]  /*4c90*/  FADD.FTZ R2, R18, -R0.reuse ;  /* 0x8000000012027221 */ /* 0x100fe20000010000 */
[----:B------:R-:W-:Y:S01]  /*4ca0*/  ISETP.GT.AND P1, PT, R3, 0x40, PT ;  /* 0x000000400300780c */ /* 0x000fe20003f24270 */
[----:B------:R-:W-:Y:S02]  /*4cb0*/  FMUL.FTZ R182, R4, R6 ;  /* 0x0000000604b67220 */ /* 0x000fe40000410000 */
[----:B------:R-:W-:Y:S01]  /*4cc0*/  FFMA.FTZ R6, -R203, R203, 1 ;  /* 0x3f800000cb067423 */ /* 0x000fe200000101cb */
[----:B------:R-:W-:Y:S01]  /*4cd0*/  FSEL R32, R240, -INF , P1 ;  /* 0xff800000f0207808 */ /* 0x000fe20000800000 */
[----:B------:R-:W-:Y:S01]  /*4ce0*/  FMUL.FTZ R2, R168, R2 ;  /* 0x00000002a8027220 */ /* 0x000fe20000410000 */
[----:B------:R-:W-:Y:S01]  /*4cf0*/  ISETP.GT.AND P1, PT, R3, 0x41, PT ;  /* 0x000000410300780c */ /* 0x000fe20003f24270 */
[--C-:B------:R-:W-:Y:S01]  /*4d00*/  FADD.FTZ R5, R19, -R0.reuse ;  /* 0x8000000013057221 */ /* 0x100fe20000010000 */
[----:B------:R2:W2:Y:S01]  /*4d10*/  MUFU.EX2 R4, R174 ;  /* 0x000000ae00047308 */ /* 0x0004a20000000800 */
[----:B------:R-:W-:Y:S01]  /*4d20*/  FMUL.FTZ R194, R2, R6 ;  /* 0x0000000602c27220 */ /* 0x000fe20000410000 */
[----:B------:R-:W-:Y:S01]  /*4d30*/  FSEL R19, R241, -INF , P1 ;  /* 0xff800000f1137808 */ /* 0x000fe20000800000 */
[----:B------:R-:W-:Y:S01]  /*4d40*/  FFMA.FTZ R2, -R225, R225, 1 ;  /* 0x3f800000e1027423 */ /* 0x000fe200000101e1 */
[----:B------:R-:W-:Y:S01]  /*4d50*/  ISETP.GT.AND P1, PT, R3, 0x60, PT ;  /* 0x000000600300780c */ /* 0x000fe20003f24270 */
[C---:B----4-:R-:W-:Y:S01]  /*4d60*/  FMUL.FTZ R5, R167.reuse, R5 ;  /* 0x00000005a7057220 */ /* 0x050fe20000410000 */
[----:B------:R-:W-:Y:S01]  /*4d70*/  F2FP.BF16.PACK_AB R168, R167, R168 ;  /* 0x000000a8a7a8723e */ /* 0x000fe200000010ff */
[----:B------:R-:W-:Y:S01]  /*4d80*/  FADD.FTZ R22, R22, -R0 ;  /* 0x8000000016167221 */ /* 0x000fe20000010000 */
[----:B------:R-:W-:Y:S01]  /*4d90*/  FSEL R18, R236, -INF , P1 ;  /* 0xff800000ec127808 */ /* 0x000fe20000800000 */
[----:B------:R-:W-:Y:S01]  /*4da0*/  FMUL.FTZ R185, R5, R2 ;  /* 0x0000000205b97220 */ /* 0x000fe20000410000 */
[----:B------:R-:W-:Y:S01]  /*4db0*/  ISETP.GT.AND P1, PT, R3, 0x61, PT ;  /* 0x000000610300780c */ /* 0x000fe20003f24270 */
[----:B------:R-:W4:Y:S01]  /*4dc0*/  LDS R2, [R191+0x20300] ;  /* 0x02030000bf027984 */ /* 0x000f220000000800 */
[----:B------:R5:W-:Y:S01]  /*4dd0*/  MUFU.EX2 R5, R179 ;  /* 0x000000b300057308 */ /* 0x000be20000000800 */
[----:B------:R-:W-:Y:S01]  /*4de0*/  FFMA.FTZ R203, R18, c[0x0][0x29c], -R190 ;  /* 0x0000a70012cb7a23 */ /* 0x000fe200000108be */
[----:B------:R-:W-:Y:S01]  /*4df0*/  FSEL R3, R234, -INF , P1 ;  /* 0xff800000ea037808 */ /* 0x000fe20000800000 */
[----:B------:R-:W-:Y:S01]  /*4e00*/  FMUL.FTZ R22, R166, R22 ;  /* 0x00000016a6167220 */ /* 0x000fe20000410000 */
[----:B---3--:R-:W-:Y:S01]  /*4e10*/  F2FP.BF16.PACK_AB R166, R165, R166 ;  /* 0x000000a6a5a6723e */ /* 0x008fe200000010ff */
[--C-:B------:R-:W-:Y:S01]  /*4e20*/  FADD.FTZ R35, R35, -R0.reuse ;  /* 0x8000000023237221 */ /* 0x100fe20000010000 */
[----:B-1----:R-:W-:Y:S01]  /*4e30*/  F2FP.BF16.PACK_AB R172, R202, R204 ;  /* 0x000000cccaac723e */ /* 0x002fe200000010ff */
[----:B------:R-:W-:Y:S01]  /*4e40*/  FFMA.FTZ R18, -R226, R226, 1 ;  /* 0x3f800000e2127423 */ /* 0x000fe200000101e2 */
[----:B------:R-:W-:Y:S01]  /*4e50*/  F2FP.BF16.PACK_AB R170, R181, R182 ;  /* 0x000000b6b5aa723e */ /* 0x000fe200000010ff */
[----:B------:R-:W-:Y:S01]  /*4e60*/  FADD.FTZ R34, R34, -R0 ;  /* 0x8000000022227221 */ /* 0x000fe20000010000 */
[----:B------:R1:W3:Y:S01]  /*4e70*/  MUFU.EX2 R6, R175 ;  /* 0x000000af00067308 */ /* 0x0002e20000000800 */
[--C-:B------:R-:W-:Y:S01]  /*4e80*/  FFMA.FTZ R178, R178, c[0x0][0x29c], -R190.reuse ;  /* 0x0000a700b2b27a23 */ /* 0x100fe200000108be */
[----:B--2---:R-:W-:Y:S01]  /*4e90*/  F2FP.BF16.PACK_AB R174, R176, R177 ;  /* 0x000000b1b0ae723e */ /* 0x004fe200000010ff */
[--C-:B------:R-:W-:Y:S01]  /*4ea0*/  FFMA.FTZ R187, R171, c[0x0][0x29c], -R190.reuse ;  /* 0x0000a700abbb7a23 */ /* 0x100fe200000108be */
[----:B------:R-:W-:Y:S01]  /*4eb0*/  F2FP.BF16.PACK_AB R171, R183, R184 ;  /* 0x000000b8b7ab723e */ /* 0x000fe200000010ff */
[--C-:B------:R-:W-:Y:S01]  /*4ec0*/  FFMA.FTZ R195, R33, c[0x0][0x29c], -R190.reuse ;  /* 0x0000a70021c37a23 */ /* 0x100fe200000108be */
[----:B------:R-:W-:Y:S01]  /*4ed0*/  F2FP.BF16.PACK_AB R176, R186, R193 ;  /* 0x000000c1bab0723e */ /* 0x000fe200000010ff */
[--C-:B------:R-:W-:Y:S01]  /*4ee0*/  FFMA.FTZ R196, R32, c[0x0][0x29c], -R190.reuse ;  /* 0x0000a70020c47a23 */ /* 0x100fe200000108be */
[----:B------:R-:W-:Y:S01]  /*4ef0*/  PLOP3.LUT P1, PT, PT, PT, UP0, 0x80, 0x0 ;  /* 0x000000000000781c */ /* 0x000fe20003f2f008 */
[--C-:B------:R-:W-:Y:S01]  /*4f00*/  FFMA.FTZ R198, R19, c[0x0][0x29c], -R190.reuse ;  /* 0x0000a70013c67a23 */ /* 0x100fe200000108be */
[----:B------:R-:W-:Y:S01]  /*4f10*/  MUFU.EX2 R167, R178 ;  /* 0x000000b200a77308 */ /* 0x000fe20000000800 */
[----:B------:R-:W-:Y:S02]  /*4f20*/  FMUL.FTZ R33, R22, R18 ;  /* 0x0000001216217220 */ /* 0x000fe40000410000 */
[----:B------:R-:W-:Y:S01]  /*4f30*/  FMUL.FTZ R34, R164, R34 ;  /* 0x00000022a4227220 */ /* 0x000fe20000410000 */
[----:B------:R-:W-:Y:S01]  /*4f40*/  F2FP.BF16.PACK_AB R164, R21, R164 ;  /* 0x000000a415a4723e */ /* 0x000fe200000010ff */
[--C-:B-----5:R-:W-:Y:S01]  /*4f50*/  FFMA.FTZ R179, R173, c[0x0][0x29c], -R190.reuse ;  /* 0x0000a700adb37a23 */ /* 0x120fe200000108be */
[----:B------:R-:W-:Y:S01]  /*4f60*/  F2FP.BF16.PACK_AB R173, R200, R201 ;  /* 0x000000c9c8ad723e */ /* 0x000fe200000010ff */
[----:B------:R-:W-:Y:S02]  /*4f70*/  FFMA.FTZ R190, R3, c[0x0][0x29c], -R190 ;  /* 0x0000a70003be7a23 */ /* 0x000fe400000108be */
[----:B------:R-:W-:Y:S01]  /*4f80*/  FMUL.FTZ R21, R21, R35 ;  /* 0x0000002315157220 */ /* 0x000fe20000410000 */
[----:B------:R-:W2:Y:S01]  /*4f90*/  MUFU.EX2 R3, R189 ;  /* 0x000000bd00037308 */ /* 0x000ea20000000800 */
[----:B------:R-:W-:Y:S02]  /*4fa0*/  FADD.FTZ R23, R23, -R0 ;  /* 0x8000000017177221 */ /* 0x000fe40000010000 */
[----:B------:R-:W-:Y:S01]  /*4fb0*/  FFMA.FTZ R18, -R224, R224, 1 ;  /* 0x3f800000e0127423 */ /* 0x000fe200000101e0 */
[----:B-1----:R-:W-:Y:S01]  /*4fc0*/  F2FP.BF16.PACK_AB R175, R197, R199 ;  /* 0x000000c7c5af723e */ /* 0x002fe200000010ff */
[----:B------:R-:W-:Y:S02]  /*4fd0*/  FFMA.FTZ R0, -R205, R205, 1 ;  /* 0x3f800000cd007423 */ /* 0x000fe400000101cd */
[----:B------:R-:W-:Y:S02]  /*4fe0*/  FMUL.FTZ R18, R34, R18 ;  /* 0x0000001222127220 */ /* 0x000fe40000410000 */
[----:B------:R-:W-:Y:S01]  /*4ff0*/  FMUL.FTZ R0, R21, R0 ;  /* 0x0000000015007220 */ /* 0x000fe20000410000 */
[----:B------:R-:W1:Y:S01]  /*5000*/  MUFU.EX2 R22, R179 ;  /* 0x000000b300167308 */ /* 0x000e620000000800 */
[----:B------:R-:W-:Y:S02]  /*5010*/  FMUL.FTZ R23, R165, R23 ;  /* 0x00000017a5177220 */ /* 0x000fe40000410000 */
[----:B------:R-:W-:Y:S01]  /*5020*/  FFMA.FTZ R19, -R228, R228, 1 ;  /* 0x3f800000e4137423 */ /* 0x000fe200000101e4 */
[----:B------:R-:W-:Y:S01]  /*5030*/  F2FP.BF16.PACK_AB R32, R0, R18 ;  /* 0x000000120020723e */ /* 0x000fe200000010ff */
[--C-:B----4-:R-:W-:Y:S02]  /*5040*/  FADD.FTZ R12, R12, -R2.reuse ;  /* 0x800000020c0c7221 */ /* 0x110fe40000010000 */
[----:B------:R-:W-:Y:S01]  /*5050*/  FMUL.FTZ R19, R23, R19 ;  /* 0x0000001317137220 */ /* 0x000fe20000410000 */
[----:B------:R-:W-:Y:S01]  /*5060*/  F2FP.BF16.PACK_AB R23, R185, R194 ;  /* 0x000000c2b917723e */ /* 0x000fe200000010ff */
[--C-:B------:R-:W-:Y:S01]  /*5070*/  FADD.FTZ R8, R8, -R2.reuse ;  /* 0x8000000208087221 */ /* 0x100fe20000010000 */
[----:B------:R-:W-:Y:S01]  /*5080*/  MUFU.EX2 R21, R187 ;  /* 0x000000bb00157308 */ /* 0x000fe20000000800 */
[--C-:B------:R-:W-:Y:S01]  /*5090*/  FADD.FTZ R9, R9, -R2.reuse ;  /* 0x8000000209097221 */ /* 0x100fe20000010000 */
[----:B------:R-:W-:Y:S01]  /*50a0*/  F2FP.BF16.PACK_AB R33, R19, R33 ;  /* 0x000000211321723e */ /* 0x000fe200000010ff */
[----:B------:R-:W-:Y:S01]  /*50b0*/  FFMA.FTZ R0, -R237, R237, 1 ;  /* 0x3f800000ed007423 */ /* 0x000fe200000101ed */
[C---:B------:R-:W-:Y:S01]  /*50c0*/  F2FP.BF16.PACK_AB R19, R20.reuse, R17 ;  /* 0x000000111413723e */ /* 0x040fe200000010ff */
[----:B------:R-:W-:Y:S02]  /*50d0*/  FMUL.FTZ R34, R17, R8 ;  /* 0x0000000811227220 */ /* 0x000fe40000410000 */
[----:B------:R-:W-:Y:S02]  /*50e0*/  FMUL.FTZ R20, R20, R9 ;  /* 0x0000000914147220 */ /* 0x000fe40000410000 */
[----:B------:R-:W-:Y:S01]  /*50f0*/  FFMA.FTZ R8, -R239, R239, 1 ;  /* 0x3f800000ef087423 */ /* 0x000fe200000101ef */
[----:B------:R-:W4:Y:S01]  /*5100*/  MUFU.EX2 R18, R195 ;  /* 0x000000c300127308 */ /* 0x000f220000000800 */
[----:B------:R-:W-:Y:S01]  /*5110*/  FMUL.FTZ R9, R16, R12 ;  /* 0x0000000c10097220 */ /* 0x000fe20000410000 */
[----:B------:R-:W-:Y:S01]  /*5120*/  F2FP.BF16.PACK_AB R12, R7, R16 ;  /* 0x00000010070c723e */ /* 0x000fe200000010ff */
[--C-:B------:R-:W-:Y:S02]  /*5130*/  FADD.FTZ R13, R13, -R2.reuse ;  /* 0x800000020d0d7221 */ /* 0x100fe40000010000 */
[----:B------:R-:W-:Y:S02]  /*5140*/  FMUL.FTZ R165, R34, R8 ;  /* 0x0000000822a57220 */ /* 0x000fe40000410000 */
[----:B------:R-:W-:Y:S02]  /*5150*/  FMUL.FTZ R34, R9, R0 ;  /* 0x0000000009227220 */ /* 0x000fe40000410000 */
[--C-:B------:R-:W-:Y:S01]  /*5160*/  FADD.FTZ R24, R24, -R2.reuse ;  /* 0x8000000218187221 */ /* 0x100fe20000010000 */
[----:B------:R-:W5:Y:S01]  /*5170*/  LDS R0, [R191+0x20320] ;  /* 0x02032000bf007984 */ /* 0x000f620000000800 */
[--C-:B------:R-:W-:Y:S02]  /*5180*/  FADD.FTZ R25, R25, -R2.reuse ;  /* 0x8000000219197221 */ /* 0x100fe40000010000 */
[--C-:B------:R-:W-:Y:S01]  /*5190*/  FADD.FTZ R29, R29, -R2.reuse ;  /* 0x800000021d1d7221 */ /* 0x100fe20000010000 */
[----:B------:R-:W-:Y:S01]  /*51a0*/  STS [R223+0x20480], R192 ;  /* 0x020480c0df007388 */ /* 0x000fe20000000800 */
[----:B------:R-:W-:Y:S02]  /*51b0*/  FADD.FTZ R28, R28, -R2 ;  /* 0x800000021c1c7221 */ /* 0x000fe40000010000 */
[----:B------:R-:W-:Y:S01]  /*51c0*/  FMUL.FTZ R13, R7, R13 ;  /* 0x0000000d070d7220 */ /* 0x000fe20000410000 */
[----:B------:R-:W-:Y:S01]  /*51d0*/  STS [R223+0x20880], R169 ;  /* 0x020880a9df007388 */ /* 0x000fe20000000800 */
[----:B------:R-:W-:Y:S02]  /*51e0*/  FFMA.FTZ R7, -R238, R238, 1 ;  /* 0x3f800000ee077423 */ /* 0x000fe400000101ee */
[----:B------:R-:W-:Y:S01]  /*51f0*/  FMUL.FTZ R17, R4, R24 ;  /* 0x0000001804117220 */ /* 0x000fe20000410000 */
[----:B---3--:R-:W-:Y:S01]  /*5200*/  F2FP.BF16.PACK_AB R4, R6, R4 ;  /* 0x000000040604723e */ /* 0x008fe200000010ff */
[----:B------:R-:W-:Y:S01]  /*5210*/  FMUL.FTZ R35, R20, R7 ;  /* 0x0000000714237220 */ /* 0x000fe20000410000 */
[----:B------:R-:W-:Y:S01]  /*5220*/  STS [R222], R171 ;  /* 0x000000abde007388 */ /* 0x000fe20000000800 */
[----:B------:R-:W-:Y:S01]  /*5230*/  FMUL.FTZ R16, R6, R25 ;  /* 0x0000001906107220 */ /* 0x000fe20000410000 */
[----:B------:R-:W-:Y:S01]  /*5240*/  MUFU.EX2 R20, R196 ;  /* 0x000000c400147308 */ /* 0x000fe20000000800 */
[----:B------:R-:W-:Y:S01]  /*5250*/  FMUL.FTZ R28, R5, R28 ;  /* 0x0000001c051c7220 */ /* 0x000fe20000410000 */
[C---:B--2---:R-:W-:Y:S01]  /*5260*/  F2FP.BF16.PACK_AB R5, R3.reuse, R5 ;  /* 0x000000050305723e */ /* 0x044fe200000010ff */
[----:B------:R-:W-:Y:S01]  /*5270*/  FMUL.FTZ R3, R3, R29 ;  /* 0x0000001d03037220 */ /* 0x000fe20000410000 */
[----:B------:R-:W-:Y:S01]  /*5280*/  STS [R222+0x400], R168 ;  /* 0x000400a8de007388 */ /* 0x000fe20000000800 */
[----:B------:R-:W-:Y:S02]  /*5290*/  FFMA.FTZ R9, -R233, R233, 1 ;  /* 0x3f800000e9097423 */ /* 0x000fe400000101e9 */
[----:B------:R-:W-:Y:S01]  /*52a0*/  FFMA.FTZ R7, -R232, R232, 1 ;  /* 0x3f800000e8077423 */ /* 0x000fe200000101e8 */
[----:B------:R-:W-:Y:S01]  /*52b0*/  STS [R223+0x21480], R19 ;  /* 0x02148013df007388 */ /* 0x000fe20000000800 */
        /* <DEDUP_REMOVED lines=8> */
[----:B------:R-:W-:Y:S01]  /*5340*/  FFMA.FTZ R8, -R235, R235, 1 ;  /* 0x3f800000eb087423 */ /* 0x000fe200000101eb */
[----:B------:R-:W-:Y:S01]  /*5350*/  F2FP.BF16.PACK_AB R16, R16, R17 ;  /* 0x000000111010723e */ /* 0x000fe200000010ff */
[----:B------:R-:W-:Y:S01]  /*5360*/  MUFU.EX2 R7, R203 ;  /* 0x000000cb00077308 */ /* 0x000fe20000000800 */
[----:B------:R-:W-:Y:S01]  /*5370*/  F2FP.BF16.PACK_AB R17, R2, R6 ;  /* 0x000000060211723e */ /* 0x000fe200000010ff */
[----:B------:R1:W-:Y:S01]  /*5380*/  STS [R223+0x21880], R3 ;  /* 0x02188003df007388 */ /* 0x0003e20000000800 */
[----:B----4-:R-:W-:Y:S01]  /*5390*/  F2FP.BF16.PACK_AB R2, R18, R21 ;  /* 0x000000151202723e */ /* 0x010fe200000010ff */
[----:B------:R-:W-:Y:S02]  /*53a0*/  FMUL.FTZ R13, R13, R8 ;  /* 0x000000080d0d7220 */ /* 0x000fe40000410000 */
[----:B------:R-:W-:Y:S01]  /*53b0*/  STS [R222+0x1000], R12 ;  /* 0x0010000cde007388 */ /* 0x000fe20000000800 */
[--C-:B-----5:R-:W-:Y:S02]  /*53c0*/  FADD.FTZ R10, R10, -R0.reuse ;  /* 0x800000000a0a7221 */ /* 0x120fe40000010000 */
[--C-:B------:R-:W-:Y:S01]  /*53d0*/  FADD.FTZ R11, R11, -R0.reuse ;  /* 0x800000000b0b7221 */ /* 0x100fe20000010000 */
[----:B------:R2:W-:Y:S01]  /*53e0*/  STS [R222+0x1400], R2 ;  /* 0x00140002de007388 */ /* 0x0005e20000000800 */
[----:B------:R-:W2:Y:S01]  /*53f0*/  MUFU.EX2 R8, R198 ;  /* 0x000000c600087308 */ /* 0x000ea20000000800 */
[----:B------:R-:W-:Y:S01]  /*5400*/  FMUL.FTZ R167, R167, R10 ;  /* 0x0000000aa7a77220 */ /* 0x000fe20000410000 */
[----:B------:R-:W-:Y:S01]  /*5410*/  F2FP.BF16.PACK_AB R13, R13, R34 ;  /* 0x000000220d0d723e */ /* 0x000fe200000010ff */
[----:B------:R-:W-:Y:S01]  /*5420*/  STS [R223+0x22480], R174 ;  /* 0x022480aedf007388 */ /* 0x000fe20000000800 */
[----:B------:R-:W-:Y:S02]  /*5430*/  FMUL.FTZ R10, R22, R11 ;  /* 0x0000000b160a7220 */ /* 0x000fe40000410000 */
[--C-:B------:R-:W-:Y:S01]  /*5440*/  FADD.FTZ R14, R14, -R0.reuse ;  /* 0x800000000e0e7221 */ /* 0x100fe20000010000 */
[----:B------:R-:W-:Y:S01]  /*5450*/  STS [R223+0x22880], R166 ;  /* 0x022880a6df007388 */ /* 0x000fe20000000800 */
[--C-:B------:R-:W-:Y:S02]  /*5460*/  FADD.FTZ R15, R15, -R0.reuse ;  /* 0x800000000f0f7221 */ /* 0x100fe40000010000 */
[----:B------:R-:W3:Y:S01]  /*5470*/  MUFU.EX2 R6, R190 ;  /* 0x000000be00067308 */ /* 0x000ee20000000800 */
[----:B------:R-:W-:Y:S01]  /*5480*/  STS [R222+0x2000], R188 ;  /* 0x002000bcde007388 */ /* 0x000fe20000000800 */
[----:B------:R-:W-:Y:S02]  /*5490*/  FMUL.FTZ R14, R21, R14 ;  /* 0x0000000e150e7220 */ /* 0x000fe40000410000 */
[----:B------:R-:W-:Y:S01]  /*54a0*/  FMUL.FTZ R15, R18, R15 ;  /* 0x0000000f120f7220 */ /* 0x000fe20000410000 */
[----:B------:R-:W-:Y:S01]  /*54b0*/  STS [R222+0x2400], R164 ;  /* 0x002400a4de007388 */ /* 0x000fe20000000800 */
[----:B-1----:R-:W-:Y:S02]  /*54c0*/  FFMA.FTZ R3, -R244, R244, 1 ;  /* 0x3f800000f4037423 */ /* 0x002fe400000101f4 */
[--C-:B------:R-:W-:Y:S01]  /*54d0*/  FADD.FTZ R26, R26, -R0.reuse ;  /* 0x800000001a1a7221 */ /* 0x100fe20000010000 */
[----:B------:R1:W-:Y:S01]  /*54e0*/  STS [R223+0x23480], R4 ;  /* 0x02348004df007388 */ /* 0x0003e20000000800 */
[----:B------:R-:W-:Y:S02]  /*54f0*/  FMUL.FTZ R10, R10, R3 ;  /* 0x000000030a0a7220 */ /* 0x000fe40000410000 */
[----:B------:R-:W-:Y:S01]  /*5500*/  FFMA.FTZ R3, -R243, R243, 1 ;  /* 0x3f800000f3037423 */ /* 0x000fe200000101f3 */
[----:B--2---:R-:W-:Y:S01]  /*5510*/  F2FP.BF16.PACK_AB R2, R8, R20 ;  /* 0x000000140802723e */ /* 0x004fe200000010ff */
[--C-:B------:R-:W-:Y:S02]  /*5520*/  FADD.FTZ R27, R27, -R0.reuse ;  /* 0x800000001b1b7221 */ /* 0x100fe40000010000 */
[--C-:B------:R-:W-:Y:S02]  /*5530*/  FADD.FTZ R30, R30, -R0.reuse ;  /* 0x800000001e1e7221 */ /* 0x100fe40000010000 */
[----:B------:R2:W-:Y:S01]  /*5540*/  STS [R223+0x23880], R2 ;  /* 0x02388002df007388 */ /* 0x0005e20000000800 */
[----:B------:R-:W-:Y:S02]  /*5550*/  FMUL.FTZ R20, R20, R26 ;  /* 0x0000001a14147220 */ /* 0x000fe40000410000 */
[----:B------:R-:W-:Y:S01]  /*5560*/  FMUL.FTZ R27, R8, R27 ;  /* 0x0000001b081b7220 */ /* 0x000fe20000410000 */
[----:B------:R4:W-:Y:S01]  /*5570*/  STS [R222+0x3000], R5 ;  /* 0x00300005de007388 */ /* 0x0009e20000000800 */
[----:B------:R-:W-:Y:S02]  /*5580*/  FADD.FTZ R31, R31, -R0 ;  /* 0x800000001f1f7221 */ /* 0x000fe40000010000 */
[----:B------:R-:W-:Y:S02]  /*5590*/  FFMA.FTZ R0, -R240, R240, 1 ;  /* 0x3f800000f0007423 */ /* 0x000fe400000101f0 */
[----:B---3--:R-:W-:Y:S02]  /*55a0*/  FMUL.FTZ R31, R6, R31 ;  /* 0x0000001f061f7220 */ /* 0x008fe40000410000 */
[----:B-1----:R-:W-:Y:S04]  /*55b0*/  FFMA.FTZ R4, -R242, R242, 1 ;  /* 0x3f800000f2047423 */ /* 0x002fe800000101f2 */
[----:B------:R-:W-:Y:S02]  /*55c0*/  FMUL.FTZ R4, R15, R4 ;  /* 0x000000040f047220 */ /* 0x000fe40000410000 */
[----:B--2---:R-:W-:Y:S04]  /*55d0*/  FFMA.FTZ R2, -R245, R245, 1 ;  /* 0x3f800000f5027423 */ /* 0x004fe800000101f5 */
[----:B------:R-:W-:Y:S01]  /*55e0*/  FMUL.FTZ R11, R167, R2 ;  /* 0x00000002a70b7220 */ /* 0x000fe20000410000 */
[----:B------:R-:W-:Y:S01]  /*55f0*/  F2FP.BF16.PACK_AB R2, R6, R7 ;  /* 0x000000070602723e */ /* 0x000fe200000010ff */
[----:B----4-:R-:W-:Y:S02]  /*5600*/  FMUL.FTZ R5, R7, R30 ;  /* 0x0000001e07057220 */ /* 0x010fe40000410000 */
        /* <DEDUP_REMOVED lines=139> */
[----:B------:R-:W4:Y:S01]  /*5ec0*/  LDL.64 R228, [R1] ;  /* 0x0000000001e47983 */ /* 0x000f220000100a00 */
        /* <DEDUP_REMOVED lines=44> */
.L_x_1922:
[-C--:B-12-4-:R-:W-:Y:S01]  /*6190*/  HMMA.16816.F32.BF16 R4, R164, R16.reuse, RZ ;  /* 0x00000010a404723c */ /* 0x096fe200000418ff */
[----:B------:R-:W-:Y:S01]  /*61a0*/  LDSM.16.MT88.4 R168, [R0+0x1080] ;  /* 0x0010800000a8783b */ /* 0x000fe20000004200 */
[----:B------:R-:W-:Y:S02]  /*61b0*/  ULDC.64 UR6, c[0x0][0x238] ;  /* 0x00008e0000067ab9 */ /* 0x000fe40000000a00 */
[----:B------:R-:W-:Y:S01]  /*61c0*/  IMAD.IADD R205, R2, 0x1, R215 ;  /* 0x0000000102cd7824 */ /* 0x000fe200078e02d7 */
[----:B------:R-:W-:Y:S01]  /*61d0*/  USHF.R.S32.HI UR23, URZ, 0x1f, UR21 ;  /* 0x0000001f3f177899 */ /* 0x000fe20008011415 */
        /* <DEDUP_REMOVED lines=11> */
[----:B------:R-:W-:Y:S02]  /*6290*/  USHF.R.S32.HI UR6, URZ, 0x1f, UR10 ;  /* 0x0000001f3f067899 */ /* 0x000fe4000801140a */
[----:B------:R-:W-:Y:S01]  /*62a0*/  UIMAD UR4, UR22, UR7, UR4 ;  /* 0x00000007160472a4 */ /* 0x000fe2000f8e0204 */
[C---:B------:R-:W-:Y:S01]  /*62b0*/  HMMA.16816.F32.BF16 R16, R164.reuse, R18, RZ ;  /* 0x00000012a410723c */ /* 0x040fe200000418ff */
[----:B------:R-:W-:Y:S02]  /*62c0*/  UISETP.GE.AND UP0, UPT, UR16, UR19, UPT ;  /* 0x000000131000728c */ /* 0x000fe4000bf06270 */
[----:B------:R-:W-:Y:S02]  /*62d0*/  UIADD3 UR7, UR5, 0x1, URZ ;  /* 0x0000000105077890 */ /* 0x000fe4000fffe03f */
[----:B------:R-:W-:Y:S02]  /*62e0*/  UISETP.GE.AND UP3, UPT, UR5, 0x1, UPT ;  /* 0x000000010500788c */ /* 0x000fe4000bf66270 */
[----:B------:R-:W-:Y:S01]  /*62f0*/  UISETP.GE.AND UP2, UPT, UR18, 0x1, UPT ;  /* 0x000000011200788c */ /* 0x000fe2000bf46270 */
[-C--:B------:R-:W-:Y:S01]  /*6300*/  HMMA.16816.F32.BF16 R20, R164, R176.reuse, RZ ;  /* 0x000000b0a414723c */ /* 0x080fe200000418ff */
[----:B------:R-:W-:Y:S02]  /*6310*/  UISETP.GE.AND UP1, UPT, UR17, 0x1, UPT ;  /* 0x000000011100788c */ /* 0x000fe4000bf26270 */
[----:B------:R-:W-:Y:S05]  /*6320*/  USEL UR5, UR7, URZ, !UP3 ;  /* 0x0000003f07057287 */ /* 0x000fea000d800000 */
[C---:B------:R-:W-:Y:S08]  /*6330*/  HMMA.16816.F32.BF16 R24, R28.reuse, R176, RZ ;  /* 0x000000b01c18723c */ /* 0x040ff000000418ff */
[-C--:B------:R-:W-:Y:S08]  /*6340*/  HMMA.16816.F32.BF16 R28, R28, R178.reuse, RZ ;  /* 0x000000b21c1c723c */ /* 0x080ff000000418ff */
[----:B------:R-:W-:Y:S01]  /*6350*/  HMMA.16816.F32.BF16 R32, R164, R178, RZ ;  /* 0x000000b2a420723c */ /* 0x000fe200000418ff */
[----:B------:R-:W1:Y:S05]  /*6360*/  LDSM.16.M88.4 R164, [R205+0x24480] ;  /* 0x02448000cda4783b */ /* 0x000e6a0000000200 */
[----:B------:R-:W2:Y:S02]  /*6370*/  LDSM.16.MT88.4 R176, [R0+0x5080] ;  /* 0x0050800000b0783b */ /* 0x000ea40000004200 */
[-C--:B------:R-:W-:Y:S08]  /*6380*/  HMMA.16816.F32.BF16 R4, R188, R192.reuse, R4 ;  /* 0x000000c0bc04723c */ /* 0x080ff00000041804 */
[C---:B------:R-:W-:Y:S07]  /*6390*/  HMMA.16816.F32.BF16 R8, R196.reuse, R192, R8 ;  /* 0x000000c0c408723c */ /* 0x040fee0000041808 */
[----:B------:R-:W-:Y:S01]  /*63a0*/  IMAD.IADD R192, R208, 0x1, R205 ;  /* 0x00000001d0c07824 */ /* 0x000fe200078e02cd */
[-C--:B------:R-:W-:Y:S04]  /*63b0*/  HMMA.16816.F32.BF16 R12, R196, R194.reuse, R12 ;  /* 0x000000c2c40c723c */ /* 0x080fe8000004180c */
[----:B------:R-:W3:Y:S04]  /*63c0*/  LDSM.16.M88.4 R180, [R192+0x24480] ;  /* 0x02448000c0b4783b */ /* 0x000ee80000000200 */
[C---:B------:R-:W-:Y:S08]  /*63d0*/  HMMA.16816.F32.BF16 R16, R188.reuse, R194, R16 ;  /* 0x000000c2bc10723c */ /* 0x040ff00000041810 */
[-C--:B------:R-:W-:Y:S08]  /*63e0*/  HMMA.16816.F32.BF16 R20, R188, R200.reuse, R20 ;  /* 0x000000c8bc14723c */ /* 0x080ff00000041814 */
[C---:B------:R-:W-:Y:S08]  /*63f0*/  HMMA.16816.F32.BF16 R24, R196.reuse, R200, R24 ;  /* 0x000000c8c418723c */ /* 0x040ff00000041818 */
[-C--:B------:R-:W-:Y:S01]  /*6400*/  HMMA.16816.F32.BF16 R28, R196, R202.reuse, R28 ;  /* 0x000000cac41c723c */ /* 0x080fe2000004181c */
[----:B------:R-:W-:Y:S07]  /*6410*/  LDSM.16.MT88.4 R196, [R0+0x2880] ;  /* 0x0028800000c4783b */ /* 0x000fee0000004200 */
[----:B------:R-:W-:Y:S01]  /*6420*/  HMMA.16816.F32.BF16 R32, R188, R202, R32 ;  /* 0x000000cabc20723c */ /* 0x000fe20000041820 */
[----:B------:R-:W4:Y:S05]  /*6430*/  LDSM.16.M88.4 R188, [R192+0x25480] ;  /* 0x02548000c0bc783b */ /* 0x000f2a0000000200 */
[----:B------:R-:W5:Y:S02]  /*6440*/  LDSM.16.MT88.4 R192, [R0+0x5880] ;  /* 0x0058800000c0783b */ /* 0x000f640000004200 */
[-C--:B-1----:R-:W-:Y:S08]  /*6450*/  HMMA.16816.F32.BF16 R4, R164, R168.reuse, R4 ;  /* 0x000000a8a404723c */ /* 0x082ff00000041804 */
[C---:B------:R-:W-:Y:S08]  /*6460*/  HMMA.16816.F32.BF16 R8, R172.reuse, R168, R8 ;  /* 0x000000a8ac08723c */ /* 0x040ff00000041808 */
[-C--:B------:R-:W-:Y:S08]  /*6470*/  HMMA.16816.F32.BF16 R12, R172, R170.reuse, R12 ;  /* 0x000000aaac0c723c */ /* 0x080ff0000004180c */
[C---:B------:R-:W-:Y:S01]  /*6480*/  HMMA.16816.F32.BF16 R16, R164.reuse, R170, R16 ;  /* 0x000000aaa410723c */ /* 0x040fe20000041810 */
[----:B------:R-:W-:Y:S07]  /*6490*/  LDSM.16.MT88.4 R168, [R0+0x2080] ;  /* 0x0020800000a8783b */ /* 0x000fee0000004200 */
[-C--:B--2---:R-:W-:Y:S08]  /*64a0*/  HMMA.16816.F32.BF16 R20, R164, R176.reuse, R20 ;  /* 0x000000b0a414723c */ /* 0x084ff00000041814 */
[C---:B------:R-:W-:Y:S08]  /*64b0*/  HMMA.16816.F32.BF16 R24, R172.reuse, R176, R24 ;  /* 0x000000b0ac18723c */ /* 0x040ff00000041818 */
[-C--:B------:R-:W-:Y:S01]  /*64c0*/  HMMA.16816.F32.BF16 R28, R172, R178.reuse, R28 ;  /* 0x000000b2ac1c723c */ /* 0x080fe2000004181c */
[----:B------:R-:W-:Y:S07]  /*64d0*/  LDSM.16.M88.4 R172, [R2+0x27480] ;  /* 0x0274800002ac783b */ /* 0x000fee0000000200 */
[----:B------:R-:W-:Y:S01]  /*64e0*/  HMMA.16816.F32.BF16 R32, R164, R178, R32 ;  /* 0x000000b2a420723c */ /* 0x000fe20000041820 */
[----:B------:R1:W2:Y:S05]  /*64f0*/  LDSM.16.M88.4 R164, [R2+0x26480] ;  /* 0x0264800002a4783b */ /* 0x0002aa0000000200 */
[----:B------:R-:W2:Y:S02]  /*6500*/  LDSM.16.MT88.4 R176, [R0+0x6080] ;  /* 0x0060800000b0783b */ /* 0x000ea40000004200 */
[-C--:B---3--:R-:W-:Y:S08]  /*6510*/  HMMA.16816.F32.BF16 R4, R180, R184.reuse, R4 ;  /* 0x000000b8b404723c */ /* 0x088ff00000041804 */
[C---:B----4-:R-:W-:Y:S08]  /*6520*/  HMMA.16816.F32.BF16 R8, R188.reuse, R184, R8 ;  /* 0x000000b8bc08723c */ /* 0x050ff00000041808 */
[-C--:B------:R-:W-:Y:S04]  /*6530*/  HMMA.16816.F32.BF16 R12, R188, R186.reuse, R12 ;  /* 0x000000babc0c723c */ /* 0x080fe8000004180c */
[----:B-1----:R-:W-:Y:S04]  /*6540*/  IADD3 R2, R215, R2, R208 ;  /* 0x00000002d7027210 */ /* 0x002fe80007ffe0d0 */
[C---:B------:R-:W-:Y:S01]  /*6550*/  HMMA.16816.F32.BF16 R16, R180.reuse, R186, R16 ;  /* 0x000000bab410723c */ /* 0x040fe20000041810 */
[----:B------:R-:W1:Y:S07]  /*6560*/  LDSM.16.M88.4 R184, [R204+0x26480] ;  /* 0x02648000ccb8783b */ /* 0x000e6e0000000200 */
[-C--:B-----5:R-:W-:Y:S08]  /*6570*/  HMMA.16816.F32.BF16 R20, R180, R192.reuse, R20 ;  /* 0x000000c0b414723c */ /* 0x0a0ff00000041814 */
[C---:B------:R-:W-:Y:S08]  /*6580*/  HMMA.16816.F32.BF16 R24, R188.reuse, R192, R24 ;  /* 0x000000c0bc18723c */ /* 0x040ff00000041818 */
[-C--:B------:R-:W-:Y:S01]  /*6590*/  HMMA.16816.F32.BF16 R28, R188, R194.reuse, R28 ;  /* 0x000000c2bc1c723c */ /* 0x080fe2000004181c */
[----:B------:R-:W3:Y:S07]  /*65a0*/  LDSM.16.M88.4 R188, [R204+0x27480] ;  /* 0x02748000ccbc783b */ /* 0x000eee0000000200 */
[----:B------:R-:W-:Y:S01]  /*65b0*/  HMMA.16816.F32.BF16 R32, R180, R194, R32 ;  /* 0x000000c2b420723c */ /* 0x000fe20000041820 */
[----:B------:R-:W4:Y:S05]  /*65c0*/  LDSM.16.MT88.4 R180, [R0+0x6880] ;  /* 0x0068800000b4783b */ /* 0x000f2a0000004200 */
[----:B------:R-:W-:Y:S02]  /*65d0*/  LDSM.16.M88.4 R192, [R2+0x26480] ;  /* 0x0264800002c0783b */ /* 0x000fe40000000200 */
        /* <DEDUP_REMOVED lines=11> */
[----:B------:R-:W5:Y:S02]  /*6690*/  LDSM.16.MT88.4 R176, [R0+0x7080] ;  /* 0x0070800000b0783b */ /* 0x000f640000004200 */
        /* <DEDUP_REMOVED lines=10> */
[----:B------:R-:W-:Y:S07]  /*6740*/  LDSM.16.MT88.4 R180, [R206+0x27c80] ;  /* 0x027c8000ceb4783b */ /* 0x000fee0000004200 */
[-C--:B--2---:R-:W-:Y:S08]  /*6750*/  HMMA.16816.F32.BF16 R4, R164, R168.reuse, R4 ;  /* 0x000000a8a404723c */ /* 0x084ff00000041804 */
[C---:B------:R-:W-:Y:S01]  /*6760*/  HMMA.16816.F32.BF16 R8, R172.reuse, R168, R8 ;  /* 0x000000a8ac08723c */ /* 0x040fe20000041808 */
[----:B---3--:R-:W-:Y:S01]  /*6770*/  IMAD.U32 R2, RZ, RZ, UR4 ;  /* 0x00000004ff027e24 */ /* 0x008fe2000f8e00ff */
[----:B------:R-:W-:Y:S04]  /*6780*/  UIADD3 UR4, UR17, 0x1, URZ ;  /* 0x0000000111047890 */ /* 0x000fe8000fffe03f */
[----:B------:R-:W-:Y:S02]  /*6790*/  USEL UR17, UR4, URZ, !UP1 ;  /* 0x0000003f04117287 */ /* 0x000fe4000c800000 */
[-C--:B------:R-:W-:Y:S08]  /*67a0*/  HMMA.16816.F32.BF16 R12, R172, R170.reuse, R12 ;  /* 0x000000aaac0c723c */ /* 0x080ff0000004180c */
[C---:B------:R-:W-:Y:S01]  /*67b0*/  HMMA.16816.F32.BF16 R16, R164.reuse, R170, R16 ;  /* 0x000000aaa410723c */ /* 0x040fe20000041810 */
[----:B------:R2:W3:Y:S07]  /*67c0*/  LDSM.16.MT88.4 R168, [R0+0x7880] ;  /* 0x0078800000a8783b */ /* 0x0004ee0000004200 */
[-C--:B-----5:R-:W-:Y:S08]  /*67d0*/  HMMA.16816.F32.BF16 R20, R164, R176.reuse, R20 ;  /* 0x000000b0a414723c */ /* 0x0a0ff00000041814 */
[C---:B------:R-:W-:Y:S08]  /*67e0*/  HMMA.16816.F32.BF16 R24, R172.reuse, R176, R24 ;  /* 0x000000b0ac18723c */ /* 0x040ff00000041818 */
[-C--:B------:R-:W-:Y:S01]  /*67f0*/  HMMA.16816.F32.BF16 R28, R172, R178.reuse, R28 ;  /* 0x000000b2ac1c723c */ /* 0x080fe2000004181c */
[----:B--2---:R-:W-:Y:S07]  /*6800*/  IMAD.U32 R0, RZ, RZ, UR22 ;  /* 0x00000016ff007e24 */ /* 0x004fee000f8e00ff */
[----:B------:R-:W-:Y:S01]  /*6810*/  HMMA.16816.F32.BF16 R32, R164, R178, R32 ;  /* 0x000000b2a420723c */ /* 0x000fe20000041820 */
[----:B------:R-:W-:Y:S06]  /*6820*/  LDSM.16.MT88.4 R176, [R207+0x27c80] ;  /* 0x027c8000cfb0783b */ /* 0x000fec0000004200 */
[----:B------:R-:W-:Y:S01]  /*6830*/  IMAD.U32 R164, RZ, RZ, UR21 ;  /* 0x00000015ffa47e24 */ /* 0x000fe2000f8e00ff */
[-C--:B-1----:R-:W-:Y:S05]  /*6840*/  HMMA.16816.F32.BF16 R4, R192, R196.reuse, R4 ;  /* 0x000000c4c004723c */ /* 0x082fea0000041804 */
[----:B------:R-:W-:Y:S03]  /*6850*/  IMAD.WIDE.U32 R164, R164, c[0x0][0x238], R250 ;  /* 0x00008e00a4a47a25 */ /* 0x000fe600078e00fa */
[C---:B----4-:R-:W-:Y:S04]  /*6860*/  HMMA.16816.F32.BF16 R8, R188.reuse, R196, R8 ;  /* 0x000000c4bc08723c */ /* 0x050fe80000041808 */
[----:B------:R-:W-:Y:S04]  /*6870*/  IADD3 R165, R165, UR23, RZ ;  /* 0x00000017a5a57c10 */ /* 0x000fe8000fffe0ff */
[-C--:B------:R-:W-:Y:S04]  /*6880*/  HMMA.16816.F32.BF16 R12, R188, R198.reuse, R12 ;  /* 0x000000c6bc0c723c */ /* 0x080fe8000004180c */
[----:B------:R-:W-:Y:S04]  /*6890*/  IMAD.WIDE.U32 R164, R0, c[0x0][0x240], R164 ;  /* 0x0000900000a47a25 */ /* 0x000fe800078e00a4 */
[C---:B------:R-:W-:Y:S04]  /*68a0*/  HMMA.16816.F32.BF16 R16, R192.reuse, R198, R16 ;  /* 0x000000c6c010723c */ /* 0x040fe80000041810 */
[----:B------:R-:W-:Y:S01]  /*68b0*/  IADD3 R0, P1, R164, UR10, RZ ;  /* 0x0000000aa4007c10 */ /* 0x000fe2000ff3e0ff */
[----:B------:R-:W-:Y:S03]  /*68c0*/  UMOV UR10, UR16 ;  /* 0x00000010000a7c82 */ /* 0x000fe60008000000 */
[-C--:B---3--:R-:W-:Y:S04]  /*68d0*/  HMMA.16816.F32.BF16 R20, R192, R168.reuse, R20 ;  /* 0x000000a8c014723c */ /* 0x088fe80000041814 */
        /* <DEDUP_REMOVED lines=193> */
.L_x_1918:
[----:B------:R-:W-:Y:S01]  /*74f0*/  USHF.L.U32 UR7, UR20, 0x7, URZ ;  /* 0x0000000714077899 */ /* 0x000fe2000800063f */
[----:B------:R-:W-:Y:S05]  /*7500*/  @P0 BRA `(.L_x_1924) ;  /* 0x00001dd000000947 */ /* 0x000fea0003800000 */
[----:B------:R-:W-:Y:S01]  /*7510*/  SHF.R.S32.HI R5, RZ, 0x1f, R250 ;  /* 0x0000001fff057819 */ /* 0x000fe200000114fa */
[----:B------:R-:W-:Y:S01]  /*7520*/  BAR.SYNC.DEFER_BLOCKING 0x1, 0x100 ;  /* 0x0044000000007b1d */ /* 0x000fe20000010000 */
[----:B------:R-:W-:Y:S01]  /*7530*/  F2FP.BF16.PACK_AB R41, R41, R40 ;  /* 0x000000282929723e */ /* 0x000fe200000010ff */
[----:B------:R-:W-:Y:S01]  /*7540*/  USHF.R.S32.HI UR6, URZ, 0x1f, UR21 ;  /* 0x0000001f3f067899 */ /* 0x000fe20008011415 */
[CC--:B------:R-:W-:Y:S02]  /*7550*/  LEA.HI R3, R5.reuse, R250.reuse, RZ, 0x2 ;  /* 0x000000fa05037211 */ /* 0x0c0fe400078f10ff */
[CC--:B------:R-:W-:Y:S01]  /*7560*/  LEA.HI R10, R5.reuse, R250.reuse, RZ, 0x4 ;  /* 0x000000fa050a7211 */ /* 0x0c0fe200078f20ff */
[----:B------:R-:W-:Y:S01]  /*7570*/  ULDC UR8, c[0x0][0x2f0] ;  /* 0x0000bc0000087ab9 */ /* 0x000fe20000000800 */
[--C-:B------:R-:W-:Y:S01]  /*7580*/  SHF.R.S32.HI R4, RZ, 0x2, R3.reuse ;  /* 0x00000002ff047819 */ /* 0x100fe20000011403 */
[----:B------:R-:W-:Y:S01]  /*7590*/  UIADD3 UR8, -UR7, UR8, URZ ;  /* 0x0000000807087290 */ /* 0x000fe2000fffe13f */
[----:B------:R-:W-:Y:S01]  /*75a0*/  SHF.R.S32.HI R0, RZ, 0x1f, R3 ;  /* 0x0000001fff007819 */ /* 0x000fe20000011403 */
[----:B------:R-:W-:Y:S01]  /*75b0*/  ULDC.64 UR4, c[0x0][0x338] ;  /* 0x0000ce0000047ab9 */ /* 0x000fe20000000a00 */
[----:B------:R-:W-:Y:S01]  /*75c0*/  LEA.HI R40, R5, R250, RZ, 0x7 ;  /* 0x000000fa05287211 */ /* 0x000fe200078f38ff */
[----:B------:R-:W-:Y:S01]  /*75d0*/  UISETP.LT.AND UP0, UPT, UR8, 0x80, UPT ;  /* 0x000000800800788c */ /* 0x000fe2000bf01270 */
[----:B------:R-:W-:Y:S01]  /*75e0*/  LEA.HI R0, R0, R4, RZ, 0x3 ;  /* 0x0000000400007211 */ /* 0x000fe200078f18ff */
[----:B------:R-:W-:Y:S01]  /*75f0*/  UIMAD UR4, UR6, UR4, URZ ;  /* 0x00000004060472a4 */ /* 0x000fe2000f8e023f */
[----:B------:R-:W-:Y:S01]  /*7600*/  F2FP.BF16.PACK_AB R111, R37, R36 ;  /* 0x00000024256f723e */ /* 0x000fe200000010ff */
[----:B------:R-:W-:Y:S01]  /*7610*/  USEL UR8, UR8, 0x80, UP0 ;  /* 0x0000008008087887 */ /* 0x000fe20008000000 */
[----:B------:R-:W-:Y:S01]  /*7620*/  LOP3.LUT R2, R0, 0xfffffff8, RZ, 0xc0, !PT ;  /* 0xfffffff800027812 */ /* 0x000fe200078ec0ff */
[----:B------:R-:W-:Y:S01]  /*7630*/  UIMAD UR5, UR21, UR5, UR4 ;  /* 0x00000005150572a4 */ /* 0x000fe2000f8e0204 */
[----:B------:R-:W-:Y:S01]  /*7640*/  LEA.HI R0, R5, R250, RZ, 0x5 ;  /* 0x000000fa05007211 */ /* 0x000fe200078f28ff */
[----:B------:R-:W-:Y:S01]  /*7650*/  USHF.R.S32.HI UR7, URZ, 0x1f, UR22 ;  /* 0x0000001f3f077899 */ /* 0x000fe20008011416 */
[----:B------:R-:W-:Y:S01]  /*7660*/  F2FP.BF16.PACK_AB R109, R39, R38 ;  /* 0x00000026276d723e */ /* 0x000fe200000010ff */
[----:B------:R-:W-:Y:S01]  /*7670*/  IMAD.IADD R8, R4, 0x1, -R2 ;  /* 0x0000000104087824 */ /* 0x000fe200078e0a02 */
[----:B------:R-:W-:Y:S01]  /*7680*/  LEA.HI R2, R5, R250, RZ, 0x6 ;  /* 0x000000fa05027211 */ /* 0x000fe200078f30ff */
[----:B------:R-:W-:Y:S01]  /*7690*/  BSSY B0, `(.L_x_1925) ;  /* 0x00000ca000007945 */ /* 0x000fe20003800000 */
[----:B------:R-:W-:-:S02]  /*76a0*/  SHF.R.S32.HI R6, RZ, 0x5, R0 ;  /* 0x00000005ff067819 */ /* 0x000fc40000011400 */
[----:B------:R-:W-:Y:S02]  /*76b0*/  LOP3.LUT R4, R3, 0x3ffffffc, RZ, 0xc0, !PT ;  /* 0x3ffffffc03047812 */ /* 0x000fe400078ec0ff */
[----:B------:R-:W-:Y:S01]  /*76c0*/  SHF.R.U32.HI R5, RZ, 0x3, R2 ;  /* 0x00000003ff057819 */ /* 0x000fe20000011602 */
[----:B------:R-:W-:Y:S01]  /*76d0*/  IMAD.SHL.U32 R2, R8, 0x40, RZ ;  /* 0x0000004008027824 */ /* 0x000fe200078e00ff */
[----:B------:R-:W-:Y:S01]  /*76e0*/  LEA.HI R0, R0, R6, RZ, 0x1 ;  /* 0x0000000600007211 */ /* 0x000fe200078f08ff */
[----:B------:R-:W-:Y:S01]  /*76f0*/  IMAD.IADD R7, R250, 0x1, -R4 ;  /* 0x00000001fa077824 */ /* 0x000fe200078e0a04 */
[----:B------:R-:W-:Y:S02]  /*7700*/  LOP3.LUT R3, R10, 0xfffffff0, RZ, 0xc0, !PT ;  /* 0xfffffff00a037812 */ /* 0x000fe400078ec0ff */
[----:B------:R-:W-:Y:S02]  /*7710*/  LOP3.LUT R4, R0, 0x1ffffe, RZ, 0xc0, !PT ;  /* 0x001ffffe00047812 */ /* 0x000fe400078ec0ff */
[----:B------:R-:W-:Y:S01]  /*7720*/  LOP3.LUT R0, R2, 0x1c0, RZ, 0xc0, !PT ;  /* 0x000001c002007812 */ /* 0x000fe200078ec0ff */
[----:B------:R-:W-:Y:S01]  /*7730*/  IMAD.IADD R2, R250, 0x1, -R3 ;  /* 0x00000001fa027824 */ /* 0x000fe200078e0a03 */
[----:B------:R-:W-:Y:S01]  /*7740*/  SHF.R.S32.HI R10, RZ, 0x4, R10 ;  /* 0x00000004ff0a7819 */ /* 0x000fe2000001140a */
[----:B------:R-:W-:Y:S01]  /*7750*/  IMAD.IADD R4, R6, 0x1, -R4 ;  /* 0x0000000106047824 */ /* 0x000fe200078e0a04 */
[----:B------:R-:W-:-:S02]  /*7760*/  LOP3.LUT R5, R0, 0x18, R5, 0xf8, !PT ;  /* 0x0000001800057812 */ /* 0x000fc400078ef805 */
[----:B------:R-:W-:Y:S01]  /*7770*/  SHF.R.U32.HI R0, RZ, 0x3, R0 ;  /* 0x00000003ff007819 */ /* 0x000fe20000011600 */
[----:B------:R-:W-:Y:S01]  /*7780*/  IMAD R7, R4, 0x200, R7 ;  /* 0x0000020004077824 */ /* 0x000fe200078e0207 */
[----:B------:R-:W-:Y:S01]  /*7790*/  LOP3.LUT P0, RZ, R8, 0x4, RZ, 0xc0, !PT ;  /* 0x0000000408ff7812 */ /* 0x000fe2000780c0ff */
[----:B------:R-:W-:Y:S01]  /*77a0*/  IMAD.SHL.U32 R3, R10, 0x40, RZ ;  /* 0x000000400a037824 */ /* 0x000fe200078e00ff */
[----:B------:R-:W-:Y:S01]  /*77b0*/  LOP3.LUT R0, R5, R0, RZ, 0x3c, !PT ;  /* 0x0000000005007212 */ /* 0x000fe200078e3cff */
[----:B------:R-:W-:Y:S01]  /*77c0*/  IMAD.SHL.U32 R4, R2, 0x8, RZ ;  /* 0x0000000802047824 */ /* 0x000fe200078e00ff */
[----:B------:R-:W-:Y:S01]  /*77d0*/  SHF.R.S32.HI R6, RZ, 0x1f, R2 ;  /* 0x0000001fff067819 */ /* 0x000fe20000011402 */
[----:B------:R-:W-:Y:S01]  /*77e0*/  IMAD.SHL.U32 R8, R40, 0x4, RZ ;  /* 0x0000000428087824 */ /* 0x000fe200078e00ff */
[----:B------:R-:W-:Y:S01]  /*77f0*/  LOP3.LUT R3, R3, 0x1c0, RZ, 0xc0, !PT ;  /* 0x000001c003037812 */ /* 0x000fe200078ec0ff */
[----:B------:R-:W-:Y:S01]  /*7800*/  IMAD.U32 R0, R7, 0x2, R0 ;  /* 0x0000000207007824 */ /* 0x000fe200078e0000 */
[----:B------:R-:W-:-:S02]  /*7810*/  LEA.HI R2, R6, R2, RZ, 0x3 ;  /* 0x0000000206027211 */ /* 0x000fc400078f18ff */
[----:B------:R-:W-:Y:S01]  /*7820*/  LOP3.LUT R5, R3, 0x38, R4, 0xf8, !PT ;  /* 0x0000003803057812 */ /* 0x000fe200078ef804 */
[----:B------:R-:W-:Y:S01]  /*7830*/  IMAD.SHL.U32 R0, R0, 0x2, RZ ;  /* 0x0000000200007824 */ /* 0x000fe200078e00ff */
[----:B------:R-:W-:Y:S01]  /*7840*/  SHF.R.U32.HI R7, RZ, 0x3, R3 ;  /* 0x00000003ff077819 */ /* 0x000fe20000011603 */
[----:B------:R-:W-:Y:S01]  /*7850*/  IMAD.SHL.U32 R3, R2, 0x400, RZ ;  /* 0x0000040002037824 */ /* 0x000fe200078e00ff */
[----:B------:R-:W-:Y:S02]  /*7860*/  F2FP.BF16.PACK_AB R64, R65, R64 ;  /* 0x000000404140723e */ /* 0x000fe400000010ff */
[C---:B------:R-:W-:Y:S01]  /*7870*/  IADD3 R2, R0.reuse, 0x40, RZ ;  /* 0x0000004000027810 */ /* 0x040fe20007ffe0ff */
[----:B------:R-:W-:Y:S01]  /*7880*/  STS [R0+0x8080], R111 ;  /* 0x0080806f00007388 */ /* 0x000fe20000000800 */
[----:B------:R-:W-:Y:S02]  /*7890*/  F2FP.BF16.PACK_AB R66, R67, R66 ;  /* 0x000000424342723e */ /* 0x000fe400000010ff */
[----:B------:R-:W-:Y:S01]  /*78a0*/  @P0 IADD3 R2, R0, -0x40, RZ ;  /* 0xffffffc000020810 */ /* 0x000fe20007ffe0ff */
        /* <DEDUP_REMOVED lines=86> */
[----:B------:R-:W-:Y:S01]  /*7e10*/  LOP3.LUT R7, R5, R7, RZ, 0x3c, !PT ;  /* 0x0000000705077212 */ /* 0x000fe200078e3cff */
[----:B------:R-:W-:Y:S01]  /*7e20*/  STS [R2+0xf080], R84 ;  /* 0x00f0805402007388 */ /* 0x000fe20000000800 */
[----:B------:R-:W-:Y:S02]  /*7e30*/  LOP3.LUT R6, R3, 0x7fffe000, RZ, 0xc0, !PT ;  /* 0x7fffe00003067812 */ /* 0x000fe400078ec0ff */
[----:B------:R-:W-:Y:S01]  /*7e40*/  F2FP.BF16.PACK_AB R5, R149, R148 ;  /* 0x000000949505723e */ /* 0x000fe200000010ff */
[----:B------:R-:W-:Y:S01]  /*7e50*/  STS [R2+0xf480], R86 ;  /* 0x00f4805602007388 */ /* 0x000fe20000000800 */
[----:B------:R-:W-:-:S02]  /*7e60*/  F2FP.BF16.PACK_AB R3, R151, R150 ;  /* 0x000000969703723e */ /* 0x000fc400000010ff */
[----:B------:R-:W-:Y:S01]  /*7e70*/  LOP3.LUT R8, R8, 0x7ffffe00, RZ, 0xc0, !PT ;  /* 0x7ffffe0008087812 */ /* 0x000fe200078ec0ff */
[----:B------:R-:W-:Y:S01]  /*7e80*/  STS [R0+0x80], R39 ;  /* 0x0000802700007388 */ /* 0x000fe20000000800 */
[----:B------:R-:W-:Y:S02]  /*7e90*/  ISETP.GE.AND P2, PT, R10, UR8, PT ;  /* 0x000000080a007c0c */ /* 0x000fe4000bf46270 */
[----:B------:R-:W-:Y:S01]  /*7ea0*/  IADD3 R6, R7, R6, R8 ;  /* 0x0000000607067210 */ /* 0x000fe20007ffe008 */
[----:B------:R-:W-:Y:S01]  /*7eb0*/  STS [R0+0x480], R38 ;  /* 0x0004802600007388 */ /* 0x000fe20000000800 */
[----:B------:R-:W-:Y:S01]  /*7ec0*/  ISETP.GE.OR P0, PT, R4, c[0x0][0x324], P2 ;  /* 0x0000c90004007a0c */ /* 0x000fe20001706670 */
[----:B------:R-:W-:Y:S02]  /*7ed0*/  IMAD.U32 R7, RZ, RZ, UR20 ;  /* 0x00000014ff077e24 */ /* 0x000fe4000f8e00ff */
        /* <DEDUP_REMOVED lines=33> */
[----:B------:R-:W-:Y:S01]  /*80f0*/  IMAD.U32 R6, RZ, RZ, UR22 ;  /* 0x00000016ff067e24 */ /* 0x000fe2000f8e00ff */
[----:B---3--:R-:W-:Y:S01]  /*8100*/  SHF.R.S32.HI R5, RZ, 0x1f, R4 ;  /* 0x0000001fff057819 */ /* 0x008fe20000011404 */
        /* <DEDUP_REMOVED lines=34> */
.L_x_1926:
[----:B--234-:R-:W-:Y:S05]  /*8330*/  BSYNC B0 ;  /* 0x0000000000007941 */ /* 0x01cfea0003800000 */
.L_x_1925:
        /* <DEDUP_REMOVED lines=17> */
.L_x_1928:
[----:B------:R-:W-:Y:S05]  /*8450*/  BSYNC B0 ;  /* 0x0000000000007941 */ /* 0x000fea0003800000 */
.L_x_1927:
        /* <DEDUP_REMOVED lines=17> */
.L_x_1930:
[----:B------:R-:W-:Y:S05]  /*8570*/  BSYNC B0 ;  /* 0x0000000000007941 */ /* 0x000fea0003800000 */
.L_x_1929:
        /* <DEDUP_REMOVED lines=16> */
.L_x_1932:
[----:B------:R-:W-:Y:S05]  /*8680*/  BSYNC B0 ;  /* 0x0000000000007941 */ /* 0x000fea0003800000 */
.L_x_1931:
        /* <DEDUP_REMOVED lines=16> */
.L_x_1934:
[----:B------:R-:W-:Y:S05]  /*8790*/  BSYNC B0 ;  /* 0x0000000000007941 */ /* 0x000fea0003800000 */
.L_x_1933:
        /* <DEDUP_REMOVED lines=16> */
.L_x_1936:
[----:B------:R-:W-:Y:S05]  /*88a0*/  BSYNC B0 ;  /* 0x0000000000007941 */ /* 0x000fea0003800000 */
.L_x_1935:
        /* <DEDUP_REMOVED lines=16> */
.L_x_1938:
[----:B------:R-:W-:Y:S05]  /*89b0*/  BSYNC B0 ;  /* 0x0000000000007941 */ /* 0x000fea0003800000 */
.L_x_1937:
        /* <DEDUP_REMOVED lines=15> */
.L_x_1940:
[----:B------:R-:W-:Y:S05]  /*8ab0*/  BSYNC B0 ;  /* 0x0000000000007941 */ /* 0x000fea0003800000 */
.L_x_1939:
        /* <DEDUP_REMOVED lines=23> */
.L_x_1942:
[----:B------:R-:W-:Y:S05]  /*8c30*/  BSYNC B0 ;  /* 0x0000000000007941 */ /* 0x000fea0003800000 */
.L_x_1941:
        /* <DEDUP_REMOVED lines=15> */
.L_x_1944:
[----:B------:R-:W-:Y:S05]  /*8d30*/  BSYNC B0 ;  /* 0x0000000000007941 */ /* 0x000fea0003800000 */
.L_x_1943:
        /* <DEDUP_REMOVED lines=15> */
.L_x_1946:
[----:B------:R-:W-:Y:S05]  /*8e30*/  BSYNC B0 ;  /* 0x0000000000007941 */ /* 0x000fea0003800000 */
.L_x_1945:
        /* <DEDUP_REMOVED lines=14> */
.L_x_1948:
[----:B------:R-:W-:Y:S05]  /*8f20*/  BSYNC B0 ;  /* 0x0000000000007941 */ /* 0x000fea0003800000 */
.L_x_1947:
        /* <DEDUP_REMOVED lines=14> */
.L_x_1950:
[----:B------:R-:W-:Y:S05]  /*9010*/  BSYNC B0 ;  /* 0x0000000000007941 */ /* 0x000fea0003800000 */
.L_x_1949:
        /* <DEDUP_REMOVED lines=14> */
.L_x_1952:
[----:B------:R-:W-:Y:S05]  /*9100*/  BSYNC B0 ;  /* 0x0000000000007941 */ /* 0x000fea0003800000 */
.L_x_1951:
        /* <DEDUP_REMOVED lines=14> */
.L_x_1954:
[----:B------:R-:W-:Y:S05]  /*91f0*/  BSYNC B0 ;  /* 0x0000000000007941 */ /* 0x000fea0003800000 */
.L_x_1953:
        /* <DEDUP_REMOVED lines=14> */
.L_x_1924:
[----:B------:R-:W-:Y:S01]  /*92e0*/  SHF.R.S32.HI R0, RZ, 0x1f, R250 ;  /* 0x0000001fff007819 */ /* 0x000fe200000114fa */
[----:B------:R-:W-:Y:S01]  /*92f0*/  USHF.R.S32.HI UR6, URZ, 0x1f, UR21 ;  /* 0x0000001f3f067899 */ /* 0x000fe20008011415 */
[----:B------:R-:W-:Y:S01]  /*9300*/  IMAD.U32 R10, RZ, RZ, UR21 ;  /* 0x00000015ff0a7e24 */ /* 0x000fe2000f8e00ff */
[----:B------:R-:W-:Y:S01]  /*9310*/  ULDC.64 UR4, c[0x0][0x308] ;  /* 0x0000c20000047ab9 */ /* 0x000fe20000000a00 */
[----:B------:R-:W-:Y:S01]  /*9320*/  LEA.HI R0, R0, R250, RZ, 0x4 ;  /* 0x000000fa00007211 */ /* 0x000fe200078f20ff */
[----:B------:R-:W-:Y:S01]  /*9330*/  UIMAD UR4, UR6, UR4, URZ ;  /* 0x00000004060472a4 */ /* 0x000fe2000f8e023f */
[----:B------:R-:W-:Y:S01]  /*9340*/  IMAD.U32 R2, RZ, RZ, UR20 ;  /* 0x00000014ff027e24 */ /* 0x000fe2000f8e00ff */
[----:B------:R-:W-:Y:S01]  /*9350*/  USHF.R.S32.HI UR8, URZ, 0x1f, UR22 ;  /* 0x0000001f3f087899 */ /* 0x000fe20008011416 */
[----:B------:R-:W-:Y:S01]  /*9360*/  LOP3.LUT R4, R0, 0x1ffffff0, RZ, 0xc0, !PT ;  /* 0x1ffffff000047812 */ /* 0x000fe200078ec0ff */
[----:B------:R-:W-:Y:S01]  /*9370*/  UIMAD UR5, UR21, UR5, UR4 ;  /* 0x00000005150572a4 */ /* 0x000fe2000f8e0204 */
[----:B------:R-:W-:Y:S01]  /*9380*/  SHF.R.S32.HI R6, RZ, 0x4, R0 ;  /* 0x00000004ff067819 */ /* 0x000fe20000011400 */
[----:B------:R-:W-:Y:S01]  /*9390*/  IMAD.U32 R0, RZ, RZ, UR22 ;  /* 0x00000016ff007e24 */ /* 0x000fe2000f8e00ff */
[----:B------:R-:W-:Y:S01]  /*93a0*/  ULDC UR4, c[0x0][0x2f0] ;  /* 0x0000bc0000047ab9 */ /* 0x000fe20000000800 */
[----:B------:R-:W-:Y:S01]  /*93b0*/  IMAD.IADD R4, R250, 0x1, -R4 ;  /* 0x00000001fa047824 */ /* 0x000fe200078e0a04 */
[----:B------:R-:W-:Y:S01]  /*93c0*/  UIADD3 UR7, -UR7, UR4, URZ ;  /* 0x0000000407077290 */ /* 0x000fe2000fffe13f */
[----:B------:R-:W-:Y:S01]  /*93d0*/  SHF.R.S32.HI R7, RZ, 0x1f, R6 ;  /* 0x0000001fff077819 */ /* 0x000fe20000011406 */
[----:B------:R-:W-:Y:S01]  /*93e0*/  BSSY B0, `(.L_x_1955) ;  /* 0x0000016000007945 */ /* 0x000fe20003800000 */
[----:B------:R-:W-:-:S03]  /*93f0*/  IMAD.SHL.U32 R4, R4, 0x8, RZ ;  /* 0x0000000804047824 */ /* 0x000fc600078e00ff */
[----:B------:R-:W-:Y:S01]  /*9400*/  ISETP.GE.AND P2, PT, R6, UR7, PT ;  /* 0x0000000706007c0c */ /* 0x000fe2000bf46270 */
        /* <DEDUP_REMOVED lines=19> */
.L_x_1956:
[----:B------:R-:W-:Y:S05]  /*9540*/  BSYNC B0 ;  /* 0x0000000000007941 */ /* 0x000fea0003800000 */
.L_x_1955:
        /* <DEDUP_REMOVED lines=17> */
.L_x_1958:
[----:B------:R-:W-:Y:S05]  /*9660*/  BSYNC B0 ;  /* 0x0000000000007941 */ /* 0x000fea0003800000 */
.L_x_1957:
        /* <DEDUP_REMOVED lines=17> */
.L_x_1960:
[----:B------:R-:W-:Y:S05]  /*9780*/  BSYNC B0 ;  /* 0x0000000000007941 */ /* 0x000fea0003800000 */
.L_x_1959:
        /* <DEDUP_REMOVED lines=16> */
.L_x_1962:
[----:B------:R-:W-:Y:S05]  /*9890*/  BSYNC B0 ;  /* 0x0000000000007941 */ /* 0x000fea0003800000 */
.L_x_1961:
        /* <DEDUP_REMOVED lines=16> */
.L_x_1964:
[----:B------:R-:W-:Y:S05]  /*99a0*/  BSYNC B0 ;  /* 0x0000000000007941 */ /* 0x000fea0003800000 */
.L_x_1963:
        /* <DEDUP_REMOVED lines=16> */
.L_x_1966:
[----:B------:R-:W-:Y:S05]  /*9ab0*/  BSYNC B0 ;  /* 0x0000000000007941 */ /* 0x000fea0003800000 */
.L_x_1965:
        /* <DEDUP_REMOVED lines=16> */
.L_x_1968:
[----:B------:R-:W-:Y:S05]  /*9bc0*/  BSYNC B0 ;  /* 0x0000000000007941 */ /* 0x000fea0003800000 */
.L_x_1967:
        /* <DEDUP_REMOVED lines=15> */
.L_x_1970:
[----:B------:R-:W-:Y:S05]  /*9cc0*/  BSYNC B0 ;  /* 0x0000000000007941 */ /* 0x000fea0003800000 */
.L_x_1969:
        /* <DEDUP_REMOVED lines=23> */
.L_x_1972:
[----:B------:R-:W-:Y:S05]  /*9e40*/  BSYNC B0 ;  /* 0x0000000000007941 */ /* 0x000fea0003800000 */
.L_x_1971:
        /* <DEDUP_REMOVED lines=15> */
.L_x_1974:
[----:B------:R-:W-:Y:S05]  /*9f40*/  BSYNC B0 ;  /* 0x0000000000007941 */ /* 0x000fea0003800000 */
.L_x_1973:
        /* <DEDUP_REMOVED lines=15> */
.L_x_1976:
[----:B------:R-:W-:Y:S05]  /*a040*/  BSYNC B0 ;  /* 0x0000000000007941 */ /* 0x000fea0003800000 */
.L_x_1975:
        /* <DEDUP_REMOVED lines=14> */
.L_x_1978:
[----:B------:R-:W-:Y:S05]  /*a130*/  BSYNC B0 ;  /* 0x0000000000007941 */ /* 0x000fea0003800000 */
.L_x_1977:
        /* <DEDUP_REMOVED lines=14> */
.L_x_1980:
[----:B------:R-:W-:Y:S05]  /*a220*/  BSYNC B0 ;  /* 0x0000000000007941 */ /* 0x000fea0003800000 */
.L_x_1979:
        /* <DEDUP_REMOVED lines=14> */
.L_x_1982:
[----:B------:R-:W-:Y:S05]  /*a310*/  BSYNC B0 ;  /* 0x0000000000007941 */ /* 0x000fea0003800000 */
.L_x_1981:
        /* <DEDUP_REMOVED lines=14> */
.L_x_1984:
[----:B------:R-:W-:Y:S05]  /*a400*/  BSYNC B0 ;  /* 0x0000000000007941 */ /* 0x000fea0003800000 */
.L_x_1983:
        /* <DEDUP_REMOVED lines=13> */
.L_x_1985:
        /* <DEDUP_REMOVED lines=10> */
.L_x_2337:


//--------------------- .text._ZN7cutlass13device_kernelIN5flash19enable_sm80_to_sm89INS1_16FlashAttnBwdSm80INS1_25CollectiveMainloopBwdSm80ILi2ELi2EN4cute5tupleIJNS5_1CILi64EEENS7_ILi128EEES9_EEENS_10bfloat16_tEfNS_4arch4Sm80ELb1ELb0ELb1ELb0ELb0ELb0ELb0ELb0ELi2ELi2ELi2ELi2ELb0EEENS1_24CollectiveEpilogueBwdGQAISA_fSD_Li256ELb0ELb0EEENS1_25SingleTileBwdLPTSchedulerILb0ELi128ELb0EEEEEEEEEvNT_6ParamsE --------------------------
	.section	.text._ZN7cutlass13device_kernelIN5flash19enable_sm80_to_sm89INS1_16FlashAttnBwdSm80INS1_25CollectiveMainloopBwdSm80ILi2ELi2EN4cute5tupleIJNS5_1CILi64EEENS7_ILi128EEES9_EEENS_10bfloat16_tEfNS_4arch4Sm80ELb1ELb0ELb1ELb0ELb0ELb0ELb0ELb0ELi2ELi2ELi2ELi2ELb0EEENS1_24CollectiveEpilogueBwdGQAISA_fSD_Li256ELb0ELb0EEENS1_25SingleTileBwdLPTSchedulerILb0ELi128ELb0EEEEEEEEEvNT_6ParamsE,"ax",@progbits
	.sectioninfo	@"SHI_REGISTERS=255"
	.align	128
.text._ZN7cutlass13device_kernelIN5flash19enable_sm80_to_sm89INS1_16FlashAttnBwdSm80INS1_25CollectiveMainloopBwdSm80ILi2ELi2EN4cute5tupleIJNS5_1CILi64EEENS7_ILi128EEES9_EEENS_10bfloat16_tEfNS_4arch4Sm80ELb1ELb0ELb1ELb0ELb0ELb0ELb0ELb0ELi2ELi2ELi2ELi2ELb0EEENS1_24CollectiveEpilogueBwdGQAISA_fSD_Li256ELb0ELb0EEENS1_25SingleTileBwdLPTSchedulerILb0ELi128ELb0EEEEEEEEEvNT_6ParamsE:
        .type           _ZN7cutlass13device_kernelIN5flash19enable_sm80_to_sm89INS1_16FlashAttnBwdSm80INS1_25CollectiveMainloopBwdSm80ILi2ELi2EN4cute5tupleIJNS5_1CILi64EEENS7_ILi128EEES9_EEENS_10bfloat16_tEfNS_4arch4Sm80ELb1ELb0ELb1ELb0ELb0ELb0ELb0ELb0ELi2ELi2ELi2ELi2ELb0EEENS1_24CollectiveEpilogueBwdGQAISA_fSD_Li256ELb0ELb0EEENS1_25SingleTileBwdLPTSchedulerILb0ELi128ELb0EEEEEEEEEvNT_6ParamsE,@function
        .size           _ZN7cutlass13device_kernelIN5flash19enable_sm80_to_sm89INS1_16FlashAttnBwdSm80INS1_25CollectiveMainloopBwdSm80ILi2ELi2EN4cute5tupleIJNS5_1CILi64EEENS7_ILi128EEES9_EEENS_10bfloat16_tEfNS_4arch4Sm80ELb1ELb0ELb1ELb0ELb0ELb0ELb0ELb0ELi2ELi2ELi2ELi2ELb0EEENS1_24CollectiveEpilogueBwdGQAISA_fSD_Li256ELb0ELb0EEENS1_25SingleTileBwdLPTSchedulerILb0ELi128ELb0EEEEEEEEEvNT_6ParamsE,(.L_x_2338 - _ZN7cutlass13device_kernelIN5flash19enable_sm80_to_sm89INS1_16FlashAttnBwdSm80INS1_25CollectiveMainloopBwdSm80ILi2ELi2EN4cute5tupleIJNS5_1CILi64EEENS7_ILi128EEES9_EEENS_10bfloat16_tEfNS_4arch4Sm80ELb1ELb0ELb1ELb0ELb0ELb0ELb0ELb0ELi2ELi2ELi2ELi2ELb0EEENS1_24CollectiveEpilogueBwdGQAISA_fSD_Li256ELb0ELb0EEENS1_25SingleTileBwdLPTSchedulerILb0ELi128ELb0EEEEEEEEEvNT_6ParamsE)
        .other          _ZN7cutlass13device_kernelIN5flash19enable_sm80_to_sm89INS1_16FlashAttnBwdSm80INS1_25CollectiveMainloopBwdSm80ILi2ELi2EN4cute5tupleIJNS5_1CILi64EEENS7_ILi128EEES9_EEENS_10bfloat16_tEfNS_4arch4Sm80ELb1ELb0ELb1ELb0ELb0ELb0ELb0ELb0ELi2ELi2ELi2ELi2ELb0EEENS1_24CollectiveEpilogueBwdGQAISA_fSD_Li256ELb0ELb0EEENS1_25SingleTileBwdLPTSchedulerILb0ELi128ELb0EEEEEEEEEvNT_6ParamsE,@"STO_CUDA_ENTRY STV_DEFAULT"
_ZN7cutlass13device_kernelIN5flash19enable_sm80_to_sm89INS1_16FlashAttnBwdSm80INS1_25CollectiveMainloopBwdSm80ILi2ELi2EN4cute5tupleIJNS5_1CILi64EEENS7_ILi128EEES9_EEENS_10bfloat16_tEfNS_4arch4Sm80ELb1ELb0ELb1ELb0ELb0ELb0ELb0ELb0ELi2ELi2ELi2ELi2ELb0EEENS1_24CollectiveEpilogueBwdGQAISA_fSD_Li256ELb0ELb0EEENS1_25SingleTileBwdLPTSchedulerILb0ELi128ELb0EEEEEEEEEvNT_6ParamsE:
[----:B------:R-:W-:-:S03]  /*0000*/  MOV R1, c[0x0][0x28] ;  /* 0x00000a0000017a02 */ /* 0x000fc60000000f00 */
[----:B------:R-:W1:Y:S01]  /*0010*/  S2R R2, SR_TID.X ;  /* 0x0000000000027919 */ /* 0x000e620000002100 */
[----:B------:R-:W-:Y:S01]  /*0020*/  IADD3 R1, R1, -0x50, RZ ;  /* 0xffffffb001017810 */ /* 0x000fe20007ffe0ff */
[----:B------:R-:W2:Y:S01]  /*0030*/  S2UR UR7, SR_CTAID.X ;  /* 0x00000000000779c3 */ /* 0x000ea20000002500 */
[----:B------:R-:W-:Y:S02]  /*0040*/  IMAD.MOV.U32 R33, RZ, RZ, R3 ;  /* 0x000000ffff217224 */ /* 0x000fe400078e0003 */
[--C-:B-1----:R-:W-:Y:S01]  /*0050*/  IMAD.MOV.U32 R32, RZ, RZ, R2.reuse ;  /* 0x000000ffff207224 */ /* 0x102fe200078e0002 */
[----:B------:R-:W-:Y:S01]  /*0060*/  STL [R1+0x10], R2 ;  /* 0x0000100201007387 */ /* 0x000fe20000100800 */
        /* <DEDUP_REMOVED lines=25> */
.L_x_1987:
[----:B------:R-:W-:Y:S02]  /*0200*/  ULDC UR8, c[0x0][0x3b4] ;  /* 0x0000ed0000087ab9 */ /* 0x000fe40000000800 */
[----:B------:R-:W-:Y:S02]  /*0210*/  UISETP.NE.AND UP0, UPT, UR8, 0x1, UPT ;  /* 0x000000010800788c */ /* 0x000fe4000bf05270 */
[----:B------:R-:W-:Y:S02]  /*0220*/  ULDC.64 UR4, c[0x0][0x3b8] ;  /* 0x0000ee0000047ab9 */ /* 0x000fe40000000a00 */
[----:B------:R-:W-:Y:S02]  /*0230*/  UIMAD.WIDE.U32 UR10, UR7, UR4, URZ ;  /* 0x00000004070a72a5 */ /* 0x000fe4000f8e003f */
[----:B------:R-:W-:-:S05]  /*0240*/  UMOV UR24, UR7 ;  /* 0x0000000700187c82 */ /* 0x000fca0008000000 */
[----:B------:R-:W-:-:S04]  /*0250*/  @UP0 USHF.R.U32.HI UR24, URZ, UR5, UR11 ;  /* 0x000000053f180299 */ /* 0x000fc8000801160b */
[----:B------:R-:W-:Y:S02]  /*0260*/  UIMAD UR8, UR24, UR8, URZ ;  /* 0x00000008180872a4 */ /* 0x000fe4000f8e023f */
.L_x_1988:
        /* <DEDUP_REMOVED lines=11> */
.L_x_1986:
        /* <DEDUP_REMOVED lines=20> */
.L_x_1990:
[----:B------:R-:W-:Y:S02]  /*0460*/  ULDC UR8, c[0x0][0x3b4] ;  /* 0x0000ed0000087ab9 */ /* 0x000fe40000000800 */
[----:B------:R-:W-:Y:S02]  /*0470*/  UISETP.NE.AND UP0, UPT, UR8, 0x1, UPT ;  /* 0x000000010800788c */ /* 0x000fe4000bf05270 */
[----:B------:R-:W-:Y:S02]  /*0480*/  ULDC.64 UR4, c[0x0][0x3b8] ;  /* 0x0000ee0000047ab9 */ /* 0x000fe40000000a00 */
[----:B------:R-:W-:Y:S02]  /*0490*/  UIMAD.WIDE.U32 UR10, UR7, UR4, URZ ;  /* 0x00000004070a72a5 */ /* 0x000fe4000f8e003f */
[----:B------:R-:W-:-:S05]  /*04a0*/  UMOV UR24, UR7 ;  /* 0x0000000700187c82 */ /* 0x000fca0008000000 */
[----:B------:R-:W-:-:S04]  /*04b0*/  @UP0 USHF.R.U32.HI UR24, URZ, UR5, UR11 ;  /* 0x000000053f180299 */ /* 0x000fc8000801160b */
[----:B------:R-:W-:Y:S02]  /*04c0*/  UIMAD UR8, UR24, UR8, URZ ;  /* 0x00000008180872a4 */ /* 0x000fe4000f8e023f */
.L_x_1991:
        /* <DEDUP_REMOVED lines=10> */
.L_x_1989:
        /* <DEDUP_REMOVED lines=120> */
[----:B------:R-:W-:Y:S01]  /*0cf0*/  LOP3.LUT R0, R0, 0x1c0, RZ, 0xc0, !PT ;  /* 0x000001c000007812 */ /* 0x000fe200078ec0ff */
[----:B------:R-:W-:Y:S01]  /*0d00*/  UIMAD UR6, UR9, UR5, UR4 ;  /* 0x00000005090672a4 */ /* 0x000fe2000f8e0204 */
[--C-:B------:R-:W-:Y:S01]  /*0d10*/  SHF.R.S32.HI R19, RZ, 0x1f, R18.reuse ;  /* 0x0000001fff137819 */ /* 0x100fe20000011412 */
[----:B------:R-:W-:Y:S01]  /*0d20*/  IMAD.SHL.U32 R28, R25, 0x200, RZ ;  /* 0x00000200191c7824 */ /* 0x000fe200078e00ff */
[----:B------:R-:W-:Y:S01]  /*0d30*/  ULDC.64 UR4, c[0x0][0x1b0] ;  /* 0x00006c0000047ab9 */ /* 0x000fe20000000a00 */
[----:B------:R-:W-:Y:S01]  /*0d40*/  IADD3 R21, R5, UR7, RZ ;  /* 0x0000000705157c10 */ /* 0x000fe2000fffe0ff */
[----:B------:R-:W-:Y:S01]  /*0d50*/  UIMAD UR8, UR8, UR4, URZ ;  /* 0x00000004080872a4 */ /* 0x000fe2000f8e023f */
[----:B------:R-:W-:Y:S01]  /*0d60*/  LOP3.LUT R5, R0, 0x38, R18, 0xf8, !PT ;  /* 0x0000003800057812 */ /* 0x000fe200078ef812 */
[----:B------:R-:W-:Y:S01]  /*0d70*/  IMAD.MOV.U32 R20, RZ, RZ, R4 ;  /* 0x000000ffff147224 */ /* 0x000fe200078e0004 */
[----:B------:R-:W-:Y:S01]  /*0d80*/  IADD3 R7, R3, UR13, RZ ;  /* 0x0000000d03077c10 */ /* 0x000fe2000fffe0ff */
[----:B------:R-:W-:Y:S01]  /*0d90*/  UIMAD UR8, UR9, UR5, UR8 ;  /* 0x00000005090872a4 */ /* 0x000fe2000f8e0208 */
[----:B------:R-:W-:Y:S01]  /*0da0*/  SHF.R.U32.HI R0, RZ, 0x3, R0 ;  /* 0x00000003ff007819 */ /* 0x000fe20000011600 */
[----:B------:R-:W-:Y:S01]  /*0db0*/  IMAD.U32 R10, RZ, RZ, UR24 ;  /* 0x00000018ff0a7e24 */ /* 0x000fe2000f8e00ff */
[----:B------:R-:W-:Y:S01]  /*0dc0*/  ULDC.64 UR4, c[0x0][0x1e8] ;  /* 0x00007a0000047ab9 */ /* 0x000fe20000000a00 */
[----:B------:R-:W-:Y:S01]  /*0dd0*/  SHF.R.S32.HI R251, RZ, 0x1f, R250 ;  /* 0x0000001ffffb7819 */ /* 0x000fe200000114fa */
[----:B------:R-:W-:Y:S01]  /*0de0*/  UMOV UR15, 0x6 ;  /* 0x00000006000f7882 */ /* 0x000fe20000000000 */
[----:B------:R-:W-:Y:S01]  /*0df0*/  LOP3.LUT R13, R28, R5, R0, 0xf6, !PT ;  /* 0x000000051c0d7212 */ /* 0x000fe200078ef600 */
[----:B------:R-:W-:Y:S01]  /*0e00*/  IMAD.U32 R0, RZ, RZ, UR23 ;  /* 0x00000017ff007e24 */ /* 0x000fe2000f8e00ff */
[----:B------:R-:W-:Y:S01]  /*0e10*/  IADD3 R30, R18, 0x40, RZ ;  /* 0x00000040121e7810 */ /* 0x000fe20007ffe0ff */
[----:B------:R-:W-:Y:S01]  /*0e20*/  IMAD.WIDE R10, R10, 0x80, R250 ;  /* 0x000000800a0a7825 */ /* 0x000fe200078e02fa */
[----:B------:R-:W-:-:S02]  /*0e30*/  ISETP.GE.AND P4, PT, R18, c[0x0][0x1cc], PT ;  /* 0x0000730012007a0c */ /* 0x000fc40003f86270 */
[----:B------:R-:W-:Y:S01]  /*0e40*/  ISETP.GE.AND P2, PT, R30, c[0x0][0x1cc], PT ;  /* 0x000073001e007a0c */ /* 0x000fe20003f46270 */
[----:B------:R-:W-:Y:S02]  /*0e50*/  IMAD.U32 R14, RZ, RZ, UR22 ;  /* 0x00000016ff0e7e24 */ /* 0x000fe4000f8e00ff */
[----:B-1----:R-:W-:Y:S01]  /*0e60*/  IMAD.U32 R8, RZ, RZ, UR9 ;  /* 0x00000009ff087e24 */ /* 0x002fe2000f8e00ff */
[----:B------:R-:W-:Y:S01]  /*0e70*/  USHF.R.S32.HI UR9, URZ, 0x1f, UR23 ;  /* 0x0000001f3f097899 */ /* 0x000fe20008011417 */
[----:B------:R-:W-:Y:S02]  /*0e80*/  IMAD.MOV.U32 R211, RZ, RZ, 0x10 ;  /* 0x00000010ffd37424 */ /* 0x000fe400078e00ff */
[----:B------:R-:W-:Y:S01]  /*0e90*/  IMAD.WIDE.U32 R2, R8, c[0x0][0x1e0], R18 ;  /* 0x0000780008027a25 */ /* 0x000fe200078e0012 */
[----:B------:R-:W-:-:S03]  /*0ea0*/  UIMAD UR4, UR9, UR4, URZ ;  /* 0x00000004090472a4 */ /* 0x000fc6000f8e023f */
[----:B------:R-:W-:Y:S01]  /*0eb0*/  IMAD.WIDE.U32 R4, R8, c[0x0][0x1b0], R18 ;  /* 0x00006c0008047a25 */ /* 0x000fe200078e0012 */
[----:B------:R-:W-:Y:S01]  /*0ec0*/  IADD3 R3, R3, UR6, RZ ;  /* 0x0000000603037c10 */ /* 0x000fe2000fffe0ff */
[----:B------:R-:W-:Y:S02]  /*0ed0*/  UIMAD UR6, UR23, UR5, UR4 ;  /* 0x00000005170672a4 */ /* 0x000fe4000f8e0204 */
[----:B------:R-:W-:Y:S01]  /*0ee0*/  IMAD.U32 R8, RZ, RZ, UR23 ;  /* 0x00000017ff087e24 */ /* 0x000fe2000f8e00ff */
[----:B------:R-:W-:Y:S01]  /*0ef0*/  IADD3 R5, R5, UR8, RZ ;  /* 0x0000000805057c10 */ /* 0x000fe2000fffe0ff */
[----:B------:R-:W-:Y:S01]  /*0f00*/  ULDC.64 UR4, c[0x0][0x1b8] ;  /* 0x00006e0000047ab9 */ /* 0x000fe20000000a00 */
[----:B------:R-:W-:Y:S01]  /*0f10*/  IMAD.WIDE.U32 R2, R0, c[0x0][0x1e8], R2 ;  /* 0x00007a0000027a25 */ /* 0x000fe200078e0002 */
[----:B------:R-:W-:Y:S02]  /*0f20*/  UIMAD UR4, UR9, UR4, URZ ;  /* 0x00000004090472a4 */ /* 0x000fe4000f8e023f */
[----:B------:R-:W-:Y:S01]  /*0f30*/  ULDC UR8, c[0x0][0x198] ;  /* 0x0000660000087ab9 */ /* 0x000fe20000000800 */
[C---:B------:R-:W-:Y:S01]  /*0f40*/  IMAD.WIDE.U32 R22, R8.reuse, c[0x0][0x278], R6 ;  /* 0x00009e0008167a25 */ /* 0x040fe200078e0006 */
[----:B------:R-:W-:Y:S01]  /*0f50*/  UIADD3 UR8, -UR12, UR8, URZ ;  /* 0x000000080c087290 */ /* 0x000fe2000fffe13f */
[----:B------:R-:W-:Y:S01]  /*0f60*/  IADD3 R3, R3, UR6, RZ ;  /* 0x0000000603037c10 */ /* 0x000fe2000fffe0ff */
[----:B------:R-:W-:Y:S01]  /*0f70*/  UIMAD UR5, UR23, UR5, UR4 ;  /* 0x00000005170572a4 */ /* 0x000fe2000f8e0204 */
[----:B------:R-:W-:Y:S01]  /*0f80*/  IMAD.WIDE.U32 R8, R8, c[0x0][0x1b8], R4 ;  /* 0x00006e0008087a25 */ /* 0x000fe200078e0004 */
[----:B------:R-:W-:Y:S02]  /*0f90*/  STL.64 [R1+0x38], R22 ;  /* 0x0000381601007387 */ /* 0x000fe40000100a00 */
[C---:B------:R-:W-:Y:S01]  /*0fa0*/  IADD3 R16, -R250.reuse, UR8, RZ ;  /* 0x00000008fa107c10 */ /* 0x040fe2000fffe1ff */
[----:B------:R-:W-:Y:S01]  /*0fb0*/  IMAD R4, R251, c[0x0][0x178], RZ ;  /* 0x00005e00fb047a24 */ /* 0x000fe200078e02ff */
[----:B------:R-:W-:Y:S01]  /*0fc0*/  IADD3 R9, R9, UR5, RZ ;  /* 0x0000000509097c10 */ /* 0x000fe2000fffe0ff */
[----:B------:R-:W-:Y:S01]  /*0fd0*/  IMAD R0, R11, c[0x0][0x1d8], RZ ;  /* 0x000076000b007a24 */ /* 0x000fe200078e02ff */
[----:B------:R-:W-:Y:S01]  /*0fe0*/  ULDC.64 UR4, c[0x0][0x1d8] ;  /* 0x0000760000047ab9 */ /* 0x000fe20000000a00 */
[----:B------:R-:W-:Y:S01]  /*0ff0*/  IMAD R12, R250, c[0x0][0x17c], R4 ;  /* 0x00005f00fa0c7a24 */ /* 0x000fe200078e0204 */
[----:B------:R-:W-:Y:S01]  /*1000*/  ISETP.LT.OR P1, PT, R16, 0x1, P4 ;  /* 0x000000011000780c */ /* 0x000fe20002721670 */
[C---:B------:R-:W-:Y:S01]  /*1010*/  IMAD R0, R10.reuse, c[0x0][0x1dc], R0 ;  /* 0x000077000a007a24 */ /* 0x040fe200078e0200 */
[----:B------:R-:W-:Y:S01]  /*1020*/  USHF.L.U32 UR6, UR4, 0x6, URZ ;  /* 0x0000000604067899 */ /* 0x000fe2000800063f */
[----:B------:R-:W-:Y:S01]  /*1030*/  IMAD.WIDE.U32 R4, R10, c[0x0][0x1d8], R2 ;  /* 0x000076000a047a25 */ /* 0x000fe200078e0002 */
[C---:B------:R-:W-:Y:S01]  /*1040*/  ISETP.LT.OR P5, PT, R16.reuse, 0x1, P2 ;  /* 0x000000011000780c */ /* 0x040fe200017a1670 */
[----:B------:R-:W-:Y:S01]  /*1050*/  USHF.L.U64.HI UR7, UR4, UR15, UR5 ;  /* 0x0000000f04077299 */ /* 0x000fe20008010205 */
[----:B------:R-:W-:Y:S01]  /*1060*/  ISETP.LT.OR P3, PT, R16, 0x21, P4 ;  /* 0x000000211000780c */ /* 0x000fe20002761670 */
[----:B------:R-:W-:Y:S01]  /*1070*/  IMAD.WIDE.U32 R6, R250, c[0x0][0x178], R18 ;  /* 0x00005e00fa067a25 */ /* 0x000fe200078e0012 */
[----:B------:R-:W-:Y:S01]  /*1080*/  LEA R2, P0, R4, c[0x0][0x1c0], 0x1 ;  /* 0x0000700004027a11 */ /* 0x000fe200078008ff */
[----:B------:R-:W-:Y:S01]  /*1090*/  UIADD3 UR14, UP0, UR6, 0x80, URZ ;  /* 0x00000080060e7890 */ /* 0x000fe2000ff1e03f */
[----:B------:R-:W-:Y:S01]  /*10a0*/  ISETP.LT.OR P6, PT, R16, 0x21, P2 ;  /* 0x000000211000780c */ /* 0x000fe200017c1670 */
[----:B------:R-:W-:Y:S01]  /*10b0*/  IMAD.IADD R0, R5, 0x1, R0 ;  /* 0x0000000105007824 */ /* 0x000fe200078e0200 */
[----:B------:R-:W-:Y:S01]  /*10c0*/  ULDC.64 UR4, c[0x0][0x180] ;  /* 0x0000600000047ab9 */ /* 0x000fe20000000a00 */
[----:B------:R-:W-:Y:S01]  /*10d0*/  IMAD.IADD R7, R7, 0x1, R12 ;  /* 0x0000000107077824 */ /* 0x000fe200078e020c */
[----:B------:R-:W-:Y:S01]  /*10e0*/  UIADD3.X UR13, URZ, UR7, URZ, UP0, !UPT ;  /* 0x000000073f0d7290 */ /* 0x000fe200087fe43f */
[----:B------:R-:W-:Y:S01]  /*10f0*/  IMAD.SHL.U32 R12, R13, 0x2, RZ ;  /* 0x000000020d0c7824 */ /* 0x000fe200078e00ff */
[----:B------:R-:W-:Y:S01]  /*1100*/  LEA.HI.X R3, R4, c[0x0][0x1c4], R0, 0x1, P0 ;  /* 0x0000710004037a11 */ /* 0x000fe200000f0c00 */
[----:B------:R-:W-:Y:S01]  /*1110*/  IMAD.WIDE.U32 R14, R14, c[0x0][0x180], R6 ;  /* 0x000060000e0e7a25 */ /* 0x000fe200078e0006 */
[----:B------:R-:W-:Y:S01]  /*1120*/  IADD3 R4, P0, R2, UR6, RZ ;  /* 0x0000000602047c10 */ /* 0x000fe2000ff1e0ff */
[----:B------:R-:W-:-:S02]  /*1130*/  UIMAD UR4, UR11, UR4, URZ ;  /* 0x000000040b0472a4 */ /* 0x000fc4000f8e023f */
[----:B------:R-:W-:Y:S01]  /*1140*/  IMAD.U32 R6, RZ, RZ, UR6 ;  /* 0x00000006ff067e24 */ /* 0x000fe2000f8e00ff */
[----:B------:R-:W-:Y:S01]  /*1150*/  IADD3.X R5, R3, UR7, RZ, P0, !PT ;  /* 0x0000000703057c10 */ /* 0x000fe200087fe4ff */
[----:B------:R-:W-:Y:S01]  /*1160*/  @!PT LDS RZ, [RZ] ;  /* 0x00000000fffff984 */ /* 0x000fe20000000800 */
[----:B------:R-:W-:Y:S01]  /*1170*/  @!PT LDS RZ, [RZ] ;  /* 0x00000000fffff984 */ /* 0x000fe20000000800 */
[----:B------:R-:W-:Y:S01]  /*1180*/  @!PT LDS RZ, [RZ] ;  /* 0x00000000fffff984 */ /* 0x000fe20000000800 */
[----:B------:R1:W-:Y:S01]  /*1190*/  LDGSTS.E.BYPASS.LTC128B.128 [R12+0x8080], [R2.64], !P1 ;  /* 0x08080000020c7fae */ /* 0x0003e2000c901d5a */
[----:B------:R-:W-:Y:S01]  /*11a0*/  IMAD R0, R11, c[0x0][0x1a8], RZ ;  /* 0x00006a000b007a24 */ /* 0x000fe200078e02ff */
[----:B------:R-:W-:Y:S01]  /*11b0*/  UIMAD UR16, UR22, UR5, UR4 ;  /* 0x00000005161072a4 */ /* 0x000fe2000f8e0204 */
        /* <DEDUP_REMOVED lines=13> */
[----:B------:R-:W-:Y:S01]  /*1290*/  ULDC.64 UR4, c[0x0][0x1a8] ;  /* 0x00006a0000047ab9 */ /* 0x000fe20000000a00 */
[----:B------:R-:W-:Y:S01]  /*12a0*/  IADD3 R9, R15, UR16, RZ ;  /* 0x000000100f097c10 */ /* 0x000fe2000fffe0ff */
[----:B------:R-:W-:Y:S01]  /*12b0*/  USHF.L.U32 UR18, UR4, 0x6, URZ ;  /* 0x0000000604127899 */ /* 0x000fe2000800063f */
[----:B------:R-:W-:Y:S01]  /*12c0*/  IMAD.MOV.U32 R8, RZ, RZ, R14 ;  /* 0x000000ffff087224 */ /* 0x000fe200078e000e */
[----:B------:R-:W-:Y:S01]  /*12d0*/  USHF.L.U64.HI UR17, UR4, UR15, UR5 ;  /* 0x0000000f04117299 */ /* 0x000fe20008010205 */
[----:B------:R-:W-:Y:S01]  /*12e0*/  IMAD.MOV.U32 R212, RZ, RZ, 0x20 ;  /* 0x00000020ffd47424 */ /* 0x000fe200078e00ff */
[----:B------:R-:W-:-:S02]  /*12f0*/  UIADD3 UR19, UP0, UR18, 0x80, URZ ;  /* 0x0000008012137890 */ /* 0x000fc4000ff1e03f */
[----:B------:R-:W-:Y:S02]  /*1300*/  ULDC.64 UR4, c[0x0][0x178] ;  /* 0x00005e0000047ab9 */ /* 0x000fe40000000a00 */
[----:B------:R-:W-:Y:S01]  /*1310*/  UIMAD.WIDE.U32 UR28, UR10, UR4, URZ ;  /* 0x000000040a1c72a5 */ /* 0x000fe2000f8e003f */
[----:B------:R-:W-:Y:S01]  /*1320*/  IMAD.U32 R15, RZ, RZ, UR4 ;  /* 0x00000004ff0f7e24 */ /* 0x000fe2000f8e00ff */
[----:B------:R-:W-:Y:S01]  /*1330*/  UIADD3.X UR20, URZ, UR17, URZ, UP0, !UPT ;  /* 0x000000113f147290 */ /* 0x000fe200087fe43f */
[C---:B-1----:R-:W-:Y:S02]  /*1340*/  IADD3 R2, P1, R4.reuse, UR6, RZ ;  /* 0x0000000604027c10 */ /* 0x042fe4000ff3e0ff */
[----:B--2---:R-:W-:Y:S02]  /*1350*/  IADD3 R4, P0, R4, UR14, RZ ;  /* 0x0000000e04047c10 */ /* 0x004fe4000ff1e0ff */
[C---:B------:R-:W-:Y:S02]  /*1360*/  IADD3.X R3, R5.reuse, UR7, RZ, P1, !PT ;  /* 0x0000000705037c10 */ /* 0x040fe40008ffe4ff */
[----:B------:R-:W-:-:S02]  /*1370*/  IADD3.X R5, R5, UR13, RZ, P0, !PT ;  /* 0x0000000d05057c10 */ /* 0x000fc400087fe4ff */
[----:B---3--:R-:W-:Y:S01]  /*1380*/  IADD3 R6, P0, R2, UR6, RZ ;  /* 0x0000000602067c10 */ /* 0x008fe2000ff1e0ff */
[----:B------:R1:W-:Y:S01]  /*1390*/  LDGSTS.E.BYPASS.LTC128B.128 [R12+0xa080], [R2.64], !P5 ;  /* 0x0a080000020c7fae */ /* 0x0003e2000e901d5a */
[----:B------:R-:W-:Y:S02]  /*13a0*/  ISETP.GE.AND P5, PT, R30, c[0x0][0x19c], PT ;  /* 0x000067001e007a0c */ /* 0x000fe40003fa6270 */
[----:B------:R-:W-:Y:S01]  /*13b0*/  IADD3.X R7, R3, UR7, RZ, P0, !PT ;  /* 0x0000000703077c10 */ /* 0x000fe200087fe4ff */
[----:B------:R2:W-:Y:S01]  /*13c0*/  LDGSTS.E.BYPASS.LTC128B.128 [R12+0xe080], [R4.64], !P3 ;  /* 0x0e080000040c7fae */ /* 0x0005e2000d901d5a */
[C---:B------:R-:W-:Y:S01]  /*13d0*/  ISETP.LT.OR P3, PT, R16.reuse, 0x1, P6 ;  /* 0x000000011000780c */ /* 0x040fe20003761670 */
[----:B------:R-:W-:Y:S02]  /*13e0*/  ULDC.64 UR6, c[0x0][0x188] ;  /* 0x0000620000067ab9 */ /* 0x000fe40000000a00 */
[----:B------:R3:W-:Y:S01]  /*13f0*/  LDGSTS.E.BYPASS.LTC128B.128 [R12+0xb080], [R6.64], !P4 ;  /* 0x0b080000060c7fae */ /* 0x0007e2000e101d5a */
[----:B------:R-:W-:-:S02]  /*1400*/  ISETP.LT.OR P4, PT, R16, 0x21, P6 ;  /* 0x000000211000780c */ /* 0x000fc40003781670 */
        /* <DEDUP_REMOVED lines=26> */
[----:B------:R-:W-:Y:S01]  /*15b0*/  IMAD.U32 R9, RZ, RZ, UR29 ;  /* 0x0000001dff097e24 */ /* 0x000fe2000f8e00ff */
[----:B------:R-:W-:Y:S01]  /*15c0*/  USHF.R.S32.HI UR16, URZ, 0x1f, UR13 ;  /* 0x0000001f3f107899 */ /* 0x000fe2000801140d */
        /* <DEDUP_REMOVED lines=9> */
[----:B------:R-:W-:-:S03]  /*1660*/  IADD3 R17, R23, UR25, RZ ;  /* 0x0000001917117c10 */ /* 0x000fc6000fffe0ff */
[----:B------:R-:W-:Y:S01]  /*1670*/  UIMAD UR6, UR22, UR7, UR6 ;  /* 0x00000007160672a4 */ /* 0x000fe2000f8e0206 */
[----:B--2---:R-:W-:Y:S02]  /*1680*/  IADD3 R2, P1, P0, R5, 0x80, R2 ;  /* 0x0000008005027810 */ /* 0x004fe4000783e002 */
        /* <DEDUP_REMOVED lines=224> */
.L_x_1994:
[----:B--2---:R-:W-:Y:S05]  /*2490*/  BSYNC B0 ;  /* 0x0000000000007941 */ /* 0x004fea0003800000 */
.L_x_1993:
        /* <DEDUP_REMOVED lines=106> */
.L_x_1997:
        /* <DEDUP_REMOVED lines=258> */
.L_x_1995:
[-C--:B--234-:R-:W-:Y:S01]  /*3b60*/  HMMA.16816.F32.BF16 R4, R164, R16.reuse, RZ ;  /* 0x00000010a404723c */ /* 0x09cfe200000418ff */
[----:B------:R-:W2:Y:S01]  /*3b70*/  LDL R192, [R1+0x34] ;  /* 0x0000340001c07983 */ /* 0x000ea20000100800 */
[----:B------:R-:W-:Y:S02]  /*3b80*/  USHF.L.U32 UR4, UR5, 0xd, URZ ;  /* 0x0000000d05047899 */ /* 0x000fe4000800063f */
[----:B------:R-:W-:Y:S01]  /*3b90*/  UIADD3 UR25, UR10, 0x2, URZ ;  /* 0x000000020a197890 */ /* 0x000fe2000fffe03f */
[----:B------:R-:W0:Y:S01]  /*3ba0*/  LDGDEPBAR ;  /* 0x00000000000079af */ /* 0x000e220000000000 */
[----:B------:R-:W-:Y:S02]  /*3bb0*/  UIADD3 UR6, UR4, 0x10, URZ ;  /* 0x0000001004067890 */ /* 0x000fe4000fffe03f */
[C---:B------:R-:W-:Y:S01]  /*3bc0*/  HMMA.16816.F32.BF16 R8, R28.reuse, R16, RZ ;  /* 0x000000101c08723c */ /* 0x040fe200000418ff */
[----:B------:R-:W-:Y:S01]  /*3bd0*/  MOV R2, UR4 ;  /* 0x0000000400027c02 */ /* 0x000fe20008000f00 */
[----:B------:R-:W-:Y:S02]  /*3be0*/  UISETP.GE.AND UP0, UPT, UR25, UR21, UPT ;  /* 0x000000151900728c */ /* 0x000fe4000bf06270 */
[----:B------:R-:W-:Y:S04]  /*3bf0*/  IADD3 R0, R214, UR4, RZ ;  /* 0x00000004d6007c10 */ /* 0x000fe8000fffe0ff */
        /* <DEDUP_REMOVED lines=44> */
[----:B------:R-:W-:Y:S01]  /*3ec0*/  ULEA UR6, UR10, 0x1, 0x6 ;  /* 0x000000010a067891 */ /* 0x000fe2000f8e303f */
        /* <DEDUP_REMOVED lines=30> */
[----:B------:R1:W-:Y:S07]  /*40b0*/  MUFU.EX2 R194, R2 ;  /* 0x0000000200c27308 */ /* 0x0003ee0000000800 */
[C---:B------:R-:W-:Y:S08]  /*40c0*/  HMMA.16816.F32.BF16 R24, R164.reuse, R176, R24 ;  /* 0x000000b0a418723c */ /* 0x040ff00000041818 */
[-C--:B------:R-:W-:Y:S01]  /*40d0*/  HMMA.16816.F32.BF16 R28, R164, R178.reuse, R28 ;  /* 0x000000b2a41c723c */ /* 0x080fe2000004181c */
[----:B------:R-:W2:Y:S07]  /*40e0*/  LDSM.16.M88.4 R164, [R209+0x1a080] ;  /* 0x01a08000d1a4783b */ /* 0x000eae0000000200 */
[----:B------:R-:W-:Y:S01]  /*40f0*/  HMMA.16816.F32.BF16 R32, R168, R178, R32 ;  /* 0x000000b2a820723c */ /* 0x000fe20000041820 */
[----:B------:R-:W3:Y:S03]  /*4100*/  LDSM.16.M88.4 R168, [R209+0x1b080] ;  /* 0x01b08000d1a8783b */ /* 0x000ee60000000200 */
[----:B-1----:R-:W-:Y:S02]  /*4110*/  FSEL R2, R201, -INF , P1 ;  /* 0xff800000c9027808 */ /* 0x002fe40000800000 */
[----:B------:R-:W-:Y:S03]  /*4120*/  ISETP.GT.AND P1, PT, R0, 0x20, PT ;  /* 0x000000200000780c */ /* 0x000fe60003f24270 */
[----:B------:R-:W1:Y:S03]  /*4130*/  LDSM.16.M88.4 R176, [R213+0xe080] ;  /* 0x00e08000d5b0783b */ /* 0x000e660000000200 */
[--C-:B------:R-:W-:Y:S04]  /*4140*/  FFMA.FTZ R2, R2, c[0x0][0x29c], -R3.reuse ;  /* 0x0000a70002027a23 */ /* 0x100fe80000010803 */
[----:B------:R4:W-:Y:S01]  /*4150*/  MUFU.EX2 R192, R2 ;  /* 0x0000000200c07308 */ /* 0x0009e20000000800 */
[-C--:B--2---:R-:W-:Y:S05]  /*4160*/  HMMA.16816.F32.BF16 R4, R164, R172.reuse, R4 ;  /* 0x000000aca404723c */ /* 0x084fea0000041804 */
[----:B----4-:R-:W-:Y:S03]  /*4170*/  FSEL R2, R197, -INF , P1 ;  /* 0xff800000c5027808 */ /* 0x010fe60000800000 */
[C---:B---3--:R-:W-:Y:S04]  /*4180*/  HMMA.16816.F32.BF16 R8, R168.reuse, R172, R8 ;  /* 0x000000aca808723c */ /* 0x048fe80000041808 */
[--C-:B------:R-:W-:Y:S01]  /*4190*/  FFMA.FTZ R2, R2, c[0x0][0x29c], -R3.reuse ;  /* 0x0000a70002027a23 */ /* 0x100fe20000010803 */
[----:B------:R-:W-:Y:S03]  /*41a0*/  ISETP.GT.AND P1, PT, R0, 0x21, PT ;  /* 0x000000210000780c */ /* 0x000fe60003f24270 */
[-C--:B------:R-:W-:Y:S01]  /*41b0*/  HMMA.16816.F32.BF16 R12, R168, R174.reuse, R12 ;  /* 0x000000aea80c723c */ /* 0x080fe2000004180c */
[----:B------:R2:W3:Y:S07]  /*41c0*/  MUFU.EX2 R184, R2 ;  /* 0x0000000200b87308 */ /* 0x0004ee0000000800 */
[C---:B------:R-:W-:Y:S01]  /*41d0*/  HMMA.16816.F32.BF16 R16, R164.reuse, R174, R16 ;  /* 0x000000aea410723c */ /* 0x040fe20000041810 */
[----:B------:R-:W-:Y:S07]  /*41e0*/  LDSM.16.M88.4 R172, [R208+0x1a080] ;  /* 0x01a08000d0ac783b */ /* 0x000fee0000000200 */
[-C--:B-1----:R-:W-:Y:S08]  /*41f0*/  HMMA.16816.F32.BF16 R20, R164, R176.reuse, R20 ;  /* 0x000000b0a414723c */ /* 0x082ff00000041814 */
[C---:B------:R-:W-:Y:S04]  /*4200*/  HMMA.16816.F32.BF16 R24, R168.reuse, R176, R24 ;  /* 0x000000b0a818723c */ /* 0x040fe80000041818 */
[----:B--2---:R-:W-:Y:S02]  /*4210*/  FSEL R2, R196, -INF , P1 ;  /* 0xff800000c4027808 */ /* 0x004fe40000800000 */
[----:B------:R-:W-:Y:S02]  /*4220*/  ISETP.GT.AND P1, PT, R0, 0x40, PT ;  /* 0x000000400000780c */ /* 0x000fe40003f24270 */
[-C--:B------:R-:W-:Y:S01]  /*4230*/  HMMA.16816.F32.BF16 R28, R168, R178.reuse, R28 ;  /* 0x000000b2a81c723c */ /* 0x080fe2000004181c */
[----:B------:R-:W1:Y:S03]  /*4240*/  LDSM.16.M88.4 R168, [R212+0xc080] ;  /* 0x00c08000d4a8783b */ /* 0x000e660000000200 */
[--C-:B------:R-:W-:Y:S04]  /*4250*/  FFMA.FTZ R2, R2, c[0x0][0x29c], -R3.reuse ;  /* 0x0000a70002027a23 */ /* 0x100fe80000010803 */
[----:B------:R-:W-:Y:S01]  /*4260*/  HMMA.16816.F32.BF16 R32, R164, R178, R32 ;  /* 0x000000b2a420723c */ /* 0x000fe20000041820 */
[----:B------:R2:W4:Y:S01]  /*4270*/  LDSM.16.M88.4 R164, [R208+0x1b080] ;  /* 0x01b08000d0a4783b */ /* 0x0005220000000200 */
[----:B------:R5:W1:Y:S07]  /*4280*/  MUFU.EX2 R182, R2 ;  /* 0x0000000200b67308 */ /* 0x000a6e0000000800 */
[----:B------:R-:W3:Y:S03]  /*4290*/  LDSM.16.M88.4 R176, [R212+0xe080] ;  /* 0x00e08000d4b0783b */ /* 0x000ee60000000200 */
[----:B--2---:R-:W-:Y:S02]  /*42a0*/  SEL R208, R222, 0xffffffe0, !P0 ;  /* 0xffffffe0ded07807 */ /* 0x004fe40004000000 */
[----:B-----5:R-:W-:Y:S02]  /*42b0*/  FSEL R2, R199, -INF , P1 ;  /* 0xff800000c7027808 */ /* 0x020fe40000800000 */
[----:B------:R-:W-:Y:S03]  /*42c0*/  ISETP.GT.AND P1, PT, R0, 0x41, PT ;  /* 0x000000410000780c */ /* 0x000fe60003f24270 */
[--C-:B------:R-:W-:Y:S01]  /*42d0*/  FFMA.FTZ R2, R2, c[0x0][0x29c], -R3.reuse ;  /* 0x0000a70002027a23 */ /* 0x100fe20000010803 */
[-C--:B-1----:R-:W-:Y:S03]  /*42e0*/  HMMA.16816.F32.BF16 R4, R172, R168.reuse, R4 ;  /* 0x000000a8ac04723c */ /* 0x082fe60000041804 */
[----:B------:R1:W-:Y:S05]  /*42f0*/  MUFU.EX2 R181, R2 ;  /* 0x0000000200b57308 */ /* 0x0003ea0000000800 */
[C---:B----4-:R-:W-:Y:S08]  /*4300*/  HMMA.16816.F32.BF16 R8, R164.reuse, R168, R8 ;  /* 0x000000a8a408723c */ /* 0x050ff00000041808 */
[-C--:B------:R-:W-:Y:S08]  /*4310*/  HMMA.16816.F32.BF16 R12, R164, R170.reuse, R12 ;  /* 0x000000aaa40c723c */ /* 0x080ff0000004180c */
[C---:B------:R-:W-:Y:S04]  /*4320*/  HMMA.16816.F32.BF16 R16, R172.reuse, R170, R16 ;  /* 0x000000aaac10723c */ /* 0x040fe80000041810 */
[----:B-1----:R-:W-:Y:S02]  /*4330*/  FSEL R2, R198, -INF , P1 ;  /* 0xff800000c6027808 */ /* 0x002fe40000800000 */
[----:B------:R-:W-:Y:S02]  /*4340*/  ISETP.GT.AND P1, PT, R0, 0x60, PT ;  /* 0x000000600000780c */ /* 0x000fe40003f24270 */
[-C--:B---3--:R-:W-:Y:S04]  /*4350*/  HMMA.16816.F32.BF16 R20, R172, R176.reuse, R20 ;  /* 0x000000b0ac14723c */ /* 0x088fe80000041814 */
[--C-:B------:R-:W-:Y:S01]  /*4360*/  FFMA.FTZ R2, R2, c[0x0][0x29c], -R3.reuse ;  /* 0x0000a70002027a23 */ /* 0x100fe20000010803 */
[----:B------:R-:W-:Y:S02]  /*4370*/  FSEL R171, R193, -INF , P1 ;  /* 0xff800000c1ab7808 */ /* 0x000fe40000800000 */
[----:B------:R-:W-:Y:S01]  /*4380*/  ISETP.GT.AND P1, PT, R0, 0x61, PT ;  /* 0x000000610000780c */ /* 0x000fe20003f24270 */
[C---:B------:R-:W-:Y:S01]  /*4390*/  HMMA.16816.F32.BF16 R24, R164.reuse, R176, R24 ;  /* 0x000000b0a418723c */ /* 0x040fe20000041818 */
[----:B------:R1:W2:Y:S03]  /*43a0*/  MUFU.EX2 R176, R2 ;  /* 0x0000000200b07308 */ /* 0x0002a60000000800 */
[--C-:B------:R-:W-:Y:S04]  /*43b0*/  FFMA.FTZ R171, R171, c[0x0][0x29c], -R3.reuse ;  /* 0x0000a700abab7a23 */ /* 0x100fe80000010803 */
[-C--:B------:R-:W-:Y:S03]  /*43c0*/  HMMA.16816.F32.BF16 R28, R164, R178.reuse, R28 ;  /* 0x000000b2a41c723c */ /* 0x080fe6000004181c */
[----:B------:R-:W3:Y:S04]  /*43d0*/  MUFU.EX2 R171, R171 ;  /* 0x000000ab00ab7308 */ /* 0x000ee80000000800 */
[----:B------:R-:W-:Y:S01]  /*43e0*/  IADD3 R164, R180, 0x8, RZ ;  /* 0x00000008b4a47810 */ /* 0x000fe20007ffe0ff */
[----:B------:R-:W-:Y:S04]  /*43f0*/  HMMA.16816.F32.BF16 R32, R172, R178, R32 ;  /* 0x000000b2ac20723c */ /* 0x000fe80000041820 */
[----:B------:R-:W-:Y:S02]  /*4400*/  IMNMX R0, R248, R164, PT ;  /* 0x000000a4f8007217 */ /* 0x000fe40003800200 */
[----:B------:R-:W-:Y:S02]  /*4410*/  FSEL R164, R195, -INF , P1 ;  /* 0xff800000c3a47808 */ /* 0x000fe40000800000 */
[----:B------:R-:W-:Y:S01]  /*4420*/  ISETP.GT.AND P1, PT, R0, RZ, PT ;  /* 0x000000ff0000720c */ /* 0x000fe20003f24270 */
[----:B-1----:R-:W1:Y:S03]  /*4430*/  LDS R2, [R191+0x20280] ;  /* 0x02028000bf027984 */ /* 0x002e660000000800 */
[----:B------:R-:W-:Y:S01]  /*4440*/  FSEL R169, R230, -INF , P1 ;  /* 0xff800000e6a97808 */ /* 0x000fe20000800000 */
[----:B------:R-:W-:Y:S01]  /*4450*/  FFMA.FTZ R3, R164, c[0x0][0x29c], -R3 ;  /* 0x0000a700a4037a23 */ /* 0x000fe20000010803 */
[----:B------:R-:W-:Y:S01]  /*4460*/  ISETP.GT.AND P1, PT, R0, 0x1, PT ;  /* 0x000000010000780c */ /* 0x000fe20003f24270 */
[----:B------:R-:W-:Y:S02]  /*4470*/  FFMA.FTZ R164, -R200, R200, 1 ;  /* 0x3f800000c8a47423 */ /* 0x000fe400000101c8 */
[----:B------:R4:W-:Y:S01]  /*4480*/  MUFU.EX2 R172, R3 ;  /* 0x0000000300ac7308 */ /* 0x0009e20000000800 */
[----:B------:R-:W-:Y:S01]  /*4490*/  FSEL R168, R229, -INF , P1 ;  /* 0xff800000e5a87808 */ /* 0x000fe20000800000 */
[--C-:B------:R-:W-:Y:S01]  /*44a0*/  FFMA.FTZ R169, R169, c[0x0][0x29c], -R188.reuse ;  /* 0x0000a700a9a97a23 */ /* 0x100fe200000108bc */
[----:B------:R-:W-:Y:S03]  /*44b0*/  ISETP.GT.AND P1, PT, R0, 0x20, PT ;  /* 0x000000200000780c */ /* 0x000fe60003f24270 */
[--C-:B------:R-:W-:Y:S01]  /*44c0*/  FFMA.FTZ R168, R168, c[0x0][0x29c], -R188.reuse ;  /* 0x0000a700a8a87a23 */ /* 0x100fe200000108bc */
[----:B------:R-:W-:Y:S02]  /*44d0*/  FSEL R170, R227, -INF , P1 ;  /* 0xff800000e3aa7808 */ /* 0x000fe40000800000 */
[----:B------:R-:W-:Y:S01]  /*44e0*/  ISETP.GT.AND P1, PT, R0, 0x21, PT ;  /* 0x000000210000780c */ /* 0x000fe20003f24270 */
[----:B------:R-:W-:Y:S02]  /*44f0*/  MUFU.EX2 R169, R169 ;  /* 0x000000a900a97308 */ /* 0x000fe40000000800 */
[--C-:B------:R-:W-:Y:S01]  /*4500*/  FFMA.FTZ R170, R170, c[0x0][0x29c], -R188.reuse ;  /* 0x0000a700aaaa7a23 */ /* 0x100fe200000108bc */
[----:B------:R-:W-:Y:S02]  /*4510*/  FSEL R167, R228, -INF , P1 ;  /* 0xff800000e4a77808 */ /* 0x000fe40000800000 */
[----:B------:R-:W-:Y:S03]  /*4520*/  ISETP.GT.AND P1, PT, R0, 0x40, PT ;  /* 0x000000400000780c */ /* 0x000fe60003f24270 */
[--C-:B------:R-:W-:Y:S01]  /*4530*/  FFMA.FTZ R167, R167, c[0x0][0x29c], -R188.reuse ;  /* 0x0000a700a7a77a23 */ /* 0x100fe200000108bc */
[----:B------:R-:W-:Y:S01]  /*4540*/  FSEL R166, R226, -INF , P1 ;  /* 0xff800000e2a67808 */ /* 0x000fe20000800000 */
[----:B------:R-:W-:Y:S01]  /*4550*/  MUFU.EX2 R168, R168 ;  /* 0x000000a800a87308 */ /* 0x000fe20000000800 */
[----:B------:R-:W-:Y:S03]  /*4560*/  ISETP.GT.AND P1, PT, R0, 0x41, PT ;  /* 0x000000410000780c */ /* 0x000fe60003f24270 */
[--C-:B------:R-:W-:Y:S01]  /*4570*/  FFMA.FTZ R166, R166, c[0x0][0x29c], -R188.reuse ;  /* 0x0000a700a6a67a23 */ /* 0x100fe200000108bc */
[----:B------:R-:W-:Y:S02]  /*4580*/  FSEL R173, R231, -INF , P1 ;  /* 0xff800000e7ad7808 */ /* 0x000fe40000800000 */
[C---:B------:R-:W-:Y:S03]  /*4590*/  ISETP.GT.AND P1, PT, R0.reuse, 0x60, PT ;  /* 0x000000600000780c */ /* 0x040fe60003f24270 */
[----:B------:R-:W-:Y:S01]  /*45a0*/  FFMA.FTZ R174, R173, c[0x0][0x29c], -R188 ;  /* 0x0000a700adae7a23 */ /* 0x000fe200000108bc */
[----:B------:R-:W-:Y:S01]  /*45b0*/  FSEL R165, R225, -INF , P1 ;  /* 0xff800000e1a57808 */ /* 0x000fe20000800000 */
[----:B------:R-:W-:Y:S01]  /*45c0*/  FFMA.FTZ R173, -R201, R201, 1 ;  /* 0x3f800000c9ad7423 */ /* 0x000fe200000101c9 */
[----:B------:R-:W-:Y:S01]  /*45d0*/  ISETP.GT.AND P1, PT, R0, 0x61, PT ;  /* 0x000000610000780c */ /* 0x000fe20003f24270 */
[--C-:B-1----:R-:W-:Y:S01]  /*45e0*/  FADD.FTZ R0, R4, -R2.reuse ;  /* 0x8000000204007221 */ /* 0x102fe20000010000 */
[----:B------:R-:W-:Y:S01]  /*45f0*/  MUFU.EX2 R167, R167 ;  /* 0x000000a700a77308 */ /* 0x000fe20000000800 */
[----:B------:R-:W-:Y:S01]  /*4600*/  FADD.FTZ R4, R16, -R2 ;  /* 0x8000000210047221 */ /* 0x000fe20000010000 */
[----:B----4-:R-:W-:Y:S01]  /*4610*/  FSEL R3, R205, -INF , P1 ;  /* 0xff800000cd037808 */ /* 0x010fe20000800000 */
[----:B------:R-:W-:Y:S02]  /*4620*/  FFMA.FTZ R175, R165, c[0x0][0x29c], -R188 ;  /* 0x0000a700a5af7a23 */ /* 0x000fe400000108bc */
[----:B------:R-:W-:Y:S02]  /*4630*/  FMUL.FTZ R4, R184, R4 ;  /* 0x00000004b8047220 */ /* 0x000fe40000410000 */
[----:B------:R-:W-:Y:S02]  /*4640*/  FFMA.FTZ R165, -R197, R197, 1 ;  /* 0x3f800000c5a57423 */ /* 0x000fe400000101c5 */
[----:B------:R-:W-:Y:S01]  /*4650*/  FMUL.FTZ R0, R194, R0 ;  /* 0x00000000c2007220 */ /* 0x000fe20000410000 */
[----:B------:R-:W1:Y:S01]  /*4660*/  MUFU.EX2 R170, R170 ;  /* 0x000000aa00aa7308 */ /* 0x000e620000000800 */
[----:B------:R-:W-:Y:S02]  /*4670*/  FMUL.FTZ R202, R4, R165 ;  /* 0x000000a504ca7220 */ /* 0x000fe40000410000 */
[----:B------:R-:W-:Y:S02]  /*4680*/  FMUL.FTZ R204, R0, R164 ;  /* 0x000000a400cc7220 */ /* 0x000fe40000410000 */
[----:B------:R-:W-:Y:S02]  /*4690*/  FADD.FTZ R0, R17, -R2 ;  /* 0x8000000211007221 */ /* 0x000fe40000010000 */
[----:B------:R-:W-:Y:S02]  /*46a0*/  FFMA.FTZ R164, -R196, R196, 1 ;  /* 0x3f800000c4a47423 */ /* 0x000fe400000101c4 */
[----:B------:R-:W-:Y:S01]  /*46b0*/  FMUL.FTZ R0, R182, R0 ;  /* 0x00000000b6007220 */ /* 0x000fe20000410000 */
[----:B------:R4:W-:Y:S01]  /*46c0*/  MUFU.EX2 R165, R174 ;  /* 0x000000ae00a57308 */ /* 0x0009e20000000800 */
[----:B------:R-:W-:Y:S01]  /*46d0*/  FFMA.FTZ R188, R3, c[0x0][0x29c], -R188 ;  /* 0x0000a70003bc7a23 */ /* 0x000fe200000108bc */
[----:B------:R-:W-:Y:S01]  /*46e0*/  IADD3 R3, R180, 0x20, RZ ;  /* 0x00000020b4037810 */ /* 0x000fe20007ffe0ff */
[----:B------:R-:W-:Y:S02]  /*46f0*/  FMUL.FTZ R201, R0, R164 ;  /* 0x000000a400c97220 */ /* 0x000fe40000410000 */
[----:B------:R-:W5:Y:S01]  /*4700*/  LDS R0, [R191+0x202a0] ;  /* 0x0202a000bf007984 */ /* 0x000f620000000800 */
[----:B------:R-:W-:Y:S01]  /*4710*/  IMNMX R3, R248, R3, PT ;  /* 0x00000003f8037217 */ /* 0x000fe20003800200 */
[--C-:B------:R-:W-:Y:S02]  /*4720*/  FADD.FTZ R4, R21, -R2.reuse ;  /* 0x8000000215047221 */ /* 0x100fe40000010000 */
[--C-:B------:R-:W-:Y:S01]  /*4730*/  FADD.FTZ R5, R5, -R2.reuse ;  /* 0x8000000205057221 */ /* 0x100fe20000010000 */
[----:B------:R1:W-:Y:S01]  /*4740*/  MUFU.EX2 R164, R175 ;  /* 0x000000af00a47308 */ /* 0x0003e20000000800 */
[----:B------:R-:W-:Y:S01]  /*4750*/  ISETP.GT.AND P1, PT, R3, RZ, PT ;  /* 0x000000ff0300720c */ /* 0x000fe20003f24270 */
[----:B------:R-:W-:Y:S02]  /*4760*/  FFMA.FTZ R16, -R198, R198, 1 ;  /* 0x3f800000c6107423 */ /* 0x000fe400000101c6 */
[----:B--2---:R-:W-:Y:S02]  /*4770*/  FMUL.FTZ R4, R176, R4 ;  /* 0x00000004b0047220 */ /* 0x004fe40000410000 */
[----:B------:R-:W-:Y:S02]  /*4780*/  FMUL.FTZ R5, R192, R5 ;  /* 0x00000005c0057220 */ /* 0x000fe40000410000 */
[----:B------:R-:W-:Y:S02]  /*4790*/  FFMA.FTZ R17, -R199, R199, 1 ;  /* 0x3f800000c7117423 */ /* 0x000fe400000101c7 */
[----:B------:R-:W-:Y:S01]  /*47a0*/  FMUL.FTZ R199, R4, R16 ;  /* 0x0000001004c77220 */ /* 0x000fe20000410000 */
[----:B------:R-:W2:Y:S01]  /*47b0*/  MUFU.EX2 R166, R166 ;  /* 0x000000a600a67308 */ /* 0x000ea20000000800 */
[--C-:B------:R-:W-:Y:S01]  /*47c0*/  FADD.FTZ R4, R32, -R2.reuse ;  /* 0x8000000220047221 */ /* 0x100fe20000010000 */
[----:B----4-:R-:W-:Y:S01]  /*47d0*/  FSEL R174, R241, -INF , P1 ;  /* 0xff800000f1ae7808 */ /* 0x010fe20000800000 */
[----:B------:R-:W-:Y:S01]  /*47e0*/  FMUL.FTZ R203, R5, R173 ;  /* 0x000000ad05cb7220 */ /* 0x000fe20000410000 */
[----:B------:R-:W-:Y:S01]  /*47f0*/  ISETP.GT.AND P1, PT, R3, 0x1, PT ;  /* 0x000000010300780c */ /* 0x000fe20003f24270 */
[--C-:B------:R-:W-:Y:S02]  /*4800*/  FADD.FTZ R5, R20, -R2.reuse ;  /* 0x8000000214057221 */ /* 0x100fe40000010000 */
[----:B---3--:R-:W-:Y:S01]  /*4810*/  FMUL.FTZ R4, R171, R4 ;  /* 0x00000004ab047220 */ /* 0x008fe20000410000 */
[----:B------:R-:W-:Y:S01]  /*4820*/  FSEL R177, R240, -INF , P1 ;  /* 0xff800000f0b17808 */ /* 0x000fe20000800000 */
[----:B------:R-:W-:Y:S01]  /*4830*/  FADD.FTZ R33, R33, -R2 ;  /* 0x8000000221217221 */ /* 0x000fe20000010000 */
[----:B------:R-:W-:Y:S01]  /*4840*/  ISETP.GT.AND P1, PT, R3, 0x20, PT ;  /* 0x000000200300780c */ /* 0x000fe20003f24270 */
[----:B------:R-:W-:Y:S01]  /*4850*/  FFMA.FTZ R2, -R193, R193, 1 ;  /* 0x3f800000c1027423 */ /* 0x000fe200000101c1 */
[----:B------:R-:W3:Y:S01]  /*4860*/  MUFU.EX2 R188, R188 ;  /* 0x000000bc00bc7308 */ /* 0x000ee20000000800 */
[----:B------:R-:W-:Y:S01]  /*4870*/  FMUL.FTZ R5, R181, R5 ;  /* 0x00000005b5057220 */ /* 0x000fe20000410000 */
[----:B------:R-:W-:Y:S01]  /*4880*/  FSEL R21, R239, -INF , P1 ;  /* 0xff800000ef157808 */ /* 0x000fe20000800000 */
[----:B------:R-:W-:Y:S01]  /*4890*/  FMUL.FTZ R197, R4, R2 ;  /* 0x0000000204c57220 */ /* 0x000fe20000410000 */
[----:B------:R-:W-:Y:S01]  /*48a0*/  ISETP.GT.AND P1, PT, R3, 0x21, PT ;  /* 0x000000210300780c */ /* 0x000fe20003f24270 */
[----:B------:R-:W-:Y:S01]  /*48b0*/  FMUL.FTZ R200, R5, R17 ;  /* 0x0000001105c87220 */ /* 0x000fe20000410000 */
[----:B------:R-:W-:Y:S01]  /*48c0*/  IADD3 R2, R180, 0x28, RZ ;  /* 0x00000028b4027810 */ /* 0x000fe20007ffe0ff */
[--C-:B------:R-:W-:Y:S01]  /*48d0*/  FFMA.FTZ R21, R21, c[0x0][0x29c], -R189.reuse ;  /* 0x0000a70015157a23 */ /* 0x100fe200000108bd */
[----:B-1----:R-:W-:Y:S01]  /*48e0*/  FSEL R175, R237, -INF , P1 ;  /* 0xff800000edaf7808 */ /* 0x002fe20000800000 */
        /* <DEDUP_REMOVED lines=8> */
[--C-:B-----5:R-:W-:Y:S01]  /*4970*/  FADD.FTZ R7, R7, -R0.reuse ;  /* 0x8000000007077221 */ /* 0x120fe20000010000 */
[----:B------:R-:W1:Y:S01]  /*4980*/  MUFU.EX2 R20, R20 ;  /* 0x0000001400147308 */ /* 0x000e620000000800 */
        /* <DEDUP_REMOVED lines=9> */
[C---:B------:R-:W-:Y:S01]  /*4a20*/  FMUL.FTZ R3, R172.reuse, R33 ;  /* 0x00000021ac037220 */ /* 0x040fe20000410000 */
[----:B------:R-:W-:Y:S01]  /*4a30*/  F2FP.BF16.PACK_AB R172, R172, R171 ;  /* 0x000000abacac723e */ /* 0x000fe200000010ff */
[--C-:B------:R-:W-:Y:S01]  /*4a40*/  FFMA.FTZ R183, R17, c[0x0][0x29c], -R189.reuse ;  /* 0x0000a70011b77a23 */ /* 0x100fe200000108bd */
[----:B------:R-:W-:Y:S01]  /*4a50*/  FSEL R5, R232, -INF , P1 ;  /* 0xff800000e8057808 */ /* 0x000fe20000800000 */
[----:B------:R4:W-:Y:S01]  /*4a60*/  MUFU.EX2 R17, R21 ;  /* 0x0000001500117308 */ /* 0x0009e20000000800 */
[----:B------:R-:W-:Y:S01]  /*4a70*/  ISETP.GT.AND P1, PT, R2, RZ, PT ;  /* 0x000000ff0200720c */ /* 0x000fe20003f24270 */
[----:B------:R-:W-:Y:S02]  /*4a80*/  FMUL.FTZ R196, R3, R4 ;  /* 0x0000000403c47220 */ /* 0x000fe40000410000 */
[--C-:B------:R-:W-:Y:S01]  /*4a90*/  FADD.FTZ R4, R6, -R0.reuse ;  /* 0x8000000006047221 */ /* 0x100fe20000010000 */
[----:B------:R-:W-:Y:S01]  /*4aa0*/  FSEL R180, R247, -INF , P1 ;  /* 0xff800000f7b47808 */ /* 0x000fe20000800000 */
[----:B------:R-:W-:Y:S01]  /*4ab0*/  FFMA.FTZ R189, R5, c[0x0][0x29c], -R189 ;  /* 0x0000a70005bd7a23 */ /* 0x000fe200000108bd */
[----:B------:R-:W-:Y:S01]  /*4ac0*/  ISETP.GT.AND P1, PT, R2, 0x1, PT ;  /* 0x000000010200780c */ /* 0x000fe20003f24270 */
[----:B------:R-:W-:Y:S02]  /*4ad0*/  FFMA.FTZ R5, -R230, R230, 1 ;  /* 0x3f800000e6057423 */ /* 0x000fe400000101e6 */
[----:B------:R-:W-:Y:S01]  /*4ae0*/  FMUL.FTZ R4, R169, R4 ;  /* 0x00000004a9047220 */ /* 0x000fe20000410000 */
[----:B------:R-:W-:Y:S01]  /*4af0*/  FSEL R179, R246, -INF , P1 ;  /* 0xff800000f6b37808 */ /* 0x000fe20000800000 */
[----:B------:R-:W-:Y:S01]  /*4b00*/  FFMA.FTZ R6, -R229, R229, 1 ;  /* 0x3f800000e5067423 */ /* 0x000fe200000101e5 */
[----:B------:R-:W-:Y:S01]  /*4b10*/  ISETP.GT.AND P1, PT, R2, 0x20, PT ;  /* 0x000000200200780c */ /* 0x000fe20003f24270 */
[----:B------:R-:W-:Y:S01]  /*4b20*/  FMUL.FTZ R193, R4, R5 ;  /* 0x0000000504c17220 */ /* 0x000fe20000410000 */
[----:B------:R-:W5:Y:S01]  /*4b30*/  MUFU.EX2 R16, R16 ;  /* 0x0000001000107308 */ /* 0x000f620000000800 */
        /* <DEDUP_REMOVED lines=9> */
[----:B------:R-:W-:Y:S01]  /*4bd0*/  FFMA.FTZ R6, -R227, R227, 1 ;  /* 0x3f800000e3067423 */ /* 0x000fe200000101e3 */
[----:B------:R1:W1:Y:S01]  /*4be0*/  MUFU.EX2 R7, R174 ;  /* 0x000000ae00077308 */ /* 0x0002620000000800 */
[----:B------:R-:W-:Y:S01]  /*4bf0*/  FMUL.FTZ R187, R5, R3 ;  /* 0x0000000305bb7220 */ /* 0x000fe20000410000 */
[----:B------:R-:W-:Y:S01]  /*4c00*/  FSEL R32, R242, -INF , P1 ;  /* 0xff800000f2207808 */ /* 0x000fe20000800000 */
[----:B------:R-:W-:Y:S01]  /*4c10*/  FADD.FTZ R3, R22, -R0 ;  /* 0x8000000016037221 */ /* 0x000fe20000010000 */
[----:B------:R-:W-:Y:S01]  /*4c20*/  ISETP.GT.AND P1, PT, R2, 0x41, PT ;  /* 0x000000410200780c */ /* 0x000fe20003f24270 */
[----:B------:R-:W-:Y:S01]  /*4c30*/  FMUL.FTZ R195, R18, R6 ;  /* 0x0000000612c37220 */ /* 0x000fe20000410000 */
[----:B------:R-:W-:Y:S01]  /*4c40*/  F2FP.BF16.PACK_AB R22, R168, R169 ;  /* 0x000000a9a816723e */ /* 0x000fe200000010ff */
[----:B------:R-:W-:Y:S01]  /*4c50*/  FFMA.FTZ R5, -R226, R226, 1 ;  /* 0x3f800000e2057423 */ /* 0x000fe200000101e2 */
[----:B----4-:R-:W-:Y:S01]  /*4c60*/  FSEL R21, R243, -INF , P1 ;  /* 0xff800000f3157808 */ /* 0x010fe20000800000 */
[----:B--2---:R-:W-:Y:S01]  /*4c70*/  FMUL.FTZ R3, R166, R3 ;  /* 0x00000003a6037220 */ /* 0x004fe20000410000 */
[----:B------:R-:W-:Y:S01]  /*4c80*/  ISETP.GT.AND P1, PT, R2, 0x60, PT ;  /* 0x000000600200780c */ /* 0x000fe20003f24270 */
[----:B------:R2:W-:Y:S01]  /*4c90*/  MUFU.EX2 R6, R177 ;  /* 0x000000b100067308 */ /* 0x0005e20000000800 */
[----:B------:R-:W-:Y:S01]  /*4ca0*/  FFMA.FTZ R19, R180, c[0x0][0x29c], -R190 ;  /* 0x0000a700b4137a23 */ /* 0x000fe200000108be */
[----:B------:R-:W-:Y:S01]  /*4cb0*/  F2FP.BF16.PACK_AB R167, R167, R170 ;  /* 0x000000aaa7a7723e */ /* 0x000fe200000010ff */
[----:B------:R-:W-:Y:S01]  /*4cc0*/  FMUL.FTZ R186, R3, R5 ;  /* 0x0000000503ba7220 */ /* 0x000fe20000410000 */
[----:B------:R-:W-:Y:S01]  /*4cd0*/  FSEL R18, R238, -INF , P1 ;  /* 0xff800000ee127808 */ /* 0x000fe20000800000 */
[----:B------:R-:W-:Y:S01]  /*4ce0*/  FADD.FTZ R35, R35, -R0 ;  /* 0x8000000023237221 */ /* 0x000fe20000010000 */
[----:B------:R-:W-:Y:S01]  /*4cf0*/  ISETP.GT.AND P1, PT, R2, 0x61, PT ;  /* 0x000000610200780c */ /* 0x000fe20003f24270 */
[--C-:B------:R-:W-:Y:S01]  /*4d00*/  FFMA.FTZ R180, R33, c[0x0][0x29c], -R190.reuse ;  /* 0x0000a70021b47a23 */ /* 0x100fe200000108be */
[----:B------:R-:W4:Y:S01]  /*4d10*/  LDS R2, [R191+0x20300] ;  /* 0x02030000bf027984 */ /* 0x000f220000000800 */
[--C-:B------:R-:W-:Y:S01]  /*4d20*/  FFMA.FTZ R198, R18, c[0x0][0x29c], -R190.reuse ;  /* 0x0000a70012c67a23 */ /* 0x100fe200000108be */
[----:B------:R3:W-:Y:S01]  /*4d30*/  MUFU.EX2 R5, R183 ;  /* 0x000000b700057308 */ /* 0x0007e20000000800 */
[--C-:B------:R-:W-:Y:S01]  /*4d40*/  FFMA.FTZ R34, R179, c[0x0][0x29c], -R190.reuse ;  /* 0x0000a700b3227a23 */ /* 0x100fe200000108be */
[----:B------:R-:W-:Y:S01]  /*4d50*/  F2FP.BF16.PACK_AB R33, R165, R166 ;  /* 0x000000a6a521723e */ /* 0x000fe200000010ff */
[----:B------:R-:W-:Y:S01]  /*4d60*/  FFMA.FTZ R179, R173, c[0x0][0x29c], -R190 ;  /* 0x0000a700adb37a23 */ /* 0x000fe200000108be */
[----:B------:R-:W-:Y:S01]  /*4d70*/  F2FP.BF16.PACK_AB R173, R176, R181 ;  /* 0x000000b5b0ad723e */ /* 0x000fe200000010ff */
[----:B------:R-:W-:Y:S01]  /*4d80*/  FFMA.FTZ R18, -R225, R225, 1 ;  /* 0x3f800000e1127423 */ /* 0x000fe200000101e1 */
[----:B------:R-:W-:Y:S02]  /*4d90*/  F2FP.BF16.PACK_AB R169, R203, R204 ;  /* 0x000000cccba9723e */ /* 0x000fe400000010ff */
[----:B------:R-:W-:Y:S02]  /*4da0*/  F2FP.BF16.PACK_AB R168, R185, R193 ;  /* 0x000000c1b9a8723e */ /* 0x000fe400000010ff */
[----:B------:R5:W-:Y:S01]  /*4db0*/  MUFU.EX2 R3, R189 ;  /* 0x000000bd00037308 */ /* 0x000be20000000800 */
[----:B------:R-:W-:Y:S02]  /*4dc0*/  F2FP.BF16.PACK_AB R170, R201, R202 ;  /* 0x000000cac9aa723e */ /* 0x000fe400000010ff */
[----:B-1----:R-:W-:Y:S01]  /*4dd0*/  F2FP.BF16.PACK_AB R174, R199, R200 ;  /* 0x000000c8c7ae723e */ /* 0x002fe200000010ff */
[----:B--2---:R-:W-:Y:S01]  /*4de0*/  FADD.FTZ R177, R23, -R0 ;  /* 0x8000000017b17221 */ /* 0x004fe20000010000 */
[----:B------:R-:W-:Y:S02]  /*4df0*/  FSEL R0, R236, -INF , P1 ;  /* 0xff800000ec007808 */ /* 0x000fe40000800000 */
[----:B------:R-:W-:Y:S01]  /*4e00*/  F2FP.BF16.PACK_AB R23, R192, R194 ;  /* 0x000000c2c017723e */ /* 0x000fe200000010ff */
[----:B------:R-:W-:Y:S01]  /*4e10*/  FMUL.FTZ R165, R165, R177 ;  /* 0x000000b1a5a57220 */ /* 0x000fe20000410000 */
[----:B------:R-:W-:Y:S01]  /*4e20*/  PLOP3.LUT P1, PT, PT, PT, UP0, 0x80, 0x0 ;  /* 0x000000000000781c */ /* 0x000fe20003f2f008 */
[----:B------:R1:W-:Y:S01]  /*4e30*/  MUFU.EX2 R171, R19 ;  /* 0x0000001300ab7308 */ /* 0x0003e20000000800 */
[--C-:B---3--:R-:W-:Y:S02]  /*4e40*/  FFMA.FTZ R183, R32, c[0x0][0x29c], -R190.reuse ;  /* 0x0000a70020b77a23 */ /* 0x108fe400000108be */
[----:B------:R-:W-:Y:S01]  /*4e50*/  FMUL.FTZ R32, R164, R178 ;  /* 0x000000b2a4207220 */ /* 0x000fe20000410000 */
[C---:B------:R-:W-:Y:S01]  /*4e60*/  F2FP.BF16.PACK_AB R164, R188.reuse, R164 ;  /* 0x000000a4bca4723e */ /* 0x040fe200000010ff */
[----:B------:R-:W-:Y:S01]  /*4e70*/  FMUL.FTZ R188, R188, R35 ;  /* 0x00000023bcbc7220 */ /* 0x000fe20000410000 */
[----:B------:R-:W-:Y:S04]  /*4e80*/  F2FP.BF16.PACK_AB R35, R187, R195 ;  /* 0x000000c3bb23723e */ /* 0x000fe800000010ff */
[----:B------:R2:W3:Y:S01]  /*4e90*/  MUFU.EX2 R4, R175 ;  /* 0x000000af00047308 */ /* 0x0004e20000000800 */
[----:B------:R-:W-:Y:S02]  /*4ea0*/  FMUL.FTZ R18, R32, R18 ;  /* 0x0000001220127220 */ /* 0x000fe40000410000 */
[--C-:B-----5:R-:W-:Y:S01]  /*4eb0*/  FFMA.FTZ R189, R21, c[0x0][0x29c], -R190.reuse ;  /* 0x0000a70015bd7a23 */ /* 0x120fe200000108be */
[----:B------:R-:W-:Y:S01]  /*4ec0*/  F2FP.BF16.PACK_AB R21, R182, R184 ;  /* 0x000000b8b615723e */ /* 0x000fe200000010ff */
[----:B------:R-:W-:Y:S02]  /*4ed0*/  FFMA.FTZ R190, R0, c[0x0][0x29c], -R190 ;  /* 0x0000a70000be7a23 */ /* 0x000fe400000108be */
[----:B------:R-:W-:Y:S03]  /*4ee0*/  FFMA.FTZ R0, -R205, R205, 1 ;  /* 0x3f800000cd007423 */ /* 0x000fe600000101cd */
[----:B------:R-:W5:Y:S01]  /*4ef0*/  MUFU.EX2 R34, R34 ;  /* 0x0000002200227308 */ /* 0x000f620000000800 */
[--C-:B----4-:R-:W-:Y:S02]  /*4f00*/  FADD.FTZ R8, R8, -R2.reuse ;  /* 0x8000000208087221 */ /* 0x110fe40000010000 */
[----:B------:R-:W-:Y:S02]  /*4f10*/  FMUL.FTZ R0, R188, R0 ;  /* 0x00000000bc007220 */ /* 0x000fe40000410000 */
[----:B-1----:R-:W-:Y:S02]  /*4f20*/  FFMA.FTZ R19, -R231, R231, 1 ;  /* 0x3f800000e7137423 */ /* 0x002fe400000101e7 */
[--C-:B------:R-:W-:Y:S02]  /*4f30*/  FADD.FTZ R12, R12, -R2.reuse ;  /* 0x800000020c0c7221 */ /* 0x100fe40000010000 */
[----:B------:R-:W-:Y:S01]  /*4f40*/  FMUL.FTZ R19, R165, R19 ;  /* 0x00000013a5137220 */ /* 0x000fe20000410000 */
[----:B------:R-:W-:Y:S01]  /*4f50*/  F2FP.BF16.PACK_AB R165, R0, R18 ;  /* 0x0000001200a5723e */ /* 0x000fe200000010ff */
[----:B------:R-:W-:Y:S01]  /*4f60*/  MUFU.EX2 R32, R179 ;  /* 0x000000b300207308 */ /* 0x000fe20000000800 */
[----:B------:R-:W-:Y:S02]  /*4f70*/  FFMA.FTZ R0, -R239, R239, 1 ;  /* 0x3f800000ef007423 */ /* 0x000fe400000101ef */
[----:B------:R-:W-:Y:S01]  /*4f80*/  F2FP.BF16.PACK_AB R166, R19, R186 ;  /* 0x000000ba13a6723e */ /* 0x000fe200000010ff */
[----:B------:R-:W-:Y:S01]  /*4f90*/  FMUL.FTZ R19, R20, R8 ;  /* 0x0000000814137220 */ /* 0x000fe20000410000 */
[----:B------:R-:W-:Y:S01]  /*4fa0*/  F2FP.BF16.PACK_AB R20, R16, R20 ;  /* 0x000000141014723e */ /* 0x000fe200000010ff */
[----:B------:R-:W-:Y:S01]  /*4fb0*/  FFMA.FTZ R8, -R241, R241, 1 ;  /* 0x3f800000f1087423 */ /* 0x000fe200000101f1 */
[----:B--2---:R-:W-:Y:S01]  /*4fc0*/  F2FP.BF16.PACK_AB R175, R196, R197 ;  /* 0x000000c5c4af723e */ /* 0x004fe200000010ff */
[----:B------:R-:W-:Y:S01]  /*4fd0*/  FMUL.FTZ R12, R17, R12 ;  /* 0x0000000c110c7220 */ /* 0x000fe20000410000 */
[----:B------:R-:W-:Y:S01]  /*4fe0*/  F2FP.BF16.PACK_AB R17, R7, R17 ;  /* 0x000000110711723e */ /* 0x000fe200000010ff */
[----:B------:R-:W1:Y:S01]  /*4ff0*/  MUFU.EX2 R18, R180 ;  /* 0x000000b400127308 */ /* 0x000e620000000800 */
[--C-:B------:R-:W-:Y:S02]  /*5000*/  FADD.FTZ R9, R9, -R2.reuse ;  /* 0x8000000209097221 */ /* 0x100fe40000010000 */
[--C-:B------:R-:W-:Y:S02]  /*5010*/  FADD.FTZ R13, R13, -R2.reuse ;  /* 0x800000020d0d7221 */ /* 0x100fe40000010000 */
[----:B------:R-:W-:Y:S02]  /*5020*/  FMUL.FTZ R178, R19, R8 ;  /* 0x0000000813b27220 */ /* 0x000fe40000410000 */
[----:B------:R-:W-:Y:S02]  /*5030*/  FMUL.FTZ R176, R12, R0 ;  /* 0x000000000cb07220 */ /* 0x000fe40000410000 */
[--C-:B------:R-:W-:Y:S01]  /*5040*/  FADD.FTZ R24, R24, -R2.reuse ;  /* 0x8000000218187221 */ /* 0x100fe20000010000 */
[----:B------:R-:W2:Y:S01]  /*5050*/  LDS R0, [R191+0x20320] ;  /* 0x02032000bf007984 */ /* 0x000ea20000000800 */
[--C-:B------:R-:W-:Y:S01]  /*5060*/  FADD.FTZ R25, R25, -R2.reuse ;  /* 0x8000000219197221 */ /* 0x100fe20000010000 */
[----:B------:R-:W-:Y:S01]  /*5070*/  MUFU.EX2 R19, R183 ;  /* 0x000000b700137308 */ /* 0x000fe20000000800 */
[--C-:B------:R-:W-:Y:S01]  /*5080*/  FADD.FTZ R29, R29, -R2.reuse ;  /* 0x800000021d1d7221 */ /* 0x100fe20000010000 */
[----:B------:R-:W-:Y:S01]  /*5090*/  STS [R224+0x20480], R23 ;  /* 0x02048017e0007388 */ /* 0x000fe20000000800 */
[----:B------:R-:W-:Y:S02]  /*50a0*/  FMUL.FTZ R9, R16, R9 ;  /* 0x0000000910097220 */ /* 0x000fe40000410000 */
[----:B------:R-:W-:Y:S01]  /*50b0*/  FMUL.FTZ R13, R7, R13 ;  /* 0x0000000d070d7220 */ /* 0x000fe20000410000 */
[----:B------:R-:W-:Y:S01]  /*50c0*/  STS [R224+0x20880], R22 ;  /* 0x02088016e0007388 */ /* 0x000fe20000000800 */
[----:B------:R-:W-:Y:S02]  /*50d0*/  FFMA.FTZ R7, -R240, R240, 1 ;  /* 0x3f800000f0077423 */ /* 0x000fe400000101f0 */
[----:B------:R-:W-:Y:S01]  /*50e0*/  FADD.FTZ R28, R28, -R2 ;  /* 0x800000021c1c7221 */ /* 0x000fe20000010000 */
[----:B------:R-:W-:Y:S01]  /*50f0*/  STS [R223], R21 ;  /* 0x00000015df007388 */ /* 0x000fe20000000800 */
[----:B------:R-:W-:Y:S01]  /*5100*/  FFMA.FTZ R8, -R237, R237, 1 ;  /* 0x3f800000ed087423 */ /* 0x000fe200000101ed */
[----:B------:R-:W4:Y:S01]  /*5110*/  MUFU.EX2 R12, R189 ;  /* 0x000000bd000c7308 */ /* 0x000f220000000800 */
[----:B------:R-:W-:Y:S01]  /*5120*/  FMUL.FTZ R177, R9, R7 ;  /* 0x0000000709b17220 */ /* 0x000fe20000410000 */
[----:B------:R-:W-:Y:S01]  /*5130*/  STS [R223+0x400], R167 ;  /* 0x000400a7df007388 */ /* 0x000fe20000000800 */
[----:B---3--:R-:W-:Y:S01]  /*5140*/  FMUL.FTZ R16, R4, R24 ;  /* 0x0000001804107220 */ /* 0x008fe20000410000 */
[C---:B------:R-:W-:Y:S01]  /*5150*/  F2FP.BF16.PACK_AB R4, R6.reuse, R4 ;  /* 0x000000040604723e */ /* 0x040fe200000010ff */
[----:B------:R-:W-:Y:S01]  /*5160*/  FMUL.FTZ R28, R5, R28 ;  /* 0x0000001c051c7220 */ /* 0x000fe20000410000 */
[C---:B------:R-:W-:Y:S01]  /*5170*/  F2FP.BF16.PACK_AB R5, R3.reuse, R5 ;  /* 0x000000050305723e */ /* 0x040fe200000010ff */
[----:B------:R-:W-:Y:S01]  /*5180*/  FMUL.FTZ R3, R3, R29 ;  /* 0x0000001d03037220 */ /* 0x000fe20000410000 */
[----:B------:R-:W-:Y:S01]  /*5190*/  STS [R224+0x21480], R20 ;  /* 0x02148014e0007388 */ /* 0x000fe20000000800 */
[----:B------:R-:W-:Y:S02]  /*51a0*/  FMUL.FTZ R9, R13, R8 ;  /* 0x000000080d097220 */ /* 0x000fe40000410000 */
        /* <DEDUP_REMOVED lines=11> */
[----:B-----5:R-:W-:Y:S01]  /*5260*/  F2FP.BF16.PACK_AB R3, R34, R171 ;  /* 0x000000ab2203723e */ /* 0x020fe200000010ff */
[----:B------:R-:W-:Y:S01]  /*5270*/  MUFU.EX2 R7, R198 ;  /* 0x000000c600077308 */ /* 0x000fe20000000800 */
[----:B------:R-:W-:Y:S01]  /*5280*/  F2FP.BF16.PACK_AB R13, R13, R16 ;  /* 0x000000100d0d723e */ /* 0x000fe200000010ff */
[--C-:B--2---:R-:W-:Y:S01]  /*5290*/  FADD.FTZ R10, R10, -R0.reuse ;  /* 0x800000000a0a7221 */ /* 0x104fe20000010000 */
[----:B------:R-:W-:Y:S01]  /*52a0*/  F2FP.BF16.PACK_AB R16, R2, R6 ;  /* 0x000000060210723e */ /* 0x000fe200000010ff */
[----:B------:R2:W-:Y:S01]  /*52b0*/  STS [R224+0x21880], R3 ;  /* 0x02188003e0007388 */ /* 0x0005e20000000800 */
[----:B-1----:R-:W-:Y:S01]  /*52c0*/  F2FP.BF16.PACK_AB R2, R18, R32 ;  /* 0x000000201202723e */ /* 0x002fe200000010ff */
[----:B------:R-:W-:Y:S02]  /*52d0*/  FMUL.FTZ R171, R171, R10 ;  /* 0x0000000aabab7220 */ /* 0x000fe40000410000 */
[----:B------:R-:W-:Y:S01]  /*52e0*/  STS [R223+0x1000], R17 ;  /* 0x00100011df007388 */ /* 0x000fe20000000800 */
[--C-:B------:R-:W-:Y:S01]  /*52f0*/  FADD.FTZ R11, R11, -R0.reuse ;  /* 0x800000000b0b7221 */ /* 0x100fe20000010000 */
[----:B------:R-:W1:Y:S01]  /*5300*/  MUFU.EX2 R6, R190 ;  /* 0x000000be00067308 */ /* 0x000e620000000800 */
        /* <DEDUP_REMOVED lines=14> */
[----:B--2---:R-:W-:Y:S02]  /*53f0*/  FFMA.FTZ R3, -R246, R246, 1 ;  /* 0x3f800000f6037423 */ /* 0x004fe400000101f6 */
        /* <DEDUP_REMOVED lines=8> */
[----:B-1----:R-:W-:Y:S03]  /*5480*/  FMUL.FTZ R31, R6, R31 ;  /* 0x0000001f061f7220 */ /* 0x002fe60000410000 */
[----:B------:R1:W-:Y:S01]  /*5490*/  STS [R223+0x3000], R5 ;  /* 0x00300005df007388 */ /* 0x0003e20000000800 */
[----:B--2---:R-:W-:Y:S04]  /*54a0*/  FFMA.FTZ R4, -R244, R244, 1 ;  /* 0x3f800000f4047423 */ /* 0x004fe800000101f4 */
[----:B------:R-:W-:Y:S02]  /*54b0*/  FMUL.FTZ R4, R15, R4 ;  /* 0x000000040f047220 */ /* 0x000fe40000410000 */
[----:B---3--:R-:W-:Y:S04]  /*54c0*/  FFMA.FTZ R2, -R247, R247, 1 ;  /* 0x3f800000f7027423 */ /* 0x008fe800000101f7 */
[----:B------:R-:W-:Y:S01]  /*54d0*/  FMUL.FTZ R11, R171, R2 ;  /* 0x00000002ab0b7220 */ /* 0x000fe20000410000 */
[----:B------:R-:W-:Y:S01]  /*54e0*/  F2FP.BF16.PACK_AB R2, R6, R7 ;  /* 0x000000070602723e */ /* 0x000fe200000010ff */
[----:B-1----:R-:W-:Y:S02]  /*54f0*/  FMUL.FTZ R5, R7, R30 ;  /* 0x0000001e07057220 */ /* 0x002fe40000410000 */
        /* <DEDUP_REMOVED lines=184> */
.L_x_1996:
[-C--:B-12-4-:R-:W-:Y:S01]  /*6080*/  HMMA.16816.F32.BF16 R4, R164, R16.reuse, RZ ;  /* 0x00000010a404723c */ /* 0x096fe200000418ff */
[----:B------:R-:W-:Y:S01]  /*6090*/  LDSM.16.MT88.4 R180, [R0+0x5080] ;  /* 0x0050800000b4783b */ /* 0x000fe20000004200 */
[----:B------:R-:W-:Y:S02]  /*60a0*/  ULDC.64 UR6, c[0x0][0x238] ;  /* 0x00008e0000067ab9 */ /* 0x000fe40000000a00 */
[----:B------:R-:W-:Y:S01]  /*60b0*/  IMAD.IADD R205, R2, 0x1, R215 ;  /* 0x0000000102cd7824 */ /* 0x000fe200078e02d7 */
[----:B------:R-:W-:Y:S01]  /*60c0*/  UIMAD UR25, UR11, UR6, URZ ;  /* 0x000000060b1972a4 */ /* 0x000fe2000f8e023f */
[----:B------:R-:W2:Y:S01]  /*60d0*/  LDL.64 R226, [R1+0x10] ;  /* 0x0000100001e27983 */ /* 0x000ea20000100a00 */
[----:B------:R-:W-:Y:S01]  /*60e0*/  USHF.L.U32 UR10, UR10, 0xd, URZ ;  /* 0x0000000d0a0a7899 */ /* 0x000fe2000800063f */
[C---:B------:R-:W-:Y:S01]  /*60f0*/  HMMA.16816.F32.BF16 R8, R28.reuse, R16, RZ ;  /* 0x000000101c08723c */ /* 0x040fe200000418ff */
[----:B------:R-:W-:Y:S02]  /*6100*/  UIMAD UR25, UR22, UR7, UR25 ;  /* 0x00000007161972a4 */ /* 0x000fe4000f8e0219 */
[----:B------:R-:W-:Y:S01]  /*6110*/  LDSM.16.MT88.4 R188, [R0+0x1880] ;  /* 0x0018800000bc783b */ /* 0x000fe20000004200 */
[----:B------:R-:W-:Y:S01]  /*6120*/  ULDC.64 UR6, c[0x0][0x240] ;  /* 0x0000900000067ab9 */ /* 0x000fe20000000a00 */
[----:B------:R-:W-:Y:S01]  /*6130*/  IMAD.IADD R192, R208, 0x1, R205 ;  /* 0x00000001d0c07824 */ /* 0x000fe200078e02cd */
[----:B------:R-:W-:Y:S02]  /*6140*/  USHF.R.S32.HI UR4, URZ, 0x1f, UR23 ;  /* 0x0000001f3f047899 */ /* 0x000fe40008011417 */
[-C--:B------:R-:W-:Y:S01]  /*6150*/  HMMA.16816.F32.BF16 R12, R28, R18.reuse, RZ ;  /* 0x000000121c0c723c */ /* 0x080fe200000418ff */
[----:B------:R-:W0:Y:S01]  /*6160*/  LDGDEPBAR ;  /* 0x00000000000079af */ /* 0x000e220000000000 */
[----:B------:R-:W-:Y:S02]  /*6170*/  UIMAD UR4, UR4, UR6, URZ ;  /* 0x00000006040472a4 */ /* 0x000fe4000f8e023f */
[----:B------:R-:W-:Y:S02]  /*6180*/  USHF.R.S32.HI UR6, URZ, 0x1f, UR10 ;  /* 0x0000001f3f067899 */ /* 0x000fe4000801140a */
[----:B------:R-:W-:Y:S01]  /*6190*/  LDSM.16.M88.4 R184, [R192+0x24480] ;  /* 0x02448000c0b8783b */ /* 0x000fe20000000200 */
        /* <DEDUP_REMOVED lines=12> */
[----:B------:R-:W-:Y:S05]  /*6260*/  LDSM.16.MT88.4 R168, [R0+0x1080] ;  /* 0x0010800000a8783b */ /* 0x000fea0000004200 */
[----:B------:R-:W1:Y:S02]  /*6270*/  LDSM.16.M88.4 R164, [R205+0x24480] ;  /* 0x02448000cda4783b */ /* 0x000e640000000200 */
[-C--:B------:R-:W-:Y:S08]  /*6280*/  HMMA.16816.F32.BF16 R4, R172, R176.reuse, R4 ;  /* 0x000000b0ac04723c */ /* 0x080ff00000041804 */
[C---:B------:R-:W-:Y:S08]  /*6290*/  HMMA.16816.F32.BF16 R8, R196.reuse, R176, R8 ;  /* 0x000000b0c408723c */ /* 0x040ff00000041808 */
[-C--:B------:R-:W-:Y:S08]  /*62a0*/  HMMA.16816.F32.BF16 R12, R196, R178.reuse, R12 ;  /* 0x000000b2c40c723c */ /* 0x080ff0000004180c */
[C---:B------:R-:W-:Y:S01]  /*62b0*/  HMMA.16816.F32.BF16 R16, R172.reuse, R178, R16 ;  /* 0x000000b2ac10723c */ /* 0x040fe20000041810 */
[----:B------:R-:W3:Y:S07]  /*62c0*/  LDSM.16.M88.4 R176, [R205+0x25480] ;  /* 0x02548000cdb0783b */ /* 0x000eee0000000200 */
        /* <DEDUP_REMOVED lines=8> */
[C---:B---3--:R-:W-:Y:S08]  /*6350*/  HMMA.16816.F32.BF16 R8, R176.reuse, R168, R8 ;  /* 0x000000a8b008723c */ /* 0x048ff00000041808 */
        /* <DEDUP_REMOVED lines=8> */
[----:B------:R1:W3:Y:S05]  /*63e0*/  LDSM.16.M88.4 R164, [R2+0x26480] ;  /* 0x0264800002a4783b */ /* 0x0002ea0000000200 */
[----:B------:R-:W3:Y:S02]  /*63f0*/  LDSM.16.MT88.4 R180, [R0+0x6080] ;  /* 0x0060800000b4783b */ /* 0x000ee40000004200 */
[-C--:B------:R-:W-:Y:S08]  /*6400*/  HMMA.16816.F32.BF16 R4, R184, R188.reuse, R4 ;  /* 0x000000bcb804723c */ /* 0x080ff00000041804 */
[C---:B----4-:R-:W-:Y:S08]  /*6410*/  HMMA.16816.F32.BF16 R8, R172.reuse, R188, R8 ;  /* 0x000000bcac08723c */ /* 0x050ff00000041808 */
[-C--:B------:R-:W-:Y:S04]  /*6420*/  HMMA.16816.F32.BF16 R12, R172, R190.reuse, R12 ;  /* 0x000000beac0c723c */ /* 0x080fe8000004180c */
[----:B-1----:R-:W-:Y:S04]  /*6430*/  IADD3 R2, R215, R2, R208 ;  /* 0x00000002d7027210 */ /* 0x002fe80007ffe0d0 */
[C---:B------:R-:W-:Y:S01]  /*6440*/  HMMA.16816.F32.BF16 R16, R184.reuse, R190, R16 ;  /* 0x000000beb810723c */ /* 0x040fe20000041810 */
[----:B------:R-:W-:Y:S07]  /*6450*/  LDSM.16.MT88.4 R188, [R0+0x2880] ;  /* 0x0028800000bc783b */ /* 0x000fee0000004200 */
[-C--:B-----5:R-:W-:Y:S08]  /*6460*/  HMMA.16816.F32.BF16 R20, R184, R192.reuse, R20 ;  /* 0x000000c0b814723c */ /* 0x0a0ff00000041814 */
[C---:B------:R-:W-:Y:S08]  /*6470*/  HMMA.16816.F32.BF16 R24, R172.reuse, R192, R24 ;  /* 0x000000c0ac18723c */ /* 0x040ff00000041818 */
[-C--:B------:R-:W-:Y:S01]  /*6480*/  HMMA.16816.F32.BF16 R28, R172, R194.reuse, R28 ;  /* 0x000000c2ac1c723c */ /* 0x080fe2000004181c */
[----:B------:R-:W1:Y:S07]  /*6490*/  LDSM.16.M88.4 R172, [R204+0x26480] ;  /* 0x02648000ccac783b */ /* 0x000e6e0000000200 */
[----:B------:R-:W-:Y:S01]  /*64a0*/  HMMA.16816.F32.BF16 R32, R184, R194, R32 ;  /* 0x000000c2b820723c */ /* 0x000fe20000041820 */
[----:B------:R-:W4:Y:S05]  /*64b0*/  LDSM.16.M88.4 R184, [R204+0x27480] ;  /* 0x02748000ccb8783b */ /* 0x000f2a0000000200 */
[----:B------:R-:W5:Y:S02]  /*64c0*/  LDSM.16.MT88.4 R192, [R0+0x6880] ;  /* 0x0068800000c0783b */ /* 0x000f640000004200 */
        /* <DEDUP_REMOVED lines=16> */
[----:B------:R-:W1:Y:S07]  /*65d0*/  LDSM.16.M88.4 R188, [R2+0x26480] ;  /* 0x0264800002bc783b */ /* 0x000e6e0000000200 */
[-C--:B-----5:R-:W-:Y:S08]  /*65e0*/  HMMA.16816.F32.BF16 R20, R172, R192.reuse, R20 ;  /* 0x000000c0ac14723c */ /* 0x0a0ff00000041814 */
[C---:B------:R-:W-:Y:S08]  /*65f0*/  HMMA.16816.F32.BF16 R24, R184.reuse, R192, R24 ;  /* 0x000000c0b818723c */ /* 0x040ff00000041818 */
[-C--:B------:R-:W-:Y:S01]  /*6600*/  HMMA.16816.F32.BF16 R28, R184, R194.reuse, R28 ;  /* 0x000000c2b81c723c */ /* 0x080fe2000004181c */
[----:B------:R4:W5:Y:S07]  /*6610*/  LDSM.16.M88.4 R184, [R2+0x27480] ;  /* 0x0274800002b8783b */ /* 0x00096e0000000200 */
[----:B------:R-:W-:Y:S08]  /*6620*/  HMMA.16816.F32.BF16 R32, R172, R194, R32 ;  /* 0x000000c2ac20723c */ /* 0x000ff00000041820 */
        /* <DEDUP_REMOVED lines=11> */
[----:B------:R-:W-:Y:S03]  /*66e0*/  LDSM.16.MT88.4 R176, [R207+0x27c80] ;  /* 0x027c8000cfb0783b */ /* 0x000fe60000004200 */
[----:B---3--:R-:W-:Y:S04]  /*66f0*/  IMAD.U32 R0, RZ, RZ, UR23 ;  /* 0x00000017ff007e24 */ /* 0x008fe8000f8e00ff */
        /* <DEDUP_REMOVED lines=206> */
.L_x_1992:
[----:B------:R-:W-:Y:S05]  /*73e0*/  @P0 EXIT ;  /* 0x000000000000094d */ /* 0x000fea0003800000 */
[----:B------:R-:W2:Y:S01]  /*73f0*/  LDL.LU.64 R4, [R1+0x10] ;  /* 0x0000100001047983 */ /* 0x000ea20000300a00 */
[----:B------:R-:W-:Y:S01]  /*7400*/  ULDC.64 UR4, c[0x0][0x338] ;  /* 0x0000ce0000047ab9 */ /* 0x000fe20000000a00 */
[----:B------:R-:W-:Y:S01]  /*7410*/  IMAD.U32 R8, RZ, RZ, UR23 ;  /* 0x00000017ff087e24 */ /* 0x000fe2000f8e00ff */
[----:B------:R-:W-:Y:S01]  /*7420*/  UISETP.NE.AND UP0, UPT, UR4, 0x1, UPT ;  /* 0x000000010400788c */ /* 0x000fe2000bf05270 */
[----:B------:R-:W-:Y:S01]  /*7430*/  IMAD.U32 R6, RZ, RZ, UR23 ;  /* 0x00000017ff067e24 */ /* 0x000fe2000f8e00ff */
[----:B------:R-:W-:Y:S02]  /*7440*/  UIMAD.WIDE.U32 UR6, UR22, UR5, URZ ;  /* 0x00000005160672a5 */ /* 0x000fe4000f8e003f */
[----:B------:R-:W-:Y:S02]  /*7450*/  USHF.L.U32 UR4, UR24, 0xe, URZ ;  /* 0x0000000e18047899 */ /* 0x000fe4000800063f */
[----:B------:R-:W-:-:S02]  /*7460*/  ULDC UR5, c[0x0][0x340] ;  /* 0x0000d00000057ab9 */ /* 0x000fc40000000800 */
[----:B------:R-:W-:-:S03]  /*7470*/  USHF.R.S32.HI UR8, URZ, 0x1f, UR23 ;  /* 0x0000001f3f087899 */ /* 0x000fc60008011417 */
[----:B------:R-:W-:Y:S02]  /*7480*/  @UP0 USHF.R.U32.HI UR22, URZ, UR5, UR7 ;  /* 0x000000053f160299 */ /* 0x000fe40008011607 */
[----:B------:R-:W-:Y:S02]  /*7490*/  USHF.R.S32.HI UR7, URZ, 0x1f, UR4 ;  /* 0x0000001f3f077899 */ /* 0x000fe40008011404 */
[----:B------:R-:W-:Y:S02]  /*74a0*/  USHF.R.S32.HI UR6, URZ, 0x1f, UR22 ;  /* 0x0000001f3f067899 */ /* 0x000fe40008011416 */
[----:B------:R-:W-:Y:S01]  /*74b0*/  IMAD.U32 R0, RZ, RZ, UR22 ;  /* 0x00000016ff007e24 */ /* 0x000fe2000f8e00ff */
[----:B------:R-:W-:Y:S01]  /*74c0*/  BAR.SYNC.DEFER_BLOCKING 0x1, 0x100 ;  /* 0x0044000000007b1d */ /* 0x000fe20000010000 */
[----:B--2---:R-:W-:-:S05]  /*74d0*/  IADD3 R2, P0, R4, UR4, RZ ;  /* 0x0000000404027c10 */ /* 0x004fca000ff1e0ff */
[----:B------:R-:W-:Y:S02]  /*74e0*/  ULDC.64 UR4, c[0x0][0x328] ;  /* 0x0000ca0000047ab9 */ /* 0x000fe40000000a00 */
[----:B------:R-:W-:Y:S01]  /*74f0*/  UIMAD UR4, UR6, UR4, URZ ;  /* 0x00000004060472a4 */ /* 0x000fe2000f8e023f */
[----:B------:R-:W-:Y:S01]  /*7500*/  LEA.HI.X.SX32 R3, R4, UR7, 0x1, P0 ;  /* 0x0000000704037c11 */ /* 0x000fe200080f0eff */
[----:B------:R-:W-:Y:S02]  /*7510*/  IMAD.U32 R4, RZ, RZ, UR22 ;  /* 0x00000016ff047e24 */ /* 0x000fe4000f8e00ff */
[----:B------:R-:W-:Y:S02]  /*7520*/  UIMAD UR7, UR22, UR5, UR4 ;  /* 0x00000005160772a4 */ /* 0x000fe4000f8e0204 */
[--C-:B------:R-:W-:Y:S01]  /*7530*/  IMAD.WIDE.U32 R4, R4, c[0x0][0x328], R2.reuse ;  /* 0x0000ca0004047a25 */ /* 0x100fe200078e0002 */
[----:B------:R-:W-:Y:S02]  /*7540*/  ULDC.64 UR4, c[0x0][0x300] ;  /* 0x0000c00000047ab9 */ /* 0x000fe40000000a00 */
[----:B------:R-:W-:Y:S01]  /*7550*/  UIMAD UR4, UR6, UR4, URZ ;  /* 0x00000004060472a4 */ /* 0x000fe2000f8e023f */
[----:B------:R-:W-:Y:S01]  /*7560*/  IMAD.WIDE.U32 R2, R0, c[0x0][0x300], R2 ;  /* 0x0000c00000027a25 */ /* 0x000fe200078e0002 */
[----:B------:R-:W-:Y:S01]  /*7570*/  IADD3 R5, R5, UR7, RZ ;  /* 0x0000000705057c10 */ /* 0x000fe2000fffe0ff */
[----:B------:R-:W-:-:S02]  /*7580*/  ULDC.64 UR6, c[0x0][0x330] ;  /* 0x0000cc0000067ab9 */ /* 0x000fc40000000a00 */
[----:B------:R-:W-:Y:S02]  /*7590*/  UIMAD UR6, UR8, UR6, URZ ;  /* 0x00000006080672a4 */ /* 0x000fe4000f8e023f */
        /* <DEDUP_REMOVED lines=12> */
[----:B------:R-:W-:Y:S02]  /*7660*/  IADD3 R3, R7, UR4, RZ ;  /* 0x0000000407037c10 */ /* 0x000fe4000fffe0ff */
[C---:B------:R-:W-:Y:S01]  /*7670*/  LEA R2, P0, R6.reuse, c[0x0][0x2e8], 0x2 ;  /* 0x0000ba0006027a11 */ /* 0x040fe200078010ff */
        /* <DEDUP_REMOVED lines=129> */
.L_x_1998:
        /* <DEDUP_REMOVED lines=15> */
.L_x_2338:


//--------------------- .text._ZN7cutlass13device_kernelIN5flash19enable_sm80_to_sm89INS1_16FlashAttnBwdSm80INS1_25CollectiveMainloopBwdSm80ILi2ELi2EN4cute5tupleIJNS5_1CILi64EEENS7_ILi128EEES9_EEENS_10bfloat16_tEfNS_4arch4Sm80ELb1ELb0ELb1ELb0ELb1ELb0ELb0ELb0ELi2ELi2ELi2ELi2ELb0EEENS1_24CollectiveEpilogueBwdGQAISA_fSD_Li256ELb0ELb1EEENS1_25SingleTileBwdLPTSchedulerILb0ELi128ELb1EEEEEEEEEvNT_6ParamsE --------------------------
	.section	.text._ZN7cutlass13device_kernelIN5flash19enable_sm80_to_sm89INS1_16FlashAttnBwdSm80INS1_25CollectiveMainloopBwdSm80ILi2ELi2EN4cute5tupleIJNS5_1CILi64EEENS7_ILi128EEES9_EEENS_10bfloat16_tEfNS_4arch4Sm80ELb1ELb0ELb1ELb0ELb1ELb0ELb0ELb0ELi2ELi2ELi2ELi2ELb0EEENS1_24CollectiveEpilogueBwdGQAISA_fSD_Li256ELb0ELb1EEENS1_25SingleTileBwdLPTSchedulerILb0ELi128ELb1EEEEEEEEEvNT_6ParamsE,"ax",@progbits
	.sectioninfo	@"SHI_REGISTERS=255"
	.align	128
.text._ZN7cutlass13device_kernelIN5flash19enable_sm80_to_sm89INS1_16FlashAttnBwdSm80INS1_25CollectiveMainloopBwdSm80ILi2ELi2EN4cute5tupleIJNS5_1CILi64EEENS7_ILi128EEES9_EEENS_10bfloat16_tEfNS_4arch4Sm80ELb1ELb0ELb1ELb0ELb1ELb0ELb0ELb0ELi2ELi2ELi2ELi2ELb0EEENS1_24CollectiveEpilogueBwdGQAISA_fSD_Li256ELb0ELb1EEENS1_25SingleTileBwdLPTSchedulerILb0ELi128ELb1EEEEEEEEEvNT_6ParamsE:
        .type           _ZN7cutlass13device_kernelIN5flash19enable_sm80_to_sm89INS1_16FlashAttnBwdSm80INS1_25CollectiveMainloopBwdSm80ILi2ELi2EN4cute5tupleIJNS5_1CILi64EEENS7_ILi128EEES9_EEENS_10bfloat16_tEfNS_4arch4Sm80ELb1ELb0ELb1ELb0ELb1ELb0ELb0ELb0ELi2ELi2ELi2ELi2ELb0EEENS1_24CollectiveEpilogueBwdGQAISA_fSD_Li256ELb0ELb1EEENS1_25SingleTileBwdLPTSchedulerILb0ELi128ELb1EEEEEEEEEvNT_6ParamsE,@function
        .size           _ZN7cutlass13device_kernelIN5flash19enable_sm80_to_sm89INS1_16FlashAttnBwdSm80INS1_25CollectiveMainloopBwdSm80ILi2ELi2EN4cute5tupleIJNS5_1CILi64EEENS7_ILi128EEES9_EEENS_10bfloat16_tEfNS_4arch4Sm80ELb1ELb0ELb1ELb0ELb1ELb0ELb0ELb0ELi2ELi2ELi2ELi2ELb0EEENS1_24CollectiveEpilogueBwdGQAISA_fSD_Li256ELb0ELb1EEENS1_25SingleTileBwdLPTSchedulerILb0ELi128ELb1EEEEEEEEEvNT_6ParamsE,(.L_x_2339 - _ZN7cutlass13device_kernelIN5flash19enable_sm80_to_sm89INS1_16FlashAttnBwdSm80INS1_25CollectiveMainloopBwdSm80ILi2ELi2EN4cute5tupleIJNS5_1CILi64EEENS7_ILi128EEES9_EEENS_10bfloat16_tEfNS_4arch4Sm80ELb1ELb0ELb1ELb0ELb1ELb0ELb0ELb0ELi2ELi2ELi2ELi2ELb0EEENS1_24CollectiveEpilogueBwdGQAISA_fSD_Li256ELb0ELb1EEENS1_25SingleTileBwdLPTSchedulerILb0ELi128ELb1EEEEEEEEEvNT_6ParamsE)
        .other          _ZN7cutlass13device_kernelIN5flash19enable_sm80_to_sm89INS1_16FlashAttnBwdSm80INS1_25CollectiveMainloopBwdSm80ILi2ELi2EN4cute5tupleIJNS5_1CILi64EEENS7_ILi128EEES9_EEENS_10bfloat16_tEfNS_4arch4Sm80ELb1ELb0ELb1ELb0ELb1ELb0ELb0ELb0ELi2ELi2ELi2ELi2ELb0EEENS1_24CollectiveEpilogueBwdGQAISA_fSD_Li256ELb0ELb1EEENS1_25SingleTileBwdLPTSchedulerILb0ELi128ELb1EEEEEEEEEvNT_6ParamsE,@"STO_CUDA_ENTRY STV_DEFAULT"
_ZN7cutlass13device_kernelIN5flash19enable_sm80_to_sm89INS1_16FlashAttnBwdSm80INS1_25CollectiveMainloopBwdSm80ILi2ELi2EN4cute5tupleIJNS5_1CILi64EEENS7_ILi128EEES9_EEENS_10bfloat16_tEfNS_4arch4Sm80ELb1ELb0ELb1ELb0ELb1ELb0ELb0ELb0ELi2ELi2ELi2ELi2ELb0EEENS1_24CollectiveEpilogueBwdGQAISA_fSD_Li256ELb0ELb1EEENS1_25SingleTileBwdLPTSchedulerILb0ELi128ELb1EEEEEEEEEvNT_6ParamsE:
        /* <DEDUP_REMOVED lines=32> */
.L_x_2000:
[----:B------:R-:W-:Y:S02]  /*0200*/  ULDC UR7, c[0x0][0x3b4] ;  /* 0x0000ed0000077ab9 */ /* 0x000fe40000000800 */
[----:B------:R-:W-:Y:S02]  /*0210*/  UISETP.NE.AND UP0, UPT, UR7, 0x1, UPT ;  /* 0x000000010700788c */ /* 0x000fe4000bf05270 */
[----:B------:R-:W-:Y:S02]  /*0220*/  ULDC.64 UR4, c[0x0][0x3b8] ;  /* 0x0000ee0000047ab9 */ /* 0x000fe40000000a00 */
[----:B------:R-:W-:Y:S02]  /*0230*/  UIMAD.WIDE.U32 UR10, UR6, UR4, URZ ;  /* 0x00000004060a72a5 */ /* 0x000fe4000f8e003f */
[----:B------:R-:W-:-:S05]  /*0240*/  UMOV UR8, UR6 ;  /* 0x0000000600087c82 */ /* 0x000fca0008000000 */
[----:B------:R-:W-:-:S04]  /*0250*/  @UP0 USHF.R.U32.HI UR8, URZ, UR5, UR11 ;  /* 0x000000053f080299 */ /* 0x000fc8000801160b */
[----:B------:R-:W-:Y:S02]  /*0260*/  UIMAD UR7, UR8, UR7, URZ ;  /* 0x00000007080772a4 */ /* 0x000fe4000f8e023f */
.L_x_2001:
        /* <DEDUP_REMOVED lines=14> */
.L_x_1999:
        /* <DEDUP_REMOVED lines=20> */
.L_x_2003:
[----:B------:R-:W-:Y:S02]  /*0490*/  ULDC UR7, c[0x0][0x3b4] ;  /* 0x0000ed0000077ab9 */ /* 0x000fe40000000800 */
[----:B------:R-:W-:Y:S02]  /*04a0*/  UISETP.NE.AND UP0, UPT, UR7, 0x1, UPT ;  /* 0x000000010700788c */ /* 0x000fe4000bf05270 */
[----:B------:R-:W-:Y:S02]  /*04b0*/  ULDC.64 UR4, c[0x0][0x3b8] ;  /* 0x0000ee0000047ab9 */ /* 0x000fe40000000a00 */
[----:B------:R-:W-:Y:S02]  /*04c0*/  UIMAD.WIDE.U32 UR10, UR6, UR4, URZ ;  /* 0x00000004060a72a5 */ /* 0x000fe4000f8e003f */
[----:B------:R-:W-:-:S05]  /*04d0*/  UMOV UR8, UR6 ;  /* 0x0000000600087c82 */ /* 0x000fca0008000000 */
[----:B------:R-:W-:-:S04]  /*04e0*/  @UP0 USHF.R.U32.HI UR8, URZ, UR5, UR11 ;  /* 0x000000053f080299 */ /* 0x000fc8000801160b */
[----:B------:R-:W-:Y:S02]  /*04f0*/  UIMAD UR7, UR8, UR7, URZ ;  /* 0x00000007080772a4 */ /* 0x000fe4000f8e023f */
.L_x_2004:
        /* <DEDUP_REMOVED lines=13> */
.L_x_2002:
        /* <DEDUP_REMOVED lines=269> */
[----:B------:R-:W-:Y:S02]  /*16a0*/  UIMAD UR6, UR14, UR6, URZ ;  /* 0x000000060e0672a4 */ /* 0x000fe4000f8e023f */
        /* <DEDUP_REMOVED lines=13> */
[----:B------:R-:W-:Y:S02]  /*1780*/  ISETP.LT.OR P5, PT, R16, 0x61, P5 ;  /* 0x000000611000780c */ /* 0x000fe40002fa1670 */
[----:B------:R-:W-:Y:S01]  /*1790*/  IADD3 R16, R23, UR23, RZ ;  /* 0x0000001717107c10 */ /* 0x000fe2000fffe0ff */
[----:B------:R3:W-:Y:S04]  /*17a0*/  STL [R1+0x48], R10 ;  /* 0x0000480a01007387 */ /* 0x0007e80000100800 */
        /* <DEDUP_REMOVED lines=17> */
[----:B----4-:R-:W-:Y:S01]  /*18c0*/  LEA R14, P0, R15, R4, 0x6 ;  /* 0x000000040f0e7211 */ /* 0x010fe200078030ff */
        /* <DEDUP_REMOVED lines=8> */
[----:B-----5:R-:W-:Y:S02]  /*1950*/  LEA R16, P0, R0, c[0x0][0x258], 0x2 ;  /* 0x0000960000107a11 */ /* 0x020fe400078010ff */
[----:B------:R-:W-:-:S02]  /*1960*/  IADD3.X R11, R3, UR15, RZ, P1, !PT ;  /* 0x0000000f030b7c10 */ /* 0x000fc40008ffe4ff */
[----:B------:R-:W-:Y:S01]  /*1970*/  LEA.HI.X R17, R0, c[0x0][0x25c], R2, 0x2, P0 ;  /* 0x0000970000117a11 */ /* 0x000fe200000f1402 */
        /* <DEDUP_REMOVED lines=43> */
[----:B------:R-:W-:Y:S01]  /*1c30*/  ISETP.LT.OR P2, PT, R8, 0x21, !P5 ;  /* 0x000000210800780c */ /* 0x000fe20006f41670 */
        /* <DEDUP_REMOVED lines=31> */
[----:B--2---:R-:W-:Y:S01]  /*1e30*/  LEA.HI R0, R29, R32, RZ, 0x4 ;  /* 0x000000201d007211 */ /* 0x004fe200078f20ff */
        /* <DEDUP_REMOVED lines=72> */
[----:B--2---:R-:W-:-:S02]  /*22c0*/  LEA.HI R10, R2, R6, RZ, 0x2 ;  /* 0x00000006020a7211 */ /* 0x004fc400078f10ff */
        /* <DEDUP_REMOVED lines=11> */
[----:B-1----:R-:W-:-:S03]  /*2380*/  LEA R2, P0, R8, c[0x0][0x1f0], 0x1 ;  /* 0x00007c0008027a11 */ /* 0x002fc600078008ff */
        /* <DEDUP_REMOVED lines=22> */
.L_x_2007:
[----:B--2---:R-:W-:Y:S05]  /*24f0*/  BSYNC B0 ;  /* 0x0000000000007941 */ /* 0x004fea0003800000 */
.L_x_2006:
[----:B-1----:R-:W-:Y:S01]  /*2500*/  SHF.R.S32.HI R2, RZ, 0x1f, R25 ;  /* 0x0000001fff027819 */ /* 0x002fe20000011419 */
        /* <DEDUP_REMOVED lines=105> */
.L_x_2010:
        /* <DEDUP_REMOVED lines=210> */
[----:B------:R-:W-:Y:S01]  /*38c0*/  IMAD.U32 R10, RZ, RZ, UR14 ;  /* 0x0000000eff0a7e24 */ /* 0x000fe2000f8e00ff */
[----:B------:R-:W-:Y:S02]  /*38d0*/  USHF.R.S32.HI UR4, URZ, 0x1f, UR16 ;  /* 0x0000001f3f047899 */ /* 0x000fe40008011410 */
[----:B------:R-:W5:Y:S02]  /*38e0*/  LDL R201, [R1+0x20] ;  /* 0x0000200001c97983 */ /* 0x000f640000100800 */
[----:B------:R-:W-:Y:S02]  /*38f0*/  UIMAD UR4, UR4, UR6, URZ ;  /* 0x00000006040472a4 */ /* 0x000fe4000f8e023f */
[----:B--2---:R-:W2:Y:S01]  /*3900*/  LDL.64 R8, [R1+0x38] ;  /* 0x0000380001087983 */ /* 0x004ea20000100a00 */
[----:B------:R-:W-:Y:S02]  /*3910*/  USHF.L.U32 UR6, UR26, 0x6, URZ ;  /* 0x000000061a067899 */ /* 0x000fe4000800063f */
[----:B------:R-:W-:Y:S01]  /*3920*/  UIMAD UR4, UR16, UR7, UR4 ;  /* 0x00000007100472a4 */ /* 0x000fe2000f8e0204 */
[----:B------:R-:W2:Y:S03]  /*3930*/  LDL R202, [R1+0x34] ;  /* 0x0000340001ca7983 */ /* 0x000ea60000100800 */
[----:B------:R-:W-:Y:S01]  /*3940*/  UIADD3 UR4, UR27, UR4, URZ ;  /* 0x000000041b047290 */ /* 0x000fe2000fffe03f */
[----:B------:R-:W2:Y:S03]  /*3950*/  LDL R204, [R1+0x44] ;  /* 0x0000440001cc7983 */ /* 0x000ea60000100800 */
[----:B------:R-:W-:Y:S01]  /*3960*/  USHF.L.U64.HI UR4, UR26, 0x6, UR4 ;  /* 0x000000061a047899 */ /* 0x000fe20008010204 */
[----:B------:R-:W2:Y:S01]  /*3970*/  LDL.64 R12, [R1+0x8] ;  /* 0x00000800010c7983 */ /* 0x000ea20000100a00 */
[----:B---3--:R-:W-:Y:S04]  /*3980*/  IADD3 R5, P2, P1, R14, UR6, R5 ;  /* 0x000000060e057c10 */ /* 0x008fe8000f95e005 */
[C---:B-----5:R-:W-:Y:S02]  /*3990*/  IADD3.X R10, R201.reuse, UR4, R10, P2, P1 ;  /* 0x00000004c90a7c10 */ /* 0x060fe400097e240a */
[----:B----4-:R-:W-:Y:S01]  /*39a0*/  ISETP.NE.AND P2, PT, R2, RZ, PT ;  /* 0x000000ff0200720c */ /* 0x010fe20003f45270 */
[----:B------:R-:W-:Y:S05]  /*39b0*/  IMAD.U32 R2, RZ, RZ, UR10 ;  /* 0x0000000aff027e24 */ /* 0x000fea000f8e00ff */
[----:B------:R-:W-:Y:S04]  /*39c0*/  @!P3 LEA R2, R2, 0x40, 0x6 ;  /* 0x000000400202b811 */ /* 0x000fe800078e30ff */
[C---:B--2---:R-:W-:Y:S04]  /*39d0*/  @!P3 IADD3 R0, P1, R2.reuse, R8, RZ ;  /* 0x000000080200b210 */ /* 0x044fe80007f3e0ff */
[----:B------:R-:W-:Y:S02]  /*39e0*/  @!P3 LEA.HI.X.SX32 R2, R2, R202, 0x1, P1 ;  /* 0x000000ca0202b211 */ /* 0x000fe400008f0eff */
        /* <DEDUP_REMOVED lines=30> */
.L_x_2008:
        /* <DEDUP_REMOVED lines=105> */
[----:B--2---:R-:W-:Y:S01]  /*4260*/  SEL R208, R222, 0xffffffe0, !P0 ;  /* 0xffffffe0ded07807 */ /* 0x004fe20004000000 */
        /* <DEDUP_REMOVED lines=48> */
[C---:B------:R-:W-:Y:S01]  /*4570*/  ISETP.GT.AND P1, PT, R0.reuse, 0x40, PT ;  /* 0x000000400000780c */ /* 0x040fe20003f24270 */
[----:B----4-:R-:W4:Y:S03]  /*4580*/  LDS R2, [R191+0x20280] ;  /* 0x02028000bf027984 */ /* 0x010f260000000800 */
[----:B------:R-:W-:Y:S01]  /*4590*/  FSEL R166, R227, -INF , P1 ;  /* 0xff800000e3a67808 */ /* 0x000fe20000800000 */
[--C-:B------:R-:W-:Y:S01]  /*45a0*/  FFMA.FTZ R167, R167, c[0x0][0x29c], -R3.reuse ;  /* 0x0000a700a7a77a23 */ /* 0x100fe20000010803 */
[----:B------:R-:W-:Y:S03]  /*45b0*/  ISETP.GT.AND P1, PT, R0, 0x41, PT ;  /* 0x000000410000780c */ /* 0x000fe60003f24270 */
[--C-:B------:R-:W-:Y:S01]  /*45c0*/  FFMA.FTZ R166, R166, c[0x0][0x29c], -R3.reuse ;  /* 0x0000a700a6a67a23 */ /* 0x100fe20000010803 */
[----:B------:R-:W-:Y:S01]  /*45d0*/  FSEL R165, R229, -INF , P1 ;  /* 0xff800000e5a57808 */ /* 0x000fe20000800000 */
[----:B------:R-:W1:Y:S01]  /*45e0*/  MUFU.EX2 R169, R169 ;  /* 0x000000a900a97308 */ /* 0x000e620000000800 */
[C---:B------:R-:W-:Y:S03]  /*45f0*/  ISETP.GT.AND P1, PT, R0.reuse, 0x60, PT ;  /* 0x000000600000780c */ /* 0x040fe60003f24270 */
        /* <DEDUP_REMOVED lines=11> */
[C---:B------:R-:W-:Y:S04]  /*46b0*/  ISETP.GT.AND P1, PT, R3.reuse, RZ, PT ;  /* 0x000000ff0300720c */ /* 0x040fe80003f24270 */
        /* <DEDUP_REMOVED lines=375> */
[----:B------:R-:W4:Y:S01]  /*5e30*/  LDL R230, [R1+0x24] ;  /* 0x0000240001e67983 */ /* 0x000f220000100800 */
[----:B------:R-:W-:Y:S02]  /*5e40*/  USHF.L.U32 UR6, UR26, 0x6, URZ ;  /* 0x000000061a067899 */ /* 0x000fe4000800063f */
[----:B------:R-:W-:Y:S01]  /*5e50*/  UIMAD UR4, UR23, UR7, UR4 ;  /* 0x00000007170472a4 */ /* 0x000fe2000f8e0204 */
[----:B------:R-:W5:Y:S01]  /*5e60*/  LDL R209, [R1+0x40] ;  /* 0x0000400001d17983 */ /* 0x000f620000100800 */
[----:B------:R-:W-:Y:S02]  /*5e70*/  USHF.L.U32 UR23, UR23, 0x6, URZ ;  /* 0x0000000617177899 */ /* 0x000fe4000800063f */
[----:B------:R-:W-:Y:S01]  /*5e80*/  UIADD3 UR4, UR27, UR4, URZ ;  /* 0x000000041b047290 */ /* 0x000fe2000fffe03f */
[----:B------:R-:W5:Y:S01]  /*5e90*/  LDL.64 R226, [R1+0x8] ;  /* 0x0000080001e27983 */ /* 0x000f620000100a00 */
[----:B------:R-:W-:Y:S02]  /*5ea0*/  IMAD.U32 R7, RZ, RZ, UR6 ;  /* 0x00000006ff077e24 */ /* 0x000fe4000f8e00ff */
[----:B------:R-:W-:Y:S01]  /*5eb0*/  USHF.L.U64.HI UR4, UR26, 0x6, UR4 ;  /* 0x000000061a047899 */ /* 0x000fe20008010204 */
[----:B------:R-:W-:Y:S05]  /*5ec0*/  IMAD.U32 R13, RZ, RZ, UR23 ;  /* 0x00000017ff0d7e24 */ /* 0x000fea000f8e00ff */
[----:B------:R-:W-:Y:S01]  /*5ed0*/  IMAD.U32 R4, RZ, RZ, UR4 ;  /* 0x00000004ff047e24 */ /* 0x000fe2000f8e00ff */
[----:B--2---:R-:W-:Y:S04]  /*5ee0*/  IADD3 R7, P2, P1, R228, UR13, R7 ;  /* 0x0000000de4077c10 */ /* 0x004fe8000f95e007 */
[----:B------:R-:W-:Y:S02]  /*5ef0*/  IADD3.X R12, R251, UR12, R4, P2, P1 ;  /* 0x0000000cfb0c7c10 */ /* 0x000fe400097e2404 */
[----:B---3--:R-:W-:Y:S04]  /*5f00*/  IADD3 R4, P1, R238, UR23, RZ ;  /* 0x00000017ee047c10 */ /* 0x008fe8000ff3e0ff */
[----:B----4-:R-:W-:Y:S02]  /*5f10*/  LEA.HI.X.SX32 R5, R13, R230, 0x1, P1 ;  /* 0x000000e60d057211 */ /* 0x010fe400008f0eff */
        /* <DEDUP_REMOVED lines=9> */
[----:B-----5:R-:W-:Y:S01]  /*5fb0*/  IMAD R4, R4, 0x4000, R209 ;  /* 0x0000400004047824 */ /* 0x020fe200078e02d1 */
        /* <DEDUP_REMOVED lines=19> */
.L_x_2009:
[-C--:B-12-4-:R-:W-:Y:S01]  /*60f0*/  HMMA.16816.F32.BF16 R4, R164, R16.reuse, RZ ;  /* 0x00000010a404723c */ /* 0x096fe200000418ff */
[----:B------:R-:W2:Y:S01]  /*6100*/  LDL.64 R226, [R1] ;  /* 0x0000000001e27983 */ /* 0x000ea20000100a00 */
        /* <DEDUP_REMOVED lines=8> */
[----:B------:R-:W-:Y:S01]  /*6190*/  IMAD.IADD R192, R208, 0x1, R205 ;  /* 0x00000001d0c07824 */ /* 0x000fe200078e02cd */
[----:B------:R-:W-:Y:S02]  /*61a0*/  UIMAD UR23, UR21, UR7, UR23 ;  /* 0x00000007151772a4 */ /* 0x000fe4000f8e0217 */
[----:B------:R-:W-:Y:S01]  /*61b0*/  USHF.R.S32.HI UR4, URZ, 0x1f, UR22 ;  /* 0x0000001f3f047899 */ /* 0x000fe20008011416 */
[-C--:B------:R-:W-:Y:S01]  /*61c0*/  HMMA.16816.F32.BF16 R12, R28, R18.reuse, RZ ;  /* 0x000000121c0c723c */ /* 0x080fe200000418ff */
[----:B------:R-:W-:Y:S01]  /*61d0*/  LDSM.16.M88.4 R184, [R192+0x24480] ;  /* 0x02448000c0b8783b */ /* 0x000fe20000000200 */
        /* <DEDUP_REMOVED lines=38> */
[----:B------:R-:W-:Y:S07]  /*6440*/  LDSM.16.MT88.4 R180, [R0+0x6080] ;  /* 0x0060800000b4783b */ /* 0x000fee0000004200 */
[----:B------:R-:W-:Y:S01]  /*6450*/  HMMA.16816.F32.BF16 R32, R164, R178, R32 ;  /* 0x000000b2a420723c */ /* 0x000fe20000041820 */
[----:B------:R-:W1:Y:S05]  /*6460*/  LDSM.16.M88.4 R164, [R2+0x26480] ;  /* 0x0264800002a4783b */ /* 0x000e6a0000000200 */
[----:B------:R3:W1:Y:S02]  /*6470*/  LDSM.16.M88.4 R176, [R2+0x27480] ;  /* 0x0274800002b0783b */ /* 0x0006640000000200 */
[-C--:B------:R-:W-:Y:S08]  /*6480*/  HMMA.16816.F32.BF16 R4, R184, R188.reuse, R4 ;  /* 0x000000bcb804723c */ /* 0x080ff00000041804 */
[C---:B----4-:R-:W-:Y:S08]  /*6490*/  HMMA.16816.F32.BF16 R8, R172.reuse, R188, R8 ;  /* 0x000000bcac08723c */ /* 0x050ff00000041808 */
[-C--:B------:R-:W-:Y:S04]  /*64a0*/  HMMA.16816.F32.BF16 R12, R172, R190.reuse, R12 ;  /* 0x000000beac0c723c */ /* 0x080fe8000004180c */
[----:B---3--:R-:W-:Y:S04]  /*64b0*/  IADD3 R2, R215, R2, R208 ;  /* 0x00000002d7027210 */ /* 0x008fe80007ffe0d0 */
[C---:B------:R-:W-:Y:S01]  /*64c0*/  HMMA.16816.F32.BF16 R16, R184.reuse, R190, R16 ;  /* 0x000000beb810723c */ /* 0x040fe20000041810 */
[----:B------:R-:W3:Y:S07]  /*64d0*/  LDSM.16.M88.4 R188, [R204+0x26480] ;  /* 0x02648000ccbc783b */ /* 0x000eee0000000200 */
[-C--:B-----5:R-:W-:Y:S08]  /*64e0*/  HMMA.16816.F32.BF16 R20, R184, R192.reuse, R20 ;  /* 0x000000c0b814723c */ /* 0x0a0ff00000041814 */
[C---:B------:R-:W-:Y:S08]  /*64f0*/  HMMA.16816.F32.BF16 R24, R172.reuse, R192, R24 ;  /* 0x000000c0ac18723c */ /* 0x040ff00000041818 */
[-C--:B------:R-:W-:Y:S01]  /*6500*/  HMMA.16816.F32.BF16 R28, R172, R194.reuse, R28 ;  /* 0x000000c2ac1c723c */ /* 0x080fe2000004181c */
[----:B------:R-:W4:Y:S07]  /*6510*/  LDSM.16.M88.4 R172, [R204+0x27480] ;  /* 0x02748000ccac783b */ /* 0x000f2e0000000200 */
[----:B------:R-:W-:Y:S01]  /*6520*/  HMMA.16816.F32.BF16 R32, R184, R194, R32 ;  /* 0x000000c2b820723c */ /* 0x000fe20000041820 */
[----:B------:R-:W5:Y:S05]  /*6530*/  LDSM.16.MT88.4 R184, [R0+0x6880] ;  /* 0x0068800000b8783b */ /* 0x000f6a0000004200 */
[----:B------:R-:W-:Y:S02]  /*6540*/  LDSM.16.M88.4 R192, [R2+0x26480] ;  /* 0x0264800002c0783b */ /* 0x000fe40000000200 */
        /* <DEDUP_REMOVED lines=10> */
[----:B------:R-:W1:Y:S05]  /*65f0*/  LDSM.16.M88.4 R164, [R205+0x26480] ;  /* 0x02648000cda4783b */ /* 0x000e6a0000000200 */
[----:B------:R-:W1:Y:S02]  /*6600*/  LDSM.16.MT88.4 R180, [R0+0x7080] ;  /* 0x0070800000b4783b */ /* 0x000e640000004200 */
[-C--:B---3--:R-:W-:Y:S08]  /*6610*/  HMMA.16816.F32.BF16 R4, R188, R196.reuse, R4 ;  /* 0x000000c4bc04723c */ /* 0x088ff00000041804 */
[C---:B----4-:R-:W-:Y:S08]  /*6620*/  HMMA.16816.F32.BF16 R8, R172.reuse, R196, R8 ;  /* 0x000000c4ac08723c */ /* 0x050ff00000041808 */
[-C--:B------:R-:W-:Y:S08]  /*6630*/  HMMA.16816.F32.BF16 R12, R172, R198.reuse, R12 ;  /* 0x000000c6ac0c723c */ /* 0x080ff0000004180c */
[C---:B------:R-:W-:Y:S01]  /*6640*/  HMMA.16816.F32.BF16 R16, R188.reuse, R198, R16 ;  /* 0x000000c6bc10723c */ /* 0x040fe20000041810 */
[----:B------:R-:W3:Y:S07]  /*6650*/  LDSM.16.MT88.4 R196, [R0+0x3880] ;  /* 0x0038800000c4783b */ /* 0x000eee0000004200 */
[-C--:B-----5:R-:W-:Y:S08]  /*6660*/  HMMA.16816.F32.BF16 R20, R188, R184.reuse, R20 ;  /* 0x000000b8bc14723c */ /* 0x0a0ff00000041814 */
[C---:B------:R-:W-:Y:S08]  /*6670*/  HMMA.16816.F32.BF16 R24, R172.reuse, R184, R24 ;  /* 0x000000b8ac18723c */ /* 0x040ff00000041818 */
[-C--:B------:R-:W-:Y:S01]  /*6680*/  HMMA.16816.F32.BF16 R28, R172, R186.reuse, R28 ;  /* 0x000000baac1c723c */ /* 0x080fe2000004181c */
[----:B------:R4:W5:Y:S07]  /*6690*/  LDSM.16.M88.4 R172, [R2+0x27480] ;  /* 0x0274800002ac783b */ /* 0x00096e0000000200 */
[----:B------:R-:W-:Y:S08]  /*66a0*/  HMMA.16816.F32.BF16 R32, R188, R186, R32 ;  /* 0x000000babc20723c */ /* 0x000ff00000041820 */
[-C--:B-1----:R-:W-:Y:S08]  /*66b0*/  HMMA.16816.F32.BF16 R4, R164, R168.reuse, R4 ;  /* 0x000000a8a404723c */ /* 0x082ff00000041804 */
[C---:B------:R-:W-:Y:S01]  /*66c0*/  HMMA.16816.F32.BF16 R8, R176.reuse, R168, R8 ;  /* 0x000000a8b008723c */ /* 0x040fe20000041808 */
[----:B----4-:R-:W-:Y:S01]  /*66d0*/  IMAD.U32 R2, RZ, RZ, UR4 ;  /* 0x00000004ff027e24 */ /* 0x010fe2000f8e00ff */
[----:B------:R-:W-:Y:S04]  /*66e0*/  UIADD3 UR4, UR17, 0x1, URZ ;  /* 0x0000000111047890 */ /* 0x000fe8000fffe03f */
[----:B------:R-:W-:Y:S02]  /*66f0*/  USEL UR17, UR4, URZ, !UP1 ;  /* 0x0000003f04117287 */ /* 0x000fe4000c800000 */
[-C--:B------:R-:W-:Y:S08]  /*6700*/  HMMA.16816.F32.BF16 R12, R176, R170.reuse, R12 ;  /* 0x000000aab00c723c */ /* 0x080ff0000004180c */
[C---:B------:R-:W-:Y:S01]  /*6710*/  HMMA.16816.F32.BF16 R16, R164.reuse, R170, R16 ;  /* 0x000000aaa410723c */ /* 0x040fe20000041810 */
[----:B------:R1:W4:Y:S07]  /*6720*/  LDSM.16.MT88.4 R168, [R0+0x7880] ;  /* 0x0078800000a8783b */ /* 0x00032e0000004200 */
[-C--:B------:R-:W-:Y:S08]  /*6730*/  HMMA.16816.F32.BF16 R20, R164, R180.reuse, R20 ;  /* 0x000000b4a414723c */ /* 0x080ff00000041814 */
[C---:B------:R-:W-:Y:S08]  /*6740*/  HMMA.16816.F32.BF16 R24, R176.reuse, R180, R24 ;  /* 0x000000b4b018723c */ /* 0x040ff00000041818 */
[-C--:B------:R-:W-:Y:S01]  /*6750*/  HMMA.16816.F32.BF16 R28, R176, R182.reuse, R28 ;  /* 0x000000b6b01c723c */ /* 0x080fe2000004181c */
[----:B-1----:R-:W-:Y:S07]  /*6760*/  IMAD.U32 R0, RZ, RZ, UR22 ;  /* 0x00000016ff007e24 */ /* 0x002fee000f8e00ff */
[----:B------:R-:W-:Y:S01]  /*6770*/  HMMA.16816.F32.BF16 R32, R164, R182, R32 ;  /* 0x000000b6a420723c */ /* 0x000fe20000041820 */
[----:B------:R-:W-:Y:S06]  /*6780*/  LDSM.16.MT88.4 R180, [R206+0x27c80] ;  /* 0x027c8000ceb4783b */ /* 0x000fec0000004200 */
[----:B------:R-:W-:Y:S01]  /*6790*/  IMAD.U32 R164, RZ, RZ, UR21 ;  /* 0x00000015ffa47e24 */ /* 0x000fe2000f8e00ff */
[-C--:B---3--:R-:W-:Y:S05]  /*67a0*/  HMMA.16816.F32.BF16 R4, R192, R196.reuse, R4 ;  /* 0x000000c4c004723c */ /* 0x088fea0000041804 */
[----:B--2---:R-:W-:Y:S03]  /*67b0*/  IMAD.WIDE.U32 R164, R164, c[0x0][0x238], R226 ;  /* 0x00008e00a4a47a25 */ /* 0x004fe600078e00e2 */
        /* <DEDUP_REMOVED lines=103> */
[----:B------:R-:W5:Y:S07]  /*6e30*/  LDSM.16.MT88.4 R8, [R3+0x13880] ;  /* 0x013880000308783b */ /* 0x000f6e0000004200 */
        /* <DEDUP_REMOVED lines=24> */
[-C--:B-----5:R-:W-:Y:S08]  /*6fc0*/  HMMA.16816.F32.BF16 R132, R28, R8.reuse, R132 ;  /* 0x000000081c84723c */ /* 0x0a0ff00000041884 */
        /* <DEDUP_REMOVED lines=73> */
.L_x_2005:
[----:B------:R-:W-:Y:S05]  /*7460*/  @P0 EXIT ;  /* 0x000000000000094d */ /* 0x000fea0003800000 */
[----:B------:R-:W2:Y:S01]  /*7470*/  LDL.64 R2, [R1] ;  /* 0x0000000001027983 */ /* 0x000ea20000100a00 */
[----:B------:R-:W-:Y:S01]  /*7480*/  ULDC.64 UR10, c[0x0][0x338] ;  /* 0x0000ce00000a7ab9 */ /* 0x000fe20000000a00 */
[----:B------:R-:W-:Y:S01]  /*7490*/  BSSY B0, `(.L_x_2011) ;  /* 0x0000022000007945 */ /* 0x000fe20003800000 */
[----:B------:R-:W-:Y:S02]  /*74a0*/  UISETP.NE.AND UP0, UPT, UR10, 0x1, UPT ;  /* 0x000000010a00788c */ /* 0x000fe4000bf05270 */
[----:B------:R-:W-:Y:S02]  /*74b0*/  ULDC UR6, c[0x0][0x358] ;  /* 0x0000d60000067ab9 */ /* 0x000fe40000000800 */
[----:B------:R-:W-:Y:S02]  /*74c0*/  UIMAD.WIDE.U32 UR12, UR21, UR11, URZ ;  /* 0x0000000b150c72a5 */ /* 0x000fe4000f8e003f */
[----:B------:R-:W-:-:S02]  /*74d0*/  UIMAD UR6, UR20, UR6, URZ ;  /* 0x00000006140672a4 */ /* 0x000fc4000f8e023f */
[----:B------:R-:W-:Y:S02]  /*74e0*/  ULDC UR11, c[0x0][0x2f4] ;  /* 0x0000bd00000b7ab9 */ /* 0x000fe40000000800 */
[----:B------:R-:W-:Y:S02]  /*74f0*/  ULDC UR4, c[0x0][0x340] ;  /* 0x0000d00000047ab9 */ /* 0x000fe40000000800 */
[----:B------:R-:W-:Y:S02]  /*7500*/  UIMAD UR5, UR22, UR11, URZ ;  /* 0x0000000b160572a4 */ /* 0x000fe4000f8e023f */
[----:B------:R-:W-:Y:S02]  /*7510*/  UMOV UR9, UR21 ;  /* 0x0000001500097c82 */ /* 0x000fe40008000000 */
[----:B------:R-:W-:Y:S02]  /*7520*/  UIMAD UR11, UR6, UR11, URZ ;  /* 0x0000000b060b72a4 */ /* 0x000fe4000f8e023f */
[----:B------:R-:W-:-:S02]  /*7530*/  @UP0 USHF.R.U32.HI UR9, URZ, UR4, UR13 ;  /* 0x000000043f090299 */ /* 0x000fc4000801160d */
[----:B------:R-:W-:Y:S02]  /*7540*/  USHF.R.S32.HI UR4, URZ, 0x1f, UR5 ;  /* 0x0000001f3f047899 */ /* 0x000fe40008011405 */
        /* <DEDUP_REMOVED lines=14> */
[----:B------:R-:W-:Y:S01]  /*7630*/  BAR.SYNC.DEFER_BLOCKING 0x1, 0x100 ;  /* 0x0044000000007b1d */ /* 0x000fe20000010000 */
[----:B--2---:R-:W-:-:S13]  /*7640*/  ISETP.NE.AND P1, PT, R2, RZ, PT ;  /* 0x000000ff0200720c */ /* 0x004fda0003f25270 */
[----:B------:R-:W-:Y:S05]  /*7650*/  @P1 BRA `(.L_x_2012) ;  /* 0x0000005000001947 */ /* 0x000fea0003800000 */
.L_x_2013:
[----:B------:R-:W2:Y:S01]  /*7660*/  LDG.E.STRONG.GPU R0, [R4.64] ;  /* 0x0000001804007981 */ /* 0x000ea2000c1ef900 */
[----:B------:R-:W-:Y:S01]  /*7670*/  YIELD ;  /* 0x0000000000007946 */ /* 0x000fe20003800000 */
[----:B--2---:R-:W-:Y:S01]  /*7680*/  ISETP.NE.AND P0, PT, R0, UR11, PT ;  /* 0x0000000b00007c0c */ /* 0x004fe2000bf05270 */
[----:B------:R-:W-:-:S12]  /*7690*/  CCTL.IVALL ;  /* 0x00000000ff00798f */ /* 0x000fd80002000000 */
[----:B------:R-:W-:Y:S05]  /*76a0*/  @P0 BRA `(.L_x_2013) ;  /* 0xffffffb000000947 */ /* 0x000fea000383ffff */
.L_x_2012:
[----:B------:R-:W-:Y:S05]  /*76b0*/  BSYNC B0 ;  /* 0x0000000000007941 */ /* 0x000fea0003800000 */
.L_x_2011:
[----:B------:R-:W-:Y:S01]  /*76c0*/  MOV R10, 0xffffffff ;  /* 0xffffffff000a7802 */ /* 0x000fe20000000f00 */
[----:B------:R-:W-:Y:S05]  /*76d0*/  BRA.CONV ~URZ, `(.L_x_2014) ;  /* 0x000000237f007947 */ /* 0x000fea000b800000 */
[----:B------:R-:W-:Y:S02]  /*76e0*/  MOV R2, 0x7700 ;  /* 0x0000770000027802 */ /* 0x000fe40000000f00 */
[----:B------:R-:W-:Y:S05]  /*76f0*/  CALL.REL.NOINC `($__internal_10_$__cuda_sm70_warpsync) ;  /* 0x00000d4000007944 */ /* 0x000fea0003c00000 */
.L_x_2014:
[----:B------:R-:W2:Y:S01]  /*7700*/  LDL.LU.64 R2, [R1] ;  /* 0x0000000001027983 */ /* 0x000ea20000300a00 */
[----:B------:R-:W-:Y:S01]  /*7710*/  USHF.L.U32 UR4, UR20, 0xe, URZ ;  /* 0x0000000e14047899 */ /* 0x000fe2000800063f */
[----:B------:R-:W-:-:S03]  /*7720*/  IMAD.U32 R6, RZ, RZ, UR22 ;  /* 0x00000016ff067e24 */ /* 0x000fc6000f8e00ff */
        /* <DEDUP_REMOVED lines=83> */
[----:B------:R-:W-:Y:S05]  /*7c60*/  CALL.REL.NOINC `($__internal_10_$__cuda_sm70_warpsync) ;  /* 0x000007d000007944 */ /* 0x000fea0003c00000 */
.L_x_2015:
        /* <DEDUP_REMOVED lines=12> */
.L_x_2017:
[----:B------:R-:W-:Y:S05]  /*7d30*/  BSYNC B0 ;  /* 0x0000000000007941 */ /* 0x000fea0003800000 */
.L_x_2016:
[----:B------:R-:W-:Y:S01]  /*7d40*/  ULDC.64 UR4, c[0x0][0x348] ;  /* 0x0000d20000047ab9 */ /* 0x000fe20000000a00 */
[----:B------:R-:W-:Y:S01]  /*7d50*/  BSSY B0, `(.L_x_2018) ;  /* 0x000000b000007945 */ /* 0x000fe20003800000 */
[----:B------:R-:W-:-:S04]  /*7d60*/  UIADD3 UR4, UP0, UR6, UR4, URZ ;  /* 0x0000000406047290 */ /* 0x000fc8000ff1e03f */
[----:B------:R-:W-:Y:S02]  /*7d70*/  UIADD3.X UR5, UR7, UR5, URZ, UP0, !UPT ;  /* 0x0000000507057290 */ /* 0x000fe400087fe43f */
[----:B--2---:R-:W-:-:S04]  /*7d80*/  MOV R4, UR4 ;  /* 0x0000000400047c02 */ /* 0x004fc80008000f00 */
[----:B------:R-:W-:Y:S01]  /*7d90*/  MOV R5, UR5 ;  /* 0x0000000500057c02 */ /* 0x000fe20008000f00 */
[----:B------:R-:W-:Y:S05]  /*7da0*/  @P1 BRA `(.L_x_2019) ;  /* 0x0000005000001947 */ /* 0x000fea0003800000 */
.L_x_2020:
[----:B------:R-:W2:Y:S01]  /*7db0*/  LDG.E.STRONG.GPU R0, [R4.64] ;  /* 0x0000001804007981 */ /* 0x000ea2000c1ef900 */
[----:B------:R-:W-:Y:S01]  /*7dc0*/  YIELD ;  /* 0x0000000000007946 */ /* 0x000fe20003800000 */
[----:B--2---:R-:W-:Y:S01]  /*7dd0*/  ISETP.NE.AND P0, PT, R0, UR11, PT ;  /* 0x0000000b00007c0c */ /* 0x004fe2000bf05270 */
[----:B------:R-:W-:-:S12]  /*7de0*/  CCTL.IVALL ;  /* 0x00000000ff00798f */ /* 0x000fd80002000000 */
[----:B------:R-:W-:Y:S05]  /*7df0*/  @P0 BRA `(.L_x_2020) ;  /* 0xffffffb000000947 */ /* 0x000fea000383ffff */
.L_x_2019:
[----:B------:R-:W-:Y:S05]  /*7e00*/  BSYNC B0 ;  /* 0x0000000000007941 */ /* 0x000fea0003800000 */
.L_x_2018:
[----:B------:R-:W-:Y:S05]  /*7e10*/  BRA.CONV ~URZ, `(.L_x_2021) ;  /* 0x000000237f007947 */ /* 0x000fea000b800000 */
[----:B-1----:R-:W-:Y:S02]  /*7e20*/  MOV R2, 0x7e40 ;  /* 0x00007e4000027802 */ /* 0x002fe40000000f00 */
[----:B------:R-:W-:Y:S05]  /*7e30*/  CALL.REL.NOINC `($__internal_10_$__cuda_sm70_warpsync) ;  /* 0x0000060000007944 */ /* 0x000fea0003c00000 */
.L_x_2021:
[----:B------:R-:W-:Y:S01]  /*7e40*/  ULDC.64 UR4, c[0x0][0x300] ;  /* 0x0000c00000047ab9 */ /* 0x000fe20000000a00 */
[----:B-1----:R-:W-:Y:S01]  /*7e50*/  MOV R3, R9 ;  /* 0x0000000900037202 */ /* 0x002fe20000000f00 */
[----:B------:R-:W-:Y:S01]  /*7e60*/  UIMAD UR4, UR8, UR4, URZ ;  /* 0x00000004080472a4 */ /* 0x000fe2000f8e023f */
[----:B------:R-:W-:Y:S02]  /*7e70*/  IMAD.U32 R0, RZ, RZ, UR9 ;  /* 0x00000009ff007e24 */ /* 0x000fe4000f8e00ff */
[----:B------:R-:W-:Y:S01]  /*7e80*/  IMAD.MOV.U32 R2, RZ, RZ, R8 ;  /* 0x000000ffff027224 */ /* 0x000fe200078e0008 */
        /* <DEDUP_REMOVED lines=79> */
.L_x_2022:
        /* <DEDUP_REMOVED lines=12> */
        .weak           $__internal_10_$__cuda_sm70_warpsync
        .type           $__internal_10_$__cuda_sm70_warpsync,@function
        .size           $__internal_10_$__cuda_sm70_warpsync,(.L_x_2339 - $__internal_10_$__cuda_sm70_warpsync)
$__internal_10_$__cuda_sm70_warpsync:
[----:B------:R-:W-:Y:S01]  /*8440*/  MOV R3, 0x0 ;  /* 0x0000000000037802 */ /* 0x000fe20000000f00 */
[----:B------:R-:W-:Y:S04]  /*8450*/  WARPSYNC R10 ;  /* 0x0000000a00007348 */ /* 0x000fe80003800000 */
[----:B------:R-:W-:Y:S05]  /*8460*/  RET.REL.NODEC R2 `(_ZN7cutlass13device_kernelIN5flash19enable_sm80_to_sm89INS1_16FlashAttnBwdSm80INS1_25CollectiveMainloopBwdSm80ILi2ELi2EN4cute5tupleIJNS5_1CILi64EEENS7_ILi128EEES9_EEENS_10bfloat16_tEfNS_4arch4Sm80ELb1ELb0ELb1ELb0ELb1ELb0ELb0ELb0ELi2ELi2ELi2ELi2ELb0EEENS1_24CollectiveEpilogueBwdGQAISA_fSD_Li256ELb0ELb1EEENS1_25SingleTileBwdLPTSchedulerILb0ELi128ELb1EEEEEEEEEvNT_6ParamsE) ;  /* 0xffff7b9002007950 */ /* 0x000fea0003c3ffff */
.L_x_2023:
        /* <DEDUP_REMOVED lines=9> */
.L_x_2339:


//--------------------- .text._ZN7cutlass13device_kernelIN5flash22FlashAttnBwdPreprocessIN4cute5tupleIJNS3_1CILi64EEENS5_ILi128EEEEEENS_10bfloat16_tEfNS_4arch4Sm80ELb1ELb0EEEEEvNT_6ParamsE --------------------------
	.section	.text._ZN7cutlass13device_kernelIN5flash22FlashAttnBwdPreprocessIN4cute5tupleIJNS3_1CILi64EEENS5_ILi128EEEEEENS_10bfloat16_tEfNS_4arch4Sm80ELb1ELb0EEEEEvNT_6ParamsE,"ax",@progbits
	.sectioninfo	@"SHI_REGISTERS=62"
	.align	128
.text._ZN7cutlass13device_kernelIN5flash22FlashAttnBwdPreprocessIN4cute5tupleIJNS3_1CILi64EEENS5_ILi128EEEEEENS_10bfloat16_tEfNS_4arch4Sm80ELb1ELb0EEEEEvNT_6ParamsE:
        .type           _ZN7cutlass13device_kernelIN5flash22FlashAttnBwdPreprocessIN4cute5tupleIJNS3_1CILi64EEENS5_ILi128EEEEEENS_10bfloat16_tEfNS_4arch4Sm80ELb1ELb0EEEEEvNT_6ParamsE,@function
        .size           _ZN7cutlass13device_kernelIN5flash22FlashAttnBwdPreprocessIN4cute5tupleIJNS3_1CILi64EEENS5_ILi128EEEEEENS_10bfloat16_tEfNS_4arch4Sm80ELb1ELb0EEEEEvNT_6ParamsE,(.L_x_2341 - _ZN7cutlass13device_kernelIN5flash22FlashAttnBwdPreprocessIN4cute5tupleIJNS3_1CILi64EEENS5_ILi128EEEEEENS_10bfloat16_tEfNS_4arch4Sm80ELb1ELb0EEEEEvNT_6ParamsE)
        .other          _ZN7cutlass13device_kernelIN5flash22FlashAttnBwdPreprocessIN4cute5tupleIJNS3_1CILi64EEENS5_ILi128EEEEEENS_10bfloat16_tEfNS_4arch4Sm80ELb1ELb0EEEEEvNT_6ParamsE,@"STO_CUDA_ENTRY STV_DEFAULT"
_ZN7cutlass13device_kernelIN5flash22FlashAttnBwdPreprocessIN4cute5tupleIJNS3_1CILi64EEENS5_ILi128EEEEEENS_10bfloat16_tEfNS_4arch4Sm80ELb1ELb0EEEEEvNT_6ParamsE:
[----:B------:R-:W-:Y:S02]  /*0000*/  MOV R1, c[0x0][0x28] ;  /* 0x00000a0000017a02 */ /* 0x000fe40000000f00 */
[----:B------:R-:W0:Y:S01]  /*0010*/  S2R R43, SR_TID.X ;  /* 0x00000000002b7919 */ /* 0x000e220000002100 */
[----:B------:R-:W-:-:S03]  /*0020*/  ULDC.64 UR6, c[0x0][0x118] ;  /* 0x0000460000067ab9 */ /* 0x000fc60000000a00 */
[----:B------:R-:W1:Y:S04]  /*0030*/  S2R R45, SR_CTAID.Y ;  /* 0x00000000002d7919 */ /* 0x000e680000002600 */
[----:B------:R-:W2:Y:S01]  /*0040*/  S2R R47, SR_CTAID.X ;  /* 0x00000000002f7919 */ /* 0x000ea20000002500 */
[----:B0-----:R-:W-:-:S04]  /*0050*/  SHF.R.S32.HI R0, RZ, 0x1f, R43 ;  /* 0x0000001fff007819 */ /* 0x001fc8000001142b */
[----:B------:R-:W-:Y:S02]  /*0060*/  LEA.HI R2, R0, R43, RZ, 0x4 ;  /* 0x0000002b00027211 */ /* 0x000fe400078f20ff */
[----:B-1----:R-:W-:Y:S02]  /*0070*/  SHF.R.S32.HI R42, RZ, 0x1f, R45 ;  /* 0x0000001fff2a7819 */ /* 0x002fe4000001142d */
[----:B------:R-:W-:Y:S01]  /*0080*/  LOP3.LUT R0, R2, 0xfffffff0, RZ, 0xc0, !PT ;  /* 0xfffffff002007812 */ /* 0x000fe200078ec0ff */
[----:B--2---:R-:W-:Y:S01]  /*0090*/  IMAD.SHL.U32 R36, R47, 0x40, RZ ;  /* 0x000000402f247824 */ /* 0x004fe200078e00ff */
[----:B------:R-:W-:Y:S01]  /*00a0*/  SHF.R.S32.HI R2, RZ, 0x4, R2 ;  /* 0x00000004ff027819 */ /* 0x000fe20000011402 */
[----:B------:R-:W-:Y:S02]  /*00b0*/  IMAD R4, R42, c[0x0][0x180], RZ ;  /* 0x000060002a047a24 */ /* 0x000fe400078e02ff */
[----:B------:R-:W-:Y:S01]  /*00c0*/  IMAD.IADD R37, R43, 0x1, -R0 ;  /* 0x000000012b257824 */ /* 0x000fe200078e0a00 */
[----:B------:R-:W-:Y:S01]  /*00d0*/  IADD3 R44, -R36, c[0x0][0x168], RZ ;  /* 0x00005a00242c7a10 */ /* 0x000fe20007ffe1ff */
[----:B------:R-:W0:Y:S01]  /*00e0*/  S2R R0, SR_CTAID.Z ;  /* 0x0000000000007919 */ /* 0x000e220000002700 */
[----:B------:R-:W-:Y:S01]  /*00f0*/  IMAD R3, R45, c[0x0][0x184], R4 ;  /* 0x000061002d037a24 */ /* 0x000fe200078e0204 */
[----:B------:R-:W-:Y:S01]  /*0100*/  IADD3 R49, R2, 0x10, RZ ;  /* 0x0000001002317810 */ /* 0x000fe20007ffe0ff */
[----:B------:R-:W-:Y:S01]  /*0110*/  IMAD R8, R42, c[0x0][0x1a0], RZ ;  /* 0x000068002a087a24 */ /* 0x000fe200078e02ff */
[----:B------:R-:W-:-:S02]  /*0120*/  SHF.L.U32 R6, R37, 0x3, RZ ;  /* 0x0000000325067819 */ /* 0x000fc400000006ff */
[-C--:B------:R-:W-:Y:S01]  /*0130*/  ISETP.GE.AND P1, PT, R2, R44.reuse, PT ;  /* 0x0000002c0200720c */ /* 0x080fe20003f26270 */
[C---:B------:R-:W-:Y:S01]  /*0140*/  IMAD R9, R45.reuse, c[0x0][0x1a4], R8 ;  /* 0x000069002d097a24 */ /* 0x040fe200078e0208 */
[--C-:B------:R-:W-:Y:S02]  /*0150*/  SHF.R.S32.HI R7, RZ, 0x1f, R6.reuse ;  /* 0x0000001fff077819 */ /* 0x100fe40000011406 */
[C---:B------:R-:W-:Y:S02]  /*0160*/  ISETP.GE.AND P0, PT, R6.reuse, c[0x0][0x16c], PT ;  /* 0x00005b0006007a0c */ /* 0x040fe40003f06270 */
[----:B------:R-:W-:Y:S01]  /*0170*/  ISETP.LT.AND P4, PT, R6, c[0x0][0x16c], !P1 ;  /* 0x00005b0006007a0c */ /* 0x000fe20004f81270 */
[--C-:B------:R-:W-:Y:S01]  /*0180*/  IMAD.WIDE.U32 R4, R45, c[0x0][0x180], R6.reuse ;  /* 0x000060002d047a25 */ /* 0x100fe200078e0006 */
[----:B------:R-:W-:Y:S02]  /*0190*/  ISETP.LT.AND P3, PT, R49, R44, !P0 ;  /* 0x0000002c3100720c */ /* 0x000fe40004761270 */
[----:B------:R-:W-:Y:S01]  /*01a0*/  IADD3 R51, R2, 0x20, RZ ;  /* 0x0000002002337810 */ /* 0x000fe20007ffe0ff */
[----:B------:R-:W-:Y:S01]  /*01b0*/  IMAD.WIDE.U32 R26, R45, c[0x0][0x1a0], R6 ;  /* 0x000068002d1a7a25 */ /* 0x000fe200078e0006 */
[----:B------:R-:W-:-:S02]  /*01c0*/  IADD3 R5, R5, R3, RZ ;  /* 0x0000000305057210 */ /* 0x000fc40007ffe0ff */
[----:B------:R-:W-:Y:S01]  /*01d0*/  SHF.R.S32.HI R3, RZ, 0x1f, R2 ;  /* 0x0000001fff037819 */ /* 0x000fe20000011402 */
[----:B------:R-:W-:Y:S01]  /*01e0*/  IMAD.IADD R27, R27, 0x1, R9 ;  /* 0x000000011b1b7824 */ /* 0x000fe200078e0209 */
[----:B------:R-:W-:Y:S02]  /*01f0*/  ISETP.LT.AND P2, PT, R51, R44, !P0 ;  /* 0x0000002c3300720c */ /* 0x000fe40004741270 */
[----:B0-----:R-:W-:Y:S01]  /*0200*/  SHF.R.S32.HI R46, RZ, 0x1f, R0 ;  /* 0x0000001fff2e7819 */ /* 0x001fe20000011400 */
[----:B------:R-:W-:Y:S01]  /*0210*/  IMAD.WIDE R6, R47, 0x40, R2 ;  /* 0x000000402f067825 */ /* 0x000fe200078e0202 */
[----:B------:R-:W-:-:S03]  /*0220*/  IADD3 R53, R2, 0x30, RZ ;  /* 0x0000003002357810 */ /* 0x000fc60007ffe0ff */
[C---:B------:R-:W-:Y:S01]  /*0230*/  IMAD R11, R46.reuse, c[0x0][0x1a8], RZ ;  /* 0x00006a002e0b7a24 */ /* 0x040fe200078e02ff */
[----:B------:R-:W-:Y:S01]  /*0240*/  ISETP.LT.AND P0, PT, R53, R44, !P0 ;  /* 0x0000002c3500720c */ /* 0x000fe20004701270 */
[----:B------:R-:W-:Y:S01]  /*0250*/  IMAD R9, R46, c[0x0][0x188], RZ ;  /* 0x000062002e097a24 */ /* 0x000fe200078e02ff */
[----:B------:R-:W-:Y:S01]  /*0260*/  @P3 IADD3 R12, P6, R6, 0x10, RZ ;  /* 0x00000010060c3810 */ /* 0x000fe20007fde0ff */
[----:B------:R-:W-:Y:S01]  /*0270*/  IMAD R17, R0, c[0x0][0x1ac], R11 ;  /* 0x00006b0000117a24 */ /* 0x000fe200078e020b */
[----:B------:R-:W-:Y:S01]  /*0280*/  @P3 IADD3 R13, P5, R6, 0x10, RZ ;  /* 0x00000010060d3810 */ /* 0x000fe20007fbe0ff */
[----:B------:R-:W-:Y:S02]  /*0290*/  @P4 IMAD R11, R7, c[0x0][0x178], RZ ;  /* 0x00005e00070b4a24 */ /* 0x000fe400078e02ff */
[C---:B------:R-:W-:Y:S01]  /*02a0*/  IMAD R9, R0.reuse, c[0x0][0x18c], R9 ;  /* 0x0000630000097a24 */ /* 0x040fe200078e0209 */
[----:B------:R-:W-:Y:S01]  /*02b0*/  @P3 IADD3.X R14, RZ, R7, RZ, P5, !PT ;  /* 0x00000007ff0e3210 */ /* 0x000fe20002ffe4ff */
[----:B------:R-:W-:-:S04]  /*02c0*/  IMAD.WIDE.U32 R24, R0, c[0x0][0x188], R4 ;  /* 0x0000620000187a25 */ /* 0x000fc800078e0004 */
[----:B------:R-:W-:Y:S01]  /*02d0*/  @P3 IMAD.X R16, RZ, RZ, R7, P6 ;  /* 0x000000ffff103224 */ /* 0x000fe200030e0607 */
[C---:B------:R-:W-:Y:S01]  /*02e0*/  @P2 IADD3 R40, P6, R6.reuse, 0x20, RZ ;  /* 0x0000002006282810 */ /* 0x040fe20007fde0ff */
[C---:B------:R-:W-:Y:S01]  /*02f0*/  @P4 IMAD R15, R6.reuse, c[0x0][0x17c], R11 ;  /* 0x00005f00060f4a24 */ /* 0x040fe200078e020b */
[----:B------:R-:W-:Y:S01]  /*0300*/  @P2 IADD3 R11, P5, R6, 0x20, RZ ;  /* 0x00000020060b2810 */ /* 0x000fe20007fbe0ff */
[----:B------:R-:W-:Y:S01]  /*0310*/  IMAD.IADD R25, R25, 0x1, R9 ;  /* 0x0000000119197824 */ /* 0x000fe200078e0209 */
[-C--:B------:R-:W-:Y:S01]  /*0320*/  @P2 IADD3.X R41, RZ, R7.reuse, RZ, P6, !PT ;  /* 0x00000007ff292210 */ /* 0x080fe200037fe4ff */
[----:B------:R-:W-:Y:S01]  /*0330*/  IMAD.WIDE.U32 R26, R0, c[0x0][0x1a8], R26 ;  /* 0x00006a00001a7a25 */ /* 0x000fe200078e001a */
[----:B------:R-:W-:Y:S02]  /*0340*/  @P2 IADD3.X R10, RZ, R7, RZ, P5, !PT ;  /* 0x00000007ff0a2210 */ /* 0x000fe40002ffe4ff */
[C---:B------:R-:W-:Y:S01]  /*0350*/  @P0 IADD3 R32, P6, R6.reuse, 0x30, RZ ;  /* 0x0000003006200810 */ /* 0x040fe20007fde0ff */
[----:B------:R-:W-:Y:S01]  /*0360*/  @P4 IMAD R19, R7, c[0x0][0x198], RZ ;  /* 0x0000660007134a24 */ /* 0x000fe200078e02ff */
[C---:B------:R-:W-:Y:S01]  /*0370*/  @P0 IADD3 R39, P5, R6.reuse, 0x30, RZ ;  /* 0x0000003006270810 */ /* 0x040fe20007fbe0ff */
[----:B------:R-:W-:Y:S01]  /*0380*/  @P4 IMAD.WIDE.U32 R4, R6, c[0x0][0x178], R24 ;  /* 0x00005e0006044a25 */ /* 0x000fe200078e0018 */
[----:B------:R-:W-:-:S02]  /*0390*/  @P3 MOV R9, R25 ;  /* 0x0000001900093202 */ /* 0x000fc40000000f00 */
[----:B------:R-:W-:Y:S01]  /*03a0*/  @P0 IADD3.X R48, RZ, R7, RZ, P5, !PT ;  /* 0x00000007ff300210 */ /* 0x000fe20002ffe4ff */
[----:B------:R-:W-:Y:S01]  /*03b0*/  IMAD.IADD R27, R27, 0x1, R17 ;  /* 0x000000011b1b7824 */ /* 0x000fe200078e0211 */
[----:B------:R-:W-:Y:S01]  /*03c0*/  @P4 IADD3 R5, R5, R15, RZ ;  /* 0x0000000f05054210 */ /* 0x000fe20007ffe0ff */
[----:B------:R-:W-:Y:S01]  /*03d0*/  @P4 IMAD R19, R6, c[0x0][0x19c], R19 ;  /* 0x0000670006134a24 */ /* 0x000fe200078e0213 */
[----:B------:R-:W-:Y:S01]  /*03e0*/  @P4 LEA R22, P5, R4, c[0x0][0x160], 0x1 ;  /* 0x0000580004164a11 */ /* 0x000fe200078a08ff */
[----:B------:R-:W-:Y:S01]  /*03f0*/  @P0 IMAD.X R38, RZ, RZ, R7, P6 ;  /* 0x000000ffff260224 */ /* 0x000fe200030e0607 */
[----:B------:R-:W-:Y:S01]  /*0400*/  @P2 MOV R21, R25 ;  /* 0x0000001900152202 */ /* 0x000fe20000000f00 */
[----:B------:R-:W-:Y:S01]  /*0410*/  @P4 IMAD.WIDE.U32 R6, R6, c[0x0][0x198], R26 ;  /* 0x0000660006064a25 */ /* 0x000fe200078e001a */
[----:B------:R-:W-:-:S03]  /*0420*/  @P4 LEA.HI.X R23, R4, c[0x0][0x164], R5, 0x1, P5 ;  /* 0x0000590004174a11 */ /* 0x000fc600028f0c05 */
[----:B------:R-:W-:Y:S01]  /*0430*/  @P4 IMAD.IADD R7, R7, 0x1, R19 ;  /* 0x0000000107074824 */ /* 0x000fe200078e0213 */
[----:B------:R-:W-:Y:S01]  /*0440*/  @P4 LEA R34, P5, R6, c[0x0][0x190], 0x1 ;  /* 0x0000640006224a11 */ /* 0x000fe200078a08ff */
[----:B------:R-:W-:Y:S02]  /*0450*/  @P3 IMAD.MOV.U32 R8, RZ, RZ, R24 ;  /* 0x000000ffff083224 */ /* 0x000fe400078e0018 */
[----:B------:R-:W-:Y:S01]  /*0460*/  @P3 IMAD R14, R14, c[0x0][0x178], RZ ;  /* 0x00005e000e0e3a24 */ /* 0x000fe200078e02ff */
[----:B------:R-:W-:Y:S01]  /*0470*/  @P4 LEA.HI.X R35, R6, c[0x0][0x194], R7, 0x1, P5 ;  /* 0x0000650006234a11 */ /* 0x000fe200028f0c07 */
[C---:B------:R-:W-:Y:S01]  /*0480*/  @P3 IMAD.WIDE.U32 R4, R13.reuse, c[0x0][0x178], R8 ;  /* 0x00005e000d043a25 */ /* 0x040fe200078e0008 */
[----:B------:R-:W-:Y:S01]  /*0490*/  @P3 MOV R6, R26 ;  /* 0x0000001a00063202 */ /* 0x000fe20000000f00 */
[----:B------:R-:W-:Y:S02]  /*04a0*/  CS2R R8, SRZ ;  /* 0x0000000000087805 */ /* 0x000fe4000001ff00 */
[----:B------:R-:W-:Y:S01]  /*04b0*/  @P3 IMAD R15, R13, c[0x0][0x17c], R14 ;  /* 0x00005f000d0f3a24 */ /* 0x000fe200078e020e */
[----:B------:R-:W-:Y:S01]  /*04c0*/  @P3 LEA R28, P5, R4, c[0x0][0x160], 0x1 ;  /* 0x00005800041c3a11 */ /* 0x000fe200078a08ff */
[----:B------:R-:W-:-:S02]  /*04d0*/  @P3 IMAD R17, R16, c[0x0][0x198], RZ ;  /* 0x0000660010113a24 */ /* 0x000fc400078e02ff */
[----:B------:R-:W-:Y:S01]  /*04e0*/  @P3 IMAD.MOV.U32 R7, RZ, RZ, R27 ;  /* 0x000000ffff073224 */ /* 0x000fe200078e001b */
[----:B------:R-:W-:Y:S01]  /*04f0*/  @P3 IADD3 R5, R5, R15, RZ ;  /* 0x0000000f05053210 */ /* 0x000fe20007ffe0ff */
[----:B------:R-:W-:Y:S02]  /*0500*/  @P2 IMAD.MOV.U32 R20, RZ, RZ, R24 ;  /* 0x000000ffff142224 */ /* 0x000fe400078e0018 */
[----:B------:R-:W-:Y:S01]  /*0510*/  @P2 IMAD R10, R10, c[0x0][0x178], RZ ;  /* 0x00005e000a0a2a24 */ /* 0x000fe200078e02ff */
[----:B------:R-:W-:Y:S01]  /*0520*/  @P3 LEA.HI.X R29, R4, c[0x0][0x164], R5, 0x1, P5 ;  /* 0x00005900041d3a11 */ /* 0x000fe200028f0c05 */
[C---:B------:R-:W-:Y:S01]  /*0530*/  @P3 IMAD R17, R12.reuse, c[0x0][0x19c], R17 ;  /* 0x000067000c113a24 */ /* 0x040fe200078e0211 */
[----:B------:R-:W-:Y:S01]  /*0540*/  CS2R R4, SRZ ;  /* 0x0000000000047805 */ /* 0x000fe2000001ff00 */
[----:B------:R-:W-:Y:S02]  /*0550*/  @P3 IMAD.WIDE.U32 R12, R12, c[0x0][0x198], R6 ;  /* 0x000066000c0c3a25 */ /* 0x000fe400078e0006 */
[----:B------:R-:W-:-:S02]  /*0560*/  CS2R R6, SRZ ;  /* 0x0000000000067805 */ /* 0x000fc4000001ff00 */
[C---:B------:R-:W-:Y:S01]  /*0570*/  @P2 IMAD R33, R11.reuse, c[0x0][0x17c], R10 ;  /* 0x00005f000b212a24 */ /* 0x040fe200078e020a */
[C---:B------:R-:W-:Y:S01]  /*0580*/  @P3 LEA R30, P5, R12.reuse, c[0x0][0x190], 0x1 ;  /* 0x000064000c1e3a11 */ /* 0x040fe200078a08ff */
[----:B------:R-:W-:Y:S02]  /*0590*/  @P2 IMAD.WIDE.U32 R20, R11, c[0x0][0x178], R20 ;  /* 0x00005e000b142a25 */ /* 0x000fe400078e0014 */
[----:B------:R-:W-:Y:S01]  /*05a0*/  CS2R R10, SRZ ;  /* 0x00000000000a7805 */ /* 0x000fe2000001ff00 */
[----:B------:R0:W2:Y:S01]  /*05b0*/  @P4 LDG.E.128 R4, [R22.64] ;  /* 0x0000000616044981 */ /* 0x0000a2000c1e1d00 */
[----:B------:R-:W-:Y:S01]  /*05c0*/  @P3 IMAD.IADD R13, R13, 0x1, R17 ;  /* 0x000000010d0d3824 */ /* 0x000fe200078e0211 */
[----:B------:R-:W-:Y:S01]  /*05d0*/  CS2R R14, SRZ ;  /* 0x00000000000e7805 */ /* 0x000fe2000001ff00 */
[----:B------:R-:W-:Y:S01]  /*05e0*/  CS2R R16, SRZ ;  /* 0x0000000000107805 */ /* 0x000fe2000001ff00 */
[----:B------:R-:W-:Y:S01]  /*05f0*/  CS2R R18, SRZ ;  /* 0x0000000000127805 */ /* 0x000fe2000001ff00 */
[----:B------:R1:W3:Y:S01]  /*0600*/  @P4 LDG.E.128 R8, [R34.64] ;  /* 0x0000000622084981 */ /* 0x0002e2000c1e1d00 */
[----:B------:R-:W-:-:S02]  /*0610*/  @P3 LEA.HI.X R31, R12, c[0x0][0x194], R13, 0x1, P5 ;  /* 0x000065000c1f3a11 */ /* 0x000fc400028f0c0d */
[----:B------:R-:W-:-:S03]  /*0620*/  CS2R R12, SRZ ;  /* 0x00000000000c7805 */ /* 0x000fc6000001ff00 */
[----:B------:R4:W3:Y:S04]  /*0630*/  @P3 LDG.E.128 R16, [R30.64] ;  /* 0x000000061e103981 */ /* 0x0008e8000c1e1d00 */
[----:B------:R4:W3:Y:S01]  /*0640*/  @P3 LDG.E.128 R12, [R28.64] ;  /* 0x000000061c0c3981 */ /* 0x0008e2000c1e1d00 */
[----:B------:R-:W-:Y:S01]  /*0650*/  @P2 IMAD R41, R41, c[0x0][0x198], RZ ;  /* 0x0000660029292a24 */ /* 0x000fe200078e02ff */
[----:B0-----:R-:W-:Y:S01]  /*0660*/  @P2 MOV R22, R26 ;  /* 0x0000001a00162202 */ /* 0x001fe20000000f00 */
[----:B------:R-:W-:Y:S02]  /*0670*/  @P0 IMAD R48, R48, c[0x0][0x178], RZ ;  /* 0x00005e0030300a24 */ /* 0x000fe400078e02ff */
[----:B------:R-:W-:Y:S02]  /*0680*/  @P2 IMAD.MOV.U32 R23, RZ, RZ, R27 ;  /* 0x000000ffff172224 */ /* 0x000fe400078e001b */
[----:B------:R-:W-:-:S02]  /*0690*/  @P2 IMAD R55, R40, c[0x0][0x19c], R41 ;  /* 0x0000670028372a24 */ /* 0x000fc400078e0229 */
[----:B-1----:R-:W-:Y:S02]  /*06a0*/  @P0 IMAD R35, R38, c[0x0][0x198], RZ ;  /* 0x0000660026230a24 */ /* 0x002fe400078e02ff */
[----:B------:R-:W-:Y:S01]  /*06b0*/  @P2 IMAD.WIDE.U32 R22, R40, c[0x0][0x198], R22 ;  /* 0x0000660028162a25 */ /* 0x000fe200078e0016 */
[----:B------:R-:W-:-:S03]  /*06c0*/  @P2 IADD3 R33, R21, R33, RZ ;  /* 0x0000002115212210 */ /* 0x000fc60007ffe0ff */
[C---:B------:R-:W-:Y:S02]  /*06d0*/  @P0 IMAD R41, R39.reuse, c[0x0][0x17c], R48 ;  /* 0x00005f0027290a24 */ /* 0x040fe400078e0230 */
[----:B------:R-:W-:Y:S01]  /*06e0*/  @P0 IMAD.WIDE.U32 R24, R39, c[0x0][0x178], R24 ;  /* 0x00005e0027180a25 */ /* 0x000fe200078e0018 */
[----:B------:R-:W-:-:S03]  /*06f0*/  @P2 LEA R54, P3, R20, c[0x0][0x160], 0x1 ;  /* 0x0000580014362a11 */ /* 0x000fc600078608ff */
[C---:B------:R-:W-:Y:S02]  /*0700*/  @P0 IMAD R35, R32.reuse, c[0x0][0x19c], R35 ;  /* 0x0000670020230a24 */ /* 0x040fe400078e0223 */
[----:B----4-:R-:W-:Y:S01]  /*0710*/  @P0 IMAD.WIDE.U32 R28, R32, c[0x0][0x198], R26 ;  /* 0x00006600201c0a25 */ /* 0x010fe200078e001a */
[----:B------:R-:W-:Y:S02]  /*0720*/  @P2 LEA R56, P5, R22, c[0x0][0x190], 0x1 ;  /* 0x0000640016382a11 */ /* 0x000fe400078a08ff */
[----:B------:R-:W-:Y:S01]  /*0730*/  @P0 LEA R38, P4, R24, c[0x0][0x160], 0x1 ;  /* 0x0000580018260a11 */ /* 0x000fe200078808ff */
[----:B------:R-:W-:Y:S01]  /*0740*/  @P2 IMAD.IADD R21, R23, 0x1, R55 ;  /* 0x0000000117152824 */ /* 0x000fe200078e0237 */
[----:B------:R-:W-:Y:S01]  /*0750*/  @P0 IADD3 R23, R25, R41, RZ ;  /* 0x0000002919170210 */ /* 0x000fe20007ffe0ff */
[----:B------:R-:W-:Y:S01]  /*0760*/  @P0 IMAD.IADD R35, R29, 0x1, R35 ;  /* 0x000000011d230824 */ /* 0x000fe200078e0223 */
[----:B------:R-:W-:Y:S02]  /*0770*/  @P2 LEA.HI.X R55, R20, c[0x0][0x164], R33, 0x1, P3 ;  /* 0x0000590014372a11 */ /* 0x000fe400018f0c21 */
[----:B------:R-:W-:-:S02]  /*0780*/  @P0 LEA R40, P3, R28, c[0x0][0x190], 0x1 ;  /* 0x000064001c280a11 */ /* 0x000fc400078608ff */
[----:B------:R-:W-:Y:S02]  /*0790*/  @P2 LEA.HI.X R57, R22, c[0x0][0x194], R21, 0x1, P5 ;  /* 0x0000650016392a11 */ /* 0x000fe400028f0c15 */
[----:B------:R-:W-:Y:S01]  /*07a0*/  @P0 LEA.HI.X R39, R24, c[0x0][0x164], R23, 0x1, P4 ;  /* 0x0000590018270a11 */ /* 0x000fe200020f0c17 */
[----:B------:R-:W-:Y:S01]  /*07b0*/  CS2R R20, SRZ ;  /* 0x0000000000147805 */ /* 0x000fe2000001ff00 */
[----:B------:R-:W-:Y:S01]  /*07c0*/  CS2R R22, SRZ ;  /* 0x0000000000167805 */ /* 0x000fe2000001ff00 */
[----:B------:R-:W-:Y:S01]  /*07d0*/  CS2R R24, SRZ ;  /* 0x0000000000187805 */ /* 0x000fe2000001ff00 */
[----:B------:R-:W-:Y:S01]  /*07e0*/  CS2R R26, SRZ ;  /* 0x00000000001a7805 */ /* 0x000fe2000001ff00 */
[----:B------:R-:W-:Y:S01]  /*07f0*/  @P0 LEA.HI.X R41, R28, c[0x0][0x194], R35, 0x1, P3 ;  /* 0x000065001c290a11 */ /* 0x000fe200018f0c23 */
[----:B------:R-:W-:Y:S01]  /*0800*/  CS2R R30, SRZ ;  /* 0x00000000001e7805 */ /* 0x000fe2000001ff00 */
[----:B------:R-:W-:Y:S01]  /*0810*/  CS2R R28, SRZ ;  /* 0x00000000001c7805 */ /* 0x000fe2000001ff00 */
[----:B------:R-:W-:Y:S01]  /*0820*/  CS2R R32, SRZ ;  /* 0x0000000000207805 */ /* 0x000fe2000001ff00 */
[----:B------:R-:W-:Y:S01]  /*0830*/  CS2R R34, SRZ ;  /* 0x0000000000227805 */ /* 0x000fe2000001ff00 */
[----:B------:R0:W4:Y:S04]  /*0840*/  @P2 LDG.E.128 R20, [R54.64] ;  /* 0x0000000636142981 */ /* 0x000128000c1e1d00 */
[----:B------:R1:W4:Y:S04]  /*0850*/  @P2 LDG.E.128 R24, [R56.64] ;  /* 0x0000000638182981 */ /* 0x000328000c1e1d00 */
[----:B------:R0:W4:Y:S04]  /*0860*/  @P0 LDG.E.128 R28, [R38.64] ;  /* 0x00000006261c0981 */ /* 0x000128000c1e1d00 */
[----:B------:R0:W4:Y:S01]  /*0870*/  @P0 LDG.E.128 R32, [R40.64] ;  /* 0x0000000628200981 */ /* 0x000122000c1e1d00 */
[----:B------:R-:W-:-:S04]  /*0880*/  ISETP.GT.AND P0, PT, R43, 0x3f, PT ;  /* 0x0000003f2b00780c */ /* 0x000fc80003f04270 */
[----:B------:R-:W-:-:S13]  /*0890*/  ISETP.GE.OR P2, PT, R43, R44, P0 ;  /* 0x0000002c2b00720c */ /* 0x000fda0000746670 */
[----:B0-----:R-:W-:Y:S02]  /*08a0*/  @!P2 SHF.R.S32.HI R55, RZ, 0x1f, R43 ;  /* 0x0000001fff37a819 */ /* 0x001fe4000001142b */
[----:B------:R-:W-:Y:S01]  /*08b0*/  @!P2 IADD3 R54, P3, R36, R43, RZ ;  /* 0x0000002b2436a210 */ /* 0x000fe20007f7e0ff */
[----:B------:R-:W-:-:S03]  /*08c0*/  @!P2 IMAD R48, R42, c[0x0][0x1e0], RZ ;  /* 0x000078002a30aa24 */ /* 0x000fc600078e02ff */
[----:B------:R-:W-:Y:S01]  /*08d0*/  @!P2 LEA.HI.X.SX32 R55, R36, R55, 0x1, P3 ;  /* 0x000000372437a211 */ /* 0x000fe200018f0eff */
[----:B-1----:R-:W-:-:S04]  /*08e0*/  @!P2 IMAD R57, R45, c[0x0][0x1e4], R48 ;  /* 0x000079002d39aa24 */ /* 0x002fc800078e0230 */
[----:B------:R-:W-:-:S04]  /*08f0*/  @!P2 IMAD.WIDE.U32 R54, R45, c[0x0][0x1e0], R54 ;  /* 0x000078002d36aa25 */ /* 0x000fc800078e0036 */
[----:B------:R-:W-:Y:S01]  /*0900*/  @!P2 IMAD R39, R46, c[0x0][0x1e8], RZ ;  /* 0x00007a002e27aa24 */ /* 0x000fe200078e02ff */
[----:B------:R-:W-:-:S03]  /*0910*/  @!P2 IADD3 R55, R55, R57, RZ ;  /* 0x000000393737a210 */ /* 0x000fc60007ffe0ff */
[C---:B------:R-:W-:Y:S02]  /*0920*/  @!P2 IMAD R41, R0.reuse, c[0x0][0x1ec], R39 ;  /* 0x00007b000029aa24 */ /* 0x040fe400078e0227 */
[----:B------:R-:W-:-:S04]  /*0930*/  @!P2 IMAD.WIDE.U32 R38, R0, c[0x0][0x1e8], R54 ;  /* 0x00007a000026aa25 */ /* 0x000fc800078e0036 */
[----:B------:R-:W-:Y:S01]  /*0940*/  @!P2 IMAD.IADD R39, R39, 0x1, R41 ;  /* 0x000000012727a824 */ /* 0x000fe200078e0229 */
[C---:B------:R-:W-:Y:S02]  /*0950*/  @!P2 LEA R40, P3, R38.reuse, c[0x0][0x1d8], 0x2 ;  /* 0x000076002628aa11 */ /* 0x040fe400078610ff */
[----:B------:R-:W-:Y:S02]  /*0960*/  MOV R50, 0x7f800000 ;  /* 0x7f80000000327802 */ /* 0x000fe40000000f00 */
[----:B------:R-:W-:-:S05]  /*0970*/  @!P2 LEA.HI.X R41, R38, c[0x0][0x1dc], R39, 0x2, P3 ;  /* 0x000077002629aa11 */ /* 0x000fca00018f1427 */
[----:B------:R0:W5:Y:S01]  /*0980*/  @!P2 LDG.E R50, [R40.64] ;  /* 0x000000062832a981 */ /* 0x000162000c1e1900 */
[----:B------:R-:W-:Y:S02]  /*0990*/  ISETP.NE.AND P2, PT, R37, RZ, PT ;  /* 0x000000ff2500720c */ /* 0x000fe40003f45270 */
[----:B--2---:R-:W-:Y:S02]  /*09a0*/  LOP3.LUT R52, R4, 0xffff0000, RZ, 0xc0, !PT ;  /* 0xffff000004347812 */ /* 0x004fe400078ec0ff */
[----:B---3--:R-:W-:Y:S01]  /*09b0*/  LOP3.LUT R55, R8, 0xffff0000, RZ, 0xc0, !PT ;  /* 0xffff000008377812 */ /* 0x008fe200078ec0ff */
[----:B------:R-:W-:Y:S01]  /*09c0*/  IMAD.U32 R38, R4, 0x10000, RZ ;  /* 0x0001000004267824 */ /* 0x000fe200078e00ff */
[----:B0-----:R-:W-:Y:S01]  /*09d0*/  LOP3.LUT R41, R10, 0xffff0000, RZ, 0xc0, !PT ;  /* 0xffff00000a297812 */ /* 0x001fe200078ec0ff */
[----:B------:R-:W-:Y:S02]  /*09e0*/  IMAD.U32 R57, R8, 0x10000, RZ ;  /* 0x0001000008397824 */ /* 0x000fe400078e00ff */
[----:B------:R-:W-:Y:S01]  /*09f0*/  FMUL.FTZ R54, R52, R55 ;  /* 0x0000003734367220 */ /* 0x000fe20000410000 */
[----:B------:R-:W-:Y:S01]  /*0a00*/  LOP3.LUT R59, R16, 0xffff0000, RZ, 0xc0, !PT ;  /* 0xffff0000103b7812 */ /* 0x000fe200078ec0ff */
[----:B------:R-:W-:Y:S01]  /*0a10*/  IMAD.U32 R40, R10, 0x10000, RZ ;  /* 0x000100000a287824 */ /* 0x000fe200078e00ff */
[----:B------:R-:W-:-:S02]  /*0a20*/  SHF.L.U32 R4, R5, 0x10, RZ ;  /* 0x0000001005047819 */ /* 0x000fc400000006ff */
[----:B------:R-:W-:Y:S01]  /*0a30*/  LOP3.LUT R10, R12, 0xffff0000, RZ, 0xc0, !PT ;  /* 0xffff00000c0a7812 */ /* 0x000fe200078ec0ff */
[----:B------:R-:W-:Y:S01]  /*0a40*/  FFMA.FTZ R38, R38, R57, R54 ;  /* 0x0000003926267223 */ /* 0x000fe20000010036 */
[C---:B------:R-:W-:Y:S02]  /*0a50*/  SHF.L.U32 R55, R9.reuse, 0x10, RZ ;  /* 0x0000001009377819 */ /* 0x040fe400000006ff */
[----:B------:R-:W-:Y:S02]  /*0a60*/  LOP3.LUT R52, R9, 0xffff0000, RZ, 0xc0, !PT ;  /* 0xffff000009347812 */ /* 0x000fe400078ec0ff */
[C---:B------:R-:W-:Y:S02]  /*0a70*/  SHF.L.U32 R9, R11.reuse, 0x10, RZ ;  /* 0x000000100b097819 */ /* 0x040fe400000006ff */
[----:B------:R-:W-:Y:S01]  /*0a80*/  LOP3.LUT R8, R11, 0xffff0000, RZ, 0xc0, !PT ;  /* 0xffff00000b087812 */ /* 0x000fe200078ec0ff */
[----:B------:R-:W-:Y:S01]  /*0a90*/  IMAD.U32 R12, R12, 0x10000, RZ ;  /* 0x000100000c0c7824 */ /* 0x000fe200078e00ff */
[----:B------:R-:W-:Y:S01]  /*0aa0*/  SHF.L.U32 R11, R16, 0x10, RZ ;  /* 0x00000010100b7819 */ /* 0x000fe200000006ff */
[----:B------:R-:W-:Y:S01]  /*0ab0*/  FMUL.FTZ R10, R10, R59 ;  /* 0x0000003b0a0a7220 */ /* 0x000fe20000410000 */
[----:B------:R-:W-:Y:S01]  /*0ac0*/  LOP3.LUT R39, R5, 0xffff0000, RZ, 0xc0, !PT ;  /* 0xffff000005277812 */ /* 0x000fe200078ec0ff */
[----:B------:R-:W-:Y:S01]  /*0ad0*/  FFMA.FTZ R38, R4, R55, R38 ;  /* 0x0000003704267223 */ /* 0x000fe20000010026 */
[----:B------:R-:W-:Y:S01]  /*0ae0*/  SHF.L.U32 R55, R17, 0x10, RZ ;  /* 0x0000001011377819 */ /* 0x000fe200000006ff */
[----:B------:R-:W-:-:S02]  /*0af0*/  IMAD.U32 R4, R13, 0x10000, RZ ;  /* 0x000100000d047824 */ /* 0x000fc400078e00ff */
[----:B------:R-:W-:Y:S01]  /*0b00*/  FFMA.FTZ R11, R12, R11, R10 ;  /* 0x0000000b0c0b7223 */ /* 0x000fe2000001000a */
[----:B------:R-:W-:Y:S01]  /*0b10*/  LOP3.LUT R13, R13, 0xffff0000, RZ, 0xc0, !PT ;  /* 0xffff00000d0d7812 */ /* 0x000fe200078ec0ff */
[----:B------:R-:W-:Y:S01]  /*0b20*/  IMAD.U32 R5, R6, 0x10000, RZ ;  /* 0x0001000006057824 */ /* 0x000fe200078e00ff */
[----:B------:R-:W-:Y:S01]  /*0b30*/  LOP3.LUT R10, R17, 0xffff0000, RZ, 0xc0, !PT ;  /* 0xffff0000110a7812 */ /* 0x000fe200078ec0ff */
[----:B------:R-:W-:Y:S02]  /*0b40*/  FFMA.FTZ R38, R39, R52, R38 ;  /* 0x0000003427267223 */ /* 0x000fe40000010026 */
[----:B------:R-:W-:Y:S01]  /*0b50*/  FFMA.FTZ R11, R4, R55, R11 ;  /* 0x00000037040b7223 */ /* 0x000fe2000001000b */
[----:B------:R-:W-:Y:S01]  /*0b60*/  LOP3.LUT R48, R6, 0xffff0000, RZ, 0xc0, !PT ;  /* 0xffff000006307812 */ /* 0x000fe200078ec0ff */
[----:B------:R-:W-:Y:S01]  /*0b70*/  FFMA.FTZ R38, R5, R40, R38 ;  /* 0x0000002805267223 */ /* 0x000fe20000010026 */
[----:B------:R-:W-:Y:S01]  /*0b80*/  SHF.L.U32 R5, R18, 0x10, RZ ;  /* 0x0000001012057819 */ /* 0x000fe200000006ff */
[----:B------:R-:W-:-:S02]  /*0b90*/  IMAD.U32 R4, R14, 0x10000, RZ ;  /* 0x000100000e047824 */ /* 0x000fc400078e00ff */
[----:B------:R-:W-:Y:S01]  /*0ba0*/  FFMA.FTZ R10, R13, R10, R11 ;  /* 0x0000000a0d0a7223 */ /* 0x000fe2000001000b */
[----:B------:R-:W-:Y:S01]  /*0bb0*/  SHF.L.U32 R6, R7, 0x10, RZ ;  /* 0x0000001007067819 */ /* 0x000fe200000006ff */
[----:B------:R-:W-:Y:S01]  /*0bc0*/  FFMA.FTZ R38, R48, R41, R38 ;  /* 0x0000002930267223 */ /* 0x000fe20000010026 */
[----:B------:R-:W-:Y:S01]  /*0bd0*/  LOP3.LUT R14, R14, 0xffff0000, RZ, 0xc0, !PT ;  /* 0xffff00000e0e7812 */ /* 0x000fe200078ec0ff */
[----:B------:R-:W-:Y:S01]  /*0be0*/  FFMA.FTZ R4, R4, R5, R10 ;  /* 0x0000000504047223 */ /* 0x000fe2000001000a */
[----:B------:R-:W-:Y:S01]  /*0bf0*/  LOP3.LUT R11, R18, 0xffff0000, RZ, 0xc0, !PT ;  /* 0xffff0000120b7812 */ /* 0x000fe200078ec0ff */
[----:B------:R-:W-:Y:S01]  /*0c00*/  FFMA.FTZ R9, R6, R9, R38 ;  /* 0x0000000906097223 */ /* 0x000fe20000010026 */
[----:B------:R-:W-:-:S03]  /*0c10*/  SHF.L.U32 R6, R19, 0x10, RZ ;  /* 0x0000001013067819 */ /* 0x000fc600000006ff */
[----:B------:R-:W-:Y:S01]  /*0c20*/  FFMA.FTZ R11, R14, R11, R4 ;  /* 0x0000000b0e0b7223 */ /* 0x000fe20000010004 */
[----:B------:R-:W-:Y:S01]  /*0c30*/  LOP3.LUT R4, R19, 0xffff0000, RZ, 0xc0, !PT ;  /* 0xffff000013047812 */ /* 0x000fe200078ec0ff */
[C---:B----4-:R-:W-:Y:S01]  /*0c40*/  IMAD.U32 R12, R20.reuse, 0x10000, RZ ;  /* 0x00010000140c7824 */ /* 0x050fe200078e00ff */
[----:B------:R-:W-:Y:S02]  /*0c50*/  LOP3.LUT R20, R20, 0xffff0000, RZ, 0xc0, !PT ;  /* 0xffff000014147812 */ /* 0x000fe400078ec0ff */
[----:B------:R-:W-:Y:S02]  /*0c60*/  LOP3.LUT R19, R24, 0xffff0000, RZ, 0xc0, !PT ;  /* 0xffff000018137812 */ /* 0x000fe400078ec0ff */
[C---:B------:R-:W-:Y:S02]  /*0c70*/  SHF.L.U32 R39, R25.reuse, 0x10, RZ ;  /* 0x0000001019277819 */ /* 0x040fe400000006ff */
[----:B------:R-:W-:Y:S02]  /*0c80*/  LOP3.LUT R18, R25, 0xffff0000, RZ, 0xc0, !PT ;  /* 0xffff000019127812 */ /* 0x000fe400078ec0ff */
[----:B------:R-:W-:-:S02]  /*0c90*/  LOP3.LUT R14, R28, 0xffff0000, RZ, 0xc0, !PT ;  /* 0xffff00001c0e7812 */ /* 0x000fc400078ec0ff */
[----:B------:R-:W-:Y:S01]  /*0ca0*/  LOP3.LUT R25, R32, 0xffff0000, RZ, 0xc0, !PT ;  /* 0xffff000020197812 */ /* 0x000fe200078ec0ff */
[----:B------:R-:W-:Y:S02]  /*0cb0*/  IMAD.U32 R17, R24, 0x10000, RZ ;  /* 0x0001000018117824 */ /* 0x000fe400078e00ff */
[----:B------:R-:W-:Y:S01]  /*0cc0*/  FMUL.FTZ R20, R20, R19 ;  /* 0x0000001314147220 */ /* 0x000fe20000410000 */
[----:B------:R-:W-:Y:S01]  /*0cd0*/  SHF.L.U32 R19, R32, 0x10, RZ ;  /* 0x0000001020137819 */ /* 0x000fe200000006ff */
[----:B------:R-:W-:Y:S01]  /*0ce0*/  IMAD.U32 R28, R28, 0x10000, RZ ;  /* 0x000100001c1c7824 */ /* 0x000fe200078e00ff */
[----:B------:R-:W-:Y:S01]  /*0cf0*/  SHF.L.U32 R16, R21, 0x10, RZ ;  /* 0x0000001015107819 */ /* 0x000fe200000006ff */
[----:B------:R-:W-:Y:S02]  /*0d00*/  FMUL.FTZ R14, R14, R25 ;  /* 0x000000190e0e7220 */ /* 0x000fe40000410000 */
[----:B------:R-:W-:Y:S01]  /*0d10*/  FFMA.FTZ R20, R12, R17, R20 ;  /* 0x000000110c147223 */ /* 0x000fe20000010014 */
[----:B------:R-:W-:Y:S01]  /*0d20*/  SHF.L.U32 R17, R33, 0x10, RZ ;  /* 0x0000001021117819 */ /* 0x000fe200000006ff */
[----:B------:R-:W-:Y:S01]  /*0d30*/  IMAD.U32 R12, R29, 0x10000, RZ ;  /* 0x000100001d0c7824 */ /* 0x000fe200078e00ff */
[----:B------:R-:W-:Y:S01]  /*0d40*/  LOP3.LUT R7, R7, 0xffff0000, RZ, 0xc0, !PT ;  /* 0xffff000007077812 */ /* 0x000fe200078ec0ff */
[----:B------:R-:W-:Y:S01]  /*0d50*/  FFMA.FTZ R19, R28, R19, R14 ;  /* 0x000000131c137223 */ /* 0x000fe2000001000e */
[----:B------:R-:W-:Y:S01]  /*0d60*/  LOP3.LUT R21, R21, 0xffff0000, RZ, 0xc0, !PT ;  /* 0xffff000015157812 */ /* 0x000fe200078ec0ff */
[----:B------:R-:W-:Y:S01]  /*0d70*/  FFMA.FTZ R16, R16, R39, R20 ;  /* 0x0000002710107223 */ /* 0x000fe20000010014 */
[----:B------:R-:W-:Y:S01]  /*0d80*/  LOP3.LUT R29, R29, 0xffff0000, RZ, 0xc0, !PT ;  /* 0xffff00001d1d7812 */ /* 0x000fe200078ec0ff */
[----:B------:R-:W-:Y:S01]  /*0d90*/  FFMA.FTZ R19, R12, R17, R19 ;  /* 0x000000110c137223 */ /* 0x000fe20000010013 */
[----:B------:R-:W-:Y:S01]  /*0da0*/  LOP3.LUT R14, R33, 0xffff0000, RZ, 0xc0, !PT ;  /* 0xffff0000210e7812 */ /* 0x000fe200078ec0ff */
[----:B------:R-:W-:Y:S01]  /*0db0*/  FFMA.FTZ R7, R7, R8, R9 ;  /* 0x0000000807077223 */ /* 0x000fe20000010009 */
[----:B------:R-:W-:Y:S01]  /*0dc0*/  SHF.L.U32 R17, R34, 0x10, RZ ;  /* 0x0000001022117819 */ /* 0x000fe200000006ff */
[----:B------:R-:W-:-:S02]  /*0dd0*/  IMAD.U32 R9, R22, 0x10000, RZ ;  /* 0x0001000016097824 */ /* 0x000fc400078e00ff */
[----:B------:R-:W-:Y:S02]  /*0de0*/  IMAD.U32 R10, R26, 0x10000, RZ ;  /* 0x000100001a0a7824 */ /* 0x000fe400078e00ff */
[----:B------:R-:W-:Y:S01]  /*0df0*/  FFMA.FTZ R16, R21, R18, R16 ;  /* 0x0000001215107223 */ /* 0x000fe20000010010 */
[----:B------:R-:W-:Y:S01]  /*0e00*/  LOP3.LUT R22, R22, 0xffff0000, RZ, 0xc0, !PT ;  /* 0xffff000016167812 */ /* 0x000fe200078ec0ff */
[----:B------:R-:W-:Y:S01]  /*0e10*/  IMAD.U32 R5, R15, 0x10000, RZ ;  /* 0x000100000f057824 */ /* 0x000fe200078e00ff */
[----:B------:R-:W-:Y:S01]  /*0e20*/  LOP3.LUT R13, R26, 0xffff0000, RZ, 0xc0, !PT ;  /* 0xffff00001a0d7812 */ /* 0x000fe200078ec0ff */
[C---:B------:R-:W-:Y:S02]  /*0e30*/  IMAD.U32 R12, R30.reuse, 0x10000, RZ ;  /* 0x000100001e0c7824 */ /* 0x040fe400078e00ff */
[----:B------:R-:W-:Y:S01]  /*0e40*/  FFMA.FTZ R14, R29, R14, R19 ;  /* 0x0000000e1d0e7223 */ /* 0x000fe20000010013 */
[----:B------:R-:W-:Y:S01]  /*0e50*/  LOP3.LUT R30, R30, 0xffff0000, RZ, 0xc0, !PT ;  /* 0xffff00001e1e7812 */ /* 0x000fe200078ec0ff */
[----:B------:R-:W-:Y:S01]  /*0e60*/  FFMA.FTZ R9, R9, R10, R16 ;  /* 0x0000000a09097223 */ /* 0x000fe20000010010 */
[----:B------:R-:W-:Y:S01]  /*0e70*/  LOP3.LUT R19, R34, 0xffff0000, RZ, 0xc0, !PT ;  /* 0xffff000022137812 */ /* 0x000fe200078ec0ff */
[----:B------:R-:W-:Y:S01]  /*0e80*/  FFMA.FTZ R5, R5, R6, R11 ;  /* 0x0000000605057223 */ /* 0x000fe2000001000b */
[----:B------:R-:W-:Y:S01]  /*0e90*/  SHF.L.U32 R6, R23, 0x10, RZ ;  /* 0x0000001017067819 */ /* 0x000fe200000006ff */
[----:B------:R-:W-:Y:S01]  /*0ea0*/  FFMA.FTZ R12, R12, R17, R14 ;  /* 0x000000110c0c7223 */ /* 0x000fe2000001000e */
[----:B------:R-:W-:Y:S01]  /*0eb0*/  SHF.L.U32 R11, R27, 0x10, RZ ;  /* 0x000000101b0b7819 */ /* 0x000fe200000006ff */
[----:B------:R-:W-:Y:S01]  /*0ec0*/  FFMA.FTZ R13, R22, R13, R9 ;  /* 0x0000000d160d7223 */ /* 0x000fe20000010009 */
[----:B------:R-:W-:Y:S01]  /*0ed0*/  SHF.L.U32 R9, R31, 0x10, RZ ;  /* 0x000000101f097819 */ /* 0x000fe200000006ff */
[----:B------:R-:W-:-:S02]  /*0ee0*/  IMAD.U32 R10, R35, 0x10000, RZ ;  /* 0x00010000230a7824 */ /* 0x000fc400078e00ff */
[----:B------:R-:W-:Y:S01]  /*0ef0*/  FFMA.FTZ R12, R30, R19, R12 ;  /* 0x000000131e0c7223 */ /* 0x000fe2000001000c */
[----:B------:R-:W-:Y:S01]  /*0f00*/  LOP3.LUT R23, R23, 0xffff0000, RZ, 0xc0, !PT ;  /* 0xffff000017177812 */ /* 0x000fe200078ec0ff */
[----:B------:R-:W-:Y:S01]  /*0f10*/  FFMA.FTZ R11, R6, R11, R13 ;  /* 0x0000000b060b7223 */ /* 0x000fe2000001000d */
[----:B------:R-:W-:Y:S01]  /*0f20*/  LOP3.LUT R8, R27, 0xffff0000, RZ, 0xc0, !PT ;  /* 0xffff00001b087812 */ /* 0x000fe200078ec0ff */
[----:B------:R-:W-:Y:S01]  /*0f30*/  FFMA.FTZ R9, R9, R10, R12 ;  /* 0x0000000a09097223 */ /* 0x000fe2000001000c */
[----:B------:R-:W-:Y:S02]  /*0f40*/  LOP3.LUT R15, R15, 0xffff0000, RZ, 0xc0, !PT ;  /* 0xffff00000f0f7812 */ /* 0x000fe400078ec0ff */
[----:B------:R-:W-:Y:S02]  /*0f50*/  LOP3.LUT R31, R31, 0xffff0000, RZ, 0xc0, !PT ;  /* 0xffff00001f1f7812 */ /* 0x000fe400078ec0ff */
[----:B------:R-:W-:Y:S01]  /*0f60*/  LOP3.LUT R6, R35, 0xffff0000, RZ, 0xc0, !PT ;  /* 0xffff000023067812 */ /* 0x000fe200078ec0ff */
[----:B------:R-:W-:-:S02]  /*0f70*/  FFMA.FTZ R11, R23, R8, R11 ;  /* 0x00000008170b7223 */ /* 0x000fc4000001000b */
[----:B------:R-:W-:Y:S02]  /*0f80*/  FFMA.FTZ R15, R15, R4, R5 ;  /* 0x000000040f0f7223 */ /* 0x000fe40000010005 */
[----:B------:R-:W-:Y:S01]  /*0f90*/  FFMA.FTZ R31, R31, R6, R9 ;  /* 0x000000061f1f7223 */ /* 0x000fe20000010009 */
[----:B------:R-:W0:Y:S04]  /*0fa0*/  SHFL.BFLY PT, R10, R11, 0x8, 0x1f ;  /* 0x0d001f000b0a7f89 */ /* 0x000e2800000e0000 */
[----:B------:R-:W1:Y:S04]  /*0fb0*/  SHFL.BFLY PT, R4, R7, 0x8, 0x1f ;  /* 0x0d001f0007047f89 */ /* 0x000e6800000e0000 */
[----:B------:R-:W2:Y:S04]  /*0fc0*/  SHFL.BFLY PT, R6, R15, 0x8, 0x1f ;  /* 0x0d001f000f067f89 */ /* 0x000ea800000e0000 */
[----:B------:R-:W3:Y:S01]  /*0fd0*/  SHFL.BFLY PT, R14, R31, 0x8, 0x1f ;  /* 0x0d001f001f0e7f89 */ /* 0x000ee200000e0000 */
[----:B0-----:R-:W-:-:S02]  /*0fe0*/  FADD.FTZ R12, R11, R10 ;  /* 0x0000000a0b0c7221 */ /* 0x001fc40000010000 */
[----:B-1----:R-:W-:Y:S02]  /*0ff0*/  FADD.FTZ R4, R7, R4 ;  /* 0x0000000407047221 */ /* 0x002fe40000010000 */
[----:B--2---:R-:W-:Y:S02]  /*1000*/  FADD.FTZ R8, R15, R6 ;  /* 0x000000060f087221 */ /* 0x004fe40000010000 */
[----:B---3--:R-:W-:Y:S01]  /*1010*/  FADD.FTZ R16, R31, R14 ;  /* 0x0000000e1f107221 */ /* 0x008fe20000010000 */
        /* <DEDUP_REMOVED lines=20> */
[----:B------:R-:W-:-:S02]  /*1160*/  SHF.L.U32 R4, R43, 0x2, RZ ;  /* 0x000000022b047819 */ /* 0x000fc400000006ff */
[----:B------:R-:W-:Y:S02]  /*1170*/  SHF.L.U32 R5, R47, 0xd, RZ ;  /* 0x0000000d2f057819 */ /* 0x000fe400000006ff */
[----:B------:R-:W-:Y:S02]  /*1180*/  SHF.R.S32.HI R12, RZ, 0x1f, R4 ;  /* 0x0000001fff0c7819 */ /* 0x000fe40000011404 */
[C---:B------:R-:W-:Y:S01]  /*1190*/  IADD3 R4, P3, R5.reuse, R4, RZ ;  /* 0x0000000405047210 */ /* 0x040fe20007f7e0ff */
[----:B------:R-:W-:Y:S03]  /*11a0*/  BSSY B0, `(.L_x_2024) ;  /* 0x0000020000007945 */ /* 0x000fe60003800000 */
[----:B------:R-:W-:Y:S01]  /*11b0*/  LEA.HI.X.SX32 R5, R5, R12, 0x1, P3 ;  /* 0x0000000c05057211 */ /* 0x000fe200018f0eff */
[----:B------:R-:W-:Y:S02]  /*11c0*/  IMAD R12, R42, c[0x0][0x220], RZ ;  /* 0x000088002a0c7a24 */ /* 0x000fe400078e02ff */
[----:B0-----:R-:W-:-:S02]  /*11d0*/  FADD.FTZ R14, R14, R15 ;  /* 0x0000000f0e0e7221 */ /* 0x001fc40000010000 */
[----:B-1----:R-:W-:Y:S02]  /*11e0*/  FADD.FTZ R13, R6, R7 ;  /* 0x00000007060d7221 */ /* 0x002fe40000010000 */
[----:B------:R-:W-:Y:S02]  /*11f0*/  IMAD R15, R45, c[0x0][0x224], R12 ;  /* 0x000089002d0f7a24 */ /* 0x000fe400078e020c */
[----:B--2---:R-:W-:Y:S02]  /*1200*/  FADD.FTZ R11, R10, R11 ;  /* 0x0000000b0a0b7221 */ /* 0x004fe40000010000 */
[----:B---3--:R-:W-:Y:S01]  /*1210*/  FADD.FTZ R19, R8, R19 ;  /* 0x0000001308137221 */ /* 0x008fe20000010000 */
[----:B------:R-:W-:Y:S05]  /*1220*/  @P2 BRA `(.L_x_2025) ;  /* 0x0000017000002947 */ /* 0x000fea0003800000 */
[----:B------:R-:W-:Y:S01]  /*1230*/  SHF.R.S32.HI R37, RZ, 0x1f, R36 ;  /* 0x0000001fff257819 */ /* 0x000fe20000011424 */
[----:B------:R-:W-:Y:S01]  /*1240*/  IMAD R6, R42, c[0x0][0x1c8], RZ ;  /* 0x000072002a067a24 */ /* 0x000fe200078e02ff */
[-C--:B------:R-:W-:Y:S02]  /*1250*/  ISETP.GE.AND P4, PT, R49, R44.reuse, PT ;  /* 0x0000002c3100720c */ /* 0x080fe40003f86270 */
[----:B------:R-:W-:Y:S01]  /*1260*/  ISETP.GE.AND P3, PT, R51, R44, PT ;  /* 0x0000002c3300720c */ /* 0x000fe20003f66270 */
[----:B------:R-:W-:-:S02]  /*1270*/  IMAD R9, R45, c[0x0][0x1cc], R6 ;  /* 0x000073002d097a24 */ /* 0x000fc400078e0206 */
[----:B------:R-:W-:-:S04]  /*1280*/  IMAD.WIDE.U32 R6, R45, c[0x0][0x1c8], R36 ;  /* 0x000072002d067a25 */ /* 0x000fc800078e0024 */
[----:B------:R-:W-:Y:S02]  /*1290*/  IMAD.IADD R7, R7, 0x1, R9 ;  /* 0x0000000107077824 */ /* 0x000fe400078e0209 */
[----:B------:R-:W-:Y:S02]  /*12a0*/  IMAD R9, R46, c[0x0][0x1d0], RZ ;  /* 0x000074002e097a24 */ /* 0x000fe400078e02ff */
[----:B------:R-:W-:-:S04]  /*12b0*/  IMAD.WIDE.U32 R6, R0, c[0x0][0x1d0], R6 ;  /* 0x0000740000067a25 */ /* 0x000fc800078e0006 */
[----:B------:R-:W-:Y:S01]  /*12c0*/  IMAD R9, R0, c[0x0][0x1d4], R9 ;  /* 0x0000750000097a24 */ /* 0x000fe200078e0209 */
[----:B------:R-:W-:-:S04]  /*12d0*/  IADD3 R6, P2, R2, R6, RZ ;  /* 0x0000000602067210 */ /* 0x000fc80007f5e0ff */
[----:B------:R-:W-:Y:S02]  /*12e0*/  IADD3.X R3, R3, R7, R9, P2, !PT ;  /* 0x0000000703037210 */ /* 0x000fe400017fe409 */
[C---:B------:R-:W-:Y:S02]  /*12f0*/  LEA R2, P5, R6.reuse, c[0x0][0x1b0], 0x2 ;  /* 0x00006c0006027a11 */ /* 0x040fe400078a10ff */
[----:B------:R-:W-:Y:S02]  /*1300*/  ISETP.GE.AND P2, PT, R53, R44, PT ;  /* 0x0000002c3500720c */ /* 0x000fe40003f46270 */
[----:B------:R-:W-:Y:S02]  /*1310*/  FSEL R7, R13, RZ, !P1 ;  /* 0x000000ff0d077208 */ /* 0x000fe40004800000 */
[----:B------:R-:W-:Y:S02]  /*1320*/  FSEL R9, R11, RZ, !P4 ;  /* 0x000000ff0b097208 */ /* 0x000fe40006000000 */
[----:B------:R-:W-:-:S02]  /*1330*/  LEA.HI.X R3, R6, c[0x0][0x1b4], R3, 0x2, P5 ;  /* 0x00006d0006037a11 */ /* 0x000fc400028f1403 */
[----:B------:R-:W-:Y:S02]  /*1340*/  FSEL R11, R14, RZ, !P3 ;  /* 0x000000ff0e0b7208 */ /* 0x000fe40005800000 */
[----:B------:R-:W-:Y:S01]  /*1350*/  FSEL R13, R19, RZ, !P2 ;  /* 0x000000ff130d7208 */ /* 0x000fe20005000000 */
[----:B------:R0:W-:Y:S04]  /*1360*/  STG.E [R2.64], R7 ;  /* 0x0000000702007986 */ /* 0x0001e8000c101906 */
[----:B------:R0:W-:Y:S04]  /*1370*/  STG.E [R2.64+0x40], R9 ;  /* 0x0000400902007986 */ /* 0x0001e8000c101906 */
[----:B------:R0:W-:Y:S04]  /*1380*/  STG.E [R2.64+0x80], R11 ;  /* 0x0000800b02007986 */ /* 0x0001e8000c101906 */
[----:B------:R0:W-:Y:S02]  /*1390*/  STG.E [R2.64+0xc0], R13 ;  /* 0x0000c00d02007986 */ /* 0x0001e4000c101906 */
.L_x_2025:
[----:B------:R-:W-:Y:S05]  /*13a0*/  BSYNC B0 ;  /* 0x0000000000007941 */ /* 0x000fea0003800000 */
.L_x_2024:
[----:B------:R-:W-:Y:S01]  /*13b0*/  ULDC UR4, c[0x0][0x168] ;  /* 0x00005a0000047ab9 */ /* 0x000fe20000000800 */
[----:B------:R-:W-:Y:S01]  /*13c0*/  IMAD.WIDE.U32 R4, R45, c[0x0][0x220], R4 ;  /* 0x000088002d047a25 */ /* 0x000fe200078e0004 */
[----:B------:R-:W-:Y:S01]  /*13d0*/  UIADD3 UR4, UR4, 0x3f, URZ ;  /* 0x0000003f04047890 */ /* 0x000fe2000fffe03f */
[----:B------:R-:W-:Y:S01]  /*13e0*/  ISETP.NE.U32.AND P1, PT, RZ, c[0x0][0x238], PT ;  /* 0x00008e00ff007a0c */ /* 0x000fe20003f25070 */
[----:B------:R-:W-:Y:S01]  /*13f0*/  BSSY B0, `(.L_x_2026) ;  /* 0x0000021000007945 */ /* 0x000fe20003800000 */
[----:B0-----:R-:W-:Y:S01]  /*1400*/  IMAD R3, R46, c[0x0][0x228], RZ ;  /* 0x00008a002e037a24 */ /* 0x001fe200078e02ff */
[----:B------:R-:W-:Y:S01]  /*1410*/  USHF.R.S32.HI UR5, URZ, 0x1f, UR4 ;  /* 0x0000001f3f057899 */ /* 0x000fe20008011404 */
[----:B------:R-:W-:-:S02]  /*1420*/  IADD3 R5, R5, R15, RZ ;  /* 0x0000000f05057210 */ /* 0x000fc40007ffe0ff */
[C---:B------:R-:W-:Y:S01]  /*1430*/  IMAD R7, R0.reuse, c[0x0][0x22c], R3 ;  /* 0x00008b0000077a24 */ /* 0x040fe200078e0203 */
[----:B------:R-:W-:Y:S01]  /*1440*/  ULEA.HI UR5, UR5, UR4, URZ, 0x6 ;  /* 0x0000000405057291 */ /* 0x000fe2000f8f303f */
[----:B------:R-:W-:Y:S01]  /*1450*/  ISETP.NE.AND.EX P1, PT, RZ, c[0x0][0x23c], PT, P1 ;  /* 0x00008f00ff007a0c */ /* 0x000fe20003f25310 */
[----:B------:R-:W-:Y:S02]  /*1460*/  IMAD.WIDE.U32 R2, R0, c[0x0][0x228], R4 ;  /* 0x00008a0000027a25 */ /* 0x000fe400078e0004 */
[----:B------:R-:W-:Y:S01]  /*1470*/  ULOP3.LUT UR5, UR5, 0xffffffc0, URZ, 0xc0, !UPT ;  /* 0xffffffc005057892 */ /* 0x000fe2000f8ec03f */
[----:B------:R-:W-:Y:S02]  /*1480*/  ISETP.NE.OR P1, PT, R43, RZ, !P1 ;  /* 0x000000ff2b00720c */ /* 0x000fe40004f25670 */
[----:B------:R-:W-:Y:S02]  /*1490*/  IADD3 R3, R3, R7, RZ ;  /* 0x0000000703037210 */ /* 0x000fe40007ffe0ff */
[----:B------:R-:W-:-:S02]  /*14a0*/  LEA R8, P2, R2, c[0x0][0x208], 0x2 ;  /* 0x0000820002087a11 */ /* 0x000fc400078410ff */
[----:B------:R-:W-:Y:S02]  /*14b0*/  IADD3 R4, -R36, UR5, RZ ;  /* 0x0000000524047c10 */ /* 0x000fe4000fffe1ff */
[----:B------:R-:W-:Y:S02]  /*14c0*/  LEA.HI.X R9, R2, c[0x0][0x20c], R3, 0x2, P2 ;  /* 0x0000830002097a11 */ /* 0x000fe400010f1403 */
[----:B------:R-:W-:-:S13]  /*14d0*/  ISETP.GE.OR P0, PT, R43, R4, P0 ;  /* 0x000000042b00720c */ /* 0x000fda0000706670 */
[----:B------:R-:W-:Y:S05]  /*14e0*/  @P0 BRA `(.L_x_2027) ;  /* 0x0000011000000947 */ /* 0x000fea0003800000 */
[----:B------:R-:W-:Y:S01]  /*14f0*/  SHF.R.S32.HI R3, RZ, 0x1f, R43 ;  /* 0x0000001fff037819 */ /* 0x000fe2000001142b */
[----:B------:R-:W-:Y:S01]  /*1500*/  IMAD R42, R42, c[0x0][0x1f8], RZ ;  /* 0x00007e002a2a7a24 */ /* 0x000fe200078e02ff */
[----:B------:R-:W-:Y:S01]  /*1510*/  IADD3 R2, P0, R36, R43, RZ ;  /* 0x0000002b24027210 */ /* 0x000fe20007f1e0ff */
[----:B------:R-:W-:Y:S02]  /*1520*/  IMAD R7, R46, c[0x0][0x200], RZ ;  /* 0x000080002e077a24 */ /* 0x000fe400078e02ff */
[C---:B------:R-:W-:Y:S01]  /*1530*/  IMAD R5, R45.reuse, c[0x0][0x1fc], R42 ;  /* 0x00007f002d057a24 */ /* 0x040fe200078e022a */
[----:B------:R-:W-:Y:S01]  /*1540*/  LEA.HI.X.SX32 R3, R36, R3, 0x1, P0 ;  /* 0x0000000324037211 */ /* 0x000fe200000f0eff */
[----:B------:R-:W-:Y:S01]  /*1550*/  IMAD R7, R0, c[0x0][0x204], R7 ;  /* 0x0000810000077a24 */ /* 0x000fe200078e0207 */
[C---:B-----5:R-:W-:Y:S01]  /*1560*/  FSETP.NEU.FTZ.AND P0, PT, R50.reuse, -INF , PT ;  /* 0xff8000003200780b */ /* 0x060fe20003f1d000 */
[----:B------:R-:W-:Y:S02]  /*1570*/  FMUL.FTZ R6, R50, 1.4426950216293334961 ;  /* 0x3fb8aa3b32067820 */ /* 0x000fe40000410000 */
[----:B------:R-:W-:-:S04]  /*1580*/  IMAD.WIDE.U32 R2, R45, c[0x0][0x1f8], R2 ;  /* 0x00007e002d027a25 */ /* 0x000fc800078e0002 */
[----:B------:R-:W-:-:S04]  /*1590*/  IMAD.IADD R3, R3, 0x1, R5 ;  /* 0x0000000103037824 */ /* 0x000fc800078e0205 */
[----:B------:R-:W-:-:S05]  /*15a0*/  IMAD.WIDE.U32 R2, R0, c[0x0][0x200], R2 ;  /* 0x0000800000027a25 */ /* 0x000fca00078e0002 */
[----:B------:R-:W-:Y:S02]  /*15b0*/  IADD3 R3, R3, R7, RZ ;  /* 0x0000000703037210 */ /* 0x000fe40007ffe0ff */
[----:B------:R-:W-:-:S04]  /*15c0*/  LEA R4, P2, R2, c[0x0][0x1f0], 0x2 ;  /* 0x00007c0002047a11 */ /* 0x000fc800078410ff */
[----:B------:R-:W-:Y:S02]  /*15d0*/  LEA.HI.X R5, R2, c[0x0][0x1f4], R3, 0x2, P2 ;  /* 0x00007d0002057a11 */ /* 0x000fe400010f1403 */
[----:B------:R-:W-:-:S05]  /*15e0*/  FSEL R3, R6, RZ, P0 ;  /* 0x000000ff06037208 */ /* 0x000fca0000000000 */
[----:B------:R0:W-:Y:S02]  /*15f0*/  STG.E [R4.64], R3 ;  /* 0x0000000304007986 */ /* 0x0001e4000c101906 */
.L_x_2027:
[----:B------:R-:W-:Y:S05]  /*1600*/  BSYNC B0 ;  /* 0x0000000000007941 */ /* 0x000fea0003800000 */
.L_x_2026:
[----:B------:R1:W-:Y:S04]  /*1610*/  STG.E.128 [R8.64], RZ ;  /* 0x000000ff08007986 */ /* 0x0003e8000c101d06 */
[----:B------:R1:W-:Y:S04]  /*1620*/  STG.E.128 [R8.64+0x1000], RZ ;  /* 0x001000ff08007986 */ /* 0x0003e8000c101d06 */
[----:B------:R1:W-:Y:S04]  /*1630*/  STG.E.128 [R8.64+0x2000], RZ ;  /* 0x002000ff08007986 */ /* 0x0003e8000c101d06 */
[----:B------:R1:W-:Y:S04]  /*1640*/  STG.E.128 [R8.64+0x3000], RZ ;  /* 0x003000ff08007986 */ /* 0x0003e8000c101d06 */
[----:B------:R1:W-:Y:S04]  /*1650*/  STG.E.128 [R8.64+0x4000], RZ ;  /* 0x004000ff08007986 */ /* 0x0003e8000c101d06 */
[----:B------:R1:W-:Y:S04]  /*1660*/  STG.E.128 [R8.64+0x5000], RZ ;  /* 0x005000ff08007986 */ /* 0x0003e8000c101d06 */
[----:B------:R1:W-:Y:S04]  /*1670*/  STG.E.128 [R8.64+0x6000], RZ ;  /* 0x006000ff08007986 */ /* 0x0003e8000c101d06 */
[----:B------:R1:W-:Y:S01]  /*1680*/  STG.E.128 [R8.64+0x7000], RZ ;  /* 0x007000ff08007986 */ /* 0x0003e2000c101d06 */
[----:B------:R-:W-:Y:S05]  /*1690*/  @P1 EXIT ;  /* 0x000000000000194d */ /* 0x000fea0003800000 */
[----:B0-----:R-:W-:Y:S01]  /*16a0*/  HFMA2.MMA R3, -RZ, RZ, 0, 2.384185791015625e-07 ;  /* 0x00000004ff037435 */ /* 0x001fe200000001ff */
[----:B------:R-:W-:-:S04]  /*16b0*/  IMAD R0, R47, c[0x0][0x230], R0 ;  /* 0x00008c002f007a24 */ /* 0x000fc800078e0200 */
[----:B------:R-:W-:-:S05]  /*16c0*/  IMAD R0, R0, c[0x0][0x170], R45 ;  /* 0x00005c0000007a24 */ /* 0x000fca00078e022d */
[----:B------:R-:W-:-:S05]  /*16d0*/  IMAD.WIDE R2, R0, R3, c[0x0][0x238] ;  /* 0x00008e0000027625 */ /* 0x000fca00078e0203 */
[----:B------:R-:W-:Y:S01]  /*16e0*/  STG.E [R2.64], RZ ;  /* 0x000000ff02007986 */ /* 0x000fe2000c101906 */
[----:B------:R-:W-:Y:S05]  /*16f0*/  EXIT ;  /* 0x000000000000794d */ /* 0x000fea0003800000 */
.L_x_2028:
        /* <DEDUP_REMOVED lines=16> */
.L_x_2341:


//--------------------- .text._ZN7cutlass13device_kernelIN5flash19enable_sm80_to_sm89INS1_16FlashAttnBwdSm80INS1_25CollectiveMainloopBwdSm80ILi2ELi2EN4cute5tupleIJNS5_1CILi64EEENS7_ILi128EEES9_EEENS_10bfloat16_tEfNS_4arch4Sm80ELb1ELb0ELb1ELb1ELb0ELb0ELb0ELb0ELi2ELi2ELi2ELi2ELb0EEENS1_21CollectiveEpilogueBwdISA_SB_SD_Li256ELb1ELb0ELi4EEENS1_25SingleTileBwdLPTSchedulerILb1ELi128ELb0EEEEEEEEEvNT_6ParamsE --------------------------
	.section	.text._ZN7cutlass13device_kernelIN5flash19enable_sm80_to_sm89INS1_16FlashAttnBwdSm80INS1_25CollectiveMainloopBwdSm80ILi2ELi2EN4cute5tupleIJNS5_1CILi64EEENS7_ILi128EEES9_EEENS_10bfloat16_tEfNS_4arch4Sm80ELb1ELb0ELb1ELb1ELb0ELb0ELb0ELb0ELi2ELi2ELi2ELi2ELb0EEENS1_21CollectiveEpilogueBwdISA_SB_SD_Li256ELb1ELb0ELi4EEENS1_25SingleTileBwdLPTSchedulerILb1ELi128ELb0EEEEEEEEEvNT_6ParamsE,"ax",@progbits
	.sectioninfo	@"SHI_REGISTERS=255"
	.align	128
.text._ZN7cutlass13device_kernelIN5flash19enable_sm80_to_sm89INS1_16FlashAttnBwdSm80INS1_25CollectiveMainloopBwdSm80ILi2ELi2EN4cute5tupleIJNS5_1CILi64EEENS7_ILi128EEES9_EEENS_10bfloat16_tEfNS_4arch4Sm80ELb1ELb0ELb1ELb1ELb0ELb0ELb0ELb0ELi2ELi2ELi2ELi2ELb0EEENS1_21CollectiveEpilogueBwdISA_SB_SD_Li256ELb1ELb0ELi4EEENS1_25SingleTileBwdLPTSchedulerILb1ELi128ELb0EEEEEEEEEvNT_6ParamsE:
        .type           _ZN7cutlass13device_kernelIN5flash19enable_sm80_to_sm89INS1_16FlashAttnBwdSm80INS1_25CollectiveMainloopBwdSm80ILi2ELi2EN4cute5tupleIJNS5_1CILi64EEENS7_ILi128EEES9_EEENS_10bfloat16_tEfNS_4arch4Sm80ELb1ELb0ELb1ELb1ELb0ELb0ELb0ELb0ELi2ELi2ELi2ELi2ELb0EEENS1_21CollectiveEpilogueBwdISA_SB_SD_Li256ELb1ELb0ELi4EEENS1_25SingleTileBwdLPTSchedulerILb1ELi128ELb0EEEEEEEEEvNT_6ParamsE,@function
        .size           _ZN7cutlass13device_kernelIN5flash19enable_sm80_to_sm89INS1_16FlashAttnBwdSm80INS1_25CollectiveMainloopBwdSm80ILi2ELi2EN4cute5tupleIJNS5_1CILi64EEENS7_ILi128EEES9_EEENS_10bfloat16_tEfNS_4arch4Sm80ELb1ELb0ELb1ELb1ELb0ELb0ELb0ELb0ELi2ELi2ELi2ELi2ELb0EEENS1_21CollectiveEpilogueBwdISA_SB_SD_Li256ELb1ELb0ELi4EEENS1_25SingleTileBwdLPTSchedulerILb1ELi128ELb0EEEEEEEEEvNT_6ParamsE,(.L_x_2342 - _ZN7cutlass13device_kernelIN5flash19enable_sm80_to_sm89INS1_16FlashAttnBwdSm80INS1_25CollectiveMainloopBwdSm80ILi2ELi2EN4cute5tupleIJNS5_1CILi64EEENS7_ILi128EEES9_EEENS_10bfloat16_tEfNS_4arch4Sm80ELb1ELb0ELb1ELb1ELb0ELb0ELb0ELb0ELi2ELi2ELi2ELi2ELb0EEENS1_21CollectiveEpilogueBwdISA_SB_SD_Li256ELb1ELb0ELi4EEENS1_25SingleTileBwdLPTSchedulerILb1ELi128ELb0EEEEEEEEEvNT_6ParamsE)
        .other          _ZN7cutlass13device_kernelIN5flash19enable_sm80_to_sm89INS1_16FlashAttnBwdSm80INS1_25CollectiveMainloopBwdSm80ILi2ELi2EN4cute5tupleIJNS5_1CILi64EEENS7_ILi128EEES9_EEENS_10bfloat16_tEfNS_4arch4Sm80ELb1ELb0ELb1ELb1ELb0ELb0ELb0ELb0ELi2ELi2ELi2ELi2ELb0EEENS1_21CollectiveEpilogueBwdISA_SB_SD_Li256ELb1ELb0ELi4EEENS1_25SingleTileBwdLPTSchedulerILb1ELi128ELb0EEEEEEEEEvNT_6ParamsE,@"STO_CUDA_ENTRY STV_DEFAULT"
_ZN7cutlass13device_kernelIN5flash19enable_sm80_to_sm89INS1_16FlashAttnBwdSm80INS1_25CollectiveMainloopBwdSm80ILi2ELi2EN4cute5tupleIJNS5_1CILi64EEENS7_ILi128EEES9_EEENS_10bfloat16_tEfNS_4arch4Sm80ELb1ELb0ELb1ELb1ELb0ELb0ELb0ELb0ELi2ELi2ELi2ELi2ELb0EEENS1_21CollectiveEpilogueBwdISA_SB_SD_Li256ELb1ELb0ELi4EEENS1_25SingleTileBwdLPTSchedulerILb1ELi128ELb0EEEEEEEEEvNT_6ParamsE:
        /* <DEDUP_REMOVED lines=31> */
.L_x_2030:
        /* <DEDUP_REMOVED lines=8> */
.L_x_2031:
        /* <DEDUP_REMOVED lines=22> */
.L_x_2032:
        /* <DEDUP_REMOVED lines=14> */
.L_x_2034:
[----:B------:R-:W-:Y:S02]  /*04b0*/  ULDC UR5, c[0x0][0x3d4] ;  /* 0x0000f50000057ab9 */ /* 0x000fe40000000800 */
.L_x_2033:
[----:B------:R-:W-:-:S04]  /*04c0*/  UIADD3 UR5, UR5, 0x7f, URZ ;  /* 0x0000007f05057890 */ /* 0x000fc8000fffe03f */
[----:B------:R-:W-:-:S04]  /*04d0*/  USHF.R.S32.HI UR4, URZ, 0x1f, UR5 ;  /* 0x0000001f3f047899 */ /* 0x000fc80008011405 */
[----:B------:R-:W-:-:S04]  /*04e0*/  ULEA.HI UR4, UR4, UR5, URZ, 0x7 ;  /* 0x0000000504047291 */ /* 0x000fc8000f8f383f */
[----:B------:R-:W-:-:S04]  /*04f0*/  USHF.R.S32.HI UR4, URZ, 0x7, UR4 ;  /* 0x000000073f047899 */ /* 0x000fc80008011404 */
[----:B------:R-:W-:-:S04]  /*0500*/  UISETP.GE.AND UP0, UPT, UR16, UR4, UPT ;  /* 0x000000041000728c */ /* 0x000fc8000bf06270 */
[----:B------:R-:W-:Y:S01]  /*0510*/  USEL UR14, UR14, 0xffffffff, !UP0 ;  /* 0xffffffff0e0e7887 */ /* 0x000fe2000c000000 */
[----:B------:R-:W-:Y:S05]  /*0520*/  BRA `(.L_x_2035) ;  /* 0x0000049000007947 */ /* 0x000fea0003800000 */
.L_x_2029:
        /* <DEDUP_REMOVED lines=22> */
.L_x_2036:
        /* <DEDUP_REMOVED lines=8> */
.L_x_2037:
        /* <DEDUP_REMOVED lines=22> */
.L_x_2038:
        /* <DEDUP_REMOVED lines=14> */
.L_x_2040:
[----:B------:R-:W-:Y:S02]  /*0950*/  ULDC UR5, c[0x0][0x3d4] ;  /* 0x0000f50000057ab9 */ /* 0x000fe40000000800 */
.L_x_2039:
[----:B------:R-:W-:-:S04]  /*0960*/  UIADD3 UR5, UR5, 0x7f, URZ ;  /* 0x0000007f05057890 */ /* 0x000fc8000fffe03f */
[----:B------:R-:W-:-:S04]  /*0970*/  USHF.R.S32.HI UR4, URZ, 0x1f, UR5 ;  /* 0x0000001f3f047899 */ /* 0x000fc80008011405 */
[----:B------:R-:W-:-:S04]  /*0980*/  ULEA.HI UR4, UR4, UR5, URZ, 0x7 ;  /* 0x0000000504047291 */ /* 0x000fc8000f8f383f */
[----:B------:R-:W-:-:S04]  /*0990*/  USHF.R.S32.HI UR4, URZ, 0x7, UR4 ;  /* 0x000000073f047899 */ /* 0x000fc80008011404 */
[----:B------:R-:W-:-:S04]  /*09a0*/  UISETP.GE.AND UP0, UPT, UR16, UR4, UPT ;  /* 0x000000041000728c */ /* 0x000fc8000bf06270 */
[----:B------:R-:W-:-:S06]  /*09b0*/  USEL UR14, UR14, 0xffffffff, !UP0 ;  /* 0xffffffff0e0e7887 */ /* 0x000fcc000c000000 */
.L_x_2035:
        /* <DEDUP_REMOVED lines=23> */
[----:B------:R1:W3:Y:S01]  /*0b30*/  @P1 LDG.E R0, [R2.64] ;  /* 0x0000001202001981 */ /* 0x0002e2000c1e1900 */
[----:B------:R-:W-:Y:S01]  /*0b40*/  IMAD.MOV.U32 R5, RZ, RZ, RZ ;  /* 0x000000ffff057224 */ /* 0x000fe200078e00ff */
[----:B------:R-:W-:-:S03]  /*0b50*/  UISETP.NE.AND.EX UP1, UPT, URZ, UR5, UPT, UP1 ;  /* 0x000000053f00728c */ /* 0x000fc6000bf25310 */
[----:B------:R-:W-:Y:S01]  /*0b60*/  ULDC.64 UR4, c[0x0][0x2d0] ;  /* 0x0000b40000047ab9 */ /* 0x000fe20000000a00 */
[----:B------:R4:W5:Y:S01]  /*0b70*/  @P0 LDG.E R14, [R6.64] ;  /* 0x00000012060e0981 */ /* 0x000962000c1e1900 */
[----:B------:R-:W-:Y:S01]  /*0b80*/  UIMAD.WIDE UR4, UR14, UR7, UR4 ;  /* 0x000000070e0472a5 */ /* 0x000fe2000f8e0204 */
[----:B------:R-:W-:-:S05]  /*0b90*/  PLOP3.LUT P2, PT, PT, PT, UP1, 0x80, 0x0 ;  /* 0x000000000000781c */ /* 0x000fca0003f4f018 */
[----:B-1----:R-:W-:Y:S01]  /*0ba0*/  MOV R2, UR4 ;  /* 0x0000000400027c02 */ /* 0x002fe20008000f00 */
[----:B------:R-:W-:-:S07]  /*0bb0*/  IMAD.U32 R3, RZ, RZ, UR5 ;  /* 0x00000005ff037e24 */ /* 0x000fce000f8e00ff */
[----:B------:R4:W5:Y:S01]  /*0bc0*/  @P2 LDG.E R5, [R2.64] ;  /* 0x0000001202052981 */ /* 0x000962000c1e1900 */
[----:B------:R-:W-:Y:S02]  /*0bd0*/  ULDC UR13, c[0x0][0x168] ;  /* 0x00005a00000d7ab9 */ /* 0x000fe40000000800 */
[----:B------:R-:W-:Y:S02]  /*0be0*/  UMOV UR6, URZ ;  /* 0x0000003f00067c82 */ /* 0x000fe40008000000 */
[----:B------:R-:W-:Y:S01]  /*0bf0*/  ULDC UR12, c[0x0][0x198] ;  /* 0x00006600000c7ab9 */ /* 0x000fe20000000800 */
[----:B--2---:R-:W1:Y:S02]  /*0c00*/  @P0 R2UR UR5, R4 ;  /* 0x00000000040503c2 */ /* 0x004e6400000e0000 */
[----:B-1----:R-:W-:-:S04]  /*0c10*/  @UP2 ULEA UR5, UR14, UR5, 0x6 ;  /* 0x000000050e052291 */ /* 0x002fc8000f8e303f */
[----:B------:R-:W-:-:S04]  /*0c20*/  @UP2 USHF.R.S32.HI UR4, URZ, 0x1f, UR5 ;  /* 0x0000001f3f042899 */ /* 0x000fc80008011405 */
[----:B------:R-:W-:Y:S01]  /*0c30*/  @UP2 ULEA.HI UR4, UR4, UR5, URZ, 0x6 ;  /* 0x0000000504042291 */ /* 0x000fe2000f8f303f */
[----:B---3--:R4:W1:Y:S03]  /*0c40*/  @P1 R2UR UR13, R0 ;  /* 0x00000000000d13c2 */ /* 0x00886600000e0000 */
[----:B------:R-:W-:Y:S01]  /*0c50*/  @UP2 ULOP3.LUT UR6, UR4, 0xffffffc0, URZ, 0xc0, !UPT ;  /* 0xffffffc004062892 */ /* 0x000fe2000f8ec03f */
[----:B------:R-:W-:Y:S06]  /*0c60*/  @P1 BRA `(.L_x_2041) ;  /* 0x0000006000001947 */ /* 0x000fec0003800000 */
[----:B------:R-:W-:Y:S05]  /*0c70*/  @!P0 BRA `(.L_x_2041) ;  /* 0x0000005000008947 */ /* 0x000fea0003800000 */
[----:B------:R-:W2:Y:S04]  /*0c80*/  LDG.E R4, [R6.64] ;  /* 0x0000001206047981 */ /* 0x000ea8000c1e1900 */
[----:B----4-:R-:W3:Y:S01]  /*0c90*/  LDG.E R0, [R6.64+0x4] ;  /* 0x0000041206007981 */ /* 0x010ee2000c1e1900 */
[----:B-12---:R-:W1:Y:S08]  /*0ca0*/  R2UR UR13, R4 ;  /* 0x00000000040d73c2 */ /* 0x006e7000000e0000 */
[----:B---3--:R-:W1:Y:S02]  /*0cb0*/  R2UR UR4, R0 ;  /* 0x00000000000473c2 */ /* 0x008e6400000e0000 */
[----:B-1----:R-:W-:-:S06]  /*0cc0*/  UIADD3 UR13, -UR13, UR4, URZ ;  /* 0x000000040d0d7290 */ /* 0x002fcc000fffe13f */
.L_x_2041:
[----:B------:R-:W-:-:S04]  /*0cd0*/  ISETP.NE.U32.AND P0, PT, RZ, c[0x0][0x2e0], PT ;  /* 0x0000b800ff007a0c */ /* 0x000fc80003f05070 */
[----:B------:R-:W-:-:S13]  /*0ce0*/  ISETP.NE.AND.EX P0, PT, RZ, c[0x0][0x2e4], PT, P0 ;  /* 0x0000b900ff007a0c */ /* 0x000fda0003f05300 */
[----:B------:R-:W-:Y:S05]  /*0cf0*/  @!P0 BRA `(.L_x_2042) ;  /* 0x0000007000008947 */ /* 0x000fea0003800000 */
[----:B------:R-:W-:Y:S02]  /*0d00*/  ULDC.64 UR4, c[0x0][0x2e0] ;  /* 0x0000b80000047ab9 */ /* 0x000fe40000000a00 */
[----:B------:R-:W-:-:S06]  /*0d10*/  UIMAD.WIDE UR4, UR14, UR7, UR4 ;  /* 0x000000070e0472a5 */ /* 0x000fcc000f8e0204 */
[----:B----4-:R-:W-:Y:S02]  /*0d20*/  MOV R2, UR4 ;  /* 0x0000000400027c02 */ /* 0x010fe40008000f00 */
[----:B------:R-:W-:-:S05]  /*0d30*/  MOV R3, UR5 ;  /* 0x0000000500037c02 */ /* 0x000fca0008000f00 */
[----:B------:R-:W2:Y:S02]  /*0d40*/  LDG.E R0, [R2.64] ;  /* 0x0000001202007981 */ /* 0x000ea4000c1e1900 */
[----:B--2---:R2:W3:Y:S01]  /*0d50*/  R2UR UR12, R0 ;  /* 0x00000000000c73c2 */ /* 0x0044e200000e0000 */
[----:B------:R-:W-:Y:S05]  /*0d60*/  BRA `(.L_x_2043) ;  /* 0x0000006000007947 */ /* 0x000fea0003800000 */
.L_x_2042:
[----:B------:R-:W-:Y:S05]  /*0d70*/  @!P2 BRA `(.L_x_2043) ;  /* 0x000000500000a947 */ /* 0x000fea0003800000 */
[----:B----4-:R2:W3:Y:S04]  /*0d80*/  LDG.E R0, [R2.64] ;  /* 0x0000001202007981 */ /* 0x0104e8000c1e1900 */
[----:B--2---:R-:W2:Y:S01]  /*0d90*/  LDG.E R2, [R2.64+0x4] ;  /* 0x0000041202027981 */ /* 0x004ea2000c1e1900 */
[----:B---3--:R-:W3:Y:S08]  /*0da0*/  R2UR UR12, R0 ;  /* 0x00000000000c73c2 */ /* 0x008ef000000e0000 */
[----:B--2---:R-:W3:Y:S02]  /*0db0*/  R2UR UR4, R2 ;  /* 0x00000000020473c2 */ /* 0x004ee400000e0000 */
[----:B---3--:R-:W-:-:S06]  /*0dc0*/  UIADD3 UR12, -UR12, UR4, URZ ;  /* 0x000000040c0c7290 */ /* 0x008fcc000fffe13f */
.L_x_2043:
[----:B------:R-:W-:Y:S01]  /*0dd0*/  USHF.L.U32 UR10, UR16, 0x7, URZ ;  /* 0x00000007100a7899 */ /* 0x000fe2000800063f */
[----:B------:R-:W-:Y:S01]  /*0de0*/  PLOP3.LUT P0, PT, PT, PT, PT, 0x80, 0x0 ;  /* 0x000000000000781c */ /* 0x000fe20003f0f070 */
[----:B------:R-:W-:Y:S01]  /*0df0*/  ULDC UR4, c[0x0][0x2a4] ;  /* 0x0000a90000047ab9 */ /* 0x000fe20000000800 */
[----:B------:R-:W-:Y:S01]  /*0e00*/  CS2R R150, SRZ ;  /* 0x0000000000967805 */ /* 0x000fe2000001ff00 */
[----:B-1-3--:R-:W-:Y:S01]  /*0e10*/  UIADD3 UR7, UR10, UR13, -UR12 ;  /* 0x0000000d0a077290 */ /* 0x00afe2000fffe80c */
        /* <DEDUP_REMOVED lines=8> */
[----:B------:R-:W-:Y:S01]  /*0ea0*/  IMAD.MOV.U32 R156, RZ, RZ, RZ ;  /* 0x000000ffff9c7224 */ /* 0x000fe200078e00ff */
[----:B------:R-:W-:Y:S01]  /*0eb0*/  CS2R R10, SRZ ;  /* 0x00000000000a7805 */ /* 0x000fe2000001ff00 */
[----:B------:R-:W-:Y:S01]  /*0ec0*/  IMAD.MOV.U32 R162, RZ, RZ, RZ ;  /* 0x000000ffffa27224 */ /* 0x000fe200078e00ff */
[----:B------:R-:W-:Y:S01]  /*0ed0*/  ULEA.HI UR23, UR23, UR4, URZ, 0x6 ;  /* 0x0000000417177291 */ /* 0x000fe2000f8f303f */
[----:B------:R-:W-:Y:S01]  /*0ee0*/  MOV R160, RZ ;  /* 0x000000ff00a07202 */ /* 0x000fe20000000f00 */
[----:B------:R-:W-:Y:S01]  /*0ef0*/  USHF.R.S32.HI UR4, URZ, 0x1f, UR5 ;  /* 0x0000001f3f047899 */ /* 0x000fe20008011405 */
[----:B------:R-:W-:Y:S01]  /*0f00*/  IMAD.MOV.U32 R146, RZ, RZ, RZ ;  /* 0x000000ffff927224 */ /* 0x000fe200078e00ff */
[----:B------:R-:W-:Y:S01]  /*0f10*/  USHF.R.S32.HI UR23, URZ, 0x6, UR23 ;  /* 0x000000063f177899 */ /* 0x000fe20008011417 */
[----:B------:R-:W-:Y:S01]  /*0f20*/  CS2R R12, SRZ ;  /* 0x00000000000c7805 */ /* 0x000fe2000001ff00 */
[----:B------:R-:W-:Y:S01]  /*0f30*/  ULEA.HI UR4, UR4, UR5, URZ, 0x6 ;  /* 0x0000000504047291 */ /* 0x000fe2000f8f303f */
[----:B------:R-:W-:Y:S01]  /*0f40*/  MOV R144, RZ ;  /* 0x000000ff00907202 */ /* 0x000fe20000000f00 */
[----:B------:R-:W-:Y:S01]  /*0f50*/  UISETP.LT.AND UP0, UPT, URZ, UR23, UPT ;  /* 0x000000173f00728c */ /* 0x000fe2000bf01270 */
[----:B------:R-:W-:Y:S01]  /*0f60*/  IMAD.MOV.U32 R142, RZ, RZ, RZ ;  /* 0x000000ffff8e7224 */ /* 0x000fe200078e00ff */
[----:B------:R-:W-:Y:S01]  /*0f70*/  USHF.R.S32.HI UR11, URZ, 0x6, UR4 ;  /* 0x000000063f0b7899 */ /* 0x000fe20008011404 */
        /* <DEDUP_REMOVED lines=68> */
[----:B------:R-:W3:Y:S01]  /*13c0*/  LDL.LU R20, [R1+0x14] ;  /* 0x0000140001147983 */ /* 0x000ee20000300800 */
[----:B------:R-:W-:Y:S01]  /*13d0*/  ULDC.64 UR4, c[0x0][0x248] ;  /* 0x0000920000047ab9 */ /* 0x000fe20000000a00 */
[----:B------:R-:W-:Y:S01]  /*13e0*/  IMAD.SHL.U32 R4, R35, 0x4, RZ ;  /* 0x0000000423047824 */ /* 0x000fe200078e00ff */
[----:B------:R-:W-:Y:S01]  /*13f0*/  USHF.R.S32.HI UR22, URZ, 0x1f, UR15 ;  /* 0x0000001f3f167899 */ /* 0x000fe2000801140f */
[--C-:B----4-:R-:W-:Y:S01]  /*1400*/  SHF.R.S32.HI R3, RZ, 0x1f, R35.reuse ;  /* 0x0000001fff037819 */ /* 0x110fe20000011423 */
[----:B------:R-:W-:Y:S01]  /*1410*/  UISETP.NE.AND UP0, UPT, UR4, 0x1, UPT ;  /* 0x000000010400788c */ /* 0x000fe2000bf05270 */
[----:B------:R-:W-:Y:S01]  /*1420*/  SHF.R.S32.HI R32, RZ, 0x1f, R35 ;  /* 0x0000001fff207819 */ /* 0x000fe20000011423 */
[----:B------:R-:W-:Y:S01]  /*1430*/  UIMAD.WIDE.U32 UR8, UR15, UR5, URZ ;  /* 0x000000050f0872a5 */ /* 0x000fe2000f8e003f */
[----:B------:R-:W-:Y:S01]  /*1440*/  IADD3 R2, P1, R4, UR6, RZ ;  /* 0x0000000604027c10 */ /* 0x000fe2000ff3e0ff */
[----:B------:R-:W-:-:S02]  /*1450*/  USHF.L.U32 UR7, UR6, 0x7, URZ ;  /* 0x0000000706077899 */ /* 0x000fc4000800063f */
[----:B------:R-:W-:Y:S02]  /*1460*/  ULDC.64 UR4, c[0x0][0x270] ;  /* 0x00009c0000047ab9 */ /* 0x000fe40000000a00 */
[----:B------:R-:W-:Y:S02]  /*1470*/  UIMAD UR4, UR22, UR4, URZ ;  /* 0x00000004160472a4 */ /* 0x000fe4000f8e023f */
[----:B--2---:R-:W-:Y:S01]  /*1480*/  IMAD.U32 R0, RZ, RZ, UR7 ;  /* 0x00000007ff007e24 */ /* 0x004fe2000f8e00ff */
[----:B------:R-:W-:Y:S01]  /*1490*/  IADD3 R24, P0, R35, UR7, RZ ;  /* 0x0000000723187c10 */ /* 0x000fe2000ff1e0ff */
[----:B------:R-:W-:Y:S02]  /*14a0*/  UIMAD UR20, UR15, UR5, UR4 ;  /* 0x000000050f1472a4 */ /* 0x000fe4000f8e0204 */
[----:B------:R-:W-:Y:S01]  /*14b0*/  USHF.R.S32.HI UR4, URZ, 0x1f, UR6 ;  /* 0x0000001f3f047899 */ /* 0x000fe20008011406 */
[----:B------:R-:W-:Y:S01]  /*14c0*/  LEA.HI.X.SX32 R25, R0, R3, 0x1, P0 ;  /* 0x0000000300197211 */ /* 0x000fe200000f0eff */
[----:B------:R-:W-:Y:S01]  /*14d0*/  IMAD.U32 R0, RZ, RZ, UR15 ;  /* 0x0000000fff007e24 */ /* 0x000fe2000f8e00ff */
[----:B------:R-:W-:Y:S01]  /*14e0*/  LEA.HI R29, R32, R35, RZ, 0x3 ;  /* 0x00000023201d7211 */ /* 0x000fe200078f18ff */
[----:B------:R-:W-:-:S02]  /*14f0*/  ULDC UR17, c[0x0][0x250] ;  /* 0x0000940000117ab9 */ /* 0x000fc40000000800 */
[----:B------:R-:W-:Y:S01]  /*1500*/  LEA.HI.X.SX32 R3, R4, UR4, 0x1, P1 ;  /* 0x0000000404037c11 */ /* 0x000fe200088f0eff */
[----:B------:R-:W-:Y:S01]  /*1510*/  UMOV UR21, UR15 ;  /* 0x0000000f00157c82 */ /* 0x000fe20008000000 */
[----:B------:R-:W-:Y:S01]  /*1520*/  IMAD.U32 R4, RZ, RZ, UR15 ;  /* 0x0000000fff047e24 */ /* 0x000fe2000f8e00ff */
[----:B------:R-:W-:Y:S01]  /*1530*/  SHF.R.S32.HI R34, RZ, 0x3, R29 ;  /* 0x00000003ff227819 */ /* 0x000fe2000001141d */
[----:B------:R-:W-:Y:S01]  /*1540*/  ULDC.64 UR6, c[0x0][0x1e0] ;  /* 0x0000780000067ab9 */ /* 0x000fe20000000a00 */
[----:B------:R-:W-:Y:S01]  /*1550*/  IMAD.WIDE.U32 R6, R0, c[0x0][0x270], R2 ;  /* 0x00009c0000067a25 */ /* 0x000fe200078e0002 */
[----:B------:R-:W-:Y:S01]  /*1560*/  LOP3.LUT R0, R29, 0xfffffff8, RZ, 0xc0, !PT ;  /* 0xfffffff81d007812 */ /* 0x000fe200078ec0ff */
[----:B------:R-:W-:Y:S02]  /*1570*/  @UP0 USHF.R.U32.HI UR21, URZ, UR17, UR9 ;  /* 0x000000113f150299 */ /* 0x000fe40008011609 */
[----:B------:R-:W-:Y:S02]  /*1580*/  ULDC.64 UR4, c[0x0][0x1b0] ;  /* 0x00006c0000047ab9 */ /* 0x000fe40000000a00 */
[----:B------:R-:W-:Y:S01]  /*1590*/  IMAD.IADD R26, R35, 0x1, -R0 ;  /* 0x00000001231a7824 */ /* 0x000fe200078e0a00 */
[----:B------:R-:W-:-:S03]  /*15a0*/  USHF.R.S32.HI UR8, URZ, 0x1f, UR21 ;  /* 0x0000001f3f087899 */ /* 0x000fc60008011415 */
[----:B------:R-:W-:Y:S01]  /*15b0*/  IMAD.SHL.U32 R16, R26, 0x8, RZ ;  /* 0x000000081a107824 */ /* 0x000fe200078e00ff */
[----:B-----5:R-:W-:Y:S01]  /*15c0*/  IADD3 R8, P0, R34, R5, RZ ;  /* 0x0000000522087210 */ /* 0x020fe20007f1e0ff */
[----:B------:R-:W-:Y:S01]  /*15d0*/  IMAD.WIDE.U32 R22, R4, c[0x0][0x288], R2 ;  /* 0x0000a20004167a25 */ /* 0x000fe200078e0002 */
[----:B------:R-:W-:Y:S01]  /*15e0*/  SHF.R.S32.HI R2, RZ, 0x1f, R34 ;  /* 0x0000001fff027819 */ /* 0x000fe20000011422 */
[----:B------:R-:W-:Y:S01]  /*15f0*/  UIMAD UR6, UR8, UR6, URZ ;  /* 0x00000006080672a4 */ /* 0x000fe2000f8e023f */
[--C-:B------:R-:W-:Y:S01]  /*1600*/  SHF.R.S32.HI R17, RZ, 0x1f, R16.reuse ;  /* 0x0000001fff117819 */ /* 0x100fe20000011410 */
[----:B------:R-:W-:Y:S01]  /*1610*/  IMAD.U32 R0, RZ, RZ, UR21 ;  /* 0x00000015ff007e24 */ /* 0x000fe2000f8e00ff */
[----:B------:R-:W-:Y:S01]  /*1620*/  IADD3 R11, P1, R34, R14, RZ ;  /* 0x0000000e220b7210 */ /* 0x000fe20007f3e0ff */
[----:B------:R-:W-:Y:S01]  /*1630*/  UIMAD UR4, UR8, UR4, URZ ;  /* 0x00000004080472a4 */ /* 0x000fe2000f8e023f */
[-C--:B------:R-:W-:Y:S01]  /*1640*/  LEA.HI.X.SX32 R9, R5, R2.reuse, 0x1, P0 ;  /* 0x0000000205097211 */ /* 0x080fe200000f0eff */
[----:B------:R-:W-:Y:S01]  /*1650*/  UIMAD UR6, UR21, UR7, UR6 ;  /* 0x00000007150672a4 */ /* 0x000fe2000f8e0206 */
[----:B------:R-:W-:Y:S01]  /*1660*/  LEA.HI.X.SX32 R14, R14, R2, 0x1, P1 ;  /* 0x000000020e0e7211 */ /* 0x000fe200008f0eff */
[----:B------:R-:W-:Y:S01]  /*1670*/  IMAD.WIDE.U32 R4, R0, c[0x0][0x1e0], R16 ;  /* 0x0000780000047a25 */ /* 0x000fe200078e0010 */
[----:B------:R-:W-:-:S02]  /*1680*/  UIMAD UR4, UR21, UR5, UR4 ;  /* 0x00000005150472a4 */ /* 0x000fc4000f8e0204 */
[----:B------:R-:W-:Y:S01]  /*1690*/  USEL UR9, UR14, URZ, !UP1 ;  /* 0x0000003f0e097287 */ /* 0x000fe2000c800000 */
[----:B------:R-:W-:Y:S01]  /*16a0*/  IMAD.WIDE.U32 R2, R0, c[0x0][0x1b0], R16 ;  /* 0x00006c0000027a25 */ /* 0x000fe200078e0010 */
[----:B------:R-:W-:Y:S01]  /*16b0*/  IADD3 R19, R7, UR20, RZ ;  /* 0x0000001407137c10 */ /* 0x000fe2000fffe0ff */
[----:B------:R-:W-:Y:S01]  /*16c0*/  USHF.R.S32.HI UR20, URZ, 0x1f, UR14 ;  /* 0x0000001f3f147899 */ /* 0x000fe2000801140e */
[----:B------:R-:W-:Y:S01]  /*16d0*/  IADD3 R5, R5, UR6, RZ ;  /* 0x0000000605057c10 */ /* 0x000fe2000fffe0ff */
[----:B------:R-:W-:Y:S01]  /*16e0*/  IMAD.SHL.U32 R12, R34, 0x40, RZ ;  /* 0x00000040220c7824 */ /* 0x000fe200078e00ff */
[----:B------:R-:W-:Y:S01]  /*16f0*/  IADD3 R3, R3, UR4, RZ ;  /* 0x0000000403037c10 */ /* 0x000fe2000fffe0ff */
[----:B------:R-:W-:Y:S01]  /*1700*/  IMAD.U32 R0, RZ, RZ, UR9 ;  /* 0x00000009ff007e24 */ /* 0x000fe2000f8e00ff */
[----:B------:R-:W-:Y:S01]  /*1710*/  USEL UR8, UR20, URZ, !UP1 ;  /* 0x0000003f14087287 */ /* 0x000fe2000c800000 */
[----:B------:R-:W-:Y:S01]  /*1720*/  LEA.HI R10, R32, R35, RZ, 0x6 ;  /* 0x00000023200a7211 */ /* 0x000fe200078f30ff */
[----:B------:R-:W-:Y:S01]  /*1730*/  IMAD.MOV.U32 R18, RZ, RZ, R6 ;  /* 0x000000ffff127224 */ /* 0x000fe200078e0006 */
[----:B------:R-:W-:Y:S01]  /*1740*/  ULDC.64 UR6, c[0x0][0x1e8] ;  /* 0x00007a0000067ab9 */ /* 0x000fe20000000a00 */
[C---:B------:R-:W-:Y:S01]  /*1750*/  IMAD.WIDE.U32 R6, R0.reuse, c[0x0][0x1e8], R4 ;  /* 0x00007a0000067a25 */ /* 0x040fe200078e0004 */
[----:B------:R-:W-:Y:S01]  /*1760*/  UIMAD UR6, UR8, UR6, URZ ;  /* 0x00000006080672a4 */ /* 0x000fe2000f8e023f */
[----:B------:R-:W-:Y:S01]  /*1770*/  SHF.R.S32.HI R21, RZ, 0x6, R10 ;  /* 0x00000006ff157819 */ /* 0x000fe2000001140a */
[----:B------:R-:W-:Y:S01]  /*1780*/  ULDC.64 UR4, c[0x0][0x1b8] ;  /* 0x00006e0000047ab9 */ /* 0x000fe20000000a00 */
[----:B------:R-:W-:Y:S01]  /*1790*/  IMAD.WIDE.U32 R4, R0, c[0x0][0x1b8], R2 ;  /* 0x00006e0000047a25 */ /* 0x000fe200078e0002 */
[----:B------:R-:W-:Y:S01]  /*17a0*/  LOP3.LUT R0, R12, 0x1c0, RZ, 0xc0, !PT ;  /* 0x000001c00c007812 */ /* 0x000fe200078ec0ff */
[----:B------:R-:W-:-:S02]  /*17b0*/  UIMAD UR4, UR8, UR4, URZ ;  /* 0x00000004080472a4 */ /* 0x000fc4000f8e023f */
[----:B------:R-:W-:Y:S01]  /*17c0*/  IMAD.U32 R2, RZ, RZ, UR16 ;  /* 0x00000010ff027e24 */ /* 0x000fe2000f8e00ff */
[----:B------:R-:W-:Y:S01]  /*17d0*/  UIMAD UR6, UR9, UR7, UR6 ;  /* 0x00000007090672a4 */ /* 0x000fe2000f8e0206 */
[----:B------:R-:W-:Y:S01]  /*17e0*/  IMAD.SHL.U32 R30, R21, 0x200, RZ ;  /* 0x00000200151e7824 */ /* 0x000fe200078e00ff */
[----:B------:R-:W-:Y:S01]  /*17f0*/  LOP3.LUT R10, R0, 0x38, R16, 0xf8, !PT ;  /* 0x00000038000a7812 */ /* 0x000fe200078ef810 */
[----:B------:R-:W-:Y:S01]  /*1800*/  IMAD.WIDE R2, R2, 0x80, R8 ;  /* 0x0000008002027825 */ /* 0x000fe200078e0208 */
[----:B------:R-:W-:Y:S01]  /*1810*/  SHF.R.U32.HI R0, RZ, 0x3, R0 ;  /* 0x00000003ff007819 */ /* 0x000fe20000011600 */
[----:B------:R-:W-:Y:S01]  /*1820*/  UIMAD UR4, UR9, UR5, UR4 ;  /* 0x00000005090472a4 */ /* 0x000fe2000f8e0204 */
[----:B------:R-:W-:Y:S01]  /*1830*/  IADD3 R7, R7, UR6, RZ ;  /* 0x0000000607077c10 */ /* 0x000fe2000fffe0ff */
[----:B------:R-:W-:Y:S01]  /*1840*/  UIADD3 UR17, -UR10, UR12, URZ ;  /* 0x0000000c0a117290 */ /* 0x000fe2000fffe13f */
[----:B------:R-:W-:Y:S01]  /*1850*/  LOP3.LUT R12, R30, R10, R0, 0xf6, !PT ;  /* 0x0000000a1e0c7212 */ /* 0x000fe200078ef600 */
[----:B------:R-:W-:-:S02]  /*1860*/  IMAD R0, R3, c[0x0][0x1d8], RZ ;  /* 0x0000760003007a24 */ /* 0x000fc400078e02ff */
[----:B------:R-:W-:Y:S01]  /*1870*/  IADD3 R5, R5, UR4, RZ ;  /* 0x0000000405057c10 */ /* 0x000fe2000fffe0ff */
[----:B------:R-:W-:Y:S01]  /*1880*/  IMAD R3, R3, c[0x0][0x1a8], RZ ;  /* 0x00006a0003037a24 */ /* 0x000fe200078e02ff */
[----:B------:R-:W-:Y:S01]  /*1890*/  IADD3 R13, -R34, UR17, RZ ;  /* 0x00000011220d7c10 */ /* 0x000fe2000fffe1ff */
[----:B------:R-:W-:Y:S01]  /*18a0*/  IMAD R0, R2, c[0x0][0x1dc], R0 ;  /* 0x0000770002007a24 */ /* 0x000fe200078e0200 */
[----:B------:R-:W-:Y:S01]  /*18b0*/  ISETP.GE.AND P5, PT, R16, c[0x0][0x1cc], PT ;  /* 0x0000730010007a0c */ /* 0x000fe20003fa6270 */
[----:B------:R-:W-:Y:S01]  /*18c0*/  IMAD.WIDE.U32 R6, R2, c[0x0][0x1d8], R6 ;  /* 0x0000760002067a25 */ /* 0x000fe200078e0006 */
[----:B------:R-:W-:Y:S01]  /*18d0*/  IADD3 R31, R16, 0x40, RZ ;  /* 0x00000040101f7810 */ /* 0x000fe20007ffe0ff */
[----:B------:R-:W-:Y:S01]  /*18e0*/  ULDC.64 UR4, c[0x0][0x1d8] ;  /* 0x0000760000047ab9 */ /* 0x000fe20000000a00 */
[----:B------:R-:W-:Y:S01]  /*18f0*/  ISETP.LT.OR P4, PT, R13, 0x1, P5 ;  /* 0x000000010d00780c */ /* 0x000fe20002f81670 */
[C---:B------:R-:W-:Y:S02]  /*1900*/  IMAD R10, R2.reuse, c[0x0][0x1ac], R3 ;  /* 0x00006b00020a7a24 */ /* 0x040fe400078e0203 */
[----:B------:R-:W-:Y:S01]  /*1910*/  IMAD.WIDE.U32 R8, R2, c[0x0][0x1a8], R4 ;  /* 0x00006a0002087a25 */ /* 0x000fe200078e0004 */
[----:B------:R-:W-:-:S03]  /*1920*/  LEA R2, P0, R6, c[0x0][0x1c0], 0x1 ;  /* 0x0000700006027a11 */ /* 0x000fc600078008ff */
[----:B------:R-:W-:Y:S01]  /*1930*/  IMAD.IADD R0, R7, 0x1, R0 ;  /* 0x0000000107007824 */ /* 0x000fe200078e0200 */
[----:B------:R-:W-:Y:S01]  /*1940*/  ISETP.GE.AND P3, PT, R31, c[0x0][0x1cc], PT ;  /* 0x000073001f007a0c */ /* 0x000fe20003f66270 */
[----:B------:R-:W-:Y:S01]  /*1950*/  USHF.L.U32 UR6, UR4, 0x6, URZ ;  /* 0x0000000604067899 */ /* 0x000fe2000800063f */
[----:B------:R-:W-:Y:S02]  /*1960*/  ISETP.LT.OR P6, PT, R13, 0x21, P5 ;  /* 0x000000210d00780c */ /* 0x000fe40002fc1670 */
[----:B------:R-:W-:Y:S01]  /*1970*/  LEA.HI.X R3, R6, c[0x0][0x1c4], R0, 0x1, P0 ;  /* 0x0000710006037a11 */ /* 0x000fe200000f0c00 */
[----:B------:R-:W-:Y:S01]  /*1980*/  IMAD.IADD R0, R9, 0x1, R10 ;  /* 0x0000000109007824 */ /* 0x000fe200078e020a */
[----:B------:R-:W-:Y:S01]  /*1990*/  ISETP.LT.OR P2, PT, R13, 0x1, P3 ;  /* 0x000000010d00780c */ /* 0x000fe20001f41670 */
[----:B------:R-:W-:Y:S01]  /*19a0*/  UMOV UR24, 0x6 ;  /* 0x0000000600187882 */ /* 0x000fe20000000000 */
[----:B------:R-:W-:Y:S01]  /*19b0*/  LEA R6, P0, R8, c[0x0][0x190], 0x1 ;  /* 0x0000640008067a11 */ /* 0x000fe200078008ff */
[----:B------:R-:W-:Y:S01]  /*19c0*/  USHF.L.U64.HI UR5, UR4, UR24, UR5 ;  /* 0x0000001804057299 */ /* 0x000fe20008010205 */
[----:B------:R-:W-:Y:S01]  /*19d0*/  IMAD.SHL.U32 R12, R12, 0x2, RZ ;  /* 0x000000020c0c7824 */ /* 0x000fe200078e00ff */
[----:B------:R-:W-:-:S02]  /*19e0*/  IADD3 R4, P1, R2, UR6, RZ ;  /* 0x0000000602047c10 */ /* 0x000fc4000ff3e0ff */
[----:B------:R-:W-:Y:S01]  /*19f0*/  LEA.HI.X R7, R8, c[0x0][0x194], R0, 0x1, P0 ;  /* 0x0000650008077a11 */ /* 0x000fe200000f0c00 */
[----:B------:R-:W-:Y:S01]  /*1a00*/  IMAD.U32 R8, RZ, RZ, UR6 ;  /* 0x00000006ff087e24 */ /* 0x000fe2000f8e00ff */
[----:B------:R-:W-:Y:S01]  /*1a10*/  @!PT LDS RZ, [RZ] ;  /* 0x00000000fffff984 */ /* 0x000fe20000000800 */
[----:B------:R-:W-:Y:S01]  /*1a20*/  @!PT LDS RZ, [RZ] ;  /* 0x00000000fffff984 */ /* 0x000fe20000000800 */
[----:B------:R-:W-:Y:S01]  /*1a30*/  @!PT LDS RZ, [RZ] ;  /* 0x00000000fffff984 */ /* 0x000fe20000000800 */
[----:B------:R1:W-:Y:S01]  /*1a40*/  LDGSTS.E.BYPASS.LTC128B.128 [R12+0x8080], [R2.64], !P4 ;  /* 0x08080000020c7fae */ /* 0x0003e2000e101d52 */
[----:B------:R-:W-:Y:S02]  /*1a50*/  IADD3.X R5, R3, UR5, RZ, P1, !PT ;  /* 0x0000000503057c10 */ /* 0x000fe40008ffe4ff */
[----:B------:R-:W-:Y:S01]  /*1a60*/  ISETP.LT.OR P4, PT, R13, 0x21, P3 ;  /* 0x000000210d00780c */ /* 0x000fe20001f81670 */
[----:B------:R1:W-:Y:S01]  /*1a70*/  LDGSTS.E.BYPASS.LTC128B.128 [R12+0xc080], [R2.64+0x80], !P2 ;  /* 0x0c080080020c7fae */ /* 0x0003e2000d101d52 */
[----:B------:R-:W-:-:S03]  /*1a80*/  IADD3 R8, P1, P0, R8, 0x80, R2 ;  /* 0x0000008008087810 */ /* 0x000fc6000783e002 */
[----:B------:R2:W-:Y:S01]  /*1a90*/  LDGSTS.E.BYPASS.LTC128B.128 [R12+0x9080], [R4.64], !P6 ;  /* 0x09080000040c7fae */ /* 0x0005e2000f101d52 */
[----:B------:R-:W-:Y:S02]  /*1aa0*/  IADD3.X R9, RZ, UR5, R3, P1, P0 ;  /* 0x00000005ff097c10 */ /* 0x000fe40008fe0403 */
[C---:B------:R-:W-:Y:S02]  /*1ab0*/  ISETP.LT.OR P6, PT, R13.reuse, 0x41, P5 ;  /* 0x000000410d00780c */ /* 0x040fe40002fc1670 */
[C---:B------:R-:W-:Y:S01]  /*1ac0*/  ISETP.LT.OR P0, PT, R13.reuse, 0x41, P3 ;  /* 0x000000410d00780c */ /* 0x040fe20001f01670 */
[----:B------:R-:W-:Y:S02]  /*1ad0*/  UIADD3 UR7, UP0, UR6, 0x80, URZ ;  /* 0x0000008006077890 */ /* 0x000fe4000ff1e03f */
[----:B------:R4:W-:Y:S01]  /*1ae0*/  LDGSTS.E.BYPASS.LTC128B.128 [R12+0xd080], [R8.64], !P4 ;  /* 0x0d080000080c7fae */ /* 0x0009e2000e101d52 */
[----:B------:R-:W-:Y:S01]  /*1af0*/  P2R R0, PR, RZ, 0x1 ;  /* 0x00000001ff007803 */ /* 0x000fe20000000000 */
[----:B------:R-:W-:Y:S01]  /*1b00*/  UIADD3.X UR4, URZ, UR5, URZ, UP0, !UPT ;  /* 0x000000053f047290 */ /* 0x000fe200087fe43f */
[----:B------:R-:W-:-:S02]  /*1b10*/  ISETP.LT.OR P4, PT, R13, 0x61, P5 ;  /* 0x000000610d00780c */ /* 0x000fc40002f81670 */
[----:B------:R-:W-:Y:S02]  /*1b20*/  ISETP.NE.AND P5, PT, R0, RZ, PT ;  /* 0x000000ff0000720c */ /* 0x000fe40003fa5270 */
[----:B-1----:R-:W-:-:S04]  /*1b30*/  IADD3 R2, P1, R4, UR6, RZ ;  /* 0x0000000604027c10 */ /* 0x002fc8000ff3e0ff */
[----:B------:R-:W-:-:S05]  /*1b40*/  IADD3.X R3, R5, UR5, RZ, P1, !PT ;  /* 0x0000000505037c10 */ /* 0x000fca0008ffe4ff */
[----:B------:R1:W-:Y:S01]  /*1b50*/  LDGSTS.E.BYPASS.LTC128B.128 [R12+0xa080], [R2.64], !P6 ;  /* 0x0a080000020c7fae */ /* 0x0003e2000f101d52 */
[----:B----4-:R-:W-:Y:S02]  /*1b60*/  IADD3 R8, P0, R4, UR7, RZ ;  /* 0x0000000704087c10 */ /* 0x010fe4000ff1e0ff */
[----:B--2---:R-:W-:Y:S02]  /*1b70*/  IADD3 R4, P1, R2, UR6, RZ ;  /* 0x0000000602047c10 */ /* 0x004fe4000ff3e0ff */
[----:B------:R-:W-:Y:S02]  /*1b80*/  IADD3.X R9, R5, UR4, RZ, P0, !PT ;  /* 0x0000000405097c10 */ /* 0x000fe400087fe4ff */
[----:B------:R-:W-:Y:S02]  /*1b90*/  IADD3.X R5, R3, UR5, RZ, P1, !PT ;  /* 0x0000000503057c10 */ /* 0x000fe40008ffe4ff */
[----:B------:R-:W-:Y:S01]  /*1ba0*/  ISETP.GE.AND P1, PT, R16, c[0x0][0x19c], PT ;  /* 0x0000670010007a0c */ /* 0x000fe20003f26270 */
[----:B------:R2:W-:Y:S01]  /*1bb0*/  LDGSTS.E.BYPASS.LTC128B.128 [R12+0xe080], [R8.64], !P5 ;  /* 0x0e080000080c7fae */ /* 0x0005e2000e901d52 */
[----:B------:R-:W-:-:S02]  /*1bc0*/  ISETP.LT.OR P2, PT, R13, 0x61, P3 ;  /* 0x000000610d00780c */ /* 0x000fc40001f41670 */
[C---:B------:R-:W-:Y:S01]  /*1bd0*/  ISETP.LT.OR P3, PT, R13.reuse, 0x1, P1 ;  /* 0x000000010d00780c */ /* 0x040fe20000f61670 */
[----:B------:R4:W-:Y:S01]  /*1be0*/  LDGSTS.E.BYPASS.LTC128B.128 [R12+0xb080], [R4.64], !P4 ;  /* 0x0b080000040c7fae */ /* 0x0009e2000e101d52 */
[----:B-1----:R-:W-:Y:S01]  /*1bf0*/  IADD3 R2, P0, R2, UR7, RZ ;  /* 0x0000000702027c10 */ /* 0x002fe2000ff1e0ff */
[----:B------:R-:W-:Y:S01]  /*1c00*/  IMAD R0, R14, c[0x0][0x208], RZ ;  /* 0x000082000e007a24 */ /* 0x000fe200078e02ff */
[----:B------:R-:W-:Y:S01]  /*1c10*/  ISETP.LT.OR P4, PT, R13, 0x21, P1 ;  /* 0x000000210d00780c */ /* 0x000fe20000f81670 */
[----:B------:R-:W-:Y:S01]  /*1c20*/  ULDC.64 UR6, c[0x0][0x210] ;  /* 0x0000840000067ab9 */ /* 0x000fe20000000a00 */
[----:B------:R-:W-:Y:S01]  /*1c30*/  IADD3.X R3, R3, UR4, RZ, P0, !PT ;  /* 0x0000000403037c10 */ /* 0x000fe200087fe4ff */
[----:B------:R-:W-:Y:S01]  /*1c40*/  ULDC.64 UR4, c[0x0][0x1a8] ;  /* 0x00006a0000047ab9 */ /* 0x000fe20000000a00 */
[----:B------:R-:W-:-:S03]  /*1c50*/  ISETP.GE.AND P0, PT, R31, c[0x0][0x19c], PT ;  /* 0x000067001f007a0c */ /* 0x000fc60003f06270 */
[----:B------:R1:W-:Y:S01]  /*1c60*/  LDGSTS.E.BYPASS.LTC128B.128 [R12+0xf080], [R2.64], !P2 ;  /* 0x0f080000020c7fae */ /* 0x0003e2000d101d52 */
[----:B------:R-:W-:Y:S01]  /*1c70*/  ISETP.LT.OR P5, PT, R13, 0x1, P0 ;  /* 0x000000010d00780c */ /* 0x000fe200007a1670 */
[----:B------:R-:W-:Y:S02]  /*1c80*/  USHF.L.U32 UR27, UR4, 0x6, URZ ;  /* 0x00000006041b7899 */ /* 0x000fe4000800063f */
[----:B------:R-:W-:Y:S01]  /*1c90*/  USHF.L.U64.HI UR8, UR4, UR24, UR5 ;  /* 0x0000001804087299 */ /* 0x000fe20008010205 */
[----:B------:R2:W-:Y:S01]  /*1ca0*/  LDGSTS.E.BYPASS.LTC128B.128 [R12+0x80], [R6.64], !P3 ;  /* 0x00080000060c7fae */ /* 0x0005e2000d901d52 */
[----:B------:R-:W-:Y:S02]  /*1cb0*/  UIADD3 UR25, UP0, UR27, 0x80, URZ ;  /* 0x000000801b197890 */ /* 0x000fe4000ff1e03f */
[----:B----4-:R-:W-:Y:S01]  /*1cc0*/  IADD3 R4, P2, R6, UR27, RZ ;  /* 0x0000001b06047c10 */ /* 0x010fe2000ff5e0ff */
[----:B------:R-:W-:-:S05]  /*1cd0*/  ULDC.64 UR4, c[0x0][0x180] ;  /* 0x0000600000047ab9 */ /* 0x000fca0000000a00 */
[----:B------:R4:W-:Y:S01]  /*1ce0*/  LDGSTS.E.BYPASS.LTC128B.128 [R12+0x4080], [R6.64+0x80], !P5 ;  /* 0x04080080060c7fae */ /* 0x0009e2000e901d52 */
[----:B------:R-:W-:Y:S02]  /*1cf0*/  ISETP.GE.AND P5, PT, R31, c[0x0][0x16c], PT ;  /* 0x00005b001f007a0c */ /* 0x000fe40003fa6270 */
[----:B------:R-:W-:-:S05]  /*1d00*/  IADD3.X R5, R7, UR8, RZ, P2, !PT ;  /* 0x0000000807057c10 */ /* 0x000fca00097fe4ff */
[----:B------:R2:W-:Y:S01]  /*1d10*/  LDGSTS.E.BYPASS.LTC128B.128 [R12+0x1080], [R4.64], !P4 ;  /* 0x01080000040c7fae */ /* 0x0005e2000e101d52 */
[----:B-1----:R-:W-:Y:S01]  /*1d20*/  IMAD R2, R14, c[0x0][0x178], RZ ;  /* 0x00005e000e027a24 */ /* 0x002fe200078e02ff */
[----:B------:R-:W-:-:S03]  /*1d30*/  ISETP.LT.OR P4, PT, R13, 0x21, P0 ;  /* 0x000000210d00780c */ /* 0x000fc60000781670 */
[----:B------:R-:W-:Y:S02]  /*1d40*/  IMAD R14, R11, c[0x0][0x17c], R2 ;  /* 0x00005f000b0e7a24 */ /* 0x000fe400078e0202 */
[----:B------:R-:W-:-:S05]  /*1d50*/  IMAD.U32 R2, RZ, RZ, UR27 ;  /* 0x0000001bff027e24 */ /* 0x000fca000f8e00ff */
[----:B------:R-:W-:-:S04]  /*1d60*/  IADD3 R2, P3, P2, R2, 0x80, R6 ;  /* 0x0000008002027810 */ /* 0x000fc80007a7e006 */
[----:B------:R-:W-:Y:S02]  /*1d70*/  IADD3.X R3, RZ, UR8, R7, P3, P2 ;  /* 0x00000008ff037c10 */ /* 0x000fe40009fe4407 */
[----:B------:R-:W-:-:S03]  /*1d80*/  ISETP.LT.OR P2, PT, R13, 0x41, P1 ;  /* 0x000000410d00780c */ /* 0x000fc60000f41670 */
[----:B------:R1:W-:Y:S01]  /*1d90*/  LDGSTS.E.BYPASS.LTC128B.128 [R12+0x5080], [R2.64], !P4 ;  /* 0x05080000020c7fae */ /* 0x0003e2000e101d52 */
[----:B------:R-:W-:Y:S02]  /*1da0*/  UIMAD UR4, UR22, UR4, URZ ;  /* 0x00000004160472a4 */ /* 0x000fe4000f8e023f */
[----:B------:R-:W-:Y:S02]  /*1db0*/  UIMAD UR26, UR22, UR6, URZ ;  /* 0x00000006161a72a4 */ /* 0x000fe4000f8e023f */
[----:B------:R-:W-:Y:S01]  /*1dc0*/  UIADD3.X UR6, URZ, UR8, URZ, UP0, !UPT ;  /* 0x000000083f067290 */ /* 0x000fe200087fe43f */
[----:B------:R-:W-:Y:S01]  /*1dd0*/  ISETP.GE.AND P6, PT, R16, c[0x0][0x16c], PT ;  /* 0x00005b0010007a0c */ /* 0x000fe20003fc6270 */
[----:B------:R-:W-:Y:S01]  /*1de0*/  USEL UR20, UR20, URZ, !UP2 ;  /* 0x0000003f14147287 */ /* 0x000fe2000d000000 */
[C---:B------:R-:W-:Y:S01]  /*1df0*/  IMAD R15, R11.reuse, c[0x0][0x20c], R0 ;  /* 0x000083000b0f7a24 */ /* 0x040fe200078e0200 */
[----:B------:R-:W-:Y:S01]  /*1e00*/  UIMAD UR9, UR15, UR5, UR4 ;  /* 0x000000050f0972a4 */ /* 0x000fe2000f8e0204 */
[----:B--2---:R-:W-:Y:S01]  /*1e10*/  IMAD.WIDE.U32 R8, R11, c[0x0][0x178], R16 ;  /* 0x00005e000b087a25 */ /* 0x004fe200078e0010 */
[----:B------:R-:W-:Y:S01]  /*1e20*/  SEL R0, RZ, 0x1, P6 ;  /* 0x00000001ff007807 */ /* 0x000fe20003000000 */
[----:B------:R-:W-:-:S02]  /*1e30*/  ULDC.64 UR4, c[0x0][0x188] ;  /* 0x0000620000047ab9 */ /* 0x000fc40000000a00 */
[----:B------:R-:W-:Y:S01]  /*1e40*/  UIMAD UR4, UR20, UR4, URZ ;  /* 0x00000004140472a4 */ /* 0x000fe2000f8e023f */
[----:B------:R-:W-:Y:S01]  /*1e50*/  IMAD.WIDE.U32 R10, R11, c[0x0][0x208], R16 ;  /* 0x000082000b0a7a25 */ /* 0x000fe200078e0010 */
[----:B------:R-:W-:-:S03]  /*1e60*/  USEL UR21, UR14, URZ, !UP2 ;  /* 0x0000003f0e157287 */ /* 0x000fc6000d000000 */
[----:B----4-:R-:W-:Y:S01]  /*1e70*/  IMAD.IADD R7, R9, 0x1, R14 ;  /* 0x0000000109077824 */ /* 0x010fe200078e020e */
[----:B------:R-:W-:Y:S01]  /*1e80*/  UIMAD UR28, UR21, UR5, UR4 ;  /* 0x00000005151c72a4 */ /* 0x000fe2000f8e0204 */
[----:B------:R-:W-:Y:S02]  /*1e90*/  IMAD.IADD R9, R11, 0x1, R15 ;  /* 0x000000010b097824 */ /* 0x000fe400078e020f */
[----:B------:R-:W-:Y:S01]  /*1ea0*/  ULDC.64 UR4, c[0x0][0x178] ;  /* 0x00005e0000047ab9 */ /* 0x000fe20000000a00 */
[----:B---3--:R-:W-:-:S04]  /*1eb0*/  LOP3.LUT R20, R20, 0xfffffffe, RZ, 0xc0, !PT ;  /* 0xfffffffe14147812 */ /* 0x008fc800078ec0ff */
[----:B------:R-:W-:-:S04]  /*1ec0*/  @P5 LOP3.LUT R20, R20, 0x1, RZ, 0xfc, !PT ;  /* 0x0000000114145812 */ /* 0x000fc800078efcff */
[----:B------:R-:W-:Y:S02]  /*1ed0*/  LOP3.LUT P3, RZ, R20, 0x1, RZ, 0xc0, !PT ;  /* 0x0000000114ff7812 */ /* 0x000fe4000786c0ff */
[C---:B------:R-:W-:Y:S02]  /*1ee0*/  ISETP.LT.OR P5, PT, R13.reuse, 0x61, P1 ;  /* 0x000000610d00780c */ /* 0x040fe40000fa1670 */
[----:B------:R-:W-:Y:S02]  /*1ef0*/  SEL R6, RZ, 0x2, P3 ;  /* 0x00000002ff067807 */ /* 0x000fe40001800000 */
[C---:B------:R-:W-:Y:S02]  /*1f00*/  ISETP.LT.OR P1, PT, R13.reuse, 0x41, P0 ;  /* 0x000000410d00780c */ /* 0x040fe40000721670 */
[----:B------:R-:W-:Y:S02]  /*1f10*/  ISETP.LT.OR P3, PT, R13, 0x61, P0 ;  /* 0x000000610d00780c */ /* 0x000fe40000761670 */
[----:B-1----:R-:W-:-:S04]  /*1f20*/  IADD3 R2, P0, R4, UR27, RZ ;  /* 0x0000001b04027c10 */ /* 0x002fc8000ff1e0ff */
[C---:B------:R-:W-:Y:S02]  /*1f30*/  IADD3.X R3, R5.reuse, UR8, RZ, P0, !PT ;  /* 0x0000000805037c10 */ /* 0x040fe400087fe4ff */
[----:B------:R-:W-:Y:S01]  /*1f40*/  IADD3 R4, P0, R4, UR25, RZ ;  /* 0x0000001904047c10 */ /* 0x000fe2000ff1e0ff */
[----:B------:R-:W-:Y:S02]  /*1f50*/  IMAD.IADD R0, R6, 0x1, R0 ;  /* 0x0000000106007824 */ /* 0x000fe400078e0200 */
[----:B------:R1:W-:Y:S01]  /*1f60*/  LDGSTS.E.BYPASS.LTC128B.128 [R12+0x2080], [R2.64], !P2 ;  /* 0x02080000020c7fae */ /* 0x0003e2000d101d52 */
[----:B------:R-:W-:Y:S01]  /*1f70*/  IADD3.X R5, R5, UR6, RZ, P0, !PT ;  /* 0x0000000605057c10 */ /* 0x000fe200087fe4ff */
[----:B------:R-:W-:Y:S01]  /*1f80*/  IMAD.MOV.U32 R6, RZ, RZ, R8 ;  /* 0x000000ffff067224 */ /* 0x000fe200078e0008 */
[C---:B------:R-:W-:Y:S01]  /*1f90*/  IADD3 R14, P0, R2.reuse, UR27, RZ ;  /* 0x0000001b020e7c10 */ /* 0x040fe2000ff1e0ff */
[----:B------:R-:W-:Y:S02]  /*1fa0*/  USHF.R.S32.HI UR27, URZ, 0x1f, UR23 ;  /* 0x0000001f3f1b7899 */ /* 0x000fe40008011417 */
[----:B------:R2:W-:Y:S01]  /*1fb0*/  LDGSTS.E.BYPASS.LTC128B.128 [R12+0x6080], [R4.64], !P1 ;  /* 0x06080000040c7fae */ /* 0x0005e2000c901d52 */
[----:B------:R-:W-:Y:S01]  /*1fc0*/  IMAD.MOV.U32 R8, RZ, RZ, R10 ;  /* 0x000000ffff087224 */ /* 0x000fe200078e000a */
[----:B------:R-:W-:Y:S01]  /*1fd0*/  IADD3.X R15, R3, UR8, RZ, P0, !PT ;  /* 0x00000008030f7c10 */ /* 0x000fe200087fe4ff */
[----:B------:R-:W-:Y:S01]  /*1fe0*/  UIMAD UR8, UR27, UR4, URZ ;  /* 0x000000041b0872a4 */ /* 0x000fe2000f8e023f */
[----:B------:R-:W-:Y:S01]  /*1ff0*/  IADD3 R10, P0, R2, UR25, RZ ;  /* 0x00000019020a7c10 */ /* 0x000fe2000ff1e0ff */
[----:B------:R-:W-:Y:S01]  /*2000*/  STL [R1+0x10], R34 ;  /* 0x0000102201007387 */ /* 0x000fe20000100800 */
[----:B------:R-:W-:-:S02]  /*2010*/  UIMAD.WIDE.U32 UR30, UR23, UR4, URZ ;  /* 0x00000004171e72a5 */ /* 0x000fc4000f8e003f */
[----:B------:R-:W-:Y:S01]  /*2020*/  IADD3.X R11, R3, UR6, RZ, P0, !PT ;  /* 0x00000006030b7c10 */ /* 0x000fe200087fe4ff */
[----:B------:R3:W-:Y:S01]  /*2030*/  STL [R1+0x14], R20 ;  /* 0x0000141401007387 */ /* 0x0007e20000100800 */
[----:B------:R-:W-:Y:S01]  /*2040*/  UIMAD UR8, UR23, UR5, UR8 ;  /* 0x00000005170872a4 */ /* 0x000fe2000f8e0208 */
[----:B------:R-:W-:Y:S02]  /*2050*/  ISETP.GE.AND P0, PT, R16, c[0x0][0x1fc], PT ;  /* 0x00007f0010007a0c */ /* 0x000fe40003f06270 */
[C---:B------:R-:W-:Y:S01]  /*2060*/  LOP3.LUT P2, RZ, R0.reuse, 0x1, RZ, 0xc0, !PT ;  /* 0x0000000100ff7812 */ /* 0x040fe2000784c0ff */
[----:B------:R-:W-:Y:S01]  /*2070*/  UIADD3 UR8, UR31, UR8, URZ ;  /* 0x000000081f087290 */ /* 0x000fe2000fffe03f */
[----:B------:R-:W-:Y:S01]  /*2080*/  LOP3.LUT P4, RZ, R0, 0x2, RZ, 0xc0, !PT ;  /* 0x0000000200ff7812 */ /* 0x000fe2000788c0ff */
[----:B--2---:R-:W-:Y:S01]  /*2090*/  IMAD.U32 R4, RZ, RZ, UR15 ;  /* 0x0000000fff047e24 */ /* 0x004fe2000f8e00ff */
[----:B------:R2:W-:Y:S03]  /*20a0*/  LDGSTS.E.BYPASS.LTC128B.128 [R12+0x3080], [R14.64], !P5 ;  /* 0x030800000e0c7fae */ /* 0x0005e6000e901d52 */
[----:B------:R-:W-:Y:S01]  /*20b0*/  IMAD.WIDE.U32 R4, R4, c[0x0][0x180], R6 ;  /* 0x0000600004047a25 */ /* 0x000fe200078e0006 */
[----:B------:R-:W-:Y:S01]  /*20c0*/  USHF.L.U32 UR25, UR23, 0x6, URZ ;  /* 0x0000000617197899 */ /* 0x000fe2000800063f */
[----:B------:R4:W-:Y:S02]  /*20d0*/  LDGSTS.E.BYPASS.LTC128B.128 [R12+0x7080], [R10.64], !P3 ;  /* 0x070800000a0c7fae */ /* 0x0009e4000d901d52 */
[----:B---3--:R-:W-:Y:S01]  /*20e0*/  IMAD.U32 R20, RZ, RZ, UR21 ;  /* 0x00000015ff147e24 */ /* 0x008fe2000f8e00ff */
[----:B-1----:R-:W-:Y:S01]  /*20f0*/  IADD3 R3, R5, UR9, RZ ;  /* 0x0000000905037c10 */ /* 0x002fe2000fffe0ff */
[----:B------:R-:W-:Y:S01]  /*2100*/  IMAD.MOV.U32 R2, RZ, RZ, R4 ;  /* 0x000000ffff027224 */ /* 0x000fe200078e0004 */
[----:B------:R-:W-:Y:S01]  /*2110*/  SEL R5, RZ, 0x1, P0 ;  /* 0x00000001ff057807 */ /* 0x000fe20000000000 */
[----:B------:R-:W-:Y:S01]  /*2120*/  UIMAD UR26, UR15, UR7, UR26 ;  /* 0x000000070f1a72a4 */ /* 0x000fe2000f8e021a */
[----:B------:R-:W-:Y:S01]  /*2130*/  ISETP.GE.AND P0, PT, R31, c[0x0][0x1fc], PT ;  /* 0x00007f001f007a0c */ /* 0x000fe20003f06270 */
[----:B------:R-:W-:Y:S01]  /*2140*/  IMAD.WIDE.U32 R36, R20, c[0x0][0x188], R2 ;  /* 0x0000620014247a25 */ /* 0x000fe200078e0002 */
[----:B------:R-:W0:Y:S01]  /*2150*/  LDGDEPBAR ;  /* 0x00000000000079af */ /* 0x000e220000000000 */
[----:B------:R-:W-:-:S02]  /*2160*/  ULDC.64 UR6, c[0x0][0x218] ;  /* 0x0000860000067ab9 */ /* 0x000fc40000000a00 */
[----:B------:R-:W-:Y:S01]  /*2170*/  IMAD.U32 R2, RZ, RZ, UR30 ;  /* 0x0000001eff027e24 */ /* 0x000fe2000f8e00ff */
[----:B------:R-:W-:Y:S01]  /*2180*/  SEL R4, RZ, 0xffffffff, P0 ;  /* 0xffffffffff047807 */ /* 0x000fe20000000000 */
[----:B------:R-:W-:Y:S01]  /*2190*/  IMAD.U32 R3, RZ, RZ, UR31 ;  /* 0x0000001fff037e24 */ /* 0x000fe2000f8e00ff */
[----:B------:R-:W-:Y:S01]  /*21a0*/  IADD3 R252, R37, UR28, RZ ;  /* 0x0000001c25fc7c10 */ /* 0x000fe2000fffe0ff */
[----:B------:R-:W-:Y:S01]  /*21b0*/  IMAD.U32 R3, RZ, RZ, UR8 ;  /* 0x00000008ff037e24 */ /* 0x000fe2000f8e00ff */
[----:B------:R-:W-:Y:S01]  /*21c0*/  LEA R0, P0, R2, R36, 0x6 ;  /* 0x0000002402007211 */ /* 0x000fe200078030ff */
[----:B------:R-:W-:Y:S01]  /*21d0*/  IMAD.SHL.U32 R4, R4, 0x2, RZ ;  /* 0x0000000204047824 */ /* 0x000fe200078e00ff */
[----:B------:R-:W-:Y:S02]  /*21e0*/  UIMAD UR6, UR20, UR6, URZ ;  /* 0x00000006140672a4 */ /* 0x000fe4000f8e023f */
[----:B------:R-:W-:Y:S01]  /*21f0*/  LEA.HI.X R3, R2, R252, R3, 0x6, P0 ;  /* 0x000000fc02037211 */ /* 0x000fe200000f3403 */
[----:B------:R-:W-:Y:S01]  /*2200*/  IMAD.U32 R7, RZ, RZ, UR4 ;  /* 0x00000004ff077e24 */ /* 0x000fe2000f8e00ff */
[----:B------:R-:W-:Y:S01]  /*2210*/  LEA R2, P0, R0, c[0x0][0x160], 0x1 ;  /* 0x0000580000027a11 */ /* 0x000fe200078008ff */
[----:B------:R-:W-:-:S03]  /*2220*/  ULDC.64 UR8, c[0x0][0x208] ;  /* 0x0000820000087ab9 */ /* 0x000fc60000000a00 */
[----:B------:R-:W-:Y:S01]  /*2230*/  LEA.HI.X R3, R0, c[0x0][0x164], R3, 0x1, P0 ;  /* 0x0000590000037a11 */ /* 0x000fe200000f0c03 */
[----:B------:R-:W-:-:S05]  /*2240*/  IMAD.U32 R0, RZ, RZ, UR25 ;  /* 0x00000019ff007e24 */ /* 0x000fca000f8e00ff */
[----:B------:R-:W-:-:S04]  /*2250*/  IADD3 R0, -R34, UR13, -R0 ;  /* 0x0000000d22007c10 */ /* 0x000fc8000fffe900 */
[----:B------:R-:W-:Y:S02]  /*2260*/  ISETP.LT.OR P1, PT, R0, 0x1, !P2 ;  /* 0x000000010000780c */ /* 0x000fe40005721670 */
[----:B------:R-:W-:Y:S01]  /*2270*/  LOP3.LUT R13, R4, 0x2, R5, 0xe2, !PT ;  /* 0x00000002040d7812 */ /* 0x000fe200078ee205 */
[----:B------:R-:W-:Y:S01]  /*2280*/  IMAD.U32 R4, RZ, RZ, UR15 ;  /* 0x0000000fff047e24 */ /* 0x000fe2000f8e00ff */
[----:B------:R-:W-:Y:S01]  /*2290*/  UIMAD UR28, UR21, UR7, UR6 ;  /* 0x00000007151c72a4 */ /* 0x000fe2000f8e0206 */
[----:B------:R-:W-:Y:S02]  /*22a0*/  ISETP.GT.AND P3, PT, R35, 0xf, PT ;  /* 0x0000000f2300780c */ /* 0x000fe40003f64270 */
[----:B------:R-:W-:Y:S01]  /*22b0*/  IMAD.WIDE.U32 R4, R4, c[0x0][0x210], R8 ;  /* 0x0000840004047a25 */ /* 0x000fe200078e0008 */
[----:B------:R-:W-:-:S05]  /*22c0*/  ULDC.64 UR6, c[0x0][0x278] ;  /* 0x00009e0000067ab9 */ /* 0x000fca0000000a00 */
[----:B------:R1:W-:Y:S01]  /*22d0*/  LDGSTS.E.BYPASS.LTC128B.128 [R12+0x10080], [R2.64], !P1 ;  /* 0x10080000020c7fae */ /* 0x0003e2000c901d52 */
[C---:B------:R-:W-:Y:S01]  /*22e0*/  ISETP.LT.OR P1, PT, R0.reuse, 0x1, !P4 ;  /* 0x000000010000780c */ /* 0x040fe20006721670 */
[----:B------:R-:W-:Y:S01]  /*22f0*/  UIMAD UR6, UR20, UR6, URZ ;  /* 0x00000006140672a4 */ /* 0x000fe2000f8e023f */
[----:B------:R-:W-:Y:S02]  /*2300*/  IADD3 R5, R5, UR26, RZ ;  /* 0x0000001a05057c10 */ /* 0x000fe4000fffe0ff */
[----:B------:R-:W-:Y:S01]  /*2310*/  ISETP.LT.OR P4, PT, R0, 0x21, !P4 ;  /* 0x000000210000780c */ /* 0x000fe20006781670 */
[----:B------:R3:W-:Y:S01]  /*2320*/  STL.64 [R1+0x8], R36 ;  /* 0x0000082401007387 */ /* 0x0007e20000100a00 */
[----:B------:R-:W-:Y:S01]  /*2330*/  LEA R6, P0, R7, R2, 0x6 ;  /* 0x0000000207067211 */ /* 0x000fe200078030ff */
[----:B------:R-:W-:Y:S01]  /*2340*/  UIMAD UR30, UR21, UR7, UR6 ;  /* 0x00000007151e72a4 */ /* 0x000fe2000f8e0206 */
[----:B------:R-:W-:Y:S01]  /*2350*/  IMAD.U32 R8, RZ, RZ, UR5 ;  /* 0x00000005ff087e24 */ /* 0x000fe2000f8e00ff */
[----:B------:R-:W-:Y:S01]  /*2360*/  USHF.L.U32 UR26, UR8, 0x6, URZ ;  /* 0x00000006081a7899 */ /* 0x000fe2000800063f */
[----:B------:R-:W-:Y:S01]  /*2370*/  IMAD.WIDE.U32 R18, R20, c[0x0][0x278], R18 ;  /* 0x00009e0014127a25 */ /* 0x000fe200078e0012 */
[----:B------:R-:W-:-:S02]  /*2380*/  USHF.L.U64.HI UR24, UR8, UR24, UR9 ;  /* 0x0000001808187299 */ /* 0x000fc40008010209 */
[----:B------:R1:W-:Y:S01]  /*2390*/  LDGSTS.E.BYPASS.LTC128B.128 [R12+0x12080], [R2.64+0x80], !P1 ;  /* 0x12080080020c7fae */ /* 0x0003e2000c901d52 */
[----:B------:R-:W-:Y:S01]  /*23a0*/  ISETP.LT.OR P2, PT, R0, 0x21, !P2 ;  /* 0x000000210000780c */ /* 0x000fe20005741670 */
[----:B------:R-:W-:Y:S01]  /*23b0*/  USHF.R.S32.HI UR29, URZ, 0x1f, UR25 ;  /* 0x0000001f3f1d7899 */ /* 0x000fe20008011419 */
[----:B------:R-:W-:Y:S01]  /*23c0*/  LEA.HI.X R7, R7, R3, R8, 0x6, P0 ;  /* 0x0000000307077211 */ /* 0x000fe200000f3408 */
[----:B------:R-:W-:Y:S01]  /*23d0*/  UIMAD UR9, UR24, UR23, URZ ;  /* 0x00000017180972a4 */ /* 0x000fe2000f8e023f */
[----:B------:R-:W-:Y:S01]  /*23e0*/  IADD3 R27, R19, UR30, RZ ;  /* 0x0000001e131b7c10 */ /* 0x000fe2000fffe0ff */
[----:B------:R-:W-:Y:S01]  /*23f0*/  IMAD.U32 R28, RZ, RZ, UR26 ;  /* 0x0000001aff1c7e24 */ /* 0x000fe2000f8e00ff */
[----:B------:R-:W-:Y:S01]  /*2400*/  @!P3 IADD3 R9, P0, R18, UR25, RZ ;  /* 0x000000191209bc10 */ /* 0x000fe2000ff1e0ff */
[----:B------:R-:W-:Y:S02]  /*2410*/  UIMAD UR9, UR27, UR26, UR9 ;  /* 0x0000001a1b0972a4 */ /* 0x000fe4000f8e0209 */
[----:B------:R-:W-:Y:S01]  /*2420*/  ULDC.64 UR6, c[0x0][0x288] ;  /* 0x0000a20000067ab9 */ /* 0x000fe20000000a00 */
[----:B---3--:R-:W-:Y:S01]  /*2430*/  IMAD.WIDE.U32 R36, R20, c[0x0][0x218], R4 ;  /* 0x0000860014247a25 */ /* 0x008fe200078e0004 */
[----:B-1----:R-:W-:-:S03]  /*2440*/  P2R R2, PR, RZ, 0x10 ;  /* 0x00000010ff027803 */ /* 0x002fc60000000000 */
[----:B------:R-:W-:Y:S01]  /*2450*/  IMAD.MOV.U32 R250, RZ, RZ, R36 ;  /* 0x000000fffffa7224 */ /* 0x000fe200078e0024 */
[----:B------:R-:W-:Y:S01]  /*2460*/  IADD3 R251, R37, UR28, RZ ;  /* 0x0000001c25fb7c10 */ /* 0x000fe2000fffe0ff */
[----:B------:R1:W-:Y:S01]  /*2470*/  LDGSTS.E.BYPASS.LTC128B.128 [R12+0x11080], [R6.64], !P2 ;  /* 0x11080000060c7fae */ /* 0x0003e2000d101d52 */
[----:B------:R-:W-:Y:S02]  /*2480*/  ISETP.NE.AND P1, PT, R2, RZ, PT ;  /* 0x000000ff0200720c */ /* 0x000fe40003f25270 */
[----:B----4-:R-:W-:Y:S01]  /*2490*/  @!P3 IADD3.X R10, R27, UR29, RZ, P0, !PT ;  /* 0x0000001d1b0abc10 */ /* 0x010fe200087fe4ff */
[----:B------:R-:W-:Y:S01]  /*24a0*/  IMAD.WIDE.U32 R4, R28, UR23, R250 ;  /* 0x000000171c047c25 */ /* 0x000fe2000f8e00fa */
[----:B------:R-:W-:Y:S02]  /*24b0*/  @!P3 LEA R8, P0, R9, c[0x0][0x258], 0x2 ;  /* 0x000096000908ba11 */ /* 0x000fe400078010ff */
[----:B------:R-:W-:Y:S02]  /*24c0*/  LOP3.LUT P4, RZ, R13, 0x1, RZ, 0xc0, !PT ;  /* 0x000000010dff7812 */ /* 0x000fe4000788c0ff */
[----:B------:R-:W-:Y:S01]  /*24d0*/  @!P3 LEA.HI.X R9, R9, c[0x0][0x25c], R10, 0x2, P0 ;  /* 0x000097000909ba11 */ /* 0x000fe200000f140a */
[----:B------:R-:W-:Y:S01]  /*24e0*/  UIMAD UR6, UR22, UR6, URZ ;  /* 0x00000006160672a4 */ /* 0x000fe2000f8e023f */
[----:B------:R-:W-:-:S02]  /*24f0*/  IADD3 R3, R5, UR9, RZ ;  /* 0x0000000905037c10 */ /* 0x000fc4000fffe0ff */
[----:B------:R-:W-:Y:S01]  /*2500*/  LEA R2, P0, R4, c[0x0][0x1f0], 0x1 ;  /* 0x00007c0004027a11 */ /* 0x000fe200078008ff */
[----:B------:R1:W-:Y:S01]  /*2510*/  LDGSTS.E.BYPASS.LTC128B.128 [R12+0x13080], [R6.64+0x80], !P1 ;  /* 0x13080080060c7fae */ /* 0x0003e2000c901d52 */
[----:B------:R-:W-:Y:S02]  /*2520*/  LOP3.LUT P5, RZ, R13, 0x2, RZ, 0xc0, !PT ;  /* 0x000000020dff7812 */ /* 0x000fe400078ac0ff */
[----:B------:R-:W-:Y:S01]  /*2530*/  ISETP.LT.OR P1, PT, R0, 0x1, !P4 ;  /* 0x000000010000780c */ /* 0x000fe20006721670 */
[----:B------:R-:W-:Y:S01]  /*2540*/  UIMAD UR6, UR15, UR7, UR6 ;  /* 0x000000070f0672a4 */ /* 0x000fe2000f8e0206 */
[----:B------:R-:W-:Y:S01]  /*2550*/  LEA.HI.X R3, R4, c[0x0][0x1f4], R3, 0x1, P0 ;  /* 0x00007d0004037a11 */ /* 0x000fe200000f0c03 */
[----:B------:R-:W-:Y:S01]  /*2560*/  ULDC UR9, c[0x0][0x20c] ;  /* 0x0000830000097ab9 */ /* 0x000fe20000000800 */
[----:B------:R-:W-:Y:S01]  /*2570*/  ISETP.LT.OR P0, PT, R0, 0x1, !P5 ;  /* 0x000000010000780c */ /* 0x000fe20006f01670 */
[----:B------:R-:W-:Y:S02]  /*2580*/  UMOV UR7, 0x5 ;  /* 0x0000000500077882 */ /* 0x000fe40000000000 */
[----:B------:R-:W-:-:S02]  /*2590*/  USHF.L.U64.HI UR9, UR8, UR7, UR9 ;  /* 0x0000000708097299 */ /* 0x000fc40008010209 */
[----:B------:R-:W-:Y:S01]  /*25a0*/  USHF.L.U32 UR8, UR8, 0x5, URZ ;  /* 0x0000000508087899 */ /* 0x000fe2000800063f */
[----:B------:R-:W-:Y:S01]  /*25b0*/  IADD3 R5, R23, UR6, RZ ;  /* 0x0000000617057c10 */ /* 0x000fe2000fffe0ff */
[----:B------:R-:W-:Y:S02]  /*25c0*/  ULDC.64 UR6, c[0x0][0x290] ;  /* 0x0000a40000067ab9 */ /* 0x000fe40000000a00 */
[----:B------:R-:W-:Y:S01]  /*25d0*/  USHF.L.U32 UR28, UR8, 0x1, URZ ;  /* 0x00000001081c7899 */ /* 0x000fe2000800063f */
[----:B------:R-:W-:Y:S01]  /*25e0*/  IMAD.MOV.U32 R4, RZ, RZ, R22 ;  /* 0x000000ffff047224 */ /* 0x000fe200078e0016 */
[----:B------:R-:W-:Y:S01]  /*25f0*/  UIMAD UR6, UR20, UR6, URZ ;  /* 0x00000006140672a4 */ /* 0x000fe2000f8e023f */
[----:B------:R-:W-:Y:S01]  /*2600*/  ISETP.LT.OR P2, PT, R0, 0x21, !P4 ;  /* 0x000000210000780c */ /* 0x000fe20006741670 */
[----:B-1----:R-:W-:Y:S01]  /*2610*/  @!P3 IMAD.SHL.U32 R6, R35, 0x10, RZ ;  /* 0x000000102306b824 */ /* 0x002fe200078e00ff */
[----:B------:R1:W-:Y:S04]  /*2620*/  STL.64 [R1+0x20], R18 ;  /* 0x0000201201007387 */ /* 0x0003e80000100a00 */
[----:B------:R3:W-:Y:S01]  /*2630*/  @!P3 LDGSTS.E.BYPASS.LTC128B.128 [R6+0x20080], [R8.64] ;  /* 0x200800000806bfae */ /* 0x0007e2000b901d52 */
[----:B------:R-:W-:-:S03]  /*2640*/  USHF.L.U64.HI UR27, UR8, 0x1, UR9 ;  /* 0x00000001081b7899 */ /* 0x000fc60008010209 */
[----:B------:R-:W0:Y:S01]  /*2650*/  LDGDEPBAR ;  /* 0x00000000000079af */ /* 0x000e220000000000 */
[----:B------:R-:W-:-:S03]  /*2660*/  UIMAD UR6, UR21, UR7, UR6 ;  /* 0x00000007150672a4 */ /* 0x000fc6000f8e0206 */
[----:B------:R4:W-:Y:S01]  /*2670*/  LDGSTS.E.BYPASS.LTC128B.128 [R12+0x18080], [R2.64], !P1 ;  /* 0x18080000020c7fae */ /* 0x0009e2000c901d52 */
[----:B------:R-:W-:-:S03]  /*2680*/  ISETP.LT.OR P1, PT, R0, 0x21, !P5 ;  /* 0x000000210000780c */ /* 0x000fc60006f21670 */
[----:B------:R2:W-:Y:S04]  /*2690*/  STL.64 [R1], R36 ;  /* 0x0000002401007387 */ /* 0x0005e80000100a00 */
[----:B------:R4:W-:Y:S01]  /*26a0*/  LDGSTS.E.BYPASS.LTC128B.128 [R12+0x1a080], [R2.64+0x80], !P0 ;  /* 0x1a080080020c7fae */ /* 0x0009e2000c101d52 */
[----:B------:R-:W-:-:S03]  /*26b0*/  LEA.HI R11, R32, R35, RZ, 0x2 ;  /* 0x00000023200b7211 */ /* 0x000fc600078f10ff */
[----:B------:R3:W-:Y:S01]  /*26c0*/  STL [R1+0x38], R27 ;  /* 0x0000381b01007387 */ /* 0x0007e20000100800 */
[----:B-1----:R-:W-:Y:S01]  /*26d0*/  SHF.R.S32.HI R19, RZ, 0x2, R11 ;  /* 0x00000002ff137819 */ /* 0x002fe2000001140b */
[----:B--2---:R-:W-:Y:S01]  /*26e0*/  IMAD.WIDE.U32 R36, R20, c[0x0][0x290], R4 ;  /* 0x0000a40014247a25 */ /* 0x004fe200078e0004 */
[----:B----4-:R-:W-:-:S04]  /*26f0*/  IADD3 R2, P0, R2, UR28, RZ ;  /* 0x0000001c02027c10 */ /* 0x010fc8000ff1e0ff */
[----:B------:R-:W-:Y:S01]  /*2700*/  IADD3 R33, R37, UR6, RZ ;  /* 0x0000000625217c10 */ /* 0x000fe2000fffe0ff */
[----:B------:R-:W-:Y:S01]  /*2710*/  IMAD.U32 R4, RZ, RZ, UR15 ;  /* 0x0000000fff047e24 */ /* 0x000fe2000f8e00ff */
[----:B------:R-:W-:Y:S01]  /*2720*/  IADD3.X R3, R3, UR27, RZ, P0, !PT ;  /* 0x0000001b03037c10 */ /* 0x000fe200087fe4ff */
[----:B------:R-:W-:Y:S01]  /*2730*/  ULDC.64 UR6, c[0x0][0x238] ;  /* 0x00008e0000067ab9 */ /* 0x000fe20000000a00 */
[----:B------:R-:W-:Y:S02]  /*2740*/  IADD3 R0, P0, R36, UR25, RZ ;  /* 0x0000001924007c10 */ /* 0x000fe4000ff1e0ff */
[----:B---3--:R-:W-:Y:S01]  /*2750*/  LEA.HI R27, R32, R35, RZ, 0x5 ;  /* 0x00000023201b7211 */ /* 0x008fe200078f28ff */
[----:B------:R1:W-:Y:S01]  /*2760*/  LDGSTS.E.BYPASS.LTC128B.128 [R12+0x19080], [R2.64], !P2 ;  /* 0x19080000020c7fae */ /* 0x0003e2000d101d52 */
[----:B------:R-:W-:Y:S02]  /*2770*/  IADD3.X R5, R33, UR29, RZ, P0, !PT ;  /* 0x0000001d21057c10 */ /* 0x000fe400087fe4ff */
[----:B------:R-:W-:Y:S01]  /*2780*/  LEA R22, P0, R0, c[0x0][0x280], 0x2 ;  /* 0x0000a00000167a11 */ /* 0x000fe200078010ff */
[----:B------:R1:W-:Y:S01]  /*2790*/  LDGSTS.E.BYPASS.LTC128B.128 [R12+0x1b080], [R2.64+0x80], !P1 ;  /* 0x1b080080020c7fae */ /* 0x0003e2000c901d52 */
[----:B------:R-:W-:Y:S01]  /*27a0*/  SHF.R.S32.HI R7, RZ, 0x5, R27 ;  /* 0x00000005ff077819 */ /* 0x000fe2000001141b */
[----:B------:R-:W-:Y:S01]  /*27b0*/  IMAD.WIDE.U32 R8, R4, c[0x0][0x238], R24 ;  /* 0x00008e0004087a25 */ /* 0x000fe200078e0018 */
[----:B------:R-:W-:-:S02]  /*27c0*/  LEA.HI.X R23, R0, c[0x0][0x284], R5, 0x2, P0 ;  /* 0x0000a10000177a11 */ /* 0x000fc400000f1405 */
[----:B------:R-:W-:Y:S01]  /*27d0*/  SHF.R.S32.HI R4, RZ, 0x1f, R11 ;  /* 0x0000001fff047819 */ /* 0x000fe2000001140b */
[----:B------:R-:W-:Y:S01]  /*27e0*/  UIMAD UR6, UR22, UR6, URZ ;  /* 0x00000006160672a4 */ /* 0x000fe2000f8e023f */
[----:B------:R-:W-:-:S03]  /*27f0*/  LEA.HI R6, R27, R7, RZ, 0x1 ;  /* 0x000000071b067211 */ /* 0x000fc600078f08ff */
[----:B------:R-:W-:Y:S01]  /*2800*/  UIMAD UR6, UR15, UR7, UR6 ;  /* 0x000000070f0672a4 */ /* 0x000fe2000f8e0206 */
[----:B------:R-:W-:Y:S02]  /*2810*/  LOP3.LUT R6, R6, 0xfffffffe, RZ, 0xc0, !PT ;  /* 0xfffffffe06067812 */ /* 0x000fe400078ec0ff */
[----:B-1----:R-:W-:-:S04]  /*2820*/  LEA.HI R2, R32, R35, RZ, 0x4 ;  /* 0x0000002320027211 */ /* 0x002fc800078f20ff */
[----:B------:R-:W-:Y:S02]  /*2830*/  SHF.R.S32.HI R5, RZ, 0x4, R2 ;  /* 0x00000004ff057819 */ /* 0x000fe40000011402 */
[C---:B------:R-:W-:Y:S02]  /*2840*/  LOP3.LUT R0, R2.reuse, 0xfffffff0, RZ, 0xc0, !PT ;  /* 0xfffffff002007812 */ /* 0x040fe400078ec0ff */
[----:B------:R-:W-:Y:S02]  /*2850*/  LEA.HI R3, R2, R5, RZ, 0x1 ;  /* 0x0000000502037211 */ /* 0x000fe400078f08ff */
[----:B------:R-:W-:Y:S01]  /*2860*/  LEA.HI R2, R4, R19, RZ, 0x3 ;  /* 0x0000001304027211 */ /* 0x000fe200078f18ff */
[----:B------:R-:W-:-:S03]  /*2870*/  IMAD.IADD R0, R35, 0x1, -R0 ;  /* 0x0000000123007824 */ /* 0x000fc600078e0a00 */
[----:B------:R-:W-:Y:S02]  /*2880*/  LOP3.LUT R2, R2, 0xfffffff8, RZ, 0xc0, !PT ;  /* 0xfffffff802027812 */ /* 0x000fe400078ec0ff */
[----:B------:R-:W-:Y:S01]  /*2890*/  SHF.R.S32.HI R10, RZ, 0x1f, R0 ;  /* 0x0000001fff0a7819 */ /* 0x000fe20000011400 */
[----:B------:R-:W-:Y:S01]  /*28a0*/  IMAD.IADD R15, R7, 0x1, -R6 ;  /* 0x00000001070f7824 */ /* 0x000fe200078e0a06 */
[----:B------:R-:W-:Y:S01]  /*28b0*/  LOP3.LUT R6, R3, 0xfffffffe, RZ, 0xc0, !PT ;  /* 0xfffffffe03067812 */ /* 0x000fe200078ec0ff */
[----:B------:R-:W-:Y:S01]  /*28c0*/  IMAD.SHL.U32 R4, R26, 0x40, RZ ;  /* 0x000000401a047824 */ /* 0x000fe200078e00ff */
[----:B------:R-:W-:Y:S01]  /*28d0*/  LEA.HI R10, R10, R0, RZ, 0x3 ;  /* 0x000000000a0a7211 */ /* 0x000fe200078f18ff */
[----:B------:R-:W-:Y:S01]  /*28e0*/  IMAD.IADD R19, R19, 0x1, -R2 ;  /* 0x0000000113137824 */ /* 0x000fe200078e0a02 */
[----:B------:R-:W-:Y:S01]  /*28f0*/  IADD3 R3, R9, UR6, RZ ;  /* 0x0000000609037c10 */ /* 0x000fe2000fffe0ff */
[----:B------:R-:W-:Y:S01]  /*2900*/  IMAD.MOV.U32 R2, RZ, RZ, R8 ;  /* 0x000000ffff027224 */ /* 0x000fe200078e0008 */
[----:B------:R-:W-:Y:S01]  /*2910*/  LOP3.LUT R4, R4, 0x1c0, RZ, 0xc0, !PT ;  /* 0x000001c004047812 */ /* 0x000fe200078ec0ff */
[----:B------:R-:W-:Y:S01]  /*2920*/  IMAD.SHL.U32 R18, R15, 0x10, RZ ;  /* 0x000000100f127824 */ /* 0x000fe200078e00ff */
[----:B------:R-:W-:Y:S01]  /*2930*/  LOP3.LUT R7, R10, 0xfffffff8, RZ, 0xc0, !PT ;  /* 0xfffffff80a077812 */ /* 0x000fe200078ec0ff */
[----:B------:R-:W-:Y:S01]  /*2940*/  IMAD.WIDE.U32 R38, R20, c[0x0][0x240], R2 ;  /* 0x0000900014267a25 */ /* 0x000fe200078e0002 */
[----:B------:R-:W-:Y:S01]  /*2950*/  LOP3.LUT R3, R4, 0x8, R29, 0xf8, !PT ;  /* 0x0000000804037812 */ /* 0x000fe200078ef81d */
[----:B------:R-:W-:-:S02]  /*2960*/  ULDC.64 UR6, c[0x0][0x240] ;  /* 0x0000900000067ab9 */ /* 0x000fc40000000a00 */
[----:B------:R-:W-:Y:S01]  /*2970*/  IMAD.IADD R9, R5, 0x1, -R6 ;  /* 0x0000000105097824 */ /* 0x000fe200078e0a06 */
[----:B------:R-:W-:Y:S01]  /*2980*/  LOP3.LUT R5, R4, 0x10, R18, 0xf8, !PT ;  /* 0x0000001004057812 */ /* 0x000fe200078ef812 */
[----:B------:R-:W-:Y:S01]  /*2990*/  IMAD.SHL.U32 R2, R19, 0x40, RZ ;  /* 0x0000004013027824 */ /* 0x000fe200078e00ff */
[----:B------:R-:W-:Y:S01]  /*29a0*/  SHF.R.U32.HI R8, RZ, 0x3, R4 ;  /* 0x00000003ff087819 */ /* 0x000fe20000011604 */
[----:B------:R-:W-:Y:S01]  /*29b0*/  IMAD.IADD R7, R0, 0x1, -R7 ;  /* 0x0000000100077824 */ /* 0x000fe200078e0a07 */
[----:B------:R-:W-:Y:S01]  /*29c0*/  LOP3.LUT R13, R5, 0x8, R29, 0xf8, !PT ;  /* 0x00000008050d7812 */ /* 0x000fe200078ef81d */
[----:B------:R-:W-:Y:S01]  /*29d0*/  IMAD.SHL.U32 R0, R21, 0x8, RZ ;  /* 0x0000000815007824 */ /* 0x000fe200078e00ff */
[----:B------:R-:W-:Y:S01]  /*29e0*/  LOP3.LUT R2, R2, 0x1c0, RZ, 0xc0, !PT ;  /* 0x000001c002027812 */ /* 0x000fe200078ec0ff */
[----:B------:R-:W-:Y:S01]  /*29f0*/  IMAD R6, R9, 0x800, R30 ;  /* 0x0000080009067824 */ /* 0x000fe200078e021e */
[----:B------:R-:W-:Y:S02]  /*2a00*/  LOP3.LUT R5, R3, R8, RZ, 0x3c, !PT ;  /* 0x0000000803057212 */ /* 0x000fe400078e3cff */
[----:B------:R-:W-:-:S02]  /*2a10*/  LOP3.LUT R0, R0, 0x18, RZ, 0xc0, !PT ;  /* 0x0000001800007812 */ /* 0x000fc400078ec0ff */
[----:B------:R-:W-:Y:S01]  /*2a20*/  SHF.R.U32.HI R4, RZ, 0x3, R2 ;  /* 0x00000003ff047819 */ /* 0x000fe20000011602 */
[----:B------:R-:W-:Y:S02]  /*2a30*/  IMAD.SHL.U32 R3, R9, 0x20, RZ ;  /* 0x0000002009037824 */ /* 0x000fe400078e00ff */
[----:B------:R-:W-:Y:S01]  /*2a40*/  IMAD.IADD R5, R6, 0x1, R5 ;  /* 0x0000000106057824 */ /* 0x000fe200078e0205 */
[----:B------:R-:W-:Y:S02]  /*2a50*/  LOP3.LUT R6, R11, 0x3ffffffc, RZ, 0xc0, !PT ;  /* 0x3ffffffc0b067812 */ /* 0x000fe400078ec0ff */
[----:B------:R-:W-:Y:S01]  /*2a60*/  LOP3.LUT R11, R4, R2, R0, 0x1e, !PT ;  /* 0x00000002040b7212 */ /* 0x000fe200078e1e00 */
[----:B------:R-:W-:Y:S01]  /*2a70*/  IMAD.SHL.U32 R4, R7, 0x40, RZ ;  /* 0x0000004007047824 */ /* 0x000fe200078e00ff */
[----:B------:R-:W-:Y:S01]  /*2a80*/  LOP3.LUT R14, R0, 0x20, R3, 0xf8, !PT ;  /* 0x00000020000e7812 */ /* 0x000fe200078ef803 */
[----:B------:R-:W-:Y:S02]  /*2a90*/  IMAD.IADD R3, R35, 0x1, -R6 ;  /* 0x0000000123037824 */ /* 0x000fe400078e0a06 */
[----:B------:R-:W-:Y:S01]  /*2aa0*/  IMAD.SHL.U32 R2, R15, 0x400, RZ ;  /* 0x000004000f027824 */ /* 0x000fe200078e00ff */
[----:B------:R-:W-:Y:S01]  /*2ab0*/  LOP3.LUT R4, R4, 0x1c0, RZ, 0xc0, !PT ;  /* 0x000001c004047812 */ /* 0x000fe200078ec0ff */
[----:B------:R-:W-:Y:S01]  /*2ac0*/  IMAD.SHL.U32 R6, R9, 0x8, RZ ;  /* 0x0000000809067824 */ /* 0x000fe200078e00ff */
[----:B------:R-:W-:Y:S01]  /*2ad0*/  LOP3.LUT R0, R13, R8, RZ, 0x3c, !PT ;  /* 0x000000080d007212 */ /* 0x000fe200078e3cff */
[----:B------:R-:W-:Y:S01]  /*2ae0*/  IMAD.SHL.U32 R10, R10, 0x40, RZ ;  /* 0x000000400a0a7824 */ /* 0x000fe200078e00ff */
[----:B------:R-:W-:Y:S01]  /*2af0*/  SHF.R.U32.HI R8, RZ, 0x3, R4 ;  /* 0x00000003ff087819 */ /* 0x000fe20000011604 */
[----:B------:R-:W-:Y:S01]  /*2b00*/  IMAD R3, R3, 0x2, R2 ;  /* 0x0000000203037824 */ /* 0x000fe200078e0202 */
[----:B------:R-:W-:Y:S01]  /*2b10*/  LOP3.LUT R6, R4, 0x8, R6, 0xf8, !PT ;  /* 0x0000000804067812 */ /* 0x000fe200078ef806 */
[----:B------:R-:W-:-:S02]  /*2b20*/  UIMAD UR6, UR20, UR6, URZ ;  /* 0x00000006140672a4 */ /* 0x000fc4000f8e023f */
[----:B------:R-:W-:Y:S01]  /*2b30*/  IMAD.IADD R11, R3, 0x1, R11 ;  /* 0x00000001030b7824 */ /* 0x000fe200078e020b */
[----:B------:R-:W-:Y:S02]  /*2b40*/  LOP3.LUT R3, R10, 0xfffffe00, RZ, 0xc0, !PT ;  /* 0xfffffe000a037812 */ /* 0x000fe400078ec0ff */
[----:B------:R-:W-:Y:S01]  /*2b50*/  LOP3.LUT R6, R6, R8, RZ, 0x3c, !PT ;  /* 0x0000000806067212 */ /* 0x000fe200078e3cff */
[----:B------:R-:W-:Y:S01]  /*2b60*/  UIMAD UR6, UR21, UR7, UR6 ;  /* 0x00000007150672a4 */ /* 0x000fe2000f8e0206 */
[----:B------:R-:W-:Y:S02]  /*2b70*/  LOP3.LUT R4, R8, R14, R4, 0x1e, !PT ;  /* 0x0000000e08047212 */ /* 0x000fe400078e1e04 */
[-C--:B------:R-:W-:Y:S02]  /*2b80*/  IADD3 R214, R6, R3.reuse, R2 ;  /* 0x0000000306d67210 */ /* 0x080fe40007ffe002 */
[----:B------:R-:W-:Y:S02]  /*2b90*/  LOP3.LUT R2, R27, 0xffffffe0, RZ, 0xc0, !PT ;  /* 0xffffffe01b027812 */ /* 0x000fe400078ec0ff */
[----:B------:R-:W-:-:S02]  /*2ba0*/  LOP3.LUT R217, R4, R3, RZ, 0xfc, !PT ;  /* 0x0000000304d97212 */ /* 0x000fc400078efcff */
[----:B------:R-:W-:Y:S01]  /*2bb0*/  IADD3 R4, R39, UR6, RZ ;  /* 0x0000000627047c10 */ /* 0x000fe2000fffe0ff */
[----:B------:R-:W-:Y:S01]  /*2bc0*/  IMAD.IADD R6, R35, 0x1, -R2 ;  /* 0x0000000123067824 */ /* 0x000fe200078e0a02 */
[C---:B------:R-:W-:Y:S01]  /*2bd0*/  IADD3 R3, R12.reuse, 0x10080, RZ ;  /* 0x000100800c037810 */ /* 0x040fe20007ffe0ff */
[----:B------:R1:W-:Y:S01]  /*2be0*/  STL.64 [R1+0x18], R36 ;  /* 0x0000182401007387 */ /* 0x0003e20000100a00 */
[----:B------:R-:W-:Y:S01]  /*2bf0*/  UIADD3 UR22, UR23, 0x1, URZ ;  /* 0x0000000117167890 */ /* 0x000fe2000fffe03f */
[----:B------:R-:W-:Y:S02]  /*2c00*/  IADD3 R2, R12, 0x18080, RZ ;  /* 0x000180800c027810 */ /* 0x000fe40007ffe0ff */
[----:B------:R1:W-:Y:S01]  /*2c10*/  STL [R1+0x28], R33 ;  /* 0x0000282101007387 */ /* 0x0003e20000100800 */
[----:B------:R-:W-:-:S03]  /*2c20*/  UISETP.GE.AND UP0, UPT, UR22, UR11, UPT ;  /* 0x0000000b1600728c */ /* 0x000fc6000bf06270 */
[----:B------:R1:W-:Y:S04]  /*2c30*/  STL.64 [R1+0x30], R38 ;  /* 0x0000302601007387 */ /* 0x0003e80000100a00 */
[----:B------:R1:W-:Y:S04]  /*2c40*/  STL [R1+0x3c], R4 ;  /* 0x00003c0401007387 */ /* 0x0003e80000100800 */
[----:B------:R1:W-:Y:S04]  /*2c50*/  STL [R1+0x44], R3 ;  /* 0x0000440301007387 */ /* 0x0003e80000100800 */
[----:B------:R1:W-:Y:S01]  /*2c60*/  STL [R1+0x40], R2 ;  /* 0x0000400201007387 */ /* 0x0003e20000100800 */
[----:B------:R-:W-:-:S02]  /*2c70*/  R2P PR, R26, 0x6 ;  /* 0x000000061a007804 */ /* 0x000fc40000000000 */
[----:B------:R-:W-:Y:S01]  /*2c80*/  PLOP3.LUT P0, PT, PT, PT, UP0, 0x80, 0x0 ;  /* 0x000000000000781c */ /* 0x000fe20003f0f008 */
[----:B------:R-:W-:Y:S01]  /*2c90*/  @!P3 IMAD.SHL.U32 R8, R35, 0x10, RZ ;  /* 0x000000102308b824 */ /* 0x000fe200078e00ff */
[----:B------:R-:W-:Y:S01]  /*2ca0*/  SHF.R.S32.HI R10, RZ, 0x1f, R6 ;  /* 0x0000001fff0a7819 */ /* 0x000fe20000011406 */
[----:B------:R-:W-:Y:S02]  /*2cb0*/  IMAD.MOV.U32 R211, RZ, RZ, 0x10 ;  /* 0x00000010ffd37424 */ /* 0x000fe400078e00ff */
[----:B------:R-:W-:Y:S01]  /*2cc0*/  IMAD.MOV.U32 R212, RZ, RZ, 0x20 ;  /* 0x00000020ffd47424 */ /* 0x000fe200078e00ff */
[----:B------:R1:W-:Y:S01]  /*2cd0*/  @!P3 LDGSTS.E.BYPASS.LTC128B.128 [R8+0x20280], [R22.64] ;  /* 0x202800001608bfae */ /* 0x0003e2000b901d52 */
[----:B------:R-:W-:Y:S01]  /*2ce0*/  IMAD.SHL.U32 R224, R11, 0x2, RZ ;  /* 0x000000020be07824 */ /* 0x000fe200078e00ff */
[----:B------:R-:W-:Y:S02]  /*2cf0*/  LEA.HI R10, R10, R6, RZ, 0x2 ;  /* 0x000000060a0a7211 */ /* 0x000fe400078f10ff */
[----:B------:R-:W0:Y:S01]  /*2d00*/  LDGDEPBAR ;  /* 0x00000000000079af */ /* 0x000e220000000000 */
[----:B------:R-:W-:-:S03]  /*2d10*/  IMAD R0, R9, 0x200, R0 ;  /* 0x0000020009007824 */ /* 0x000fc600078e0200 */
[----:B------:R-:W0:Y:S01]  /*2d20*/  LDGDEPBAR ;  /* 0x00000000000079af */ /* 0x000e220000000000 */
[----:B------:R-:W-:Y:S02]  /*2d30*/  SEL R211, R211, 0xfffffff0, !P1 ;  /* 0xfffffff0d3d37807 */ /* 0x000fe40004800000 */
[----:B------:R-:W-:Y:S02]  /*2d40*/  SEL R212, R212, 0xffffffe0, !P2 ;  /* 0xffffffe0d4d47807 */ /* 0x000fe40005000000 */
[----:B------:R-:W-:Y:S02]  /*2d50*/  LEA.HI.SX32 R249, R10, R18, 0x1e ;  /* 0x000000120af97211 */ /* 0x000fe400078ff2ff */
[----:B------:R-:W-:Y:S01]  /*2d60*/  IADD3 R13, R224, 0x20480, RZ ;  /* 0x00020480e00d7810 */ /* 0x000fe20007ffe0ff */
[----:B------:R-:W-:Y:S05]  /*2d70*/  @P0 BRA `(.L_x_2045) ;  /* 0x000001f000000947 */ /* 0x000fea0003800000 */
[----:B------:R-:W-:Y:S01]  /*2d80*/  USHF.R.S32.HI UR6, URZ, 0x1f, UR22 ;  /* 0x0000001f3f067899 */ /* 0x000fe20008011416 */
[----:B-1----:R-:W-:Y:S01]  /*2d90*/  IMAD.WIDE.U32 R8, R28, UR22, R250 ;  /* 0x000000161c087c25 */ /* 0x002fe2000f8e00fa */
        /* <DEDUP_REMOVED lines=28> */
.L_x_2046:
[----:B--2---:R-:W-:Y:S05]  /*2f60*/  BSYNC B0 ;  /* 0x0000000000007941 */ /* 0x004fea0003800000 */
.L_x_2045:
[----:B-1----:R-:W-:Y:S01]  /*2f70*/  SHF.R.S32.HI R2, RZ, 0x1f, R21 ;  /* 0x0000001fff027819 */ /* 0x002fe20000011415 */
        /* <DEDUP_REMOVED lines=10> */
[----:B------:R-:W-:Y:S01]  /*3020*/  IMAD.MOV.U32 R216, RZ, RZ, 0x40 ;  /* 0x00000040ffd87424 */ /* 0x000fe200078e00ff */
        /* <DEDUP_REMOVED lines=81> */
[----:B------:R-:W-:Y:S01]  /*3540*/  IADD3 R248, -R4, UR17, RZ ;  /* 0x0000001104f87c10 */ /* 0x000fe2000fffe1ff */
[----:B------:R-:W-:Y:S01]  /*3550*/  IMAD.IADD R221, R218, 0x1, R219 ;  /* 0x00000001dadd7824 */ /* 0x000fe200078e02db */
[----:B------:R-:W-:Y:S01]  /*3560*/  SEL R216, R216, 0xffffffc0, !P1 ;  /* 0xffffffc0d8d87807 */ /* 0x000fe20004800000 */
[----:B------:R-:W-:-:S02]  /*3570*/  USHF.L.U64.HI UR20, UR4, 0x5, UR5 ;  /* 0x0000000504147899 */ /* 0x000fc40008010205 */
[----:B------:R-:W-:Y:S02]  /*3580*/  USHF.L.U32 UR21, UR4, 0x5, URZ ;  /* 0x0000000504157899 */ /* 0x000fe4000800063f */
[----:B------:R-:W-:Y:S02]  /*3590*/  UMOV UR5, URZ ;  /* 0x0000003f00057c82 */ /* 0x000fe40008000000 */
[----:B------:R-:W-:Y:S02]  /*35a0*/  UMOV UR22, 0x1 ;  /* 0x0000000100167882 */ /* 0x000fe40000000000 */
[----:B-1----:R-:W-:Y:S02]  /*35b0*/  UMOV UR24, URZ ;  /* 0x0000003f00187c82 */ /* 0x002fe40008000000 */
.L_x_2049:
        /* <DEDUP_REMOVED lines=107> */
[C---:B-1----:R-:W-:Y:S07]  /*3c70*/  HMMA.16816.F32.BF16 R8, R164.reuse, R192, R8 ;  /* 0x000000c0a408723c */ /* 0x042fee0000041808 */
[----:B------:R-:W-:Y:S01]  /*3c80*/  MOV R192, UR5 ;  /* 0x0000000500c07c02 */ /* 0x000fe20008000f00 */
[-C--:B------:R-:W-:Y:S04]  /*3c90*/  HMMA.16816.F32.BF16 R12, R164, R194.reuse, R12 ;  /* 0x000000c2a40c723c */ /* 0x080fe8000004180c */
[----:B------:R-:W-:Y:S04]  /*3ca0*/  LEA R192, R192, R249, 0x6 ;  /* 0x000000f9c0c07211 */ /* 0x000fe800078e30ff */
[C---:B------:R-:W-:Y:S04]  /*3cb0*/  HMMA.16816.F32.BF16 R16, R180.reuse, R194, R16 ;  /* 0x000000c2b410723c */ /* 0x040fe80000041810 */
[----:B------:R-:W-:Y:S04]  /*3cc0*/  SHF.L.U32 R192, R192, 0x2, RZ ;  /* 0x00000002c0c07819 */ /* 0x000fe800000006ff */
        /* <DEDUP_REMOVED lines=99> */
[----:B------:R-:W5:Y:S02]  /*4300*/  LDL.64 R8, [R1+0x20] ;  /* 0x0000200001087983 */ /* 0x000f640000100a00 */
[----:B------:R-:W-:Y:S02]  /*4310*/  UIMAD UR4, UR4, UR6, URZ ;  /* 0x00000006040472a4 */ /* 0x000fe4000f8e023f */
[----:B--2---:R-:W2:Y:S01]  /*4320*/  LDL R202, [R1+0x38] ;  /* 0x0000380001ca7983 */ /* 0x004ea20000100800 */
[----:B------:R-:W-:Y:S02]  /*4330*/  USHF.L.U32 UR6, UR26, 0x6, URZ ;  /* 0x000000061a067899 */ /* 0x000fe4000800063f */
[----:B------:R-:W-:Y:S01]  /*4340*/  UIMAD UR4, UR17, UR7, UR4 ;  /* 0x00000007110472a4 */ /* 0x000fe2000f8e0204 */
[----:B------:R-:W2:Y:S03]  /*4350*/  LDL R203, [R1+0x10] ;  /* 0x0000100001cb7983 */ /* 0x000ea60000100800 */
[----:B------:R-:W-:Y:S01]  /*4360*/  UIADD3 UR4, UR27, UR4, URZ ;  /* 0x000000041b047290 */ /* 0x000fe2000fffe03f */
[----:B------:R-:W2:Y:S03]  /*4370*/  LDL R204, [R1+0x44] ;  /* 0x0000440001cc7983 */ /* 0x000ea60000100800 */
[----:B------:R-:W-:Y:S01]  /*4380*/  USHF.L.U64.HI UR4, UR26, 0x6, UR4 ;  /* 0x000000061a047899 */ /* 0x000fe20008010204 */
[----:B---3--:R-:W-:Y:S05]  /*4390*/  IADD3 R3, P2, P1, R10, UR6, R3 ;  /* 0x000000060a037c10 */ /* 0x008fea000f95e003 */
[----:B------:R-:W-:Y:S02]  /*43a0*/  IADD3.X R5, R252, UR4, R5, P2, P1 ;  /* 0x00000004fc057c10 */ /* 0x000fe400097e2405 */
[----:B----4-:R-:W-:Y:S01]  /*43b0*/  LOP3.LUT P2, RZ, R2, 0x1, RZ, 0xc0, !PT ;  /* 0x0000000102ff7812 */ /* 0x010fe2000784c0ff */
[----:B------:R-:W-:Y:S05]  /*43c0*/  IMAD.U32 R2, RZ, RZ, UR23 ;  /* 0x00000017ff027e24 */ /* 0x000fea000f8e00ff */
[----:B------:R-:W-:Y:S04]  /*43d0*/  @!P3 LEA R2, R2, 0x40, 0x6 ;  /* 0x000000400202b811 */ /* 0x000fe800078e30ff */
[C---:B-----5:R-:W-:Y:S04]  /*43e0*/  @!P3 IADD3 R0, P1, R2.reuse, R8, RZ ;  /* 0x000000080200b210 */ /* 0x060fe80007f3e0ff */
[----:B--2---:R-:W-:Y:S02]  /*43f0*/  @!P3 LEA.HI.X.SX32 R2, R2, R202, 0x1, P1 ;  /* 0x000000ca0202b211 */ /* 0x004fe400008f0eff */
[C---:B------:R-:W-:Y:S04]  /*4400*/  @!P3 LEA R8, P1, R0.reuse, c[0x0][0x258], 0x2 ;  /* 0x000096000008ba11 */ /* 0x040fe800078210ff */
[----:B------:R-:W-:Y:S02]  /*4410*/  @!P3 LEA.HI.X R9, R0, c[0x0][0x25c], R2, 0x2, P1 ;  /* 0x000097000009ba11 */ /* 0x000fe400008f1402 */
[----:B------:R-:W-:Y:S01]  /*4420*/  IADD3 R0, P1, R10, UR6, RZ ;  /* 0x000000060a007c10 */ /* 0x000fe2000ff3e0ff */
[----:B------:R-:W-:Y:S03]  /*4430*/  UIMAD UR6, UR17, -0x40, UR13 ;  /* 0xffffffc0110678a4 */ /* 0x000fe6000f8e020d */
[----:B------:R-:W-:Y:S02]  /*4440*/  IADD3.X R2, R252, UR4, RZ, P1, !PT ;  /* 0x00000004fc027c10 */ /* 0x000fe40008ffe4ff */
[C---:B------:R-:W-:Y:S04]  /*4450*/  LEA R6, P1, R0.reuse, c[0x0][0x160], 0x1 ;  /* 0x0000580000067a11 */ /* 0x040fe800078208ff */
[----:B------:R-:W-:Y:S01]  /*4460*/  LEA.HI.X R7, R0, c[0x0][0x164], R2, 0x1, P1 ;  /* 0x0000590000077a11 */ /* 0x000fe200008f0c02 */
[----:B------:R-:W-:Y:S01]  /*4470*/  IMAD.U32 R0, RZ, RZ, UR22 ;  /* 0x00000016ff007e24 */ /* 0x000fe2000f8e00ff */
[----:B------:R-:W-:Y:S02]  /*4480*/  LEA R4, P1, R3, c[0x0][0x160], 0x1 ;  /* 0x0000580003047a11 */ /* 0x000fe400078208ff */
[----:B------:R-:W-:Y:S01]  /*4490*/  IADD3 R2, -R203, UR6, RZ ;  /* 0x00000006cb027c10 */ /* 0x000fe2000fffe1ff */
[----:B------:R-:W-:Y:S01]  /*44a0*/  IMAD R0, R0, 0x4000, R204 ;  /* 0x0000400000007824 */ /* 0x000fe200078e02cc */
[----:B------:R-:W-:Y:S01]  /*44b0*/  LEA.HI.X R5, R3, c[0x0][0x164], R5, 0x1, P1 ;  /* 0x0000590003057a11 */ /* 0x000fe200008f0c05 */
[----:B------:R-:W2:Y:S01]  /*44c0*/  S2R R204, SR_TID.X ;  /* 0x0000000000cc7919 */ /* 0x000ea20000002100 */
[C---:B------:R-:W-:Y:S11]  /*44d0*/  ISETP.LT.OR P1, PT, R2.reuse, 0x1, P6 ;  /* 0x000000010200780c */ /* 0x040ff60003721670 */
[----:B------:R-:W-:Y:S02]  /*44e0*/  @!UPT UIADD3 URZ, URZ, URZ, URZ ;  /* 0x0000003f3f3ff290 */ /* 0x000fe4000fffe03f */
[----:B------:R-:W-:Y:S01]  /*44f0*/  @!PT LDS RZ, [RZ] ;  /* 0x00000000fffff984 */ /* 0x000fe20000000800 */
[----:B------:R-:W-:Y:S01]  /*4500*/  @!PT LDS RZ, [RZ] ;  /* 0x00000000fffff984 */ /* 0x000fe20000000800 */
[----:B------:R-:W-:Y:S01]  /*4510*/  @!PT LDS RZ, [RZ] ;  /* 0x00000000fffff984 */ /* 0x000fe20000000800 */
[----:B------:R3:W-:Y:S01]  /*4520*/  LDGSTS.E.BYPASS.LTC128B.128 [R0], [R6.64], !P1 ;  /* 0x0000000006007fae */ /* 0x0007e2000c901d52 */
[----:B------:R-:W-:Y:S01]  /*4530*/  ISETP.LT.OR P1, PT, R2, 0x1, P2 ;  /* 0x000000010200780c */ /* 0x000fe20001721670 */
[----:B--2---:R-:W-:Y:S11]  /*4540*/  IMAD.SHL.U32 R204, R204, 0x4, RZ ;  /* 0x00000004cccc7824 */ /* 0x004ff600078e00ff */
[----:B------:R-:W-:Y:S01]  /*4550*/  @!UPT UIADD3 URZ, URZ, URZ, URZ ;  /* 0x0000003f3f3ff290 */ /* 0x000fe2000fffe03f */
        /* <DEDUP_REMOVED lines=10> */
.L_x_2047:
[-C--:B---34-:R-:W-:Y:S01]  /*4600*/  HMMA.16816.F32.BF16 R4, R164, R16.reuse, RZ ;  /* 0x00000010a404723c */ /* 0x098fe200000418ff */
[----:B------:R-:W3:Y:S01]  /*4610*/  LDL R3, [R1+0x2c] ;  /* 0x00002c0001037983 */ /* 0x000ee20000100800 */
        /* <DEDUP_REMOVED lines=14> */
[----:B-12---:R-:W-:Y:S01]  /*4700*/  HMMA.16816.F32.BF16 R32, R164, R170, RZ ;  /* 0x000000aaa420723c */ /* 0x006fe200000418ff */
        /* <DEDUP_REMOVED lines=9> */
[-C--:B------:R-:W-:Y:S07]  /*47a0*/  HMMA.16816.F32.BF16 R28, R180, R186.reuse, R28 ;  /* 0x000000bab41c723c */ /* 0x080fee000004181c */
[----:B------:R-:W-:Y:S01]  /*47b0*/  MOV R180, UR13 ;  /* 0x0000000d00b47c02 */ /* 0x000fe20008000f00 */
        /* <DEDUP_REMOVED lines=27> */
[----:B------:R-:W-:Y:S01]  /*4970*/  ULEA UR6, UR23, 0x1, 0x6 ;  /* 0x0000000117067891 */ /* 0x000fe2000f8e303f */
[----:B------:R-:W-:Y:S03]  /*4980*/  @P0 IADD3 R0, R2, -0x10, RZ ;  /* 0xfffffff002000810 */ /* 0x000fe60007ffe0ff */
[----:B------:R-:W-:Y:S01]  /*4990*/  UIADD3 UR6, UR12, UR6, -UR10 ;  /* 0x000000060c067290 */ /* 0x000fe2000fffe80a */
[----:B------:R-:W-:Y:S01]  /*49a0*/  IADD3 R0, R214, R0, RZ ;  /* 0x00000000d6007210 */ /* 0x000fe20007ffe0ff */
[-C--:B-1----:R-:W-:Y:S05]  /*49b0*/  HMMA.16816.F32.BF16 R4, R164, R172.reuse, R4 ;  /* 0x000000aca404723c */ /* 0x082fea0000041804 */
[----:B------:R-:W-:Y:S02]  /*49c0*/  SHF.L.U32 R0, R0, 0x1, RZ ;  /* 0x0000000100007819 */ /* 0x000fe400000006ff */
[----:B------:R-:W-:Y:S01]  /*49d0*/  IADD3 R180, R249, UR6, -R180 ;  /* 0x00000006f9b47c10 */ /* 0x000fe2000fffe8b4 */
[C---:B----4-:R-:W-:Y:S04]  /*49e0*/  HMMA.16816.F32.BF16 R8, R168.reuse, R172, R8 ;  /* 0x000000aca808723c */ /* 0x050fe80000041808 */
[----:B---3--:R-:W-:Y:S02]  /*49f0*/  IADD3 R180, -R3, R180, RZ ;  /* 0x000000b403b47210 */ /* 0x008fe40007ffe1ff */
[----:B------:R-:W-:Y:S02]  /*4a00*/  LDS R3, [R192+0x20280] ;  /* 0x02028000c0037984 */ /* 0x000fe40000000800 */
        /* <DEDUP_REMOVED lines=8> */
[----:B------:R2:W3:Y:S08]  /*4a90*/  LDSM.16.M88.4 R164, [R0+0x1b080] ;  /* 0x01b0800000a4783b */ /* 0x0004f00000000200 */
[----:B------:R-:W4:Y:S03]  /*4aa0*/  LDSM.16.M88.4 R176, [R211+0xe080] ;  /* 0x00e08000d3b0783b */ /* 0x000f260000000200 */
[----:B--2---:R-:W-:Y:S04]  /*4ab0*/  IMNMX R0, R248, R180, PT ;  /* 0x000000b4f8007217 */ /* 0x004fe80003800200 */
[----:B------:R-:W-:Y:S04]  /*4ac0*/  ISETP.GT.AND P1, PT, R0, RZ, PT ;  /* 0x000000ff0000720c */ /* 0x000fe80003f24270 */
[----:B------:R-:W-:Y:S01]  /*4ad0*/  FSEL R2, R200, -INF , P1 ;  /* 0xff800000c8027808 */ /* 0x000fe20000800000 */
[-C--:B-1----:R-:W-:Y:S05]  /*4ae0*/  HMMA.16816.F32.BF16 R4, R168, R172.reuse, R4 ;  /* 0x000000aca804723c */ /* 0x082fea0000041804 */
[--C-:B------:R-:W-:Y:S01]  /*4af0*/  FFMA.FTZ R2, R2, c[0x0][0x29c], -R188.reuse ;  /* 0x0000a70002027a23 */ /* 0x100fe200000108bc */
[C---:B------:R-:W-:Y:S02]  /*4b00*/  ISETP.GT.AND P1, PT, R0.reuse, 0x1, PT ;  /* 0x000000010000780c */ /* 0x040fe40003f24270 */
[C---:B---3--:R-:W-:Y:S01]  /*4b10*/  HMMA.16816.F32.BF16 R8, R164.reuse, R172, R8 ;  /* 0x000000aca408723c */ /* 0x048fe20000041808 */
[----:B------:R1:W-:Y:S07]  /*4b20*/  MUFU.EX2 R184, R2 ;  /* 0x0000000200b87308 */ /* 0x0003ee0000000800 */
[-C--:B------:R-:W-:Y:S08]  /*4b30*/  HMMA.16816.F32.BF16 R12, R164, R174.reuse, R12 ;  /* 0x000000aea40c723c */ /* 0x080ff0000004180c */
[C---:B------:R-:W-:Y:S01]  /*4b40*/  HMMA.16816.F32.BF16 R16, R168.reuse, R174, R16 ;  /* 0x000000aea810723c */ /* 0x040fe20000041810 */
[----:B------:R-:W-:Y:S07]  /*4b50*/  LDSM.16.M88.4 R172, [R213+0xc080] ;  /* 0x00c08000d5ac783b */ /* 0x000fee0000000200 */
[-C--:B----4-:R-:W-:Y:S04]  /*4b60*/  HMMA.16816.F32.BF16 R20, R168, R176.reuse, R20 ;  /* 0x000000b0a814723c */ /* 0x090fe80000041814 */
[----:B-1----:R-:W-:Y:S02]  /*4b70*/  FSEL R2, R201, -INF , P1 ;  /* 0xff800000c9027808 */ /* 0x002fe40000800000 */
[----:B------:R-:W-:Y:S02]  /*4b80*/  ISETP.GT.AND P1, PT, R0, 0x20, PT ;  /* 0x000000200000780c */ /* 0x000fe40003f24270 */
[C---:B------:R-:W-:Y:S04]  /*4b90*/  HMMA.16816.F32.BF16 R24, R164.reuse, R176, R24 ;  /* 0x000000b0a418723c */ /* 0x040fe80000041818 */
[--C-:B------:R-:W-:Y:S04]  /*4ba0*/  FFMA.FTZ R2, R2, c[0x0][0x29c], -R188.reuse ;  /* 0x0000a70002027a23 */ /* 0x100fe800000108bc */
[-C--:B------:R-:W-:Y:S01]  /*4bb0*/  HMMA.16816.F32.BF16 R28, R164, R178.reuse, R28 ;  /* 0x000000b2a41c723c */ /* 0x080fe2000004181c */
[----:B------:R-:W1:Y:S01]  /*4bc0*/  LDSM.16.M88.4 R164, [R209+0x1a080] ;  /* 0x01a08000d1a4783b */ /* 0x000e620000000200 */
[----:B------:R2:W3:Y:S06]  /*4bd0*/  MUFU.EX2 R182, R2 ;  /* 0x0000000200b67308 */ /* 0x0004ec0000000800 */
[----:B------:R-:W-:Y:S01]  /*4be0*/  HMMA.16816.F32.BF16 R32, R168, R178, R32 ;  /* 0x000000b2a820723c */ /* 0x000fe20000041820 */
[----:B------:R-:W4:Y:S08]  /*4bf0*/  LDSM.16.M88.4 R168, [R209+0x1b080] ;  /* 0x01b08000d1a8783b */ /* 0x000f300000000200 */
[----:B------:R-:W5:Y:S03]  /*4c00*/  LDSM.16.M88.4 R176, [R213+0xe080] ;  /* 0x00e08000d5b0783b */ /* 0x000f660000000200 */
[----:B--2---:R-:W-:Y:S02]  /*4c10*/  FSEL R2, R196, -INF , P1 ;  /* 0xff800000c4027808 */ /* 0x004fe40000800000 */
[----:B------:R-:W-:Y:S03]  /*4c20*/  ISETP.GT.AND P1, PT, R0, 0x21, PT ;  /* 0x000000210000780c */ /* 0x000fe60003f24270 */
[--C-:B------:R-:W-:Y:S04]  /*4c30*/  FFMA.FTZ R2, R2, c[0x0][0x29c], -R188.reuse ;  /* 0x0000a70002027a23 */ /* 0x100fe800000108bc */
[----:B------:R2:W-:Y:S01]  /*4c40*/  MUFU.EX2 R181, R2 ;  /* 0x0000000200b57308 */ /* 0x0005e20000000800 */
[-C--:B-1----:R-:W-:Y:S08]  /*4c50*/  HMMA.16816.F32.BF16 R4, R164, R172.reuse, R4 ;  /* 0x000000aca404723c */ /* 0x082ff00000041804 */
[C---:B----4-:R-:W-:Y:S08]  /*4c60*/  HMMA.16816.F32.BF16 R8, R168.reuse, R172, R8 ;  /* 0x000000aca808723c */ /* 0x050ff00000041808 */
[-C--:B------:R-:W-:Y:S04]  /*4c70*/  HMMA.16816.F32.BF16 R12, R168, R174.reuse, R12 ;  /* 0x000000aea80c723c */ /* 0x080fe8000004180c */
[----:B--2---:R-:W-:Y:S02]  /*4c80*/  FSEL R2, R195, -INF , P1 ;  /* 0xff800000c3027808 */ /* 0x004fe40000800000 */
[----:B------:R-:W-:Y:S02]  /*4c90*/  ISETP.GT.AND P1, PT, R0, 0x40, PT ;  /* 0x000000400000780c */ /* 0x000fe40003f24270 */
[C---:B------:R-:W-:Y:S01]  /*4ca0*/  HMMA.16816.F32.BF16 R16, R164.reuse, R174, R16 ;  /* 0x000000aea410723c */ /* 0x040fe20000041810 */
[----:B------:R-:W-:Y:S03]  /*4cb0*/  LDSM.16.M88.4 R172, [R208+0x1a080] ;  /* 0x01a08000d0ac783b */ /* 0x000fe60000000200 */
[--C-:B------:R-:W-:Y:S04]  /*4cc0*/  FFMA.FTZ R2, R2, c[0x0][0x29c], -R188.reuse ;  /* 0x0000a70002027a23 */ /* 0x100fe800000108bc */
[-C--:B-----5:R-:W-:Y:S08]  /*4cd0*/  HMMA.16816.F32.BF16 R20, R164, R176.reuse, R20 ;  /* 0x000000b0a414723c */ /* 0x0a0ff00000041814 */
[C---:B------:R-:W-:Y:S08]  /*4ce0*/  HMMA.16816.F32.BF16 R24, R168.reuse, R176, R24 ;  /* 0x000000b0a818723c */ /* 0x040ff00000041818 */
[-C--:B------:R-:W-:Y:S01]  /*4cf0*/  HMMA.16816.F32.BF16 R28, R168, R178.reuse, R28 ;  /* 0x000000b2a81c723c */ /* 0x080fe2000004181c */
[----:B------:R-:W1:Y:S07]  /*4d00*/  LDSM.16.M88.4 R168, [R212+0xc080] ;  /* 0x00c08000d4a8783b */ /* 0x000e6e0000000200 */
[----:B------:R-:W-:Y:S01]  /*4d10*/  HMMA.16816.F32.BF16 R32, R164, R178, R32 ;  /* 0x000000b2a420723c */ /* 0x000fe20000041820 */
[----:B------:R2:W4:Y:S08]  /*4d20*/  LDSM.16.M88.4 R164, [R208+0x1b080] ;  /* 0x01b08000d0a4783b */ /* 0x0005300000000200 */
[----:B------:R-:W5:Y:S03]  /*4d30*/  LDSM.16.M88.4 R176, [R212+0xe080] ;  /* 0x00e08000d4b0783b */ /* 0x000f660000000200 */
[----:B--2---:R-:W-:Y:S01]  /*4d40*/  SEL R208, R222, 0xffffffe0, !P0 ;  /* 0xffffffe0ded07807 */ /* 0x004fe20004000000 */
[-C--:B-1----:R-:W-:Y:S08]  /*4d50*/  HMMA.16816.F32.BF16 R4, R172, R168.reuse, R4 ;  /* 0x000000a8ac04723c */ /* 0x082ff00000041804 */
[C---:B----4-:R-:W-:Y:S08]  /*4d60*/  HMMA.16816.F32.BF16 R8, R164.reuse, R168, R8 ;  /* 0x000000a8a408723c */ /* 0x050ff00000041808 */
[-C--:B------:R-:W-:Y:S08]  /*4d70*/  HMMA.16816.F32.BF16 R12, R164, R170.reuse, R12 ;  /* 0x000000aaa40c723c */ /* 0x080ff0000004180c */
[C---:B------:R-:W-:Y:S04]  /*4d80*/  HMMA.16816.F32.BF16 R16, R172.reuse, R170, R16 ;  /* 0x000000aaac10723c */ /* 0x040fe80000041810 */
[--C-:B------:R-:W-:Y:S04]  /*4d90*/  FADD.FTZ R5, R5, -R3.reuse ;  /* 0x8000000305057221 */ /* 0x100fe80000010000 */
[-C--:B-----5:R-:W-:Y:S04]  /*4da0*/  HMMA.16816.F32.BF16 R20, R172, R176.reuse, R20 ;  /* 0x000000b0ac14723c */ /* 0x0a0fe80000041814 */
[----:B---3--:R-:W-:Y:S04]  /*4db0*/  FMUL.FTZ R5, R182, R5 ;  /* 0x00000005b6057220 */ /* 0x008fe80000410000 */
[C---:B------:R-:W-:Y:S01]  /*4dc0*/  HMMA.16816.F32.BF16 R24, R164.reuse, R176, R24 ;  /* 0x000000b0a418723c */ /* 0x040fe20000041818 */
[----:B------:R1:W2:Y:S07]  /*4dd0*/  MUFU.EX2 R177, R2 ;  /* 0x0000000200b17308 */ /* 0x0002ae0000000800 */
[-C--:B------:R-:W-:Y:S07]  /*4de0*/  HMMA.16816.F32.BF16 R28, R164, R178.reuse, R28 ;  /* 0x000000b2a41c723c */ /* 0x080fee000004181c */
[----:B------:R-:W-:Y:S01]  /*4df0*/  FFMA.FTZ R164, -R200, R200, 1 ;  /* 0x3f800000c8a47423 */ /* 0x000fe200000101c8 */
[----:B------:R-:W-:Y:S04]  /*4e00*/  HMMA.16816.F32.BF16 R32, R172, R178, R32 ;  /* 0x000000b2ac20723c */ /* 0x000fe80000041820 */
[----:B-1----:R-:W-:Y:S02]  /*4e10*/  FSEL R2, R198, -INF , P1 ;  /* 0xff800000c6027808 */ /* 0x002fe40000800000 */
[----:B------:R-:W-:Y:S03]  /*4e20*/  ISETP.GT.AND P1, PT, R0, 0x41, PT ;  /* 0x000000410000780c */ /* 0x000fe60003f24270 */
[--C-:B------:R-:W-:Y:S03]  /*4e30*/  FFMA.FTZ R2, R2, c[0x0][0x29c], -R188.reuse ;  /* 0x0000a70002027a23 */ /* 0x100fe600000108bc */
[----:B------:R-:W-:Y:S02]  /*4e40*/  FSEL R171, R197, -INF , P1 ;  /* 0xff800000c5ab7808 */ /* 0x000fe40000800000 */
[C---:B------:R-:W-:Y:S01]  /*4e50*/  ISETP.GT.AND P1, PT, R0.reuse, 0x60, PT ;  /* 0x000000600000780c */ /* 0x040fe20003f24270 */
[----:B------:R1:W3:Y:S02]  /*4e60*/  MUFU.EX2 R176, R2 ;  /* 0x0000000200b07308 */ /* 0x0002e40000000800 */
[--C-:B------:R-:W-:Y:S01]  /*4e70*/  FFMA.FTZ R171, R171, c[0x0][0x29c], -R188.reuse ;  /* 0x0000a700abab7a23 */ /* 0x100fe200000108bc */
[----:B------:R-:W-:Y:S02]  /*4e80*/  FSEL R170, R193, -INF , P1 ;  /* 0xff800000c1aa7808 */ /* 0x000fe40000800000 */
[----:B------:R-:W-:Y:S04]  /*4e90*/  ISETP.GT.AND P1, PT, R0, 0x61, PT ;  /* 0x000000610000780c */ /* 0x000fe80003f24270 */
[----:B------:R-:W-:Y:S02]  /*4ea0*/  FADD.FTZ R33, R33, -R3 ;  /* 0x8000000321217221 */ /* 0x000fe40000010000 */
[--C-:B------:R-:W-:Y:S01]  /*4eb0*/  FFMA.FTZ R170, R170, c[0x0][0x29c], -R188.reuse ;  /* 0x0000a700aaaa7a23 */ /* 0x100fe200000108bc */
[----:B------:R-:W4:Y:S10]  /*4ec0*/  MUFU.EX2 R171, R171 ;  /* 0x000000ab00ab7308 */ /* 0x000f340000000800 */
[----:B------:R-:W5:Y:S01]  /*4ed0*/  MUFU.EX2 R170, R170 ;  /* 0x000000aa00aa7308 */ /* 0x000f620000000800 */
[----:B-1----:R-:W-:Y:S04]  /*4ee0*/  IADD3 R2, R180, 0x8, RZ ;  /* 0x00000008b4027810 */ /* 0x002fe80007ffe0ff */
[----:B------:R-:W-:Y:S02]  /*4ef0*/  IMNMX R0, R248, R2, PT ;  /* 0x00000002f8007217 */ /* 0x000fe40003800200 */
[----:B------:R-:W-:Y:S02]  /*4f00*/  FSEL R2, R194, -INF , P1 ;  /* 0xff800000c2027808 */ /* 0x000fe40000800000 */
[----:B------:R-:W-:Y:S03]  /*4f10*/  ISETP.GT.AND P1, PT, R0, RZ, PT ;  /* 0x000000ff0000720c */ /* 0x000fe60003f24270 */
[----:B------:R-:W-:Y:S01]  /*4f20*/  FFMA.FTZ R188, R2, c[0x0][0x29c], -R188 ;  /* 0x0000a70002bc7a23 */ /* 0x000fe200000108bc */
[----:B------:R-:W-:Y:S02]  /*4f30*/  FSEL R168, R230, -INF , P1 ;  /* 0xff800000e6a87808 */ /* 0x000fe40000800000 */
        /* <DEDUP_REMOVED lines=15> */
[----:B------:R-:W1:Y:S01]  /*5030*/  MUFU.EX2 R167, R167 ;  /* 0x000000a700a77308 */ /* 0x000e620000000800 */
[----:B------:R-:W-:Y:S02]  /*5040*/  FSEL R173, R231, -INF , P1 ;  /* 0xff800000e7ad7808 */ /* 0x000fe40000800000 */
[C---:B------:R-:W-:Y:S03]  /*5050*/  ISETP.GT.AND P1, PT, R0.reuse, 0x60, PT ;  /* 0x000000600000780c */ /* 0x040fe60003f24270 */
[----:B------:R-:W-:Y:S01]  /*5060*/  FFMA.FTZ R174, R173, c[0x0][0x29c], -R189 ;  /* 0x0000a700adae7a23 */ /* 0x000fe200000108bd */
[----:B------:R-:W-:Y:S01]  /*5070*/  FSEL R165, R225, -INF , P1 ;  /* 0xff800000e1a57808 */ /* 0x000fe20000800000 */
[----:B------:R-:W-:Y:S01]  /*5080*/  FFMA.FTZ R173, -R201, R201, 1 ;  /* 0x3f800000c9ad7423 */ /* 0x000fe200000101c9 */
[----:B------:R-:W-:Y:S01]  /*5090*/  ISETP.GT.AND P1, PT, R0, 0x61, PT ;  /* 0x000000610000780c */ /* 0x000fe20003f24270 */
[----:B------:R-:W-:Y:S01]  /*50a0*/  FADD.FTZ R0, R4, -R3 ;  /* 0x8000000304007221 */ /* 0x000fe20000010000 */
[----:B------:R-:W1:Y:S01]  /*50b0*/  MUFU.EX2 R169, R169 ;  /* 0x000000a900a97308 */ /* 0x000e620000000800 */
[--C-:B------:R-:W-:Y:S01]  /*50c0*/  FFMA.FTZ R4, R172, c[0x0][0x29c], -R189.reuse ;  /* 0x0000a700ac047a23 */ /* 0x100fe200000108bd */
[----:B------:R-:W-:Y:S01]  /*50d0*/  FSEL R2, R205, -INF , P1 ;  /* 0xff800000cd027808 */ /* 0x000fe20000800000 */
[--C-:B------:R-:W-:Y:S02]  /*50e0*/  FFMA.FTZ R175, R165, c[0x0][0x29c], -R189.reuse ;  /* 0x0000a700a5af7a23 */ /* 0x100fe400000108bd */
[----:B------:R-:W-:Y:S02]  /*50f0*/  FMUL.FTZ R0, R184, R0 ;  /* 0x00000000b8007220 */ /* 0x000fe40000410000 */
[----:B------:R-:W-:Y:S02]  /*5100*/  FFMA.FTZ R172, -R196, R196, 1 ;  /* 0x3f800000c4ac7423 */ /* 0x000fe400000101c4 */
[----:B------:R-:W-:Y:S01]  /*5110*/  FFMA.FTZ R189, R2, c[0x0][0x29c], -R189 ;  /* 0x0000a70002bd7a23 */ /* 0x000fe200000108bd */
[----:B------:R1:W-:Y:S01]  /*5120*/  MUFU.EX2 R165, R4 ;  /* 0x0000000400a57308 */ /* 0x0003e20000000800 */
[--C-:B------:R-:W-:Y:S02]  /*5130*/  FADD.FTZ R2, R17, -R3.reuse ;  /* 0x8000000311027221 */ /* 0x100fe40000010000 */
[----:B------:R-:W-:Y:S01]  /*5140*/  FMUL.FTZ R204, R0, R164 ;  /* 0x000000a400cc7220 */ /* 0x000fe20000410000 */
[C---:B------:R-:W-:Y:S01]  /*5150*/  IADD3 R0, R180.reuse, 0x20, RZ ;  /* 0x00000020b4007810 */ /* 0x040fe20007ffe0ff */
[----:B--2---:R-:W-:Y:S01]  /*5160*/  FMUL.FTZ R2, R177, R2 ;  /* 0x00000002b1027220 */ /* 0x004fe20000410000 */
[----:B------:R-:W-:Y:S01]  /*5170*/  IADD3 R180, R180, 0x28, RZ ;  /* 0x00000028b4b47810 */ /* 0x000fe20007ffe0ff */
[----:B------:R-:W-:Y:S01]  /*5180*/  FFMA.FTZ R164, -R195, R195, 1 ;  /* 0x3f800000c3a47423 */ /* 0x000fe200000101c3 */
[----:B------:R-:W-:Y:S01]  /*5190*/  IMNMX R0, R248, R0, PT ;  /* 0x00000000f8007217 */ /* 0x000fe20003800200 */
[----:B------:R-:W-:Y:S01]  /*51a0*/  FMUL.FTZ R203, R5, R173 ;  /* 0x000000ad05cb7220 */ /* 0x000fe20000410000 */
[----:B------:R-:W2:Y:S01]  /*51b0*/  MUFU.EX2 R166, R166 ;  /* 0x000000a600a67308 */ /* 0x000ea20000000800 */
[----:B------:R-:W-:Y:S01]  /*51c0*/  FMUL.FTZ R201, R2, R164 ;  /* 0x000000a402c97220 */ /* 0x000fe20000410000 */
[----:B------:R-:W-:Y:S01]  /*51d0*/  ISETP.GT.AND P1, PT, R0, RZ, PT ;  /* 0x000000ff0000720c */ /* 0x000fe20003f24270 */
[----:B------:R-:W2:Y:S01]  /*51e0*/  LDS R2, [R192+0x202a0] ;  /* 0x0202a000c0027984 */ /* 0x000ea20000000800 */
[--C-:B------:R-:W-:Y:S02]  /*51f0*/  FADD.FTZ R5, R20, -R3.reuse ;  /* 0x8000000314057221 */ /* 0x100fe40000010000 */
[----:B------:R-:W-:Y:S02]  /*5200*/  FFMA.FTZ R17, -R198, R198, 1 ;  /* 0x3f800000c6117423 */ /* 0x000fe400000101c6 */
[----:B---3--:R-:W-:Y:S02]  /*5210*/  FMUL.FTZ R5, R176, R5 ;  /* 0x00000005b0057220 */ /* 0x008fe40000410000 */
[----:B------:R-:W3:Y:S02]  /*5220*/  MUFU.EX2 R164, R174 ;  /* 0x000000ae00a47308 */ /* 0x000ee40000000800 */
[----:B------:R-:W-:Y:S02]  /*5230*/  FMUL.FTZ R200, R5, R17 ;  /* 0x0000001105c87220 */ /* 0x000fe40000410000 */
[--C-:B-1----:R-:W-:Y:S02]  /*5240*/  FADD.FTZ R4, R16, -R3.reuse ;  /* 0x8000000310047221 */ /* 0x102fe40000010000 */
[----:B------:R-:W-:Y:S02]  /*5250*/  FFMA.FTZ R16, -R197, R197, 1 ;  /* 0x3f800000c5107423 */ /* 0x000fe400000101c5 */
[----:B------:R-:W-:Y:S02]  /*5260*/  FMUL.FTZ R4, R181, R4 ;  /* 0x00000004b5047220 */ /* 0x000fe40000410000 */
[----:B------:R-:W-:Y:S01]  /*5270*/  FFMA.FTZ R5, -R194, R194, 1 ;  /* 0x3f800000c2057423 */ /* 0x000fe200000101c2 */
[----:B------:R-:W-:Y:S01]  /*5280*/  MUFU.EX2 R189, R189 ;  /* 0x000000bd00bd7308 */ /* 0x000fe20000000800 */
[----:B------:R-:W-:Y:S01]  /*5290*/  FMUL.FTZ R202, R4, R172 ;  /* 0x000000ac04ca7220 */ /* 0x000fe20000410000 */
[----:B------:R-:W-:Y:S01]  /*52a0*/  FSEL R172, R241, -INF , P1 ;  /* 0xff800000f1ac7808 */ /* 0x000fe20000800000 */
[--C-:B------:R-:W-:Y:S01]  /*52b0*/  FADD.FTZ R4, R21, -R3.reuse ;  /* 0x8000000315047221 */ /* 0x100fe20000010000 */
[----:B------:R-:W-:Y:S03]  /*52c0*/  ISETP.GT.AND P1, PT, R0, 0x1, PT ;  /* 0x000000010000780c */ /* 0x000fe60003f24270 */
[--C-:B------:R-:W-:Y:S01]  /*52d0*/  FFMA.FTZ R20, R172, c[0x0][0x29c], -R190.reuse ;  /* 0x0000a700ac147a23 */ /* 0x100fe200000108be */
[----:B------:R-:W-:Y:S01]  /*52e0*/  FSEL R178, R240, -INF , P1 ;  /* 0xff800000f0b27808 */ /* 0x000fe20000800000 */
[----:B----4-:R-:W-:Y:S01]  /*52f0*/  FMUL.FTZ R4, R171, R4 ;  /* 0x00000004ab047220 */ /* 0x010fe20000410000 */
[----:B------:R1:W4:Y:S01]  /*5300*/  MUFU.EX2 R21, R175 ;  /* 0x000000af00157308 */ /* 0x0003220000000800 */
[----:B------:R-:W-:Y:S02]  /*5310*/  ISETP.GT.AND P1, PT, R0, 0x20, PT ;  /* 0x000000200000780c */ /* 0x000fe40003f24270 */
[----:B------:R-:W-:Y:S02]  /*5320*/  FMUL.FTZ R199, R4, R16 ;  /* 0x0000001004c77220 */ /* 0x000fe40000410000 */
[----:B------:R-:W-:Y:S02]  /*5330*/  FADD.FTZ R4, R32, -R3 ;  /* 0x8000000320047221 */ /* 0x000fe40000010000 */
[----:B------:R-:W-:Y:S02]  /*5340*/  FFMA.FTZ R3, -R193, R193, 1 ;  /* 0x3f800000c1037423 */ /* 0x000fe400000101c1 */
[----:B-----5:R-:W-:Y:S01]  /*5350*/  FMUL.FTZ R4, R170, R4 ;  /* 0x00000004aa047220 */ /* 0x020fe20000410000 */
[----:B------:R-:W-:Y:S01]  /*5360*/  MUFU.EX2 R20, R20 ;  /* 0x0000001400147308 */ /* 0x000fe20000000800 */
[----:B------:R-:W-:Y:S02]  /*5370*/  FFMA.FTZ R16, R178, c[0x0][0x29c], -R190 ;  /* 0x0000a700b2107a23 */ /* 0x000fe400000108be */
[----:B------:R-:W-:Y:S02]  /*5380*/  FMUL.FTZ R197, R4, R3 ;  /* 0x0000000304c57220 */ /* 0x000fe40000410000 */
[C---:B------:R-:W-:Y:S01]  /*5390*/  FMUL.FTZ R3, R188.reuse, R33 ;  /* 0x00000021bc037220 */ /* 0x040fe20000410000 */
[----:B------:R-:W-:Y:S01]  /*53a0*/  F2FP.BF16.PACK_AB R188, R188, R170 ;  /* 0x000000aabcbc723e */ /* 0x000fe200000010ff */
[--C-:B--2---:R-:W-:Y:S01]  /*53b0*/  FADD.FTZ R7, R7, -R2.reuse ;  /* 0x8000000207077221 */ /* 0x104fe20000010000 */
[----:B------:R-:W-:Y:S01]  /*53c0*/  F2FP.BF16.PACK_AB R170, R203, R204 ;  /* 0x000000cccbaa723e */ /* 0x000fe200000010ff */
[----:B------:R-:W-:Y:S01]  /*53d0*/  FMUL.FTZ R195, R3, R5 ;  /* 0x0000000503c37220 */ /* 0x000fe20000410000 */
[----:B------:R-:W2:Y:S01]  /*53e0*/  MUFU.EX2 R16, R16 ;  /* 0x0000001000107308 */ /* 0x000ea20000000800 */
[----:B------:R-:W-:Y:S02]  /*53f0*/  FFMA.FTZ R5, -R230, R230, 1 ;  /* 0x3f800000e6057423 */ /* 0x000fe400000101e6 */
[----:B------:R-:W-:Y:S01]  /*5400*/  FADD.FTZ R18, R18, -R2 ;  /* 0x8000000212127221 */ /* 0x000fe20000010000 */
[----:B-1----:R-:W-:Y:S01]  /*5410*/  FSEL R175, R239, -INF , P1 ;  /* 0xff800000efaf7808 */ /* 0x002fe20000800000 */
[----:B------:R-:W-:Y:S01]  /*5420*/  FMUL.FTZ R3, R167, R7 ;  /* 0x00000007a7037220 */ /* 0x000fe20000410000 */
[----:B------:R-:W-:Y:S01]  /*5430*/  ISETP.GT.AND P1, PT, R0, 0x21, PT ;  /* 0x000000210000780c */ /* 0x000fe20003f24270 */
[----:B------:R-:W-:Y:S02]  /*5440*/  FMUL.FTZ R18, R169, R18 ;  /* 0x00000012a9127220 */ /* 0x000fe40000410000 */
[----:B------:R-:W-:Y:S01]  /*5450*/  FFMA.FTZ R32, R175, c[0x0][0x29c], -R190 ;  /* 0x0000a700af207a23 */ /* 0x000fe200000108be */
[----:B------:R-:W-:Y:S01]  /*5460*/  FSEL R174, R237, -INF , P1 ;  /* 0xff800000edae7808 */ /* 0x000fe20000800000 */
[----:B------:R-:W-:Y:S01]  /*5470*/  FADD.FTZ R179, R34, -R2 ;  /* 0x8000000222b37221 */ /* 0x000fe20000010000 */
[----:B------:R-:W-:Y:S03]  /*5480*/  ISETP.GT.AND P1, PT, R0, 0x40, PT ;  /* 0x000000400000780c */ /* 0x000fe60003f24270 */
[--C-:B------:R-:W-:Y:S01]  /*5490*/  FFMA.FTZ R174, R174, c[0x0][0x29c], -R190.reuse ;  /* 0x0000a700aeae7a23 */ /* 0x100fe200000108be */
[----:B------:R-:W-:Y:S02]  /*54a0*/  FSEL R173, R235, -INF , P1 ;  /* 0xff800000ebad7808 */ /* 0x000fe40000800000 */
[----:B------:R-:W-:Y:S01]  /*54b0*/  ISETP.GT.AND P1, PT, R0, 0x41, PT ;  /* 0x000000410000780c */ /* 0x000fe20003f24270 */
[----:B------:R1:W-:Y:S02]  /*54c0*/  MUFU.EX2 R7, R174 ;  /* 0x000000ae00077308 */ /* 0x0003e40000000800 */
[--C-:B------:R-:W-:Y:S01]  /*54d0*/  FFMA.FTZ R175, R173, c[0x0][0x29c], -R190.reuse ;  /* 0x0000a700adaf7a23 */ /* 0x100fe200000108be */
[----:B------:R-:W-:Y:S02]  /*54e0*/  FSEL R172, R234, -INF , P1 ;  /* 0xff800000eaac7808 */ /* 0x000fe40000800000 */
[----:B------:R-:W-:Y:S03]  /*54f0*/  ISETP.GT.AND P1, PT, R0, 0x60, PT ;  /* 0x000000600000780c */ /* 0x000fe60003f24270 */
[--C-:B------:R-:W-:Y:S01]  /*5500*/  FFMA.FTZ R178, R172, c[0x0][0x29c], -R190.reuse ;  /* 0x0000a700acb27a23 */ /* 0x100fe200000108be */
[----:B------:R-:W-:Y:S02]  /*5510*/  FSEL R17, R233, -INF , P1 ;  /* 0xff800000e9117808 */ /* 0x000fe40000800000 */
[----:B------:R-:W-:Y:S02]  /*5520*/  ISETP.GT.AND P1, PT, R0, 0x61, PT ;  /* 0x000000610000780c */ /* 0x000fe40003f24270 */
[----:B------:R-:W-:Y:S01]  /*5530*/  IMNMX R0, R248, R180, PT ;  /* 0x000000b4f8007217 */ /* 0x000fe20003800200 */
[--C-:B------:R-:W-:Y:S01]  /*5540*/  FFMA.FTZ R183, R17, c[0x0][0x29c], -R190.reuse ;  /* 0x0000a70011b77a23 */ /* 0x100fe200000108be */
[----:B------:R-:W-:Y:S01]  /*5550*/  FSEL R4, R232, -INF , P1 ;  /* 0xff800000e8047808 */ /* 0x000fe20000800000 */
[----:B------:R5:W2:Y:S01]  /*5560*/  MUFU.EX2 R17, R32 ;  /* 0x0000002000117308 */ /* 0x000aa20000000800 */
[----:B------:R-:W-:Y:S03]  /*5570*/  ISETP.GT.AND P1, PT, R0, RZ, PT ;  /* 0x000000ff0000720c */ /* 0x000fe60003f24270 */
[----:B------:R-:W-:Y:S02]  /*5580*/  FFMA.FTZ R190, R4, c[0x0][0x29c], -R190 ;  /* 0x0000a70004be7a23 */ /* 0x000fe400000108be */
[--C-:B------:R-:W-:Y:S02]  /*5590*/  FADD.FTZ R4, R6, -R2.reuse ;  /* 0x8000000206047221 */ /* 0x100fe40000010000 */
[----:B------:R-:W-:Y:S01]  /*55a0*/  FFMA.FTZ R6, -R229, R229, 1 ;  /* 0x3f800000e5067423 */ /* 0x000fe200000101e5 */
[----:B-1----:R-:W-:Y:S01]  /*55b0*/  F2FP.BF16.PACK_AB R174, R195, R197 ;  /* 0x000000c5c3ae723e */ /* 0x002fe200000010ff */
[----:B------:R-:W-:Y:S02]  /*55c0*/  FMUL.FTZ R4, R168, R4 ;  /* 0x00000004a8047220 */ /* 0x000fe40000410000 */
[----:B------:R-:W-:Y:S02]  /*55d0*/  FMUL.FTZ R185, R3, R6 ;  /* 0x0000000603b97220 */ /* 0x000fe40000410000 */
[----:B------:R-:W-:Y:S02]  /*55e0*/  FMUL.FTZ R193, R4, R5 ;  /* 0x0000000504c17220 */ /* 0x000fe40000410000 */
[--C-:B------:R-:W-:Y:S01]  /*55f0*/  FADD.FTZ R5, R19, -R2.reuse ;  /* 0x8000000213057221 */ /* 0x100fe20000010000 */
[----:B------:R1:W1:Y:S01]  /*5600*/  MUFU.EX2 R4, R175 ;  /* 0x000000af00047308 */ /* 0x0002620000000800 */
[----:B------:R-:W-:Y:S02]  /*5610*/  FFMA.FTZ R6, -R227, R227, 1 ;  /* 0x3f800000e3067423 */ /* 0x000fe400000101e3 */
[----:B------:R-:W-:Y:S02]  /*5620*/  FFMA.FTZ R3, -R228, R228, 1 ;  /* 0x3f800000e4037423 */ /* 0x000fe400000101e4 */
[----:B------:R-:W-:Y:S01]  /*5630*/  FMUL.FTZ R5, R166, R5 ;  /* 0x00000005a6057220 */ /* 0x000fe20000410000 */
[----:B-----5:R-:W-:Y:S01]  /*5640*/  FSEL R32, R247, -INF , P1 ;  /* 0xff800000f7207808 */ /* 0x020fe20000800000 */
[----:B------:R-:W-:Y:S01]  /*5650*/  FMUL.FTZ R194, R18, R6 ;  /* 0x0000000612c27220 */ /* 0x000fe20000410000 */
[----:B------:R-:W-:Y:S01]  /*5660*/  ISETP.GT.AND P1, PT, R0, 0x1, PT ;  /* 0x000000010000780c */ /* 0x000fe20003f24270 */
[----:B------:R-:W-:Y:S01]  /*5670*/  FMUL.FTZ R187, R5, R3 ;  /* 0x0000000305bb7220 */ /* 0x000fe20000410000 */
[----:B------:R5:W2:Y:S01]  /*5680*/  MUFU.EX2 R6, R178 ;  /* 0x000000b200067308 */ /* 0x000aa20000000800 */
[--C-:B------:R-:W-:Y:S01]  /*5690*/  FFMA.FTZ R32, R32, c[0x0][0x29c], -R191.reuse ;  /* 0x0000a70020207a23 */ /* 0x100fe200000108bf */
[----:B------:R-:W-:Y:S01]  /*56a0*/  FSEL R180, R246, -INF , P1 ;  /* 0xff800000f6b47808 */ /* 0x000fe20000800000 */
[--C-:B------:R-:W-:Y:S01]  /*56b0*/  FADD.FTZ R3, R22, -R2.reuse ;  /* 0x8000000216037221 */ /* 0x100fe20000010000 */
[----:B------:R-:W-:Y:S01]  /*56c0*/  F2FP.BF16.PACK_AB R22, R167, R168 ;  /* 0x000000a8a716723e */ /* 0x000fe200000010ff */
[----:B------:R-:W-:Y:S01]  /*56d0*/  FFMA.FTZ R5, -R226, R226, 1 ;  /* 0x3f800000e2057423 */ /* 0x000fe200000101e2 */
[----:B------:R-:W-:Y:S01]  /*56e0*/  ISETP.GT.AND P1, PT, R0, 0x20, PT ;  /* 0x000000200000780c */ /* 0x000fe20003f24270 */
[----:B------:R-:W-:Y:S02]  /*56f0*/  FMUL.FTZ R3, R165, R3 ;  /* 0x00000003a5037220 */ /* 0x000fe40000410000 */
[--C-:B------:R-:W-:Y:S01]  /*5700*/  FFMA.FTZ R34, R180, c[0x0][0x29c], -R191.reuse ;  /* 0x0000a700b4227a23 */ /* 0x100fe200000108bf */
[----:B------:R3:W-:Y:S01]  /*5710*/  MUFU.EX2 R168, R32 ;  /* 0x0000002000a87308 */ /* 0x0007e20000000800 */
[----:B------:R-:W-:Y:S01]  /*5720*/  FMUL.FTZ R186, R3, R5 ;  /* 0x0000000503ba7220 */ /* 0x000fe20000410000 */
[----:B------:R-:W-:Y:S01]  /*5730*/  FSEL R173, R245, -INF , P1 ;  /* 0xff800000f5ad7808 */ /* 0x000fe20000800000 */
[--C-:B-1----:R-:W-:Y:S01]  /*5740*/  FADD.FTZ R175, R23, -R2.reuse ;  /* 0x8000000217af7221 */ /* 0x102fe20000010000 */
[----:B------:R-:W-:Y:S02]  /*5750*/  ISETP.GT.AND P1, PT, R0, 0x21, PT ;  /* 0x000000210000780c */ /* 0x000fe40003f24270 */
[----:B------:R-:W-:Y:S01]  /*5760*/  F2FP.BF16.PACK_AB R23, R182, R184 ;  /* 0x000000b8b617723e */ /* 0x000fe200000010ff */
[--C-:B------:R-:W-:Y:S01]  /*5770*/  FFMA.FTZ R180, R173, c[0x0][0x29c], -R191.reuse ;  /* 0x0000a700adb47a23 */ /* 0x100fe200000108bf */
[----:B------:R-:W-:Y:S02]  /*5780*/  FSEL R172, R244, -INF , P1 ;  /* 0xff800000f4ac7808 */ /* 0x000fe40000800000 */
[----:B------:R1:W1:Y:S01]  /*5790*/  MUFU.EX2 R5, R183 ;  /* 0x000000b700057308 */ /* 0x0002620000000800 */
[----:B------:R-:W-:Y:S02]  /*57a0*/  ISETP.GT.AND P1, PT, R0, 0x40, PT ;  /* 0x000000400000780c */ /* 0x000fe40003f24270 */
[----:B------:R-:W-:Y:S01]  /*57b0*/  F2FP.BF16.PACK_AB R173, R199, R200 ;  /* 0x000000c8c7ad723e */ /* 0x000fe200000010ff */
[----:B-----5:R-:W-:Y:S01]  /*57c0*/  FADD.FTZ R178, R35, -R2 ;  /* 0x8000000223b27221 */ /* 0x020fe20000010000 */
[----:B------:R-:W-:Y:S01]  /*57d0*/  FSEL R33, R242, -INF , P1 ;  /* 0xff800000f2217808 */ /* 0x000fe20000800000 */
[----:B------:R-:W5:Y:S01]  /*57e0*/  LDS R2, [R192+0x20300] ;  /* 0x02030000c0027984 */ /* 0x000f620000000800 */
[C---:B------:R-:W-:Y:S01]  /*57f0*/  ISETP.GT.AND P1, PT, R0.reuse, 0x41, PT ;  /* 0x000000410000780c */ /* 0x040fe20003f24270 */
[----:B------:R-:W-:Y:S02]  /*5800*/  FFMA.FTZ R35, -R231, R231, 1 ;  /* 0x3f800000e7237423 */ /* 0x000fe400000101e7 */
[----:B------:R2:W2:Y:S01]  /*5810*/  MUFU.EX2 R3, R190 ;  /* 0x000000be00037308 */ /* 0x0004a20000000800 */
[----:B------:R-:W-:Y:S02]  /*5820*/  FSEL R19, R243, -INF , P1 ;  /* 0xff800000f3137808 */ /* 0x000fe40000800000 */
[----:B------:R-:W-:Y:S02]  /*5830*/  ISETP.GT.AND P1, PT, R0, 0x60, PT ;  /* 0x000000600000780c */ /* 0x000fe40003f24270 */
[C---:B---3--:R-:W-:Y:S01]  /*5840*/  F2FP.BF16.PACK_AB R32, R164.reuse, R165 ;  /* 0x000000a5a420723e */ /* 0x048fe200000010ff */
[----:B------:R-:W-:Y:S01]  /*5850*/  FMUL.FTZ R165, R164, R175 ;  /* 0x000000afa4a57220 */ /* 0x000fe20000410000 */
[----:B------:R-:W-:Y:S01]  /*5860*/  FSEL R18, R238, -INF , P1 ;  /* 0xff800000ee127808 */ /* 0x000fe20000800000 */
[--C-:B------:R-:W-:Y:S01]  /*5870*/  FFMA.FTZ R196, R19, c[0x0][0x29c], -R191.reuse ;  /* 0x0000a70013c47a23 */ /* 0x100fe200000108bf */
[----:B------:R-:W-:Y:S01]  /*5880*/  ISETP.GT.AND P1, PT, R0, 0x61, PT ;  /* 0x000000610000780c */ /* 0x000fe20003f24270 */
[----:B------:R3:W3:Y:S01]  /*5890*/  MUFU.EX2 R164, R34 ;  /* 0x0000002200a47308 */ /* 0x0006e20000000800 */
[----:B------:R-:W-:Y:S01]  /*58a0*/  FMUL.FTZ R167, R165, R35 ;  /* 0x00000023a5a77220 */ /* 0x000fe20000410000 */
[----:B------:R-:W-:Y:S01]  /*58b0*/  F2FP.BF16.PACK_AB R19, R177, R181 ;  /* 0x000000b5b113723e */ /* 0x000fe200000010ff */
[--C-:B------:R-:W-:Y:S01]  /*58c0*/  FFMA.FTZ R198, R18, c[0x0][0x29c], -R191.reuse ;  /* 0x0000a70012c67a23 */ /* 0x100fe200000108bf */
[----:B------:R-:W-:Y:S01]  /*58d0*/  FSEL R0, R236, -INF , P1 ;  /* 0xff800000ec007808 */ /* 0x000fe20000800000 */
[--C-:B-1----:R-:W-:Y:S01]  /*58e0*/  FFMA.FTZ R183, R172, c[0x0][0x29c], -R191.reuse ;  /* 0x0000a700acb77a23 */ /* 0x102fe200000108bf */
[----:B------:R-:W-:Y:S01]  /*58f0*/  F2FP.BF16.PACK_AB R172, R171, R176 ;  /* 0x000000b0abac723e */ /* 0x000fe200000010ff */
[----:B------:R-:W-:Y:S01]  /*5900*/  FFMA.FTZ R18, -R225, R225, 1 ;  /* 0x3f800000e1127423 */ /* 0x000fe200000101e1 */
[----:B------:R-:W-:Y:S02]  /*5910*/  F2FP.BF16.PACK_AB R171, R201, R202 ;  /* 0x000000cac9ab723e */ /* 0x000fe400000010ff */
[----:B------:R-:W-:Y:S01]  /*5920*/  MUFU.EX2 R35, R180 ;  /* 0x000000b400237308 */ /* 0x000fe20000000800 */
[----:B------:R-:W-:Y:S02]  /*5930*/  F2FP.BF16.PACK_AB R165, R187, R194 ;  /* 0x000000c2bba5723e */ /* 0x000fe400000010ff */
[----:B------:R-:W-:Y:S01]  /*5940*/  F2FP.BF16.PACK_AB R167, R167, R186 ;  /* 0x000000baa7a7723e */ /* 0x000fe200000010ff */
[--C-:B--2---:R-:W-:Y:S01]  /*5950*/  FFMA.FTZ R190, R33, c[0x0][0x29c], -R191.reuse ;  /* 0x0000a70021be7a23 */ /* 0x104fe200000108bf */
[----:B------:R-:W-:Y:S01]  /*5960*/  F2FP.BF16.PACK_AB R33, R166, R169 ;  /* 0x000000a9a621723e */ /* 0x000fe200000010ff */
[----:B------:R-:W-:Y:S01]  /*5970*/  FFMA.FTZ R191, R0, c[0x0][0x29c], -R191 ;  /* 0x0000a70000bf7a23 */ /* 0x000fe200000108bf */
[----:B------:R-:W-:Y:S01]  /*5980*/  F2FP.BF16.PACK_AB R169, R185, R193 ;  /* 0x000000c1b9a9723e */ /* 0x000fe200000010ff */
[----:B----4-:R-:W-:Y:S01]  /*5990*/  FMUL.FTZ R166, R21, R179 ;  /* 0x000000b315a67220 */ /* 0x010fe20000410000 */
[----:B------:R-:W-:Y:S01]  /*59a0*/  PLOP3.LUT P1, PT, PT, PT, UP0, 0x80, 0x0 ;  /* 0x000000000000781c */ /* 0x000fe20003f2f008 */
[----:B------:R-:W-:Y:S02]  /*59b0*/  FFMA.FTZ R0, -R205, R205, 1 ;  /* 0x3f800000cd007423 */ /* 0x000fe400000101cd */
[----:B------:R-:W-:Y:S01]  /*59c0*/  FMUL.FTZ R18, R166, R18 ;  /* 0x00000012a6127220 */ /* 0x000fe20000410000 */
[C---:B---3--:R-:W-:Y:S01]  /*59d0*/  F2FP.BF16.PACK_AB R34, R189.reuse, R21 ;  /* 0x00000015bd22723e */ /* 0x048fe200000010ff */
[----:B------:R-:W-:Y:S01]  /*59e0*/  FMUL.FTZ R189, R189, R178 ;  /* 0x000000b2bdbd7220 */ /* 0x000fe20000410000 */
[----:B------:R-:W-:Y:S01]  /*59f0*/  F2FP.BF16.PACK_AB R21, R16, R20 ;  /* 0x000000141015723e */ /* 0x000fe200000010ff */
[--C-:B-----5:R-:W-:Y:S02]  /*5a00*/  FADD.FTZ R8, R8, -R2.reuse ;  /* 0x8000000208087221 */ /* 0x120fe40000010000 */
[----:B------:R-:W-:Y:S02]  /*5a10*/  FMUL.FTZ R0, R189, R0 ;  /* 0x00000000bd007220 */ /* 0x000fe40000410000 */
[--C-:B------:R-:W-:Y:S02]  /*5a20*/  FADD.FTZ R12, R12, -R2.reuse ;  /* 0x800000020c0c7221 */ /* 0x100fe40000010000 */
[----:B------:R-:W-:Y:S01]  /*5a30*/  FMUL.FTZ R175, R20, R8 ;  /* 0x0000000814af7220 */ /* 0x000fe20000410000 */
[----:B------:R-:W-:Y:S01]  /*5a40*/  F2FP.BF16.PACK_AB R166, R0, R18 ;  /* 0x0000001200a6723e */ /* 0x000fe200000010ff */
[----:B------:R-:W-:Y:S01]  /*5a50*/  FFMA.FTZ R0, -R239, R239, 1 ;  /* 0x3f800000ef007423 */ /* 0x000fe200000101ef */
[----:B------:R-:W1:Y:S01]  /*5a60*/  MUFU.EX2 R18, R183 ;  /* 0x000000b700127308 */ /* 0x000e620000000800 */
[----:B------:R-:W-:Y:S02]  /*5a70*/  FFMA.FTZ R8, -R241, R241, 1 ;  /* 0x3f800000f1087423 */ /* 0x000fe400000101f1 */
[----:B------:R-:W-:Y:S01]  /*5a80*/  FMUL.FTZ R12, R17, R12 ;  /* 0x0000000c110c7220 */ /* 0x000fe20000410000 */
[----:B------:R-:W-:Y:S01]  /*5a90*/  F2FP.BF16.PACK_AB R17, R7, R17 ;  /* 0x000000110711723e */ /* 0x000fe200000010ff */
[--C-:B------:R-:W-:Y:S02]  /*5aa0*/  FADD.FTZ R9, R9, -R2.reuse ;  /* 0x8000000209097221 */ /* 0x100fe40000010000 */
[--C-:B------:R-:W-:Y:S02]  /*5ab0*/  FADD.FTZ R13, R13, -R2.reuse ;  /* 0x800000020d0d7221 */ /* 0x100fe40000010000 */
[----:B------:R-:W-:Y:S01]  /*5ac0*/  FMUL.FTZ R177, R175, R8 ;  /* 0x00000008afb17220 */ /* 0x000fe20000410000 */
[----:B------:R-:W-:Y:S01]  /*5ad0*/  MUFU.EX2 R20, R190 ;  /* 0x000000be00147308 */ /* 0x000fe20000000800 */
[----:B------:R-:W-:Y:S02]  /*5ae0*/  FMUL.FTZ R175, R12, R0 ;  /* 0x000000000caf7220 */ /* 0x000fe40000410000 */
[--C-:B------:R-:W-:Y:S01]  /*5af0*/  FADD.FTZ R24, R24, -R2.reuse ;  /* 0x8000000218187221 */ /* 0x100fe20000010000 */
[----:B------:R-:W2:Y:S01]  /*5b00*/  LDS R0, [R192+0x20320] ;  /* 0x02032000c0007984 */ /* 0x000ea20000000800 */
[--C-:B------:R-:W-:Y:S02]  /*5b10*/  FADD.FTZ R25, R25, -R2.reuse ;  /* 0x8000000219197221 */ /* 0x100fe40000010000 */
[--C-:B------:R-:W-:Y:S01]  /*5b20*/  FADD.FTZ R29, R29, -R2.reuse ;  /* 0x800000021d1d7221 */ /* 0x100fe20000010000 */
[----:B------:R-:W-:Y:S01]  /*5b30*/  STS [R224+0x20480], R23 ;  /* 0x02048017e0007388 */ /* 0x000fe20000000800 */
[----:B------:R-:W-:Y:S01]  /*5b40*/  FMUL.FTZ R9, R16, R9 ;  /* 0x0000000910097220 */ /* 0x000fe20000410000 */
[----:B------:R-:W3:Y:S01]  /*5b50*/  MUFU.EX2 R12, R196 ;  /* 0x000000c4000c7308 */ /* 0x000ee20000000800 */
        /* <DEDUP_REMOVED lines=26> */
[----:B------:R-:W-:Y:S01]  /*5d00*/  F2FP.BF16.PACK_AB R3, R164, R168 ;  /* 0x000000a8a403723e */ /* 0x000fe200000010ff */
        /* <DEDUP_REMOVED lines=22> */
[----:B---3--:R-:W-:Y:S01]  /*5e70*/  FMUL.FTZ R27, R12, R27 ;  /* 0x0000001b0c1b7220 */ /* 0x008fe20000410000 */
[----:B------:R-:W-:Y:S01]  /*5e80*/  STS [R223+0x2400], R34 ;  /* 0x00240022df007388 */ /* 0x000fe20000000800 */
[----:B--2---:R-:W-:Y:S02]  /*5e90*/  FFMA.FTZ R3, -R246, R246, 1 ;  /* 0x3f800000f6037423 */ /* 0x004fe400000101f6 */
[----:B------:R-:W-:Y:S01]  /*5ea0*/  FADD.FTZ R31, R31, -R0 ;  /* 0x800000001f1f7221 */ /* 0x000fe20000010000 */
[----:B------:R2:W-:Y:S01]  /*5eb0*/  STS [R224+0x23480], R4 ;  /* 0x02348004e0007388 */ /* 0x0005e20000000800 */
[----:B------:R-:W-:Y:S02]  /*5ec0*/  FMUL.FTZ R10, R10, R3 ;  /* 0x000000030a0a7220 */ /* 0x000fe40000410000 */
[----:B------:R-:W-:Y:S01]  /*5ed0*/  FFMA.FTZ R3, -R245, R245, 1 ;  /* 0x3f800000f5037423 */ /* 0x000fe200000101f5 */
[----:B----4-:R-:W-:Y:S01]  /*5ee0*/  F2FP.BF16.PACK_AB R2, R12, R20 ;  /* 0x000000140c02723e */ /* 0x010fe200000010ff */
[----:B------:R-:W-:Y:S02]  /*5ef0*/  FMUL.FTZ R20, R20, R26 ;  /* 0x0000001a14147220 */ /* 0x000fe40000410000 */
[----:B------:R-:W-:Y:S02]  /*5f00*/  FMUL.FTZ R3, R14, R3 ;  /* 0x000000030e037220 */ /* 0x000fe40000410000 */
[----:B------:R3:W-:Y:S01]  /*5f10*/  STS [R224+0x23880], R2 ;  /* 0x02388002e0007388 */ /* 0x0007e20000000800 */
[----:B------:R-:W-:Y:S02]  /*5f20*/  FFMA.FTZ R0, -R242, R242, 1 ;  /* 0x3f800000f2007423 */ /* 0x000fe400000101f2 */
[----:B-1----:R-:W-:Y:S01]  /*5f30*/  FMUL.FTZ R31, R6, R31 ;  /* 0x0000001f061f7220 */ /* 0x002fe20000410000 */
[----:B------:R1:W-:Y:S01]  /*5f40*/  STS [R223+0x3000], R5 ;  /* 0x00300005df007388 */ /* 0x0003e20000000800 */
[----:B--2---:R-:W-:Y:S04]  /*5f50*/  FFMA.FTZ R4, -R244, R244, 1 ;  /* 0x3f800000f4047423 */ /* 0x004fe800000101f4 */
[----:B------:R-:W-:Y:S05]  /*5f60*/  FMUL.FTZ R4, R15, R4 ;  /* 0x000000040f047220 */ /* 0x000fea0000410000 */
[----:B------:R-:W-:Y:S01]  /*5f70*/  F2FP.BF16.PACK_AB R4, R4, R3 ;  /* 0x000000030404723e */ /* 0x000fe200000010ff */
[----:B---3--:R-:W-:Y:S02]  /*5f80*/  FFMA.FTZ R2, -R247, R247, 1 ;  /* 0x3f800000f7027423 */ /* 0x008fe400000101f7 */
[----:B------:R-:W-:Y:S02]  /*5f90*/  FFMA.FTZ R3, -R243, R243, 1 ;  /* 0x3f800000f3037423 */ /* 0x000fe400000101f3 */
[----:B------:R-:W-:Y:S01]  /*5fa0*/  FMUL.FTZ R11, R168, R2 ;  /* 0x00000002a80b7220 */ /* 0x000fe20000410000 */
[----:B------:R-:W-:Y:S01]  /*5fb0*/  F2FP.BF16.PACK_AB R2, R6, R7 ;  /* 0x000000070602723e */ /* 0x000fe200000010ff */
[----:B-1----:R-:W-:Y:S02]  /*5fc0*/  FMUL.FTZ R5, R7, R30 ;  /* 0x0000001e07057220 */ /* 0x002fe40000410000 */
[----:B------:R-:W-:Y:S02]  /*5fd0*/  FMUL.FTZ R7, R20, R0 ;  /* 0x0000000014077220 */ /* 0x000fe40000410000 */
[----:B------:R1:W-:Y:S01]  /*5fe0*/  STS [R223+0x3400], R2 ;  /* 0x00340002df007388 */ /* 0x0003e20000000800 */
[----:B------:R-:W-:Y:S02]  /*5ff0*/  FFMA.FTZ R6, -R236, R236, 1 ;  /* 0x3f800000ec067423 */ /* 0x000fe400000101ec */
[----:B------:R-:W-:Y:S01]  /*6000*/  FMUL.FTZ R3, R27, R3 ;  /* 0x000000031b037220 */ /* 0x000fe20000410000 */
[----:B------:R-:W-:Y:S01]  /*6010*/  BAR.SYNC.DEFER_BLOCKING 0x0 ;  /* 0x0000000000007b1d */ /* 0x000fe20000010000 */
[----:B------:R-:W-:Y:S03]  /*6020*/  FFMA.FTZ R0, -R238, R238, 1 ;  /* 0x3f800000ee007423 */ /* 0x000fe600000101ee */
[----:B------:R-:W-:Y:S01]  /*6030*/  F2FP.BF16.PACK_AB R3, R3, R7 ;  /* 0x000000070303723e */ /* 0x000fe200000010ff */
[----:B------:R-:W-:Y:S02]  /*6040*/  FMUL.FTZ R5, R5, R0 ;  /* 0x0000000005057220 */ /* 0x000fe40000410000 */
[----:B------:R-:W-:Y:S05]  /*6050*/  FMUL.FTZ R0, R31, R6 ;  /* 0x000000061f007220 */ /* 0x000fea0000410000 */
[----:B------:R-:W-:Y:S02]  /*6060*/  F2FP.BF16.PACK_AB R0, R0, R5 ;  /* 0x000000050000723e */ /* 0x000fe400000010ff */
[----:B-1----:R-:W-:Y:S01]  /*6070*/  F2FP.BF16.PACK_AB R2, R10, R11 ;  /* 0x0000000b0a02723e */ /* 0x002fe200000010ff */
        /* <DEDUP_REMOVED lines=119> */
[----:B-12-4-:R-:W2:Y:S01]  /*67f0*/  LDL R209, [R1+0x10] ;  /* 0x0000100001d17983 */ /* 0x016ea20000100800 */
[----:B------:R-:W-:Y:S02]  /*6800*/  ULDC.64 UR6, c[0x0][0x208] ;  /* 0x0000820000067ab9 */ /* 0x000fe40000000a00 */
[----:B------:R-:W-:Y:S01]  /*6810*/  USHF.R.S32.HI UR4, URZ, 0x1f, UR25 ;  /* 0x0000001f3f047899 */ /* 0x000fe20008011419 */
[----:B------:R-:W3:Y:S01]  /*6820*/  LDL.64 R228, [R1] ;  /* 0x0000000001e47983 */ /* 0x000ee20000100a00 */
        /* <DEDUP_REMOVED lines=8> */
[----:B------:R-:W-:Y:S03]  /*68b0*/  IMAD.U32 R7, RZ, RZ, UR6 ;  /* 0x00000006ff077e24 */ /* 0x000fe6000f8e00ff */
[----:B------:R-:W-:Y:S01]  /*68c0*/  USHF.L.U64.HI UR4, UR26, 0x6, UR4 ;  /* 0x000000061a047899 */ /* 0x000fe20008010204 */
[----:B------:R-:W-:Y:S05]  /*68d0*/  IMAD.U32 R13, RZ, RZ, UR25 ;  /* 0x00000019ff0d7e24 */ /* 0x000fea000f8e00ff */
[----:B------:R-:W-:Y:S01]  /*68e0*/  IMAD.U32 R4, RZ, RZ, UR4 ;  /* 0x00000004ff047e24 */ /* 0x000fe2000f8e00ff */
[----:B---3--:R-:W-:Y:S01]  /*68f0*/  IADD3 R7, P2, P1, R228, UR8, R7 ;  /* 0x00000008e4077c10 */ /* 0x008fe2000f95e007 */
[----:B--2---:R-:W-:Y:S02]  /*6900*/  IMAD.MOV.U32 R230, RZ, RZ, R209 ;  /* 0x000000ffffe67224 */ /* 0x004fe400078e00d1 */
[----:B------:R-:W2:Y:S01]  /*6910*/  LDL R209, [R1+0x40] ;  /* 0x0000400001d17983 */ /* 0x000ea20000100800 */
[----:B------:R-:W-:Y:S02]  /*6920*/  IADD3.X R12, R251, UR9, R4, P2, P1 ;  /* 0x00000009fb0c7c10 */ /* 0x000fe400097e2404 */
[----:B----4-:R-:W-:Y:S04]  /*6930*/  IADD3 R4, P1, R240, UR25, RZ ;  /* 0x00000019f0047c10 */ /* 0x010fe8000ff3e0ff */
        /* <DEDUP_REMOVED lines=9> */
[----:B------:R-:W-:Y:S02]  /*69d0*/  IADD3 R5, -R230, UR13, -R13 ;  /* 0x0000000de6057c10 */ /* 0x000fe4000fffe90d */
[----:B------:R-:W-:Y:S02]  /*69e0*/  LEA.HI.X R7, R7, c[0x0][0x1f4], R12, 0x1, P1 ;  /* 0x00007d0007077a11 */ /* 0x000fe400008f0c0c */
[C---:B------:R-:W-:Y:S01]  /*69f0*/  ISETP.LT.OR P1, PT, R5.reuse, 0x1, !P4 ;  /* 0x000000010500780c */ /* 0x040fe20006721670 */
[----:B--2---:R-:W-:Y:S02]  /*6a00*/  IMAD R4, R4, 0x4000, R209 ;  /* 0x0000400004047824 */ /* 0x004fe400078e02d1 */
[----:B------:R-:W1:Y:S10]  /*6a10*/  S2R R209, SR_TID.X ;  /* 0x0000000000d17919 */ /* 0x000e740000002100 */
[----:B------:R-:W-:Y:S01]  /*6a20*/  @!PT LDS RZ, [RZ] ;  /* 0x00000000fffff984 */ /* 0x000fe20000000800 */
[----:B------:R-:W-:Y:S01]  /*6a30*/  @!PT LDS RZ, [RZ] ;  /* 0x00000000fffff984 */ /* 0x000fe20000000800 */
[----:B------:R-:W-:Y:S01]  /*6a40*/  @!PT LDS RZ, [RZ] ;  /* 0x00000000fffff984 */ /* 0x000fe20000000800 */
[----:B------:R2:W-:Y:S01]  /*6a50*/  LDGSTS.E.BYPASS.LTC128B.128 [R4], [R8.64], !P1 ;  /* 0x0000000008047fae */ /* 0x0005e2000c901d52 */
[C---:B------:R-:W-:Y:S11]  /*6a60*/  ISETP.LT.OR P1, PT, R5.reuse, 0x1, !P5 ;  /* 0x000000010500780c */ /* 0x040ff60006f21670 */
[----:B------:R-:W-:Y:S02]  /*6a70*/  @!UPT UIADD3 URZ, URZ, URZ, URZ ;  /* 0x0000003f3f3ff290 */ /* 0x000fe4000fffe03f */
[----:B------:R2:W-:Y:S01]  /*6a80*/  LDGSTS.E.BYPASS.LTC128B.128 [R4+0x2000], [R8.64+0x80], !P1 ;  /* 0x0200008008047fae */ /* 0x0005e2000c901d52 */
[----:B------:R-:W-:Y:S01]  /*6a90*/  ISETP.LT.OR P1, PT, R5, 0x21, !P4 ;  /* 0x000000210500780c */ /* 0x000fe20006721670 */
[----:B-1----:R-:W-:Y:S11]  /*6aa0*/  IMAD.SHL.U32 R209, R209, 0x4, RZ ;  /* 0x00000004d1d17824 */ /* 0x002ff600078e00ff */
[----:B------:R-:W-:Y:S01]  /*6ab0*/  @!UPT UIADD3 URZ, URZ, URZ, URZ ;  /* 0x0000003f3f3ff290 */ /* 0x000fe2000fffe03f */
[----:B------:R2:W-:Y:S01]  /*6ac0*/  LDGSTS.E.BYPASS.LTC128B.128 [R4+0x1000], [R6.64], !P1 ;  /* 0x0100000006047fae */ /* 0x0005e2000c901d52 */
[----:B------:R-:W-:Y:S01]  /*6ad0*/  ISETP.LT.OR P1, PT, R5, 0x21, !P5 ;  /* 0x000000210500780c */ /* 0x000fe20006f21670 */
[----:B------:R-:W-:Y:S04]  /*6ae0*/  IMAD.U32 R5, RZ, RZ, UR24 ;  /* 0x00000018ff057e24 */ /* 0x000fe8000f8e00ff */
[----:B------:R-:W-:Y:S04]  /*6af0*/  @!P3 IMAD R5, R5, 0x40, R209 ;  /* 0x000000400505b824 */ /* 0x000fe800078e02d1 */
[----:B------:R-:W-:Y:S04]  /*6b00*/  @!P3 IMAD.SHL.U32 R5, R5, 0x4, RZ ;  /* 0x000000040505b824 */ /* 0x000fe800078e00ff */
[----:B------:R2:W-:Y:S04]  /*6b10*/  LDGSTS.E.BYPASS.LTC128B.128 [R4+0x3000], [R6.64+0x80], !P1 ;  /* 0x0300008006047fae */ /* 0x0005e8000c901d52 */
[----:B------:R2:W-:Y:S02]  /*6b20*/  @!P3 LDGSTS.E.BYPASS.LTC128B.128 [R5+0x20280], [R10.64] ;  /* 0x202800000a05bfae */ /* 0x0005e4000b901d52 */
.L_x_2048:
[-C--:B-12-4-:R-:W-:Y:S01]  /*6b30*/  HMMA.16816.F32.BF16 R4, R164, R16.reuse, RZ ;  /* 0x00000010a404723c */ /* 0x096fe200000418ff */
[----:B------:R-:W-:Y:S01]  /*6b40*/  LDSM.16.MT88.4 R184, [R0+0x1080] ;  /* 0x0010800000b8783b */ /* 0x000fe20000004200 */
[----:B------:R-:W-:Y:S02]  /*6b50*/  USHF.L.U32 UR23, UR23, 0xd, URZ ;  /* 0x0000000d17177899 */ /* 0x000fe4000800063f */
[----:B------:R-:W-:Y:S01]  /*6b60*/  IMAD.IADD R204, R3, 0x1, R216 ;  /* 0x0000000103cc7824 */ /* 0x000fe200078e02d8 */
[----:B------:R-:W-:Y:S01]  /*6b70*/  UISETP.GE.AND UP0, UPT, UR17, UR11, UPT ;  /* 0x0000000b1100728c */ /* 0x000fe2000bf06270 */
[----:B------:R-:W-:Y:S01]  /*6b80*/  LDSM.16.MT88.4 R192, [R0+0x5080] ;  /* 0x0050800000c0783b */ /* 0x000fe20000004200 */
[----:B------:R-:W-:Y:S01]  /*6b90*/  UIADD3 UR7, UR5, 0x1, URZ ;  /* 0x0000000105077890 */ /* 0x000fe2000fffe03f */
[C---:B------:R-:W-:Y:S01]  /*6ba0*/  HMMA.16816.F32.BF16 R8, R28.reuse, R16, RZ ;  /* 0x000000101c08723c */ /* 0x040fe200000418ff */
[----:B------:R-:W-:Y:S02]  /*6bb0*/  UISETP.GE.AND UP3, UPT, UR5, 0x1, UPT ;  /* 0x000000010500788c */ /* 0x000fe4000bf66270 */
[----:B------:R-:W1:Y:S01]  /*6bc0*/  LDSM.16.M88.4 R180, [R204+0x24480] ;  /* 0x02448000ccb4783b */ /* 0x000e620000000200 */
[----:B------:R-:W-:Y:S02]  /*6bd0*/  UIADD3 UR6, UR22, 0x1, URZ ;  /* 0x0000000116067890 */ /* 0x000fe4000fffe03f */
[----:B------:R-:W-:Y:S02]  /*6be0*/  UISETP.GE.AND UP2, UPT, UR22, 0x1, UPT ;  /* 0x000000011600788c */ /* 0x000fe4000bf46270 */
[-C--:B------:R-:W-:Y:S01]  /*6bf0*/  HMMA.16816.F32.BF16 R12, R28, R18.reuse, RZ ;  /* 0x000000121c0c723c */ /* 0x080fe200000418ff */
[----:B------:R-:W2:Y:S01]  /*6c00*/  LDSM.16.M88.4 R188, [R204+0x25480] ;  /* 0x02548000ccbc783b */ /* 0x000ea20000000200 */
[----:B------:R-:W-:Y:S02]  /*6c10*/  UIADD3 UR4, UR24, 0x1, URZ ;  /* 0x0000000118047890 */ /* 0x000fe4000fffe03f */
[----:B------:R-:W-:Y:S02]  /*6c20*/  UISETP.GE.AND UP1, UPT, UR24, 0x1, UPT ;  /* 0x000000011800788c */ /* 0x000fe4000bf26270 */
[----:B------:R-:W3:Y:S01]  /*6c30*/  LDL.64 R226, [R1+0x30] ;  /* 0x0000300001e27983 */ /* 0x000ee20000100a00 */
[----:B------:R-:W-:Y:S01]  /*6c40*/  USEL UR5, UR7, URZ, !UP3 ;  /* 0x0000003f07057287 */ /* 0x000fe2000d800000 */
[C---:B------:R-:W-:Y:S01]  /*6c50*/  HMMA.16816.F32.BF16 R16, R164.reuse, R18, RZ ;  /* 0x00000012a410723c */ /* 0x040fe200000418ff */
[----:B------:R-:W-:Y:S02]  /*6c60*/  USEL UR22, UR6, URZ, !UP2 ;  /* 0x0000003f06167287 */ /* 0x000fe4000d000000 */
[----:B------:R-:W4:Y:S01]  /*6c70*/  LDL R209, [R1+0x3c] ;  /* 0x00003c0001d17983 */ /* 0x000f220000100800 */
[----:B------:R-:W-:Y:S04]  /*6c80*/  USEL UR24, UR4, URZ, !UP1 ;  /* 0x0000003f04187287 */ /* 0x000fe8000c800000 */
        /* <DEDUP_REMOVED lines=72> */
[----:B------:R-:W-:Y:S03]  /*7110*/  UMOV UR23, UR17 ;  /* 0x0000001100177c82 */ /* 0x000fe60008000000 */
[C---:B------:R-:W-:Y:S04]  /*7120*/  HMMA.16816.F32.BF16 R16, R184.reuse, R198, R16 ;  /* 0x000000c6b810723c */ /* 0x040fe80000041810 */
        /* <DEDUP_REMOVED lines=202> */
.L_x_2044:
[----:B------:R-:W-:Y:S05]  /*7dd0*/  @P0 BRA `(.L_x_2050) ;  /* 0x00001fe000000947 */ /* 0x000fea0003800000 */
[----:B------:R-:W-:Y:S01]  /*7de0*/  F2FP.BF16.PACK_AB R36, R37, R36 ;  /* 0x000000242524723e */ /* 0x000fe200000010ff */
[----:B------:R-:W-:Y:S01]  /*7df0*/  BAR.SYNC.DEFER_BLOCKING 0x1, 0x100 ;  /* 0x0044000000007b1d */ /* 0x000fe20000010000 */
[----:B------:R-:W-:Y:S02]  /*7e00*/  F2FP.BF16.PACK_AB R38, R39, R38 ;  /* 0x000000262726723e */ /* 0x000fe400000010ff */
[----:B------:R-:W-:Y:S02]  /*7e10*/  F2FP.BF16.PACK_AB R64, R65, R64 ;  /* 0x000000404140723e */ /* 0x000fe400000010ff */
[----:B------:R-:W-:Y:S01]  /*7e20*/  F2FP.BF16.PACK_AB R66, R67, R66 ;  /* 0x000000424342723e */ /* 0x000fe200000010ff */
[----:B------:R-:W1:Y:S01]  /*7e30*/  S2R R37, SR_TID.X ;  /* 0x0000000000257919 */ /* 0x000e620000002100 */
[----:B------:R-:W-:Y:S01]  /*7e40*/  F2FP.BF16.PACK_AB R40, R41, R40 ;  /* 0x000000282928723e */ /* 0x000fe200000010ff */
[----:B------:R-:W-:Y:S01]  /*7e50*/  ULDC.64 UR4, c[0x0][0x358] ;  /* 0x0000d60000047ab9 */ /* 0x000fe20000000a00 */
[----:B------:R-:W-:Y:S01]  /*7e60*/  F2FP.BF16.PACK_AB R42, R43, R42 ;  /* 0x0000002a2b2a723e */ /* 0x000fe200000010ff */
[----:B------:R-:W-:Y:S01]  /*7e70*/  UISETP.NE.U32.AND UP1, UPT, URZ, UR4, UPT ;  /* 0x000000043f00728c */ /* 0x000fe2000bf25070 */
[----:B------:R-:W-:Y:S01]  /*7e80*/  F2FP.BF16.PACK_AB R60, R61, R60 ;  /* 0x0000003c3d3c723e */ /* 0x000fe200000010ff */
[----:B------:R-:W-:Y:S01]  /*7e90*/  UMOV UR6, 0x4 ;  /* 0x0000000400067882 */ /* 0x000fe20000000000 */
[----:B------:R-:W-:Y:S01]  /*7ea0*/  F2FP.BF16.PACK_AB R62, R63, R62 ;  /* 0x0000003e3f3e723e */ /* 0x000fe200000010ff */
[----:B------:R-:W-:Y:S01]  /*7eb0*/  UISETP.NE.AND.EX UP1, UPT, URZ, UR5, UPT, UP1 ;  /* 0x000000053f00728c */ /* 0x000fe2000bf25310 */
[----:B------:R-:W-:-:S02]  /*7ec0*/  F2FP.BF16.PACK_AB R44, R45, R44 ;  /* 0x0000002c2d2c723e */ /* 0x000fc400000010ff */
[----:B------:R-:W-:Y:S01]  /*7ed0*/  F2FP.BF16.PACK_AB R46, R47, R46 ;  /* 0x0000002e2f2e723e */ /* 0x000fe200000010ff */
[----:B------:R-:W-:Y:S01]  /*7ee0*/  ULDC.64 UR4, c[0x0][0x358] ;  /* 0x0000d60000047ab9 */ /* 0x000fe20000000a00 */
[----:B------:R-:W-:Y:S01]  /*7ef0*/  F2FP.BF16.PACK_AB R56, R57, R56 ;  /* 0x000000383938723e */ /* 0x000fe200000010ff */
[----:B------:R-:W-:Y:S01]  /*7f00*/  UIMAD.WIDE UR4, UR14, UR6, UR4 ;  /* 0x000000060e0472a5 */ /* 0x000fe2000f8e0204 */
[----:B------:R-:W-:Y:S02]  /*7f10*/  F2FP.BF16.PACK_AB R58, R59, R58 ;  /* 0x0000003a3b3a723e */ /* 0x000fe400000010ff */
[----:B------:R-:W-:Y:S02]  /*7f20*/  F2FP.BF16.PACK_AB R48, R49, R48 ;  /* 0x000000303130723e */ /* 0x000fe400000010ff */
[----:B------:R-:W-:Y:S02]  /*7f30*/  F2FP.BF16.PACK_AB R50, R51, R50 ;  /* 0x000000323332723e */ /* 0x000fe400000010ff */
[----:B------:R-:W-:-:S02]  /*7f40*/  F2FP.BF16.PACK_AB R52, R53, R52 ;  /* 0x000000343534723e */ /* 0x000fc400000010ff */
[----:B------:R-:W-:Y:S02]  /*7f50*/  F2FP.BF16.PACK_AB R54, R55, R54 ;  /* 0x000000363736723e */ /* 0x000fe400000010ff */
[----:B-1----:R-:W-:Y:S02]  /*7f60*/  SHF.R.S32.HI R35, RZ, 0x1f, R37 ;  /* 0x0000001fff237819 */ /* 0x002fe40000011425 */
[----:B------:R-:W-:Y:S02]  /*7f70*/  F2FP.BF16.PACK_AB R68, R69, R68 ;  /* 0x000000444544723e */ /* 0x000fe400000010ff */
[CC--:B-----5:R-:W-:Y:S02]  /*7f80*/  LEA.HI R5, R35.reuse, R37.reuse, RZ, 0x2 ;  /* 0x0000002523057211 */ /* 0x0e0fe400078f10ff */
[----:B----4-:R-:W-:Y:S02]  /*7f90*/  LEA.HI R2, R35, R37, RZ, 0x5 ;  /* 0x0000002523027211 */ /* 0x010fe400078f28ff */
[----:B------:R-:W-:-:S02]  /*7fa0*/  SHF.R.S32.HI R7, RZ, 0x2, R5 ;  /* 0x00000002ff077819 */ /* 0x000fc40000011405 */
[----:B--2---:R-:W-:Y:S02]  /*7fb0*/  SHF.R.S32.HI R0, RZ, 0x1f, R5 ;  /* 0x0000001fff007819 */ /* 0x004fe40000011405 */
[----:B------:R-:W-:Y:S02]  /*7fc0*/  SHF.R.S32.HI R3, RZ, 0x5, R2 ;  /* 0x00000005ff037819 */ /* 0x000fe40000011402 */
[----:B------:R-:W-:Y:S02]  /*7fd0*/  LEA.HI R0, R0, R7, RZ, 0x3 ;  /* 0x0000000700007211 */ /* 0x000fe400078f18ff */
[----:B------:R-:W-:Y:S02]  /*7fe0*/  LEA.HI R6, R35, R37, RZ, 0x6 ;  /* 0x0000002523067211 */ /* 0x000fe400078f30ff */
[----:B------:R-:W-:Y:S02]  /*7ff0*/  LOP3.LUT R0, R0, 0xfffffff8, RZ, 0xc0, !PT ;  /* 0xfffffff800007812 */ /* 0x000fe400078ec0ff */
[----:B------:R-:W-:-:S02]  /*8000*/  SHF.R.U32.HI R6, RZ, 0x3, R6 ;  /* 0x00000003ff067819 */ /* 0x000fc40000011606 */
[----:B------:R-:W-:Y:S01]  /*8010*/  LOP3.LUT R5, R5, 0x3ffffffc, RZ, 0xc0, !PT ;  /* 0x3ffffffc05057812 */ /* 0x000fe200078ec0ff */
[----:B------:R-:W-:Y:S01]  /*8020*/  IMAD.IADD R7, R7, 0x1, -R0 ;  /* 0x0000000107077824 */ /* 0x000fe200078e0a00 */
[----:B------:R-:W-:Y:S02]  /*8030*/  LEA.HI R0, R2, R3, RZ, 0x1 ;  /* 0x0000000302007211 */ /* 0x000fe400078f08ff */
[----:B------:R-:W-:Y:S01]  /*8040*/  F2FP.BF16.PACK_AB R70, R71, R70 ;  /* 0x000000464746723e */ /* 0x000fe200000010ff */
[C---:B------:R-:W-:Y:S01]  /*8050*/  IMAD.SHL.U32 R2, R7.reuse, 0x40, RZ ;  /* 0x0000004007027824 */ /* 0x040fe200078e00ff */
[----:B------:R-:W-:Y:S02]  /*8060*/  LOP3.LUT R4, R0, 0x1ffffe, RZ, 0xc0, !PT ;  /* 0x001ffffe00047812 */ /* 0x000fe400078ec0ff */
[----:B------:R-:W-:Y:S02]  /*8070*/  LOP3.LUT P0, RZ, R7, 0x4, RZ, 0xc0, !PT ;  /* 0x0000000407ff7812 */ /* 0x000fe4000780c0ff */
[----:B------:R-:W-:Y:S01]  /*8080*/  LOP3.LUT R0, R2, 0x1c0, RZ, 0xc0, !PT ;  /* 0x000001c002007812 */ /* 0x000fe200078ec0ff */
[----:B------:R-:W-:Y:S01]  /*8090*/  IMAD.IADD R3, R3, 0x1, -R4 ;  /* 0x0000000103037824 */ /* 0x000fe200078e0a04 */
[----:B------:R-:W-:Y:S01]  /*80a0*/  F2FP.BF16.PACK_AB R96, R97, R96 ;  /* 0x000000606160723e */ /* 0x000fe200000010ff */
[----:B------:R-:W-:Y:S01]  /*80b0*/  IMAD.IADD R2, R37, 0x1, -R5 ;  /* 0x0000000125027824 */ /* 0x000fe200078e0a05 */
[----:B------:R-:W-:-:S02]  /*80c0*/  LOP3.LUT R4, R0, 0x18, R6, 0xf8, !PT ;  /* 0x0000001800047812 */ /* 0x000fc400078ef806 */
[----:B------:R-:W-:Y:S01]  /*80d0*/  SHF.R.U32.HI R0, RZ, 0x3, R0 ;  /* 0x00000003ff007819 */ /* 0x000fe20000011600 */
[----:B------:R-:W-:Y:S01]  /*80e0*/  IMAD R2, R3, 0x200, R2 ;  /* 0x0000020003027824 */ /* 0x000fe200078e0202 */
[----:B------:R-:W-:Y:S02]  /*80f0*/  F2FP.BF16.PACK_AB R98, R99, R98 ;  /* 0x000000626362723e */ /* 0x000fe400000010ff */
[----:B------:R-:W-:Y:S02]  /*8100*/  LOP3.LUT R0, R4, R0, RZ, 0x3c, !PT ;  /* 0x0000000004007212 */ /* 0x000fe400078e3cff */
[----:B------:R-:W-:Y:S02]  /*8110*/  F2FP.BF16.PACK_AB R72, R73, R72 ;  /* 0x000000484948723e */ /* 0x000fe400000010ff */
[----:B------:R-:W-:Y:S01]  /*8120*/  F2FP.BF16.PACK_AB R74, R75, R74 ;  /* 0x0000004a4b4a723e */ /* 0x000fe200000010ff */
[----:B------:R-:W-:Y:S01]  /*8130*/  IMAD.U32 R0, R2, 0x2, R0 ;  /* 0x0000000202007824 */ /* 0x000fe200078e0000 */
[----:B------:R-:W-:-:S02]  /*8140*/  F2FP.BF16.PACK_AB R92, R93, R92 ;  /* 0x0000005c5d5c723e */ /* 0x000fc400000010ff */
[----:B------:R-:W-:Y:S01]  /*8150*/  F2FP.BF16.PACK_AB R94, R95, R94 ;  /* 0x0000005e5f5e723e */ /* 0x000fe200000010ff */
[----:B------:R-:W-:Y:S01]  /*8160*/  IMAD.SHL.U32 R0, R0, 0x2, RZ ;  /* 0x0000000200007824 */ /* 0x000fe200078e00ff */
[----:B------:R-:W-:Y:S02]  /*8170*/  F2FP.BF16.PACK_AB R76, R77, R76 ;  /* 0x0000004c4d4c723e */ /* 0x000fe400000010ff */
[----:B------:R-:W-:Y:S02]  /*8180*/  F2FP.BF16.PACK_AB R78, R79, R78 ;  /* 0x0000004e4f4e723e */ /* 0x000fe400000010ff */
[C---:B------:R-:W-:Y:S01]  /*8190*/  IADD3 R2, R0.reuse, 0x40, RZ ;  /* 0x0000004000027810 */ /* 0x040fe20007ffe0ff */
[----:B------:R-:W-:Y:S01]  /*81a0*/  STS [R0+0x8080], R36 ;  /* 0x0080802400007388 */ /* 0x000fe20000000800 */
[----:B------:R-:W-:Y:S02]  /*81b0*/  @P0 IADD3 R2, R0, -0x40, RZ ;  /* 0xffffffc000020810 */ /* 0x000fe40007ffe0ff */
        /* <DEDUP_REMOVED lines=98> */
[----:B------:R-:W-:Y:S04]  /*87e0*/  STS [R0+0x7080], R12 ;  /* 0x0070800c00007388 */ /* 0x000fe80000000800 */
[----:B------:R3:W-:Y:S01]  /*87f0*/  STS [R0+0x7480], R11 ;  /* 0x0074800b00007388 */ /* 0x0007e20000000800 */
[----:B-1----:R-:W-:-:S03]  /*8800*/  IMAD.U32 R7, RZ, RZ, UR5 ;  /* 0x00000005ff077e24 */ /* 0x002fc6000f8e00ff */
[----:B------:R-:W-:Y:S04]  /*8810*/  STS [R2+0x7080], R4 ;  /* 0x0070800402007388 */ /* 0x000fe80000000800 */
[----:B------:R1:W-:Y:S01]  /*8820*/  STS [R2+0x7480], R3 ;  /* 0x0074800302007388 */ /* 0x0003e20000000800 */
[----:B--2---:R-:W-:-:S03]  /*8830*/  IMAD.U32 R6, RZ, RZ, UR4 ;  /* 0x00000004ff067e24 */ /* 0x004fc6000f8e00ff */
[----:B------:R-:W-:Y:S06]  /*8840*/  BAR.SYNC.DEFER_BLOCKING 0x1, 0x100 ;  /* 0x0044000000007b1d */ /* 0x000fec0000010000 */
[----:B------:R-:W-:Y:S02]  /*8850*/  ULDC.64 UR4, c[0x0][0x360] ;  /* 0x0000d80000047ab9 */ /* 0x000fe40000000a00 */
[----:B------:R-:W-:Y:S01]  /*8860*/  UISETP.NE.U32.AND UP0, UPT, URZ, UR4, UPT ;  /* 0x000000043f00728c */ /* 0x000fe2000bf05070 */
[----:B---3--:R-:W2:Y:S03]  /*8870*/  @P0 LDG.E R0, [R6.64] ;  /* 0x0000001206000981 */ /* 0x008ea6000c1e1900 */
[----:B------:R-:W-:Y:S01]  /*8880*/  UISETP.NE.AND.EX UP0, UPT, URZ, UR5, UPT, UP0 ;  /* 0x000000053f00728c */ /* 0x000fe2000bf05300 */
[----:B------:R-:W-:-:S02]  /*8890*/  IMAD.MOV.U32 R8, RZ, RZ, c[0x0][0x2f0] ;  /* 0x0000bc00ff087624 */ /* 0x000fc400078e00ff */
[----:B------:R-:W-:-:S03]  /*88a0*/  ULDC.64 UR4, c[0x0][0x360] ;  /* 0x0000d80000047ab9 */ /* 0x000fc60000000a00 */
[----:B------:R-:W-:-:S05]  /*88b0*/  PLOP3.LUT P1, PT, PT, PT, UP0, 0x80, 0x0 ;  /* 0x000000000000781c */ /* 0x000fca0003f2f008 */
[----:B------:R-:W-:-:S06]  /*88c0*/  @UP0 UIMAD.WIDE UR4, UR14, UR6, UR4 ;  /* 0x000000060e0402a5 */ /* 0x000fcc000f8e0204 */
[----:B-1----:R-:W-:Y:S02]  /*88d0*/  IMAD.U32 R2, RZ, RZ, UR4 ;  /* 0x00000004ff027e24 */ /* 0x002fe4000f8e00ff */
        /* <DEDUP_REMOVED lines=10> */
[----:B------:R-:W2:Y:S04]  /*8980*/  LDG.E R0, [R6.64] ;  /* 0x0000001206007981 */ /* 0x000ea8000c1e1900 */
[----:B------:R-:W2:Y:S02]  /*8990*/  LDG.E R2, [R6.64+0x4] ;  /* 0x0000041206027981 */ /* 0x000ea4000c1e1900 */
[----:B--2--5:R-:W-:Y:S02]  /*89a0*/  IADD3 R8, -R0, R2, RZ ;  /* 0x0000000200087210 */ /* 0x024fe40007ffe1ff */
.L_x_2051:
[CC--:B-1----:R-:W-:Y:S01]  /*89b0*/  LEA.HI R2, R35.reuse, R37.reuse, RZ, 0x4 ;  /* 0x0000002523027211 */ /* 0x0c2fe200078f20ff */
[----:B------:R-:W-:Y:S01]  /*89c0*/  USHF.R.S32.HI UR6, URZ, 0x1f, UR15 ;  /* 0x0000001f3f067899 */ /* 0x000fe2000801140f */
[----:B------:R-:W-:Y:S01]  /*89d0*/  LEA.HI R4, R35, R37, RZ, 0x7 ;  /* 0x0000002523047211 */ /* 0x000fe200078f38ff */
[----:B------:R-:W-:Y:S01]  /*89e0*/  ULDC.64 UR4, c[0x0][0x338] ;  /* 0x0000ce0000047ab9 */ /* 0x000fe20000000a00 */
[----:B------:R-:W-:Y:S01]  /*89f0*/  LOP3.LUT R0, R2, 0xfffffff0, RZ, 0xc0, !PT ;  /* 0xfffffff002007812 */ /* 0x000fe200078ec0ff */
[----:B------:R-:W-:Y:S01]  /*8a00*/  UIMAD UR4, UR6, UR4, URZ ;  /* 0x00000004060472a4 */ /* 0x000fe2000f8e023f */
[----:B------:R-:W-:Y:S01]  /*8a10*/  SHF.R.S32.HI R14, RZ, 0x4, R2 ;  /* 0x00000004ff0e7819 */ /* 0x000fe20000011402 */
[----:B------:R-:W-:Y:S01]  /*8a20*/  IMAD.SHL.U32 R4, R4, 0x4, RZ ;  /* 0x0000000404047824 */ /* 0x000fe200078e00ff */
[----:B------:R-:W-:Y:S01]  /*8a30*/  USHF.R.S32.HI UR7, URZ, 0x1f, UR14 ;  /* 0x0000001f3f077899 */ /* 0x000fe2000801140e */
[----:B------:R-:W-:Y:S01]  /*8a40*/  IMAD.IADD R0, R37, 0x1, -R0 ;  /* 0x0000000125007824 */ /* 0x000fe200078e0a00 */
[----:B------:R-:W-:Y:S01]  /*8a50*/  UIMAD UR5, UR15, UR5, UR4 ;  /* 0x000000050f0572a4 */ /* 0x000fe2000f8e0204 */
[----:B------:R-:W-:Y:S01]  /*8a60*/  IMAD.SHL.U32 R2, R14, 0x40, RZ ;  /* 0x000000400e027824 */ /* 0x000fe200078e00ff */
[----:B------:R-:W-:Y:S01]  /*8a70*/  USEL UR14, UR14, URZ, !UP1 ;  /* 0x0000003f0e0e7287 */ /* 0x000fe2000c800000 */
[----:B------:R-:W-:Y:S01]  /*8a80*/  IMAD.SHL.U32 R12, R0, 0x8, RZ ;  /* 0x00000008000c7824 */ /* 0x000fe200078e00ff */
[----:B------:R-:W-:Y:S01]  /*8a90*/  SHF.R.S32.HI R3, RZ, 0x1f, R0 ;  /* 0x0000001fff037819 */ /* 0x000fe20000011400 */
[----:B------:R-:W-:Y:S01]  /*8aa0*/  USEL UR7, UR7, URZ, !UP1 ;  /* 0x0000003f07077287 */ /* 0x000fe2000c800000 */
[----:B------:R-:W-:Y:S01]  /*8ab0*/  LOP3.LUT R2, R2, 0x1c0, RZ, 0xc0, !PT ;  /* 0x000001c002027812 */ /* 0x000fe200078ec0ff */
[----:B------:R-:W-:Y:S01]  /*8ac0*/  IMAD.U32 R6, RZ, RZ, UR16 ;  /* 0x00000010ff067e24 */ /* 0x000fe2000f8e00ff */
[----:B------:R-:W-:Y:S01]  /*8ad0*/  LEA.HI R3, R3, R0, RZ, 0x3 ;  /* 0x0000000003037211 */ /* 0x000fe200078f18ff */
[----:B------:R-:W-:Y:S01]  /*8ae0*/  IMAD.U32 R44, RZ, RZ, UR14 ;  /* 0x0000000eff2c7e24 */ /* 0x000fe2000f8e00ff */
[----:B------:R-:W-:Y:S01]  /*8af0*/  LOP3.LUT R5, R2, 0x38, R12, 0xf8, !PT ;  /* 0x0000003802057812 */ /* 0x000fe200078ef80c */
[----:B------:R-:W-:Y:S01]  /*8b00*/  BSSY B0, `(.L_x_2052) ;  /* 0x0000032000007945 */ /* 0x000fe20003800000 */
[----:B------:R-:W-:Y:S01]  /*8b10*/  SHF.R.U32.HI R0, RZ, 0x3, R2 ;  /* 0x00000003ff007819 */ /* 0x000fe20000011602 */
[----:B------:R-:W-:Y:S01]  /*8b20*/  IMAD.SHL.U32 R2, R3, 0x400, RZ ;  /* 0x0000040003027824 */ /* 0x000fe200078e00ff */
[----:B------:R-:W-:-:S02]  /*8b30*/  LOP3.LUT R3, R4, 0x7ffffe00, RZ, 0xc0, !PT ;  /* 0x7ffffe0004037812 */ /* 0x000fc400078ec0ff */
[----:B------:R-:W-:Y:S02]  /*8b40*/  LOP3.LUT R0, R5, R0, RZ, 0x3c, !PT ;  /* 0x0000000005007212 */ /* 0x000fe400078e3cff */
[----:B------:R-:W-:Y:S02]  /*8b50*/  LOP3.LUT R2, R2, 0x7fffe000, RZ, 0xc0, !PT ;  /* 0x7fffe00002027812 */ /* 0x000fe400078ec0ff */
[----:B-----5:R-:W-:Y:S02]  /*8b60*/  IADD3 R4, R8, -UR10, RZ ;  /* 0x8000000a08047c10 */ /* 0x020fe4000fffe0ff */
[----:B------:R-:W-:Y:S01]  /*8b70*/  IADD3 R0, R0, R2, R3 ;  /* 0x0000000200007210 */ /* 0x000fe20007ffe003 */
[----:B------:R-:W-:Y:S01]  /*8b80*/  IMAD.U32 R2, RZ, RZ, UR15 ;  /* 0x0000000fff027e24 */ /* 0x000fe2000f8e00ff */
[--C-:B------:R-:W-:Y:S02]  /*8b90*/  SHF.R.S32.HI R13, RZ, 0x1f, R12.reuse ;  /* 0x0000001fff0d7819 */ /* 0x100fe4000001140c */
[----:B------:R-:W-:Y:S01]  /*8ba0*/  IMNMX R15, R4, 0x80, PT ;  /* 0x00000080040f7817 */ /* 0x000fe20003800200 */
[----:B------:R-:W-:Y:S01]  /*8bb0*/  IMAD.SHL.U32 R0, R0, 0x2, RZ ;  /* 0x0000000200007824 */ /* 0x000fe200078e00ff */
[----:B------:R-:W-:Y:S01]  /*8bc0*/  IADD3 R4, P0, R14, UR8, RZ ;  /* 0x000000080e047c10 */ /* 0x000fe2000ff1e0ff */
[----:B------:R-:W-:Y:S01]  /*8bd0*/  IMAD.WIDE.U32 R2, R2, c[0x0][0x338], R12 ;  /* 0x0000ce0002027a25 */ /* 0x000fe200078e000c */
[----:B------:R-:W-:-:S02]  /*8be0*/  ISETP.GE.AND P1, PT, R14, R15, PT ;  /* 0x0000000f0e00720c */ /* 0x000fc40003f26270 */
[----:B------:R1:W2:Y:S01]  /*8bf0*/  LDS.128 R20, [R0+0x8880] ;  /* 0x0088800000147984 */ /* 0x0002a20000000c00 */
[----:B------:R-:W-:Y:S02]  /*8c00*/  LEA.HI.X.SX32 R5, R14, UR9, 0x1, P0 ;  /* 0x000000090e057c11 */ /* 0x000fe400080f0eff */
[----:B------:R-:W-:Y:S01]  /*8c10*/  IADD3 R3, R3, UR5, RZ ;  /* 0x0000000503037c10 */ /* 0x000fe2000fffe0ff */
[----:B------:R1:W3:Y:S01]  /*8c20*/  LDS.128 R24, [R0+0x9080] ;  /* 0x0090800000187984 */ /* 0x0002e20000000c00 */
[----:B------:R-:W-:Y:S01]  /*8c30*/  ULDC.64 UR4, c[0x0][0x340] ;  /* 0x0000d00000047ab9 */ /* 0x000fe20000000a00 */
[----:B------:R-:W-:Y:S01]  /*8c40*/  ISETP.GE.OR P0, PT, R12, c[0x0][0x324], P1 ;  /* 0x0000c9000c007a0c */ /* 0x000fe20000f06670 */
[----:B------:R-:W-:Y:S01]  /*8c50*/  UIMAD UR4, UR7, UR4, URZ ;  /* 0x00000004070472a4 */ /* 0x000fe2000f8e023f */
[----:B------:R1:W4:Y:S01]  /*8c60*/  LDS.128 R28, [R0+0x9880] ;  /* 0x00988000001c7984 */ /* 0x0003220000000c00 */
[----:B------:R-:W-:Y:S01]  /*8c70*/  IMAD.WIDE.U32 R10, R44, c[0x0][0x340], R2 ;  /* 0x0000d0002c0a7a25 */ /* 0x000fe200078e0002 */
[----:B------:R-:W-:Y:S01]  /*8c80*/  P2R R45, PR, RZ, 0x2 ;  /* 0x00000002ff2d7803 */ /* 0x000fe20000000000 */
[----:B------:R-:W-:Y:S01]  /*8c90*/  UIMAD UR4, UR14, UR5, UR4 ;  /* 0x000000050e0472a4 */ /* 0x000fe2000f8e0204 */
[----:B------:R1:W1:Y:S01]  /*8ca0*/  LDS.128 R32, [R0+0xa080] ;  /* 0x00a0800000207984 */ /* 0x0002620000000c00 */
[----:B------:R-:W-:-:S03]  /*8cb0*/  IMAD.WIDE R6, R6, 0x80, R4 ;  /* 0x0000008006067825 */ /* 0x000fc600078e0204 */
[----:B------:R1:W1:Y:S01]  /*8cc0*/  LDS.128 R36, [R0+0xa880] ;  /* 0x00a8800000247984 */ /* 0x0002620000000c00 */
[----:B------:R-:W-:-:S03]  /*8cd0*/  IADD3 R9, R11, UR4, RZ ;  /* 0x000000040b097c10 */ /* 0x000fc6000fffe0ff */
        /* <DEDUP_REMOVED lines=20> */
.L_x_2053:
[----:B--234-:R-:W-:Y:S05]  /*8e20*/  BSYNC B0 ;  /* 0x0000000000007941 */ /* 0x01cfea0003800000 */
.L_x_2052:
        /* <DEDUP_REMOVED lines=17> */
.L_x_2055:
[----:B------:R-:W-:Y:S05]  /*8f40*/  BSYNC B0 ;  /* 0x0000000000007941 */ /* 0x000fea0003800000 */
.L_x_2054:
        /* <DEDUP_REMOVED lines=16> */
.L_x_2057:
[----:B------:R-:W-:Y:S05]  /*9050*/  BSYNC B0 ;  /* 0x0000000000007941 */ /* 0x000fea0003800000 */
.L_x_2056:
        /* <DEDUP_REMOVED lines=16> */
.L_x_2059:
[----:B------:R-:W-:Y:S05]  /*9160*/  BSYNC B0 ;  /* 0x0000000000007941 */ /* 0x000fea0003800000 */
.L_x_2058:
        /* <DEDUP_REMOVED lines=16> */
.L_x_2061:
[----:B------:R-:W-:Y:S05]  /*9270*/  BSYNC B0 ;  /* 0x0000000000007941 */ /* 0x000fea0003800000 */
.L_x_2060:
        /* <DEDUP_REMOVED lines=16> */
.L_x_2063:
[----:B------:R-:W-:Y:S05]  /*9380*/  BSYNC B0 ;  /* 0x0000000000007941 */ /* 0x000fea0003800000 */
.L_x_2062:
        /* <DEDUP_REMOVED lines=16> */
.L_x_2065:
[----:B------:R-:W-:Y:S05]  /*9490*/  BSYNC B0 ;  /* 0x0000000000007941 */ /* 0x000fea0003800000 */
.L_x_2064:
        /* <DEDUP_REMOVED lines=16> */
.L_x_2067:
[----:B------:R-:W-:Y:S05]  /*95a0*/  BSYNC B0 ;  /* 0x0000000000007941 */ /* 0x000fea0003800000 */
.L_x_2066:
[----:B------:R-:W-:Y:S01]  /*95b0*/  ULDC.64 UR4, c[0x0][0x308] ;  /* 0x0000c20000047ab9 */ /* 0x000fe20000000a00 */
[----:B-1----:R-:W-:Y:S01]  /*95c0*/  IMAD.U32 R2, RZ, RZ, UR15 ;  /* 0x0000000fff027e24 */ /* 0x002fe2000f8e00ff */
[----:B------:R-:W-:Y:S01]  /*95d0*/  UIMAD UR4, UR6, UR4, URZ ;  /* 0x00000004060472a4 */ /* 0x000fe2000f8e023f */
[----:B------:R-:W-:Y:S01]  /*95e0*/  ISETP.NE.AND P0, PT, R45, RZ, PT ;  /* 0x000000ff2d00720c */ /* 0x000fe20003f05270 */
[----:B------:R-:W-:Y:S01]  /*95f0*/  BSSY B0, `(.L_x_2068) ;  /* 0x0000013000007945 */ /* 0x000fe20003800000 */
[----:B------:R-:W-:Y:S01]  /*9600*/  IMAD.WIDE.U32 R2, R2, c[0x0][0x308], R12 ;  /* 0x0000c20002027a25 */ /* 0x000fe200078e000c */
[----:B------:R-:W-:Y:S01]  /*9610*/  UIMAD UR15, UR15, UR5, UR4 ;  /* 0x000000050f0f72a4 */ /* 0x000fe2000f8e0204 */
[----:B------:R-:W-:Y:S02]  /*9620*/  ISETP.GE.OR P0, PT, R12, c[0x0][0x2f4], P0 ;  /* 0x0000bd000c007a0c */ /* 0x000fe40000706670 */
        /* <DEDUP_REMOVED lines=15> */
.L_x_2069:
[----:B------:R-:W-:Y:S05]  /*9720*/  BSYNC B0 ;  /* 0x0000000000007941 */ /* 0x000fea0003800000 */
.L_x_2068:
        /* <DEDUP_REMOVED lines=15> */
.L_x_2071:
[----:B------:R-:W-:Y:S05]  /*9820*/  BSYNC B0 ;  /* 0x0000000000007941 */ /* 0x000fea0003800000 */
.L_x_2070:
        /* <DEDUP_REMOVED lines=14> */
.L_x_2073:
[----:B------:R-:W-:Y:S05]  /*9910*/  BSYNC B0 ;  /* 0x0000000000007941 */ /* 0x000fea0003800000 */
.L_x_2072:
        /* <DEDUP_REMOVED lines=14> */
.L_x_2075:
[----:B------:R-:W-:Y:S05]  /*9a00*/  BSYNC B0 ;  /* 0x0000000000007941 */ /* 0x000fea0003800000 */
.L_x_2074:
        /* <DEDUP_REMOVED lines=14> */
.L_x_2077:
[----:B------:R-:W-:Y:S05]  /*9af0*/  BSYNC B0 ;  /* 0x0000000000007941 */ /* 0x000fea0003800000 */
.L_x_2076:
        /* <DEDUP_REMOVED lines=14> */
.L_x_2079:
[----:B------:R-:W-:Y:S05]  /*9be0*/  BSYNC B0 ;  /* 0x0000000000007941 */ /* 0x000fea0003800000 */
.L_x_2078:
        /* <DEDUP_REMOVED lines=14> */
.L_x_2081:
[----:B------:R-:W-:Y:S05]  /*9cd0*/  BSYNC B0 ;  /* 0x0000000000007941 */ /* 0x000fea0003800000 */
.L_x_2080:
        /* <DEDUP_REMOVED lines=14> */
.L_x_2050:
[----:B------:R-:W-:Y:S02]  /*9dc0*/  ULDC.64 UR4, c[0x0][0x358] ;  /* 0x0000d60000047ab9 */ /* 0x000fe40000000a00 */
[----:B------:R-:W-:Y:S02]  /*9dd0*/  UISETP.NE.U32.AND UP1, UPT, URZ, UR4, UPT ;  /* 0x000000043f00728c */ /* 0x000fe4000bf25070 */
[----:B------:R-:W-:Y:S02]  /*9de0*/  UMOV UR6, 0x4 ;  /* 0x0000000400067882 */ /* 0x000fe40000000000 */
[----:B------:R-:W-:-:S03]  /*9df0*/  UISETP.NE.AND.EX UP1, UPT, URZ, UR5, UPT, UP1 ;  /* 0x000000053f00728c */ /* 0x000fc6000bf25310 */
[----:B------:R-:W-:Y:S02]  /*9e00*/  ULDC.64 UR4, c[0x0][0x358] ;  /* 0x0000d60000047ab9 */ /* 0x000fe40000000a00 */
[----:B------:R-:W-:Y:S01]  /*9e10*/  UIMAD.WIDE UR4, UR14, UR6, UR4 ;  /* 0x000000060e0472a5 */ /* 0x000fe2000f8e0204 */
[----:B------:R-:W-:-:S05]  /*9e20*/  PLOP3.LUT P0, PT, PT, PT, UP1, 0x80, 0x0 ;  /* 0x000000000000781c */ /* 0x000fca0003f0f018 */
[----:B------:R-:W-:Y:S01]  /*9e30*/  IMAD.U32 R4, RZ, RZ, UR4 ;  /* 0x00000004ff047e24 */ /* 0x000fe2000f8e00ff */
[----:B-----5:R-:W-:Y:S01]  /*9e40*/  MOV R5, UR5 ;  /* 0x0000000500057c02 */ /* 0x020fe20008000f00 */
[----:B------:R-:W-:-:S06]  /*9e50*/  ULDC.64 UR4, c[0x0][0x360] ;  /* 0x0000d80000047ab9 */ /* 0x000fcc0000000a00 */
[----:B--2-4-:R-:W2:Y:S01]  /*9e60*/  @P0 LDG.E R0, [R4.64] ;  /* 0x0000001204000981 */ /* 0x014ea2000c1e1900 */
[----:B------:R-:W-:Y:S01]  /*9e70*/  UISETP.NE.U32.AND UP0, UPT, URZ, UR4, UPT ;  /* 0x000000043f00728c */ /* 0x000fe2000bf05070 */
[----:B------:R-:W-:-:S03]  /*9e80*/  IMAD.MOV.U32 R6, RZ, RZ, c[0x0][0x2f0] ;  /* 0x0000bc00ff067624 */ /* 0x000fc600078e00ff */
[----:B------:R-:W-:-:S03]  /*9e90*/  UISETP.NE.AND.EX UP0, UPT, URZ, UR5, UPT, UP0 ;  /* 0x000000053f00728c */ /* 0x000fc6000bf05300 */
[----:B------:R-:W-:-:S03]  /*9ea0*/  ULDC.64 UR4, c[0x0][0x360] ;  /* 0x0000d80000047ab9 */ /* 0x000fc60000000a00 */
[----:B------:R-:W-:-:S05]  /*9eb0*/  PLOP3.LUT P1, PT, PT, PT, UP0, 0x80, 0x0 ;  /* 0x000000000000781c */ /* 0x000fca0003f2f008 */
[----:B------:R-:W-:-:S06]  /*9ec0*/  @UP0 UIMAD.WIDE UR4, UR14, UR6, UR4 ;  /* 0x000000060e0402a5 */ /* 0x000fcc000f8e0204 */
[----:B------:R-:W-:Y:S01]  /*9ed0*/  MOV R2, UR4 ;  /* 0x0000000400027c02 */ /* 0x000fe20008000f00 */
        /* <DEDUP_REMOVED lines=13> */
.L_x_2082:
[----:B-1----:R-:W1:Y:S01]  /*9fb0*/  S2R R2, SR_TID.X ;  /* 0x0000000000027919 */ /* 0x002e620000002100 */
[----:B------:R-:W-:Y:S01]  /*9fc0*/  USHF.R.S32.HI UR6, URZ, 0x1f, UR15 ;  /* 0x0000001f3f067899 */ /* 0x000fe2000801140f */
[----:B-----5:R-:W-:Y:S01]  /*9fd0*/  IADD3 R15, R6, -UR10, RZ ;  /* 0x8000000a060f7c10 */ /* 0x020fe2000fffe0ff */
[----:B------:R-:W-:Y:S01]  /*9fe0*/  ULDC.64 UR4, c[0x0][0x308] ;  /* 0x0000c20000047ab9 */ /* 0x000fe20000000a00 */
[----:B------:R-:W-:Y:S01]  /*9ff0*/  IMAD.U32 R6, RZ, RZ, UR16 ;  /* 0x00000010ff067e24 */ /* 0x000fe2000f8e00ff */
[----:B------:R-:W-:Y:S01]  /*a000*/  UIMAD UR4, UR6, UR4, URZ ;  /* 0x00000004060472a4 */ /* 0x000fe2000f8e023f */
[----:B------:R-:W-:Y:S01]  /*a010*/  BSSY B0, `(.L_x_2083) ;  /* 0x0000024000007945 */ /* 0x000fe20003800000 */
[----:B------:R-:W-:-:S02]  /*a020*/  USHF.R.S32.HI UR7, URZ, 0x1f, UR14 ;  /* 0x0000001f3f077899 */ /* 0x000fc4000801140e */
[----:B------:R-:W-:Y:S02]  /*a030*/  UIMAD UR5, UR15, UR5, UR4 ;  /* 0x000000050f0572a4 */ /* 0x000fe4000f8e0204 */
[----:B------:R-:W-:Y:S02]  /*a040*/  USEL UR14, UR14, URZ, !UP1 ;  /* 0x0000003f0e0e7287 */ /* 0x000fe4000c800000 */
[----:B------:R-:W-:-:S04]  /*a050*/  USEL UR7, UR7, URZ, !UP1 ;  /* 0x0000003f07077287 */ /* 0x000fc8000c800000 */
[----:B------:R-:W-:Y:S01]  /*a060*/  IMAD.U32 R16, RZ, RZ, UR14 ;  /* 0x0000000eff107e24 */ /* 0x000fe2000f8e00ff */
[----:B-1----:R-:W-:-:S04]  /*a070*/  SHF.R.S32.HI R14, RZ, 0x1f, R2 ;  /* 0x0000001fff0e7819 */ /* 0x002fc80000011402 */
[----:B------:R-:W-:-:S04]  /*a080*/  LEA.HI R14, R14, R2, RZ, 0x4 ;  /* 0x000000020e0e7211 */ /* 0x000fc800078f20ff */
[----:B------:R-:W-:Y:S02]  /*a090*/  LOP3.LUT R0, R14, 0x1ffffff0, RZ, 0xc0, !PT ;  /* 0x1ffffff00e007812 */ /* 0x000fe400078ec0ff */
[----:B------:R-:W-:-:S03]  /*a0a0*/  SHF.R.S32.HI R14, RZ, 0x4, R14 ;  /* 0x00000004ff0e7819 */ /* 0x000fc6000001140e */
[----:B------:R-:W-:Y:S01]  /*a0b0*/  IMAD.IADD R0, R2, 0x1, -R0 ;  /* 0x0000000102007824 */ /* 0x000fe200078e0a00 */
[C---:B------:R-:W-:Y:S02]  /*a0c0*/  IADD3 R4, P0, R14.reuse, UR8, RZ ;  /* 0x000000080e047c10 */ /* 0x040fe4000ff1e0ff */
[----:B------:R-:W-:Y:S01]  /*a0d0*/  ISETP.GE.AND P1, PT, R14, R15, PT ;  /* 0x0000000f0e00720c */ /* 0x000fe20003f26270 */
[----:B------:R-:W-:Y:S01]  /*a0e0*/  IMAD.SHL.U32 R12, R0, 0x8, RZ ;  /* 0x00000008000c7824 */ /* 0x000fe200078e00ff */
[----:B------:R-:W-:Y:S01]  /*a0f0*/  LEA.HI.X.SX32 R5, R14, UR9, 0x1, P0 ;  /* 0x000000090e057c11 */ /* 0x000fe200080f0eff */
[----:B------:R-:W-:Y:S01]  /*a100*/  IMAD.U32 R0, RZ, RZ, UR15 ;  /* 0x0000000fff007e24 */ /* 0x000fe2000f8e00ff */
[----:B------:R-:W-:Y:S02]  /*a110*/  P2R R17, PR, RZ, 0x2 ;  /* 0x00000002ff117803 */ /* 0x000fe40000000000 */
[----:B------:R-:W-:Y:S01]  /*a120*/  SHF.R.S32.HI R13, RZ, 0x1f, R12 ;  /* 0x0000001fff0d7819 */ /* 0x000fe2000001140c */
[----:B------:R-:W-:Y:S01]  /*a130*/  IMAD.WIDE R6, R6, 0x80, R4 ;  /* 0x0000008006067825 */ /* 0x000fe200078e0204 */
        /* <DEDUP_REMOVED lines=17> */
.L_x_2084:
[----:B------:R-:W-:Y:S05]  /*a250*/  BSYNC B0 ;  /* 0x0000000000007941 */ /* 0x000fea0003800000 */
.L_x_2083:
        /* <DEDUP_REMOVED lines=17> */
.L_x_2086:
[----:B------:R-:W-:Y:S05]  /*a370*/  BSYNC B0 ;  /* 0x0000000000007941 */ /* 0x000fea0003800000 */
.L_x_2085:
        /* <DEDUP_REMOVED lines=16> */
.L_x_2088:
[----:B------:R-:W-:Y:S05]  /*a480*/  BSYNC B0 ;  /* 0x0000000000007941 */ /* 0x000fea0003800000 */
.L_x_2087:
        /* <DEDUP_REMOVED lines=16> */
.L_x_2090:
[----:B------:R-:W-:Y:S05]  /*a590*/  BSYNC B0 ;  /* 0x0000000000007941 */ /* 0x000fea0003800000 */
.L_x_2089:
        /* <DEDUP_REMOVED lines=16> */
.L_x_2092:
[----:B------:R-:W-:Y:S05]  /*a6a0*/  BSYNC B0 ;  /* 0x0000000000007941 */ /* 0x000fea0003800000 */
.L_x_2091:
        /* <DEDUP_REMOVED lines=16> */
.L_x_2094:
[----:B------:R-:W-:Y:S05]  /*a7b0*/  BSYNC B0 ;  /* 0x0000000000007941 */ /* 0x000fea0003800000 */
.L_x_2093:
        /* <DEDUP_REMOVED lines=16> */
.L_x_2096:
[----:B------:R-:W-:Y:S05]  /*a8c0*/  BSYNC B0 ;  /* 0x0000000000007941 */ /* 0x000fea0003800000 */
.L_x_2095:
        /* <DEDUP_REMOVED lines=16> */
.L_x_2098:
[----:B------:R-:W-:Y:S05]  /*a9d0*/  BSYNC B0 ;  /* 0x0000000000007941 */ /* 0x000fea0003800000 */
.L_x_2097:
        /* <DEDUP_REMOVED lines=23> */
.L_x_2100:
[----:B------:R-:W-:Y:S05]  /*ab50*/  BSYNC B0 ;  /* 0x0000000000007941 */ /* 0x000fea0003800000 */
.L_x_2099:
        /* <DEDUP_REMOVED lines=15> */
.L_x_2102:
[----:B------:R-:W-:Y:S05]  /*ac50*/  BSYNC B0 ;  /* 0x0000000000007941 */ /* 0x000fea0003800000 */
.L_x_2101:
        /* <DEDUP_REMOVED lines=14> */
.L_x_2104:
[----:B------:R-:W-:Y:S05]  /*ad40*/  BSYNC B0 ;  /* 0x0000000000007941 */ /* 0x000fea0003800000 */
.L_x_2103:
        /* <DEDUP_REMOVED lines=14> */
.L_x_2106:
[----:B------:R-:W-:Y:S05]  /*ae30*/  BSYNC B0 ;  /* 0x0000000000007941 */ /* 0x000fea0003800000 */
.L_x_2105:
        /* <DEDUP_REMOVED lines=14> */
.L_x_2108:
[----:B------:R-:W-:Y:S05]  /*af20*/  BSYNC B0 ;  /* 0x0000000000007941 */ /* 0x000fea0003800000 */
.L_x_2107:
        /* <DEDUP_REMOVED lines=14> */
.L_x_2110:
[----:B------:R-:W-:Y:S05]  /*b010*/  BSYNC B0 ;  /* 0x0000000000007941 */ /* 0x000fea0003800000 */
.L_x_2109:
        /* <DEDUP_REMOVED lines=14> */
.L_x_2112:
[----:B------:R-:W-:Y:S05]  /*b100*/  BSYNC B0 ;  /* 0x0000000000007941 */ /* 0x000fea0003800000 */
.L_x_2111:
        /* <DEDUP_REMOVED lines=14> */
.L_x_2113:
        /* <DEDUP_REMOVED lines=9> */
.L_x_2342:


//--------------------- .text._ZN7cutlass13device_kernelIN5flash19enable_sm80_to_sm89INS1_16FlashAttnBwdSm80INS1_25CollectiveMainloopBwdSm80ILi2ELi2EN4cute5tupleIJNS5_1CILi64EEENS7_ILi128EEES9_EEENS_10bfloat16_tEfNS_4arch4Sm80ELb1ELb0ELb1ELb1ELb1ELb0ELb0ELb0ELi2ELi2ELi2ELi2ELb0EEENS1_21CollectiveEpilogueBwdISA_SB_SD_Li256ELb1ELb0ELi4EEENS1_25SingleTileBwdLPTSchedulerILb1ELi128ELb1EEEEEEEEEvNT_6ParamsE --------------------------
	.section	.text._ZN7cutlass13device_kernelIN5flash19enable_sm80_to_sm89INS1_16FlashAttnBwdSm80INS1_25CollectiveMainloopBwdSm80ILi2ELi2EN4cute5tupleIJNS5_1CILi64EEENS7_ILi128EEES9_EEENS_10bfloat16_tEfNS_4arch4Sm80ELb1ELb0ELb1ELb1ELb1ELb0ELb0ELb0ELi2ELi2ELi2ELi2ELb0EEENS1_21CollectiveEpilogueBwdISA_SB_SD_Li256ELb1ELb0ELi4EEENS1_25SingleTileBwdLPTSchedulerILb1ELi128ELb1EEEEEEEEEvNT_6ParamsE,"ax",@progbits
	.sectioninfo	@"SHI_REGISTERS=255"
	.align	128
.text._ZN7cutlass13device_kernelIN5flash19enable_sm80_to_sm89INS1_16FlashAttnBwdSm80INS1_25CollectiveMainloopBwdSm80ILi2ELi2EN4cute5tupleIJNS5_1CILi64EEENS7_ILi128EEES9_EEENS_10bfloat16_tEfNS_4arch4Sm80ELb1ELb0ELb1ELb1ELb1ELb0ELb0ELb0ELi2ELi2ELi2ELi2ELb0EEENS1_21CollectiveEpilogueBwdISA_SB_SD_Li256ELb1ELb0ELi4EEENS1_25SingleTileBwdLPTSchedulerILb1ELi128ELb1EEEEEEEEEvNT_6ParamsE:
        .type           _ZN7cutlass13device_kernelIN5flash19enable_sm80_to_sm89INS1_16FlashAttnBwdSm80INS1_25CollectiveMainloopBwdSm80ILi2ELi2EN4cute5tupleIJNS5_1CILi64EEENS7_ILi128EEES9_EEENS_10bfloat16_tEfNS_4arch4Sm80ELb1ELb0ELb1ELb1ELb1ELb0ELb0ELb0ELi2ELi2ELi2ELi2ELb0EEENS1_21CollectiveEpilogueBwdISA_SB_SD_Li256ELb1ELb0ELi4EEENS1_25SingleTileBwdLPTSchedulerILb1ELi128ELb1EEEEEEEEEvNT_6ParamsE,@function
        .size           _ZN7cutlass13device_kernelIN5flash19enable_sm80_to_sm89INS1_16FlashAttnBwdSm80INS1_25CollectiveMainloopBwdSm80ILi2ELi2EN4cute5tupleIJNS5_1CILi64EEENS7_ILi128EEES9_EEENS_10bfloat16_tEfNS_4arch4Sm80ELb1ELb0ELb1ELb1ELb1ELb0ELb0ELb0ELi2ELi2ELi2ELi2ELb0EEENS1_21CollectiveEpilogueBwdISA_SB_SD_Li256ELb1ELb0ELi4EEENS1_25SingleTileBwdLPTSchedulerILb1ELi128ELb1EEEEEEEEEvNT_6ParamsE,(.L_x_2343 - _ZN7cutlass13device_kernelIN5flash19enable_sm80_to_sm89INS1_16FlashAttnBwdSm80INS1_25CollectiveMainloopBwdSm80ILi2ELi2EN4cute5tupleIJNS5_1CILi64EEENS7_ILi128EEES9_EEENS_10bfloat16_tEfNS_4arch4Sm80ELb1ELb0ELb1ELb1ELb1ELb0ELb0ELb0ELi2ELi2ELi2ELi2ELb0EEENS1_21CollectiveEpilogueBwdISA_SB_SD_Li256ELb1ELb0ELi4EEENS1_25SingleTileBwdLPTSchedulerILb1ELi128ELb1EEEEEEEEEvNT_6ParamsE)
        .other          _ZN7cutlass13device_kernelIN5flash19enable_sm80_to_sm89INS1_16FlashAttnBwdSm80INS1_25CollectiveMainloopBwdSm80ILi2ELi2EN4cute5tupleIJNS5_1CILi64EEENS7_ILi128EEES9_EEENS_10bfloat16_tEfNS_4arch4Sm80ELb1ELb0ELb1ELb1ELb1ELb0ELb0ELb0ELi2ELi2ELi2ELi2ELb0EEENS1_21CollectiveEpilogueBwdISA_SB_SD_Li256ELb1ELb0ELi4EEENS1_25SingleTileBwdLPTSchedulerILb1ELi128ELb1EEEEEEEEEvNT_6ParamsE,@"STO_CUDA_ENTRY STV_DEFAULT"
_ZN7cutlass13device_kernelIN5flash19enable_sm80_to_sm89INS1_16FlashAttnBwdSm80INS1_25CollectiveMainloopBwdSm80ILi2ELi2EN4cute5tupleIJNS5_1CILi64EEENS7_ILi128EEES9_EEENS_10bfloat16_tEfNS_4arch4Sm80ELb1ELb0ELb1ELb1ELb1ELb0ELb0ELb0ELi2ELi2ELi2ELi2ELb0EEENS1_21CollectiveEpilogueBwdISA_SB_SD_Li256ELb1ELb0ELi4EEENS1_25SingleTileBwdLPTSchedulerILb1ELi128ELb1EEEEEEEEEvNT_6ParamsE:
        /* <DEDUP_REMOVED lines=30> */
.L_x_2115:
[----:B------:R-:W-:Y:S02]  /*01e0*/  ULDC UR7, c[0x0][0x3ac] ;  /* 0x0000eb0000077ab9 */ /* 0x000fe40000000800 */
[----:B------:R-:W-:Y:S02]  /*01f0*/  UISETP.NE.AND UP0, UPT, UR7, 0x1, UPT ;  /* 0x000000010700788c */ /* 0x000fe4000bf05270 */
[----:B------:R-:W-:Y:S02]  /*0200*/  ULDC.64 UR4, c[0x0][0x3b0] ;  /* 0x0000ec0000047ab9 */ /* 0x000fe40000000a00 */
[----:B------:R-:W-:Y:S02]  /*0210*/  UIMAD.WIDE.U32 UR10, UR6, UR4, URZ ;  /* 0x00000004060a72a5 */ /* 0x000fe4000f8e003f */
[----:B------:R-:W-:-:S05]  /*0220*/  UMOV UR9, UR6 ;  /* 0x0000000600097c82 */ /* 0x000fca0008000000 */
[----:B------:R-:W-:-:S04]  /*0230*/  @UP0 USHF.R.U32.HI UR9, URZ, UR5, UR11 ;  /* 0x000000053f090299 */ /* 0x000fc8000801160b */
[----:B------:R-:W-:-:S04]  /*0240*/  UIMAD UR7, UR9, UR7, URZ ;  /* 0x00000007090772a4 */ /* 0x000fc8000f8e023f */
.L_x_2116:
        /* <DEDUP_REMOVED lines=13> */
[----:B------:R-:W-:-:S05]  /*0320*/  IMAD.U32 R0, RZ, RZ, UR4 ;  /* 0x00000004ff007e24 */ /* 0x000fca000f8e00ff */
[----:B------:R1:W-:Y:S01]  /*0330*/  STL [R1+0x14], R0 ;  /* 0x0000140001007387 */ /* 0x0003e20000100800 */
[----:B------:R-:W-:Y:S05]  /*0340*/  @!P0 BRA `(.L_x_2117) ;  /* 0x0000008000008947 */ /* 0x000fea0003800000 */
[----:B------:R-:W-:Y:S02]  /*0350*/  UMOV UR4, 0x4 ;  /* 0x0000000400047882 */ /* 0x000fe40000000000 */
[----:B------:R-:W-:Y:S02]  /*0360*/  ULDC.64 UR6, c[0x0][0x3e0] ;  /* 0x0000f80000067ab9 */ /* 0x000fe40000000a00 */
[----:B------:R-:W-:-:S06]  /*0370*/  UIMAD.WIDE UR4, UR13, UR4, UR6 ;  /* 0x000000040d0472a5 */ /* 0x000fcc000f8e0206 */
[----:B------:R-:W-:Y:S02]  /*0380*/  MOV R2, UR4 ;  /* 0x0000000400027c02 */ /* 0x000fe40008000f00 */
[----:B------:R-:W-:-:S05]  /*0390*/  MOV R3, UR5 ;  /* 0x0000000500037c02 */ /* 0x000fca0008000f00 */
[----:B-1----:R-:W2:Y:S02]  /*03a0*/  LDG.E R0, [R2.64] ;  /* 0x0000001002007981 */ /* 0x002ea4000c1e1900 */
[----:B--2---:R1:W2:Y:S02]  /*03b0*/  R2UR UR5, R0 ;  /* 0x00000000000573c2 */ /* 0x0042a400000e0000 */
[----:B-12---:R-:W-:Y:S05]  /*03c0*/  BRA `(.L_x_2118) ;  /* 0x000000f000007947 */ /* 0x006fea0003800000 */
.L_x_2117:
        /* <DEDUP_REMOVED lines=9> */
[----:B-1----:R-:W3:Y:S01]  /*0460*/  LDG.E R0, [R2.64+0x4] ;  /* 0x0000041002007981 */ /* 0x002ee2000c1e1900 */
[----:B--2---:R-:W1:Y:S08]  /*0470*/  R2UR UR5, R4 ;  /* 0x00000000040573c2 */ /* 0x004e7000000e0000 */
[----:B---3--:R-:W1:Y:S02]  /*0480*/  R2UR UR4, R0 ;  /* 0x00000000000473c2 */ /* 0x008e6400000e0000 */
[----:B-1----:R-:W-:Y:S01]  /*0490*/  UIADD3 UR5, -UR5, UR4, URZ ;  /* 0x0000000405057290 */ /* 0x002fe2000fffe13f */
[----:B------:R-:W-:Y:S05]  /*04a0*/  BRA `(.L_x_2118) ;  /* 0x0000001000007947 */ /* 0x000fea0003800000 */
.L_x_2119:
[----:B------:R-:W-:Y:S02]  /*04b0*/  ULDC UR5, c[0x0][0x3d4] ;  /* 0x0000f50000057ab9 */ /* 0x000fe40000000800 */
.L_x_2118:
[----:B------:R-:W-:Y:S02]  /*04c0*/  UIADD3 UR5, UR5, 0x7f, URZ ;  /* 0x0000007f05057890 */ /* 0x000fe4000fffe03f */
[----:B------:R-:W-:-:S02]  /*04d0*/  ULOP3.LUT UR14, URZ, UR9, URZ, 0x33, !UPT ;  /* 0x000000093f0e7292 */ /* 0x000fc4000f8e333f */
[----:B------:R-:W-:-:S04]  /*04e0*/  USHF.R.S32.HI UR4, URZ, 0x1f, UR5 ;  /* 0x0000001f3f047899 */ /* 0x000fc80008011405 */
[----:B------:R-:W-:-:S04]  /*04f0*/  ULEA.HI UR4, UR4, UR5, URZ, 0x7 ;  /* 0x0000000504047291 */ /* 0x000fc8000f8f383f */
[----:B------:R-:W-:-:S04]  /*0500*/  USHF.R.S32.HI UR4, URZ, 0x7, UR4 ;  /* 0x000000073f047899 */ /* 0x000fc80008011404 */
[----:B------:R-:W-:Y:S02]  /*0510*/  UISETP.GT.AND UP0, UPT, UR4, UR9, UPT ;  /* 0x000000090400728c */ /* 0x000fe4000bf04270 */
[----:B------:R-:W-:Y:S02]  /*0520*/  UIADD3 UR14, UR4, UR14, URZ ;  /* 0x0000000e040e7290 */ /* 0x000fe4000fffe03f */
[----:B------:R-:W-:Y:S01]  /*0530*/  USEL UR13, UR13, 0xffffffff, UP0 ;  /* 0xffffffff0d0d7887 */ /* 0x000fe20008000000 */
[----:B------:R-:W-:Y:S05]  /*0540*/  BRA `(.L_x_2120) ;  /* 0x000004b000007947 */ /* 0x000fea0003800000 */
.L_x_2114:
        /* <DEDUP_REMOVED lines=21> */
.L_x_2121:
[----:B------:R-:W-:Y:S02]  /*06a0*/  ULDC UR7, c[0x0][0x3ac] ;  /* 0x0000eb0000077ab9 */ /* 0x000fe40000000800 */
[----:B------:R-:W-:Y:S02]  /*06b0*/  UISETP.NE.AND UP0, UPT, UR7, 0x1, UPT ;  /* 0x000000010700788c */ /* 0x000fe4000bf05270 */
[----:B------:R-:W-:Y:S02]  /*06c0*/  ULDC.64 UR4, c[0x0][0x3b0] ;  /* 0x0000ec0000047ab9 */ /* 0x000fe40000000a00 */
[----:B------:R-:W-:Y:S02]  /*06d0*/  UIMAD.WIDE.U32 UR10, UR6, UR4, URZ ;  /* 0x00000004060a72a5 */ /* 0x000fe4000f8e003f */
[----:B------:R-:W-:-:S05]  /*06e0*/  UMOV UR9, UR6 ;  /* 0x0000000600097c82 */ /* 0x000fca0008000000 */
[----:B------:R-:W-:-:S04]  /*06f0*/  @UP0 USHF.R.U32.HI UR9, URZ, UR5, UR11 ;  /* 0x000000053f090299 */ /* 0x000fc8000801160b */
[----:B------:R-:W-:-:S04]  /*0700*/  UIMAD UR7, UR9, UR7, URZ ;  /* 0x00000007090772a4 */ /* 0x000fc8000f8e023f */
.L_x_2122:
        /* <DEDUP_REMOVED lines=24> */
.L_x_2123:
        /* <DEDUP_REMOVED lines=14> */
.L_x_2125:
[----:B------:R-:W-:Y:S02]  /*0970*/  ULDC UR5, c[0x0][0x3d4] ;  /* 0x0000f50000057ab9 */ /* 0x000fe40000000800 */
.L_x_2124:
[----:B------:R-:W-:Y:S02]  /*0980*/  UIADD3 UR5, UR5, 0x7f, URZ ;  /* 0x0000007f05057890 */ /* 0x000fe4000fffe03f */
[----:B------:R-:W-:-:S02]  /*0990*/  ULOP3.LUT UR14, URZ, UR9, URZ, 0x33, !UPT ;  /* 0x000000093f0e7292 */ /* 0x000fc4000f8e333f */
[----:B------:R-:W-:-:S04]  /*09a0*/  USHF.R.S32.HI UR4, URZ, 0x1f, UR5 ;  /* 0x0000001f3f047899 */ /* 0x000fc80008011405 */
[----:B------:R-:W-:-:S04]  /*09b0*/  ULEA.HI UR4, UR4, UR5, URZ, 0x7 ;  /* 0x0000000504047291 */ /* 0x000fc8000f8f383f */
[----:B------:R-:W-:-:S04]  /*09c0*/  USHF.R.S32.HI UR4, URZ, 0x7, UR4 ;  /* 0x000000073f047899 */ /* 0x000fc80008011404 */
[----:B------:R-:W-:Y:S02]  /*09d0*/  UISETP.GT.AND UP0, UPT, UR4, UR9, UPT ;  /* 0x000000090400728c */ /* 0x000fe4000bf04270 */
[----:B------:R-:W-:Y:S02]  /*09e0*/  UIADD3 UR14, UR4, UR14, URZ ;  /* 0x0000000e040e7290 */ /* 0x000fe4000fffe03f */
[----:B------:R-:W-:-:S06]  /*09f0*/  USEL UR13, UR13, 0xffffffff, UP0 ;  /* 0xffffffff0d0d7887 */ /* 0x000fcc0008000000 */
.L_x_2120:
        /* <DEDUP_REMOVED lines=22> */
[----:B------:R-:W-:Y:S01]  /*0b60*/  CS2R R8, SRZ ;  /* 0x0000000000087805 */ /* 0x000fe2000001ff00 */
[----:B-1----:R1:W3:Y:S02]  /*0b70*/  @P1 LDG.E R0, [R2.64] ;  /* 0x0000001002001981 */ /* 0x0022e4000c1e1900 */
        /* <DEDUP_REMOVED lines=24> */
.L_x_2126:
        /* <DEDUP_REMOVED lines=10> */
.L_x_2127:
[----:B------:R-:W-:Y:S05]  /*0da0*/  @!P2 BRA `(.L_x_2128) ;  /* 0x000000500000a947 */ /* 0x000fea0003800000 */
[----:B----4-:R2:W3:Y:S04]  /*0db0*/  LDG.E R0, [R2.64] ;  /* 0x0000001002007981 */ /* 0x0104e8000c1e1900 */
[----:B--2---:R-:W2:Y:S01]  /*0dc0*/  LDG.E R2, [R2.64+0x4] ;  /* 0x0000041002027981 */ /* 0x004ea2000c1e1900 */
[----:B---3--:R-:W3:Y:S08]  /*0dd0*/  R2UR UR11, R0 ;  /* 0x00000000000b73c2 */ /* 0x008ef000000e0000 */
[----:B--2---:R-:W3:Y:S02]  /*0de0*/  R2UR UR4, R2 ;  /* 0x00000000020473c2 */ /* 0x004ee400000e0000 */
[----:B---3--:R-:W-:-:S06]  /*0df0*/  UIADD3 UR11, -UR11, UR4, URZ ;  /* 0x000000040b0b7290 */ /* 0x008fcc000fffe13f */
.L_x_2128:
        /* <DEDUP_REMOVED lines=15> */
[----:B------:R-:W-:Y:S01]  /*0ef0*/  IMAD.MOV.U32 R160, RZ, RZ, RZ ;  /* 0x000000ffffa07224 */ /* 0x000fe200078e00ff */
[----:B------:R-:W-:Y:S01]  /*0f00*/  ULEA.HI UR10, UR10, UR4, URZ, 0x6 ;  /* 0x000000040a0a7291 */ /* 0x000fe2000f8f303f */
[----:B------:R-:W-:Y:S01]  /*0f10*/  IMAD.MOV.U32 R146, RZ, RZ, RZ ;  /* 0x000000ffff927224 */ /* 0x000fe200078e00ff */
[----:B------:R-:W-:Y:S01]  /*0f20*/  USHF.R.S32.HI UR4, URZ, 0x1f, UR5 ;  /* 0x0000001f3f047899 */ /* 0x000fe20008011405 */
[----:B------:R-:W-:Y:S01]  /*0f30*/  CS2R R12, SRZ ;  /* 0x00000000000c7805 */ /* 0x000fe2000001ff00 */
[----:B------:R-:W-:Y:S01]  /*0f40*/  USHF.R.S32.HI UR10, URZ, 0x6, UR10 ;  /* 0x000000063f0a7899 */ /* 0x000fe2000801140a */
[----:B------:R-:W-:Y:S01]  /*0f50*/  MOV R144, RZ ;  /* 0x000000ff00907202 */ /* 0x000fe20000000f00 */
[----:B------:R-:W-:Y:S01]  /*0f60*/  ULEA.HI UR4, UR4, UR5, URZ, 0x6 ;  /* 0x0000000504047291 */ /* 0x000fe2000f8f303f */
[----:B------:R-:W-:Y:S01]  /*0f70*/  IMAD.MOV.U32 R142, RZ, RZ, RZ ;  /* 0x000000ffff8e7224 */ /* 0x000fe200078e00ff */
[----:B------:R-:W-:Y:S01]  /*0f80*/  UISETP.LT.AND UP0, UPT, URZ, UR10, UPT ;  /* 0x0000000a3f00728c */ /* 0x000fe2000bf01270 */
[----:B------:R-:W-:Y:S01]  /*0f90*/  CS2R R14, SRZ ;  /* 0x00000000000e7805 */ /* 0x000fe2000001ff00 */
[----:B------:R-:W-:Y:S01]  /*0fa0*/  USHF.R.S32.HI UR9, URZ, 0x6, UR4 ;  /* 0x000000063f097899 */ /* 0x000fe20008011404 */
        /* <DEDUP_REMOVED lines=67> */
[----:B------:R-:W3:Y:S01]  /*13e0*/  LDL R101, [R1+0x14] ;  /* 0x0000140001657983 */ /* 0x000ee20000100800 */
[----:B--2-4-:R-:W-:Y:S01]  /*13f0*/  IMAD.MOV.U32 R0, RZ, RZ, c[0x0][0x248] ;  /* 0x00009200ff007624 */ /* 0x014fe200078e00ff */
[--C-:B------:R-:W-:Y:S01]  /*1400*/  SHF.R.S32.HI R36, RZ, 0x1f, R35.reuse ;  /* 0x0000001fff247819 */ /* 0x100fe20000011423 */
[----:B------:R-:W-:Y:S01]  /*1410*/  IMAD.U32 R4, RZ, RZ, UR14 ;  /* 0x0000000eff047e24 */ /* 0x000fe2000f8e00ff */
[----:B------:R-:W-:Y:S01]  /*1420*/  USHF.R.S32.HI UR18, URZ, 0x1f, UR13 ;  /* 0x0000001f3f127899 */ /* 0x000fe2000801140d */
[----:B------:R-:W-:Y:S01]  /*1430*/  SHF.R.S32.HI R18, RZ, 0x1f, R35 ;  /* 0x0000001fff127819 */ /* 0x000fe20000011423 */
[----:B------:R-:W-:Y:S01]  /*1440*/  USEL UR15, UR13, URZ, !UP1 ;  /* 0x0000003f0d0f7287 */ /* 0x000fe2000c800000 */
[----:B------:R-:W-:Y:S01]  /*1450*/  ISETP.NE.AND P0, PT, R0, 0x1, PT ;  /* 0x000000010000780c */ /* 0x000fe20003f05270 */
[----:B------:R-:W-:Y:S01]  /*1460*/  USEL UR19, UR18, URZ, !UP1 ;  /* 0x0000003f12137287 */ /* 0x000fe2000c800000 */
[----:B------:R-:W-:Y:S01]  /*1470*/  LEA.HI R32, R36, R35, RZ, 0x3 ;  /* 0x0000002324207211 */ /* 0x000fe200078f18ff */
[----:B------:R-:W-:Y:S01]  /*1480*/  ULDC.64 UR4, c[0x0][0x1b8] ;  /* 0x00006e0000047ab9 */ /* 0x000fe20000000a00 */
[----:B------:R-:W-:Y:S01]  /*1490*/  IMAD.SHL.U32 R38, R35, 0x4, RZ ;  /* 0x0000000423267824 */ /* 0x000fe200078e00ff */
[----:B------:R-:W-:Y:S01]  /*14a0*/  ULDC.64 UR6, c[0x0][0x1e8] ;  /* 0x00007a0000067ab9 */ /* 0x000fe20000000a00 */
[----:B------:R-:W-:Y:S01]  /*14b0*/  SHF.R.S32.HI R37, RZ, 0x3, R32 ;  /* 0x00000003ff257819 */ /* 0x000fe20000011420 */
[----:B------:R-:W-:Y:S01]  /*14c0*/  UIMAD UR4, UR19, UR4, URZ ;  /* 0x00000004130472a4 */ /* 0x000fe2000f8e023f */
[----:B------:R-:W-:Y:S01]  /*14d0*/  IMAD.MOV.U32 R211, RZ, RZ, 0x10 ;  /* 0x00000010ffd37424 */ /* 0x000fe200078e00ff */
[----:B------:R-:W-:Y:S01]  /*14e0*/  UIMAD UR6, UR19, UR6, URZ ;  /* 0x00000006130672a4 */ /* 0x000fe2000f8e023f */
[----:B------:R-:W-:Y:S01]  /*14f0*/  SHF.R.S32.HI R5, RZ, 0x1f, R37 ;  /* 0x0000001fff057819 */ /* 0x000fe20000011425 */
[----:B------:R-:W-:Y:S01]  /*1500*/  USEL UR18, UR18, URZ, !UP2 ;  /* 0x0000003f12127287 */ /* 0x000fe2000d000000 */
[----:B-----5:R-:W-:Y:S01]  /*1510*/  IADD3 R2, P1, R37, R8, RZ ;  /* 0x0000000825027210 */ /* 0x020fe20007f3e0ff */
[----:B------:R-:W-:Y:S01]  /*1520*/  UIMAD UR7, UR15, UR7, UR6 ;  /* 0x000000070f0772a4 */ /* 0x000fe2000f8e0206 */
[----:B------:R-:W-:Y:S01]  /*1530*/  STL [R1+0x10], R37 ;  /* 0x0000102501007387 */ /* 0x000fe20000100800 */
[----:B------:R-:W-:Y:S01]  /*1540*/  UIMAD UR6, UR15, UR5, UR4 ;  /* 0x000000050f0672a4 */ /* 0x000fe2000f8e0204 */
[----:B------:R-:W-:Y:S01]  /*1550*/  IMAD.MOV.U32 R212, RZ, RZ, 0x20 ;  /* 0x00000020ffd47424 */ /* 0x000fe200078e00ff */
[----:B------:R-:W-:-:S02]  /*1560*/  USEL UR19, UR13, URZ, !UP2 ;  /* 0x0000003f0d137287 */ /* 0x000fc4000d000000 */
[----:B------:R-:W-:Y:S02]  /*1570*/  ULDC.64 UR4, c[0x0][0x188] ;  /* 0x0000620000047ab9 */ /* 0x000fe40000000a00 */
[----:B------:R-:W-:Y:S02]  /*1580*/  UIMAD UR4, UR18, UR4, URZ ;  /* 0x00000004120472a4 */ /* 0x000fe4000f8e023f */
[----:B------:R-:W-:Y:S01]  /*1590*/  USHF.R.S32.HI UR20, URZ, 0x1f, UR10 ;  /* 0x0000001f3f147899 */ /* 0x000fe2000801140a */
[----:B------:R-:W-:Y:S01]  /*15a0*/  IMAD.U32 R25, RZ, RZ, UR19 ;  /* 0x00000013ff197e24 */ /* 0x000fe2000f8e00ff */
[----:B------:R-:W-:Y:S02]  /*15b0*/  UIMAD UR24, UR19, UR5, UR4 ;  /* 0x00000005131872a4 */ /* 0x000fe4000f8e0204 */
[----:B------:R-:W-:Y:S02]  /*15c0*/  UMOV UR21, 0x6 ;  /* 0x0000000600157882 */ /* 0x000fe40000000000 */
[----:B------:R-:W-:-:S02]  /*15d0*/  ULDC.64 UR4, c[0x0][0x178] ;  /* 0x00005e0000047ab9 */ /* 0x000fc40000000a00 */
[----:B------:R-:W-:Y:S02]  /*15e0*/  UIMAD UR23, UR20, UR4, URZ ;  /* 0x00000004141772a4 */ /* 0x000fe4000f8e023f */
[----:B------:R-:W-:Y:S02]  /*15f0*/  UIMAD.WIDE.U32 UR26, UR10, UR4, URZ ;  /* 0x000000040a1a72a5 */ /* 0x000fe4000f8e003f */
[----:B------:R-:W-:-:S04]  /*1600*/  UIMAD UR23, UR10, UR5, UR23 ;  /* 0x000000050a1772a4 */ /* 0x000fc8000f8e0217 */
[----:B------:R-:W-:Y:S01]  /*1610*/  UIADD3 UR23, UR27, UR23, URZ ;  /* 0x000000171b177290 */ /* 0x000fe2000fffe03f */
[----:B---3--:R-:W-:Y:S01]  /*1620*/  @P0 IMAD.HI.U32 R3, R101, c[0x0][0x24c], RZ ;  /* 0x0000930065030a27 */ /* 0x008fe200078e00ff */
[----:B------:R-:W-:-:S03]  /*1630*/  SHF.R.S32.HI R31, RZ, 0x1f, R101 ;  /* 0x0000001fff1f7819 */ /* 0x000fc60000011465 */
[----:B------:R-:W-:Y:S01]  /*1640*/  IMAD.MOV.U32 R0, RZ, RZ, R101 ;  /* 0x000000ffff007224 */ /* 0x000fe200078e0065 */
[----:B------:R-:W-:Y:S01]  /*1650*/  @P0 SHF.R.U32.HI R0, RZ, c[0x0][0x250], R3 ;  /* 0x00009400ff000a19 */ /* 0x000fe20000011603 */
[----:B------:R-:W-:Y:S01]  /*1660*/  IMAD R13, R31, c[0x0][0x180], RZ ;  /* 0x000060001f0d7a24 */ /* 0x000fe200078e02ff */
[----:B------:R-:W-:Y:S02]  /*1670*/  IADD3 R24, P0, R37, R9, RZ ;  /* 0x0000000925187210 */ /* 0x000fe40007f1e0ff */
[-C--:B------:R-:W-:Y:S01]  /*1680*/  LEA.HI.X.SX32 R3, R8, R5.reuse, 0x1, P1 ;  /* 0x0000000508037211 */ /* 0x080fe200008f0eff */
[----:B------:R-:W-:Y:S01]  /*1690*/  IMAD.U32 R8, RZ, RZ, UR15 ;  /* 0x0000000fff087e24 */ /* 0x000fe2000f8e00ff */
[----:B------:R-:W-:Y:S01]  /*16a0*/  LEA.HI.X.SX32 R28, R9, R5, 0x1, P0 ;  /* 0x00000005091c7211 */ /* 0x000fe200000f0eff */
[----:B------:R-:W-:Y:S01]  /*16b0*/  IMAD R13, R101, c[0x0][0x184], R13 ;  /* 0x00006100650d7a24 */ /* 0x000fe200078e020d */
[----:B------:R-:W-:Y:S01]  /*16c0*/  LOP3.LUT R5, R32, 0xfffffff8, RZ, 0xc0, !PT ;  /* 0xfffffff820057812 */ /* 0x000fe200078ec0ff */
[----:B------:R-:W-:Y:S01]  /*16d0*/  IMAD.WIDE R10, R4, 0x80, R2 ;  /* 0x00000080040a7825 */ /* 0x000fe200078e0202 */
[----:B------:R-:W-:Y:S01]  /*16e0*/  LEA.HI R3, R36, R35, RZ, 0x6 ;  /* 0x0000002324037211 */ /* 0x000fe200078f30ff */
[----:B------:R-:W-:Y:S01]  /*16f0*/  UIADD3 UR15, -UR8, UR11, URZ ;  /* 0x0000000b080f7290 */ /* 0x000fe2000fffe13f */
[----:B------:R-:W-:Y:S01]  /*1700*/  SHF.R.S32.HI R2, RZ, 0x1f, R0 ;  /* 0x0000001fff027819 */ /* 0x000fe20000011400 */
[----:B------:R-:W-:Y:S01]  /*1710*/  IMAD.IADD R30, R35, 0x1, -R5 ;  /* 0x00000001231e7824 */ /* 0x000fe200078e0a05 */
[----:B------:R-:W-:Y:S01]  /*1720*/  SHF.R.S32.HI R29, RZ, 0x6, R3 ;  /* 0x00000006ff1d7819 */ /* 0x000fe20000011403 */
[----:B------:R-:W-:-:S02]  /*1730*/  IMAD.SHL.U32 R3, R37, 0x40, RZ ;  /* 0x0000004025037824 */ /* 0x000fc400078e00ff */
[----:B------:R-:W-:Y:S01]  /*1740*/  IMAD.SHL.U32 R20, R30, 0x8, RZ ;  /* 0x000000081e147824 */ /* 0x000fe200078e00ff */
[----:B------:R-:W-:Y:S01]  /*1750*/  IADD3 R15, -R37, UR15, RZ ;  /* 0x0000000f250f7c10 */ /* 0x000fe2000fffe1ff */
[----:B------:R-:W-:Y:S01]  /*1760*/  IMAD R4, R2, c[0x0][0x1e0], RZ ;  /* 0x0000780002047a24 */ /* 0x000fe200078e02ff */
[----:B------:R-:W-:Y:S01]  /*1770*/  LOP3.LUT R3, R3, 0x1c0, RZ, 0xc0, !PT ;  /* 0x000001c003037812 */ /* 0x000fe200078ec0ff */
[----:B------:R-:W-:Y:S01]  /*1780*/  IMAD.SHL.U32 R34, R29, 0x200, RZ ;  /* 0x000002001d227824 */ /* 0x000fe200078e00ff */
[----:B------:R-:W-:Y:S01]  /*1790*/  SHF.R.S32.HI R21, RZ, 0x1f, R20 ;  /* 0x0000001fff157819 */ /* 0x000fe20000011414 */
[----:B------:R-:W-:Y:S01]  /*17a0*/  IMAD R6, R0, c[0x0][0x1e4], R4 ;  /* 0x0000790000067a24 */ /* 0x000fe200078e0204 */
[--C-:B------:R-:W-:Y:S01]  /*17b0*/  LOP3.LUT R7, R3, 0x38, R20.reuse, 0xf8, !PT ;  /* 0x0000003803077812 */ /* 0x100fe200078ef814 */
[----:B------:R-:W-:Y:S01]  /*17c0*/  IMAD R2, R2, c[0x0][0x1b0], RZ ;  /* 0x00006c0002027a24 */ /* 0x000fe200078e02ff */
[----:B------:R-:W-:Y:S01]  /*17d0*/  SHF.R.U32.HI R3, RZ, 0x3, R3 ;  /* 0x00000003ff037819 */ /* 0x000fe20000011603 */
[----:B------:R-:W-:Y:S01]  /*17e0*/  IMAD.WIDE.U32 R4, R0, c[0x0][0x1e0], R20 ;  /* 0x0000780000047a25 */ /* 0x000fe200078e0014 */
[----:B------:R-:W-:-:S02]  /*17f0*/  IADD3 R33, R20, 0x40, RZ ;  /* 0x0000004014217810 */ /* 0x000fc40007ffe0ff */
[----:B------:R-:W-:Y:S01]  /*1800*/  LOP3.LUT R14, R34, R7, R3, 0xf6, !PT ;  /* 0x00000007220e7212 */ /* 0x000fe200078ef603 */
[----:B------:R-:W-:Y:S01]  /*1810*/  IMAD.IADD R5, R5, 0x1, R6 ;  /* 0x0000000105057824 */ /* 0x000fe200078e0206 */
[----:B------:R-:W-:Y:S01]  /*1820*/  ISETP.GE.AND P5, PT, R20, c[0x0][0x1cc], PT ;  /* 0x0000730014007a0c */ /* 0x000fe20003fa6270 */
[C---:B------:R-:W-:Y:S01]  /*1830*/  IMAD R6, R0.reuse, c[0x0][0x1b4], R2 ;  /* 0x00006d0000067a24 */ /* 0x040fe200078e0202 */
[----:B------:R-:W-:Y:S01]  /*1840*/  ISETP.GE.AND P4, PT, R33, c[0x0][0x1cc], PT ;  /* 0x0000730021007a0c */ /* 0x000fe20003f86270 */
[----:B------:R-:W-:Y:S01]  /*1850*/  IMAD.WIDE.U32 R2, R0, c[0x0][0x1b0], R20 ;  /* 0x00006c0000027a25 */ /* 0x000fe200078e0014 */
[C---:B------:R-:W-:Y:S02]  /*1860*/  ISETP.LT.OR P2, PT, R15.reuse, 0x1, P5 ;  /* 0x000000010f00780c */ /* 0x040fe40002f41670 */
[----:B------:R-:W-:Y:S01]  /*1870*/  ISETP.LT.OR P6, PT, R15, 0x21, P5 ;  /* 0x000000210f00780c */ /* 0x000fe20002fc1670 */
[----:B------:R-:W-:Y:S02]  /*1880*/  IMAD R0, R28, c[0x0][0x178], RZ ;  /* 0x00005e001c007a24 */ /* 0x000fe400078e02ff */
[----:B------:R-:W-:-:S02]  /*1890*/  IMAD.IADD R3, R3, 0x1, R6 ;  /* 0x0000000103037824 */ /* 0x000fc400078e0206 */
[C---:B------:R-:W-:Y:S02]  /*18a0*/  IMAD R0, R24.reuse, c[0x0][0x17c], R0 ;  /* 0x00005f0018007a24 */ /* 0x040fe400078e0200 */
[----:B------:R-:W-:-:S04]  /*18b0*/  IMAD.WIDE.U32 R6, R24, c[0x0][0x178], R20 ;  /* 0x00005e0018067a25 */ /* 0x000fc800078e0014 */
[----:B------:R-:W-:-:S04]  /*18c0*/  IMAD.WIDE.U32 R4, R8, c[0x0][0x1e8], R4 ;  /* 0x00007a0008047a25 */ /* 0x000fc800078e0004 */
[----:B------:R-:W-:Y:S01]  /*18d0*/  IMAD.IADD R7, R7, 0x1, R0 ;  /* 0x0000000107077824 */ /* 0x000fe200078e0200 */
[----:B------:R-:W-:Y:S01]  /*18e0*/  IADD3 R5, R5, UR7, RZ ;  /* 0x0000000705057c10 */ /* 0x000fe2000fffe0ff */
[----:B------:R-:W-:-:S04]  /*18f0*/  IMAD.WIDE.U32 R2, R8, c[0x0][0x1b8], R2 ;  /* 0x00006e0008027a25 */ /* 0x000fc800078e0002 */
[----:B------:R-:W-:Y:S01]  /*1900*/  IMAD R12, R11, c[0x0][0x1d8], RZ ;  /* 0x000076000b0c7a24 */ /* 0x000fe200078e02ff */
[----:B------:R-:W-:Y:S01]  /*1910*/  IADD3 R3, R3, UR6, RZ ;  /* 0x0000000603037c10 */ /* 0x000fe2000fffe0ff */
[----:B------:R-:W-:Y:S01]  /*1920*/  IMAD.WIDE.U32 R8, R101, c[0x0][0x180], R6 ;  /* 0x0000600065087a25 */ /* 0x000fe200078e0006 */
[----:B------:R-:W-:Y:S02]  /*1930*/  ULDC.64 UR6, c[0x0][0x1d8] ;  /* 0x0000760000067ab9 */ /* 0x000fe40000000a00 */
[----:B------:R-:W-:Y:S01]  /*1940*/  USHF.L.U32 UR25, UR6, 0x6, URZ ;  /* 0x0000000606197899 */ /* 0x000fe2000800063f */
[----:B------:R-:W-:Y:S01]  /*1950*/  IMAD R0, R11, c[0x0][0x1a8], RZ ;  /* 0x00006a000b007a24 */ /* 0x000fe200078e02ff */
[----:B------:R-:W-:Y:S01]  /*1960*/  USHF.L.U64.HI UR7, UR6, UR21, UR7 ;  /* 0x0000001506077299 */ /* 0x000fe20008010207 */
[C---:B------:R-:W-:Y:S01]  /*1970*/  IMAD R12, R10.reuse, c[0x0][0x1dc], R12 ;  /* 0x000077000a0c7a24 */ /* 0x040fe200078e020c */
[----:B------:R-:W-:Y:S01]  /*1980*/  USHF.L.U32 UR6, UR22, 0x7, URZ ;  /* 0x0000000716067899 */ /* 0x000fe2000800063f */
[----:B------:R-:W-:-:S04]  /*1990*/  IMAD.WIDE.U32 R6, R10, c[0x0][0x1d8], R4 ;  /* 0x000076000a067a25 */ /* 0x000fc800078e0004 */
[----:B------:R-:W-:Y:S02]  /*19a0*/  IMAD.IADD R11, R9, 0x1, R13 ;  /* 0x00000001090b7824 */ /* 0x000fe400078e020d */
[C---:B------:R-:W-:Y:S02]  /*19b0*/  IMAD R9, R10.reuse, c[0x0][0x1ac], R0 ;  /* 0x00006b000a097a24 */ /* 0x040fe400078e0200 */
[----:B------:R-:W-:Y:S01]  /*19c0*/  IMAD.WIDE.U32 R4, R10, c[0x0][0x1a8], R2 ;  /* 0x00006a000a047a25 */ /* 0x000fe200078e0002 */
[----:B------:R-:W-:-:S03]  /*19d0*/  LEA R2, P1, R6, c[0x0][0x1c0], 0x1 ;  /* 0x0000700006027a11 */ /* 0x000fc600078208ff */
[----:B------:R-:W-:Y:S02]  /*19e0*/  IMAD.IADD R0, R7, 0x1, R12 ;  /* 0x0000000107007824 */ /* 0x000fe400078e020c */
[----:B------:R-:W-:Y:S01]  /*19f0*/  IMAD.MOV.U32 R10, RZ, RZ, R8 ;  /* 0x000000ffff0a7224 */ /* 0x000fe200078e0008 */
[----:B------:R-:W-:Y:S01]  /*1a00*/  LEA R8, P0, R4, c[0x0][0x190], 0x1 ;  /* 0x0000640004087a11 */ /* 0x000fe200078008ff */
[----:B------:R-:W-:Y:S01]  /*1a10*/  IMAD.IADD R5, R5, 0x1, R9 ;  /* 0x0000000105057824 */ /* 0x000fe200078e0209 */
[----:B------:R-:W-:Y:S01]  /*1a20*/  LEA.HI.X R3, R6, c[0x0][0x1c4], R0, 0x1, P1 ;  /* 0x0000710006037a11 */ /* 0x000fe200008f0c00 */
[----:B------:R-:W-:-:S03]  /*1a30*/  IMAD.WIDE.U32 R16, R25, c[0x0][0x188], R10 ;  /* 0x0000620019107a25 */ /* 0x000fc600078e000a */
[----:B------:R-:W-:Y:S01]  /*1a40*/  LEA.HI.X R9, R4, c[0x0][0x194], R5, 0x1, P0 ;  /* 0x0000650004097a11 */ /* 0x000fe200000f0c05 */
[----:B------:R-:W-:Y:S01]  /*1a50*/  IMAD.U32 R6, RZ, RZ, UR26 ;  /* 0x0000001aff067e24 */ /* 0x000fe2000f8e00ff */
[----:B------:R-:W-:Y:S01]  /*1a60*/  IADD3 R252, R17, UR24, RZ ;  /* 0x0000001811fc7c10 */ /* 0x000fe2000fffe0ff */
[----:B------:R-:W-:Y:S01]  /*1a70*/  IMAD.U32 R5, RZ, RZ, UR23 ;  /* 0x00000017ff057e24 */ /* 0x000fe2000f8e00ff */
[----:B------:R-:W-:Y:S01]  /*1a80*/  IADD3 R4, P1, R2, UR25, RZ ;  /* 0x0000001902047c10 */ /* 0x000fe2000ff3e0ff */
[----:B------:R-:W-:Y:S01]  /*1a90*/  IMAD.SHL.U32 R14, R14, 0x2, RZ ;  /* 0x000000020e0e7824 */ /* 0x000fe200078e00ff */
[C---:B------:R-:W-:Y:S01]  /*1aa0*/  LEA R0, P0, R6.reuse, R16, 0x6 ;  /* 0x0000001006007211 */ /* 0x040fe200078030ff */
[----:B------:R-:W-:Y:S01]  /*1ab0*/  IMAD.U32 R10, RZ, RZ, UR25 ;  /* 0x00000019ff0a7e24 */ /* 0x000fe2000f8e00ff */
[----:B------:R1:W-:Y:S01]  /*1ac0*/  STL.64 [R1+0x8], R16 ;  /* 0x0000081001007387 */ /* 0x0003e20000100a00 */
[----:B------:R-:W-:Y:S01]  /*1ad0*/  UIADD3 UR24, UP0, UR25, 0x80, URZ ;  /* 0x0000008019187890 */ /* 0x000fe2000ff1e03f */
[----:B------:R-:W-:Y:S01]  /*1ae0*/  LEA.HI.X R6, R6, R252, R5, 0x6, P0 ;  /* 0x000000fc06067211 */ /* 0x000fe200000f3405 */
[----:B------:R-:W-:Y:S01]  /*1af0*/  IMAD.U32 R12, RZ, RZ, UR4 ;  /* 0x00000004ff0c7e24 */ /* 0x000fe2000f8e00ff */
[----:B------:R-:W-:Y:S01]  /*1b00*/  IADD3.X R5, R3, UR7, RZ, P1, !PT ;  /* 0x0000000703057c10 */ /* 0x000fe20008ffe4ff */
[----:B------:R-:W-:Y:S01]  /*1b10*/  @!PT LDS RZ, [RZ] ;  /* 0x00000000fffff984 */ /* 0x000fe20000000800 */
[----:B------:R-:W-:Y:S01]  /*1b20*/  @!PT LDS RZ, [RZ] ;  /* 0x00000000fffff984 */ /* 0x000fe20000000800 */
[----:B------:R-:W-:Y:S01]  /*1b30*/  @!PT LDS RZ, [RZ] ;  /* 0x00000000fffff984 */ /* 0x000fe20000000800 */
[----:B------:R2:W-:Y:S01]  /*1b40*/  LDGSTS.E.BYPASS.LTC128B.128 [R14+0x8080], [R2.64], !P2 ;  /* 0x08080000020e7fae */ /* 0x0005e2000d101d50 */
[----:B------:R-:W-:Y:S01]  /*1b50*/  ISETP.LT.OR P1, PT, R15, 0x1, P4 ;  /* 0x000000010f00780c */ /* 0x000fe20002721670 */
[----:B------:R-:W-:Y:S01]  /*1b60*/  UIADD3.X UR23, URZ, UR7, URZ, UP0, !UPT ;  /* 0x000000073f177290 */ /* 0x000fe200087fe43f */
[----:B------:R-:W-:Y:S01]  /*1b70*/  IADD3 R10, P3, P2, R10, 0x80, R2 ;  /* 0x000000800a0a7810 */ /* 0x000fe20007a7e002 */
[----:B------:R-:W-:Y:S01]  /*1b80*/  IMAD.U32 R7, RZ, RZ, UR27 ;  /* 0x0000001bff077e24 */ /* 0x000fe2000f8e00ff */
[----:B------:R-:W-:Y:S01]  /*1b90*/  USHF.R.S32.HI UR26, URZ, 0x1f, UR22 ;  /* 0x0000001f3f1a7899 */ /* 0x000fe20008011416 */
[----:B------:R-:W-:Y:S01]  /*1ba0*/  IMAD.U32 R13, RZ, RZ, UR5 ;  /* 0x00000005ff0d7e24 */ /* 0x000fe2000f8e00ff */
[----:B------:R-:W-:-:S02]  /*1bb0*/  IADD3.X R11, RZ, UR7, R3, P3, P2 ;  /* 0x00000007ff0b7c10 */ /* 0x000fc40009fe4403 */
[C---:B------:R-:W-:Y:S02]  /*1bc0*/  ISETP.LT.OR P2, PT, R15.reuse, 0x61, P5 ;  /* 0x000000610f00780c */ /* 0x040fe40002f41670 */
[----:B------:R-:W-:-:S03]  /*1bd0*/  ISETP.LT.OR P3, PT, R15, 0x41, P4 ;  /* 0x000000410f00780c */ /* 0x000fc60002761670 */
[----:B------:R2:W-:Y:S04]  /*1be0*/  LDGSTS.E.BYPASS.LTC128B.128 [R14+0xc080], [R2.64+0x80], !P1 ;  /* 0x0c080080020e7fae */ /* 0x0005e8000c901d50 */
[----:B------:R3:W-:Y:S01]  /*1bf0*/  LDGSTS.E.BYPASS.LTC128B.128 [R14+0x9080], [R4.64], !P6 ;  /* 0x09080000040e7fae */ /* 0x0007e2000f101d50 */
[C---:B------:R-:W-:Y:S02]  /*1c00*/  ISETP.LT.OR P6, PT, R15.reuse, 0x41, P5 ;  /* 0x000000410f00780c */ /* 0x040fe40002fc1670 */
[----:B------:R-:W-:Y:S02]  /*1c10*/  ISETP.LT.OR P5, PT, R15, 0x21, P4 ;  /* 0x000000210f00780c */ /* 0x000fe400027a1670 */
[----:B-1----:R-:W-:-:S04]  /*1c20*/  LEA R16, P0, R0, c[0x0][0x160], 0x1 ;  /* 0x0000580000107a11 */ /* 0x002fc800078008ff */
[----:B------:R-:W-:Y:S01]  /*1c30*/  LEA.HI.X R17, R0, c[0x0][0x164], R6, 0x1, P0 ;  /* 0x0000590000117a11 */ /* 0x000fe200000f0c06 */
[----:B------:R-:W-:Y:S01]  /*1c40*/  IMAD.U32 R0, RZ, RZ, UR6 ;  /* 0x00000006ff007e24 */ /* 0x000fe2000f8e00ff */
[----:B------:R-:W-:-:S04]  /*1c50*/  IADD3 R6, P0, R4, UR24, RZ ;  /* 0x0000001804067c10 */ /* 0x000fc8000ff1e0ff */
[----:B------:R-:W-:Y:S01]  /*1c60*/  IADD3.X R7, R5, UR23, RZ, P0, !PT ;  /* 0x0000001705077c10 */ /* 0x000fe200087fe4ff */
[----:B------:R1:W-:Y:S01]  /*1c70*/  LDGSTS.E.BYPASS.LTC128B.128 [R14+0xd080], [R10.64], !P5 ;  /* 0x0d0800000a0e7fae */ /* 0x0003e2000e901d50 */
[----:B------:R-:W-:-:S04]  /*1c80*/  LEA R22, P0, R12, R16, 0x6 ;  /* 0x000000100c167211 */ /* 0x000fc800078030ff */
[----:B------:R-:W-:Y:S01]  /*1c90*/  LEA.HI.X R23, R12, R17, R13, 0x6, P0 ;  /* 0x000000110c177211 */ /* 0x000fe200000f340d */
[----:B------:R-:W-:Y:S01]  /*1ca0*/  IMAD R12, R31, c[0x0][0x270], RZ ;  /* 0x00009c001f0c7a24 */ /* 0x000fe200078e02ff */
[----:B--2---:R-:W-:-:S03]  /*1cb0*/  IADD3 R2, P1, R4, UR25, RZ ;  /* 0x0000001904027c10 */ /* 0x004fc6000ff3e0ff */
[----:B------:R-:W-:Y:S01]  /*1cc0*/  IMAD R12, R101, c[0x0][0x274], R12 ;  /* 0x00009d00650c7a24 */ /* 0x000fe200078e020c */
[----:B------:R-:W-:Y:S02]  /*1cd0*/  IADD3.X R3, R5, UR7, RZ, P1, !PT ;  /* 0x0000000705037c10 */ /* 0x000fe40008ffe4ff */
[----:B---3--:R-:W-:Y:S02]  /*1ce0*/  IADD3 R4, P0, R2, UR25, RZ ;  /* 0x0000001902047c10 */ /* 0x008fe4000ff1e0ff */
[----:B------:R-:W-:Y:S01]  /*1cf0*/  IADD3 R26, P1, R35, UR6, RZ ;  /* 0x00000006231a7c10 */ /* 0x000fe2000ff3e0ff */
[----:B------:R2:W-:Y:S01]  /*1d00*/  LDGSTS.E.BYPASS.LTC128B.128 [R14+0xa080], [R2.64], !P6 ;  /* 0x0a080000020e7fae */ /* 0x0005e2000f101d50 */
[----:B------:R-:W-:Y:S01]  /*1d10*/  IADD3.X R5, R3, UR7, RZ, P0, !PT ;  /* 0x0000000703057c10 */ /* 0x000fe200087fe4ff */
[----:B------:R-:W-:Y:S01]  /*1d20*/  ULDC.64 UR6, c[0x0][0x1a8] ;  /* 0x00006a0000067ab9 */ /* 0x000fe20000000a00 */
[----:B------:R-:W-:Y:S01]  /*1d30*/  ISETP.GE.AND P6, PT, R20, c[0x0][0x19c], PT ;  /* 0x0000670014007a0c */ /* 0x000fe20003fc6270 */
[----:B------:R3:W-:Y:S01]  /*1d40*/  LDGSTS.E.BYPASS.LTC128B.128 [R14+0xe080], [R6.64], !P3 ;  /* 0x0e080000060e7fae */ /* 0x0007e2000d901d50 */
[----:B------:R-:W-:Y:S01]  /*1d50*/  ISETP.LT.OR P3, PT, R15, 0x61, P4 ;  /* 0x000000610f00780c */ /* 0x000fe20002761670 */
[----:B------:R-:W-:Y:S01]  /*1d60*/  USHF.L.U32 UR25, UR6, 0x6, URZ ;  /* 0x0000000606197899 */ /* 0x000fe2000800063f */
[----:B------:R-:W-:Y:S01]  /*1d70*/  ISETP.GE.AND P4, PT, R33, c[0x0][0x19c], PT ;  /* 0x0000670021007a0c */ /* 0x000fe20003f86270 */
[----:B------:R4:W-:Y:S01]  /*1d80*/  LDGSTS.E.BYPASS.LTC128B.128 [R14+0xb080], [R4.64], !P2 ;  /* 0x0b080000040e7fae */ /* 0x0009e2000d101d50 */
[----:B------:R-:W-:-:S02]  /*1d90*/  LEA.HI.X.SX32 R27, R0, R18, 0x1, P1 ;  /* 0x00000012001b7211 */ /* 0x000fc400008f0eff */
[----:B------:R-:W-:Y:S02]  /*1da0*/  ISETP.LT.OR P2, PT, R15, 0x1, P4 ;  /* 0x000000010f00780c */ /* 0x000fe40002741670 */
[----:B------:R-:W-:-:S04]  /*1db0*/  IADD3 R18, P1, R38, UR22, RZ ;  /* 0x0000001626127c10 */ /* 0x000fc8000ff3e0ff */
[----:B------:R-:W-:-:S05]  /*1dc0*/  LEA.HI.X.SX32 R19, R38, UR26, 0x1, P1 ;  /* 0x0000001a26137c11 */ /* 0x000fca00088f0eff */
[----:B-1----:R-:W-:-:S04]  /*1dd0*/  IMAD.WIDE.U32 R10, R101, c[0x0][0x270], R18 ;  /* 0x00009c00650a7a25 */ /* 0x002fc800078e0012 */
[----:B------:R-:W-:Y:S01]  /*1de0*/  IMAD.IADD R13, R11, 0x1, R12 ;  /* 0x000000010b0d7824 */ /* 0x000fe200078e020c */
[----:B--2---:R-:W-:Y:S01]  /*1df0*/  IADD3 R2, P0, R2, UR24, RZ ;  /* 0x0000001802027c10 */ /* 0x004fe2000ff1e0ff */
[----:B------:R-:W-:Y:S01]  /*1e00*/  UIADD3 UR24, UP0, UR25, 0x80, URZ ;  /* 0x0000008019187890 */ /* 0x000fe2000ff1e03f */
[----:B------:R-:W-:Y:S02]  /*1e10*/  IMAD.MOV.U32 R12, RZ, RZ, R10 ;  /* 0x000000ffff0c7224 */ /* 0x000fe400078e000a */
[----:B------:R-:W-:Y:S01]  /*1e20*/  IADD3.X R3, R3, UR23, RZ, P0, !PT ;  /* 0x0000001703037c10 */ /* 0x000fe200087fe4ff */
[----:B---3--:R-:W-:Y:S01]  /*1e30*/  IMAD.U32 R6, RZ, RZ, UR25 ;  /* 0x00000019ff067e24 */ /* 0x008fe2000f8e00ff */
[C---:B------:R-:W-:Y:S01]  /*1e40*/  ISETP.LT.OR P0, PT, R15.reuse, 0x1, P6 ;  /* 0x000000010f00780c */ /* 0x040fe20003701670 */
[----:B------:R-:W-:Y:S01]  /*1e50*/  USHF.L.U64.HI UR23, UR6, UR21, UR7 ;  /* 0x0000001506177299 */ /* 0x000fe20008010207 */
[----:B------:R-:W-:Y:S01]  /*1e60*/  IMAD.WIDE.U32 R10, R24, c[0x0][0x208], R20 ;  /* 0x00008200180a7a25 */ /* 0x000fe200078e0014 */
[----:B------:R1:W-:Y:S01]  /*1e70*/  LDGSTS.E.BYPASS.LTC128B.128 [R14+0xf080], [R2.64], !P3 ;  /* 0x0f080000020e7fae */ /* 0x0003e2000d901d50 */
[----:B------:R-:W-:Y:S01]  /*1e80*/  ISETP.LT.OR P3, PT, R15, 0x21, P6 ;  /* 0x000000210f00780c */ /* 0x000fe20003761670 */
[----:B------:R-:W-:Y:S01]  /*1e90*/  UIADD3.X UR22, URZ, UR23, URZ, UP0, !UPT ;  /* 0x000000173f167290 */ /* 0x000fe200087fe43f */
[----:B------:R-:W-:Y:S01]  /*1ea0*/  IADD3 R6, P1, P5, R6, 0x80, R8 ;  /* 0x0000008006067810 */ /* 0x000fe20007d3e008 */
[----:B------:R-:W-:Y:S01]  /*1eb0*/  ULDC.64 UR6, c[0x0][0x278] ;  /* 0x00009e0000067ab9 */ /* 0x000fe20000000a00 */
[----:B------:R-:W-:Y:S01]  /*1ec0*/  IMAD.WIDE.U32 R12, R25, c[0x0][0x278], R12 ;  /* 0x00009e00190c7a25 */ /* 0x000fe200078e000c */
[----:B------:R-:W-:Y:S01]  /*1ed0*/  UIMAD UR6, UR18, UR6, URZ ;  /* 0x00000006120672a4 */ /* 0x000fe2000f8e023f */
[----:B------:R-:W-:-:S02]  /*1ee0*/  P2R R0, PR, RZ, 0x2 ;  /* 0x00000002ff007803 */ /* 0x000fc40000000000 */
[C---:B------:R-:W-:Y:S01]  /*1ef0*/  ISETP.LT.OR P1, PT, R15.reuse, 0x41, P6 ;  /* 0x000000410f00780c */ /* 0x040fe20003721670 */
[----:B------:R2:W-:Y:S01]  /*1f00*/  LDGSTS.E.BYPASS.LTC128B.128 [R14+0x80], [R8.64], !P0 ;  /* 0x00080000080e7fae */ /* 0x0005e2000c101d50 */
[----:B----4-:R-:W-:Y:S02]  /*1f10*/  IADD3 R4, P0, R8, UR25, RZ ;  /* 0x0000001908047c10 */ /* 0x010fe4000ff1e0ff */
[----:B------:R-:W-:Y:S01]  /*1f20*/  ISETP.LT.OR P6, PT, R15, 0x61, P6 ;  /* 0x000000610f00780c */ /* 0x000fe200037c1670 */
[----:B------:R2:W-:Y:S01]  /*1f30*/  LDGSTS.E.BYPASS.LTC128B.128 [R14+0x4080], [R8.64+0x80], !P2 ;  /* 0x04080080080e7fae */ /* 0x0005e2000d101d50 */
[----:B------:R-:W-:Y:S02]  /*1f40*/  IADD3.X R5, R9, UR23, RZ, P0, !PT ;  /* 0x0000001709057c10 */ /* 0x000fe400087fe4ff */
[----:B------:R-:W-:Y:S02]  /*1f50*/  ISETP.LT.OR P2, PT, R15, 0x21, P4 ;  /* 0x000000210f00780c */ /* 0x000fe40002741670 */
[----:B------:R-:W-:Y:S01]  /*1f60*/  ISETP.NE.AND P0, PT, R0, RZ, PT ;  /* 0x000000ff0000720c */ /* 0x000fe20003f05270 */
[----:B------:R3:W-:Y:S01]  /*1f70*/  LDGSTS.E.BYPASS.LTC128B.128 [R14+0x1080], [R4.64], !P3 ;  /* 0x01080000040e7fae */ /* 0x0007e2000d901d50 */
[----:B------:R-:W-:Y:S01]  /*1f80*/  ISETP.GE.AND P3, PT, R33, c[0x0][0x16c], PT ;  /* 0x00005b0021007a0c */ /* 0x000fe20003f66270 */
[----:B------:R-:W-:Y:S01]  /*1f90*/  IMAD R0, R28, c[0x0][0x208], RZ ;  /* 0x000082001c007a24 */ /* 0x000fe200078e02ff */
[----:B------:R-:W-:-:S02]  /*1fa0*/  IADD3.X R7, RZ, UR23, R9, P0, P5 ;  /* 0x00000017ff077c10 */ /* 0x000fc400087ea409 */
[----:B------:R-:W-:Y:S01]  /*1fb0*/  ISETP.GE.AND P5, PT, R20, c[0x0][0x16c], PT ;  /* 0x00005b0014007a0c */ /* 0x000fe20003fa6270 */
[----:B------:R-:W-:Y:S01]  /*1fc0*/  IMAD R0, R24, c[0x0][0x20c], R0 ;  /* 0x0000830018007a24 */ /* 0x000fe200078e0200 */
[----:B-1----:R-:W-:-:S03]  /*1fd0*/  IADD3 R2, P0, R4, UR25, RZ ;  /* 0x0000001904027c10 */ /* 0x002fc6000ff1e0ff */
[----:B------:R1:W-:Y:S01]  /*1fe0*/  LDGSTS.E.BYPASS.LTC128B.128 [R14+0x5080], [R6.64], !P2 ;  /* 0x05080000060e7fae */ /* 0x0003e2000d101d50 */
[----:B------:R-:W-:-:S05]  /*1ff0*/  IADD3.X R3, R5, UR23, RZ, P0, !PT ;  /* 0x0000001705037c10 */ /* 0x000fca00087fe4ff */
[----:B------:R4:W-:Y:S01]  /*2000*/  LDGSTS.E.BYPASS.LTC128B.128 [R14+0x2080], [R2.64], !P1 ;  /* 0x02080000020e7fae */ /* 0x0009e2000c901d50 */
[C---:B------:R-:W-:Y:S02]  /*2010*/  ISETP.LT.OR P1, PT, R15.reuse, 0x41, P4 ;  /* 0x000000410f00780c */ /* 0x040fe40002721670 */
[----:B------:R-:W-:Y:S02]  /*2020*/  ISETP.LT.OR P4, PT, R15, 0x61, P4 ;  /* 0x000000610f00780c */ /* 0x000fe40002781670 */
[----:B--2---:R-:W-:Y:S02]  /*2030*/  P2R R8, PR, RZ, 0x8 ;  /* 0x00000008ff087803 */ /* 0x004fe40000000000 */
[----:B------:R-:W-:Y:S02]  /*2040*/  SEL R9, RZ, 0x2, P3 ;  /* 0x00000002ff097807 */ /* 0x000fe40001800000 */
[----:B------:R-:W-:Y:S01]  /*2050*/  ISETP.GT.AND P3, PT, R35, 0xf, PT ;  /* 0x0000000f2300780c */ /* 0x000fe20003f64270 */
[----:B------:R2:W-:Y:S01]  /*2060*/  STL [R1+0x48], R8 ;  /* 0x0000480801007387 */ /* 0x0005e20000100800 */
[----:B---3--:R-:W-:-:S03]  /*2070*/  IADD3 R4, P0, R4, UR24, RZ ;  /* 0x0000001804047c10 */ /* 0x008fc6000ff1e0ff */
[----:B------:R-:W-:Y:S01]  /*2080*/  STL.64 [R1+0x28], R12 ;  /* 0x0000280c01007387 */ /* 0x000fe20000100a00 */
[----:B------:R-:W-:-:S05]  /*2090*/  IADD3.X R5, R5, UR22, RZ, P0, !PT ;  /* 0x0000001605057c10 */ /* 0x000fca00087fe4ff */
[----:B------:R3:W-:Y:S01]  /*20a0*/  LDGSTS.E.BYPASS.LTC128B.128 [R14+0x6080], [R4.64], !P1 ;  /* 0x06080000040e7fae */ /* 0x0007e2000c901d50 */
[----:B-1----:R-:W-:Y:S01]  /*20b0*/  SEL R6, RZ, 0x1, P5 ;  /* 0x00000001ff067807 */ /* 0x002fe20002800000 */
[----:B------:R-:W-:-:S04]  /*20c0*/  IMAD.IADD R7, R11, 0x1, R0 ;  /* 0x000000010b077824 */ /* 0x000fc800078e0200 */
[----:B------:R-:W-:Y:S02]  /*20d0*/  IMAD.IADD R0, R9, 0x1, R6 ;  /* 0x0000000109007824 */ /* 0x000fe400078e0206 */
[----:B------:R-:W-:-:S03]  /*20e0*/  IMAD.MOV.U32 R6, RZ, RZ, R10 ;  /* 0x000000ffff067224 */ /* 0x000fc600078e000a */
[C---:B------:R-:W-:Y:S02]  /*20f0*/  LOP3.LUT P2, RZ, R0.reuse, 0x1, RZ, 0xc0, !PT ;  /* 0x0000000100ff7812 */ /* 0x040fe4000784c0ff */
[----:B------:R-:W-:Y:S02]  /*2100*/  LOP3.LUT P1, RZ, R0, 0x2, RZ, 0xc0, !PT ;  /* 0x0000000200ff7812 */ /* 0x000fe4000782c0ff */
[----:B--2---:R-:W-:-:S04]  /*2110*/  IADD3 R8, P0, R2, UR25, RZ ;  /* 0x0000001902087c10 */ /* 0x004fc8000ff1e0ff */
[C---:B------:R-:W-:Y:S02]  /*2120*/  IADD3.X R9, R3.reuse, UR23, RZ, P0, !PT ;  /* 0x0000001703097c10 */ /* 0x040fe400087fe4ff */
[----:B----4-:R-:W-:Y:S01]  /*2130*/  IADD3 R2, P0, R2, UR24, RZ ;  /* 0x0000001802027c10 */ /* 0x010fe2000ff1e0ff */
[----:B------:R-:W-:Y:S02]  /*2140*/  UIMAD UR24, UR19, UR7, UR6 ;  /* 0x00000007131872a4 */ /* 0x000fe4000f8e0206 */
[----:B------:R1:W-:Y:S01]  /*2150*/  LDGSTS.E.BYPASS.LTC128B.128 [R14+0x3080], [R8.64], !P6 ;  /* 0x03080000080e7fae */ /* 0x0003e2000f101d50 */
[----:B------:R-:W-:Y:S01]  /*2160*/  IADD3.X R3, R3, UR22, RZ, P0, !PT ;  /* 0x0000001603037c10 */ /* 0x000fe200087fe4ff */
[----:B------:R-:W-:Y:S01]  /*2170*/  USHF.L.U32 UR22, UR10, 0x6, URZ ;  /* 0x000000060a167899 */ /* 0x000fe2000800063f */
[----:B---3--:R-:W-:Y:S01]  /*2180*/  IMAD R4, R31, c[0x0][0x210], RZ ;  /* 0x000084001f047a24 */ /* 0x008fe200078e02ff */
[----:B------:R-:W-:Y:S01]  /*2190*/  IADD3 R24, R13, UR24, RZ ;  /* 0x000000180d187c10 */ /* 0x000fe2000fffe0ff */
[----:B------:R-:W-:Y:S01]  /*21a0*/  ULDC.64 UR6, c[0x0][0x218] ;  /* 0x0000860000067ab9 */ /* 0x000fe20000000a00 */
[----:B------:R2:W-:Y:S01]  /*21b0*/  LDGSTS.E.BYPASS.LTC128B.128 [R14+0x7080], [R2.64], !P4 ;  /* 0x07080000020e7fae */ /* 0x0005e2000e101d50 */
[----:B------:R-:W-:Y:S01]  /*21c0*/  USHF.R.S32.HI UR23, URZ, 0x1f, UR22 ;  /* 0x0000001f3f177899 */ /* 0x000fe20008011416 */
[----:B------:R-:W-:Y:S01]  /*21d0*/  IMAD.U32 R0, RZ, RZ, UR22 ;  /* 0x00000016ff007e24 */ /* 0x000fe2000f8e00ff */
[----:B------:R-:W-:Y:S01]  /*21e0*/  @!P3 IADD3 R5, P0, R12, UR22, RZ ;  /* 0x000000160c05bc10 */ /* 0x000fe2000ff1e0ff */
[----:B------:R-:W-:Y:S01]  /*21f0*/  UIMAD UR6, UR18, UR6, URZ ;  /* 0x00000006120672a4 */ /* 0x000fe2000f8e023f */
[----:B------:R-:W-:Y:S01]  /*2200*/  IMAD R4, R101, c[0x0][0x214], R4 ;  /* 0x0000850065047a24 */ /* 0x000fe200078e0204 */
[----:B------:R-:W0:Y:S01]  /*2210*/  LDGDEPBAR ;  /* 0x00000000000079af */ /* 0x000e220000000000 */
[----:B------:R-:W-:Y:S01]  /*2220*/  IADD3 R0, -R37, UR12, -R0 ;  /* 0x0000000c25007c10 */ /* 0x000fe2000fffe900 */
[----:B------:R-:W-:-:S02]  /*2230*/  UIMAD UR26, UR19, UR7, UR6 ;  /* 0x00000007131a72a4 */ /* 0x000fc4000f8e0206 */
[----:B------:R3:W-:Y:S01]  /*2240*/  STL [R1+0x38], R24 ;  /* 0x0000381801007387 */ /* 0x0007e20000100800 */
[C---:B------:R-:W-:Y:S01]  /*2250*/  ISETP.LT.OR P4, PT, R0.reuse, 0x1, !P2 ;  /* 0x000000010000780c */ /* 0x040fe20005781670 */
[----:B------:R-:W-:Y:S01]  /*2260*/  ULDC.64 UR6, c[0x0][0x208] ;  /* 0x0000820000067ab9 */ /* 0x000fe20000000a00 */
[----:B------:R-:W-:Y:S01]  /*2270*/  ISETP.LT.OR P2, PT, R0, 0x21, !P2 ;  /* 0x000000210000780c */ /* 0x000fe20005741670 */
[----:B------:R-:W-:Y:S02]  /*2280*/  USHF.L.U32 UR25, UR6, 0x6, URZ ;  /* 0x0000000606197899 */ /* 0x000fe4000800063f */
[----:B------:R-:W-:-:S04]  /*2290*/  USHF.L.U64.HI UR24, UR6, UR21, UR7 ;  /* 0x0000001506187299 */ /* 0x000fc80008010207 */
[----:B------:R-:W-:-:S04]  /*22a0*/  UIMAD UR21, UR24, UR10, URZ ;  /* 0x0000000a181572a4 */ /* 0x000fc8000f8e023f */
[----:B------:R4:W-:Y:S01]  /*22b0*/  LDGSTS.E.BYPASS.LTC128B.128 [R14+0x10080], [R16.64], !P4 ;  /* 0x10080000100e7fae */ /* 0x0009e2000e101d50 */
[----:B------:R-:W-:Y:S01]  /*22c0*/  ISETP.LT.OR P4, PT, R0, 0x1, !P1 ;  /* 0x000000010000780c */ /* 0x000fe20004f81670 */
[----:B------:R-:W-:Y:S01]  /*22d0*/  UIMAD UR21, UR20, UR25, UR21 ;  /* 0x00000019141572a4 */ /* 0x000fe2000f8e0215 */
[----:B--2---:R-:W-:Y:S01]  /*22e0*/  IMAD.WIDE.U32 R2, R101, c[0x0][0x210], R6 ;  /* 0x0000840065027a25 */ /* 0x004fe200078e0006 */
[----:B------:R-:W-:Y:S01]  /*22f0*/  @!P3 IADD3.X R7, R24, UR23, RZ, P0, !PT ;  /* 0x000000171807bc10 */ /* 0x000fe200087fe4ff */
[----:B------:R-:W-:Y:S01]  /*2300*/  UMOV UR20, 0x5 ;  /* 0x0000000500147882 */ /* 0x000fe20000000000 */
[----:B------:R-:W-:Y:S01]  /*2310*/  ISETP.GE.AND P0, PT, R20, c[0x0][0x1fc], PT ;  /* 0x00007f0014007a0c */ /* 0x000fe20003f06270 */
[----:B------:R-:W-:Y:S01]  /*2320*/  IMAD.IADD R3, R3, 0x1, R4 ;  /* 0x0000000103037824 */ /* 0x000fe200078e0204 */
[----:B------:R-:W-:Y:S01]  /*2330*/  ISETP.LT.OR P1, PT, R0, 0x21, !P1 ;  /* 0x000000210000780c */ /* 0x000fe20004f21670 */
[----:B------:R-:W-:Y:S01]  /*2340*/  USHF.L.U64.HI UR20, UR6, UR20, UR7 ;  /* 0x0000001406147299 */ /* 0x000fe20008010207 */
[----:B------:R-:W-:Y:S01]  /*2350*/  SEL R6, RZ, 0x1, P0 ;  /* 0x00000001ff067807 */ /* 0x000fe20000000000 */
[----:B------:R-:W-:Y:S01]  /*2360*/  IMAD.WIDE.U32 R10, R25, c[0x0][0x218], R2 ;  /* 0x00008600190a7a25 */ /* 0x000fe200078e0002 */
[----:B------:R-:W-:-:S02]  /*2370*/  ISETP.GE.AND P0, PT, R33, c[0x0][0x1fc], PT ;  /* 0x00007f0021007a0c */ /* 0x000fc40003f06270 */
[----:B------:R4:W-:Y:S01]  /*2380*/  LDGSTS.E.BYPASS.LTC128B.128 [R14+0x12080], [R16.64+0x80], !P4 ;  /* 0x12080080100e7fae */ /* 0x0009e2000e101d50 */
[----:B---3--:R-:W-:Y:S01]  /*2390*/  IMAD.U32 R24, RZ, RZ, UR25 ;  /* 0x00000019ff187e24 */ /* 0x008fe2000f8e00ff */
[----:B------:R-:W-:Y:S01]  /*23a0*/  SEL R4, RZ, 0xffffffff, P0 ;  /* 0xffffffffff047807 */ /* 0x000fe20000000000 */
[----:B------:R-:W-:Y:S01]  /*23b0*/  IMAD.MOV.U32 R250, RZ, RZ, R10 ;  /* 0x000000fffffa7224 */ /* 0x000fe200078e000a */
[----:B-1----:R-:W-:Y:S01]  /*23c0*/  @!P3 LEA R8, P0, R5, c[0x0][0x258], 0x2 ;  /* 0x000096000508ba11 */ /* 0x002fe200078010ff */
[----:B------:R1:W-:Y:S01]  /*23d0*/  STL.64 [R1], R10 ;  /* 0x0000000a01007387 */ /* 0x0003e20000100a00 */
[----:B------:R-:W-:Y:S01]  /*23e0*/  IADD3 R251, R11, UR26, RZ ;  /* 0x0000001a0bfb7c10 */ /* 0x000fe2000fffe0ff */
[----:B------:R-:W-:Y:S01]  /*23f0*/  IMAD.SHL.U32 R3, R4, 0x2, RZ ;  /* 0x0000000204037824 */ /* 0x000fe200078e00ff */
[----:B------:R-:W-:Y:S01]  /*2400*/  @!P3 LEA.HI.X R9, R5, c[0x0][0x25c], R7, 0x2, P0 ;  /* 0x000097000509ba11 */ /* 0x000fe200000f1407 */
[----:B------:R2:W-:Y:S02]  /*2410*/  LDGSTS.E.BYPASS.LTC128B.128 [R14+0x11080], [R22.64], !P2 ;  /* 0x11080000160e7fae */ /* 0x0005e4000d101d50 */
[----:B------:R-:W-:Y:S01]  /*2420*/  IMAD.WIDE.U32 R4, R24, UR10, R250 ;  /* 0x0000000a18047c25 */ /* 0x000fe2000f8e00fa */
[----:B------:R-:W-:Y:S01]  /*2430*/  LOP3.LUT R3, R3, 0x2, R6, 0xe2, !PT ;  /* 0x0000000203037812 */ /* 0x000fe200078ee206 */
[----:B------:R2:W-:Y:S02]  /*2440*/  LDGSTS.E.BYPASS.LTC128B.128 [R14+0x13080], [R22.64+0x80], !P1 ;  /* 0x13080080160e7fae */ /* 0x0005e4000c901d50 */
[----:B------:R-:W-:Y:S01]  /*2450*/  IMAD R6, R31, c[0x0][0x288], RZ ;  /* 0x0000a2001f067a24 */ /* 0x000fe200078e02ff */
[----:B------:R-:W-:-:S02]  /*2460*/  LOP3.LUT P4, RZ, R3, 0x1, RZ, 0xc0, !PT ;  /* 0x0000000103ff7812 */ /* 0x000fc4000788c0ff */
[----:B------:R-:W-:Y:S02]  /*2470*/  LEA R2, P0, R4, c[0x0][0x1f0], 0x1 ;  /* 0x00007c0004027a11 */ /* 0x000fe400078008ff */
[----:B------:R-:W-:Y:S02]  /*2480*/  LOP3.LUT P6, RZ, R3, 0x2, RZ, 0xc0, !PT ;  /* 0x0000000203ff7812 */ /* 0x000fe400078cc0ff */
[C---:B------:R-:W-:Y:S02]  /*2490*/  ISETP.LT.OR P1, PT, R0.reuse, 0x1, !P4 ;  /* 0x000000010000780c */ /* 0x040fe40006721670 */
[----:B------:R-:W-:Y:S02]  /*24a0*/  ISETP.LT.OR P2, PT, R0, 0x21, !P4 ;  /* 0x000000210000780c */ /* 0x000fe40006741670 */
[----:B-1----:R-:W-:Y:S01]  /*24b0*/  IADD3 R10, R5, UR21, RZ ;  /* 0x00000015050a7c10 */ /* 0x002fe2000fffe0ff */
[C---:B------:R-:W-:Y:S01]  /*24c0*/  IMAD R5, R101.reuse, c[0x0][0x28c], R6 ;  /* 0x0000a30065057a24 */ /* 0x040fe200078e0206 */
[----:B------:R-:W-:Y:S01]  /*24d0*/  USHF.L.U32 UR21, UR6, 0x5, URZ ;  /* 0x0000000506157899 */ /* 0x000fe2000800063f */
[----:B------:R-:W-:Y:S01]  /*24e0*/  IMAD.WIDE.U32 R6, R101, c[0x0][0x288], R18 ;  /* 0x0000a20065067a25 */ /* 0x000fe200078e0012 */
[----:B------:R-:W-:Y:S01]  /*24f0*/  LEA.HI.X R3, R4, c[0x0][0x1f4], R10, 0x1, P0 ;  /* 0x00007d0004037a11 */ /* 0x000fe200000f0c0a */
[----:B------:R-:W-:Y:S01]  /*2500*/  ULDC.64 UR6, c[0x0][0x290] ;  /* 0x0000a40000067ab9 */ /* 0x000fe20000000a00 */
[----:B------:R-:W-:Y:S01]  /*2510*/  ISETP.LT.OR P0, PT, R0, 0x1, !P6 ;  /* 0x000000010000780c */ /* 0x000fe20007701670 */
[----:B------:R-:W-:Y:S01]  /*2520*/  IMAD.IADD R5, R7, 0x1, R5 ;  /* 0x0000000107057824 */ /* 0x000fe200078e0205 */
[----:B------:R-:W-:Y:S01]  /*2530*/  USHF.L.U32 UR27, UR21, 0x1, URZ ;  /* 0x00000001151b7899 */ /* 0x000fe2000800063f */
[----:B------:R-:W-:Y:S01]  /*2540*/  @!P3 IMAD.SHL.U32 R7, R35, 0x10, RZ ;  /* 0x000000102307b824 */ /* 0x000fe200078e00ff */
[----:B------:R-:W-:Y:S01]  /*2550*/  UIMAD UR6, UR18, UR6, URZ ;  /* 0x00000006120672a4 */ /* 0x000fe2000f8e023f */
[----:B------:R-:W-:Y:S01]  /*2560*/  IMAD.MOV.U32 R4, RZ, RZ, R6 ;  /* 0x000000ffff047224 */ /* 0x000fe200078e0006 */
[CC--:B--2---:R-:W-:Y:S01]  /*2570*/  LEA.HI R22, R36.reuse, R35.reuse, RZ, 0x5 ;  /* 0x0000002324167211 */ /* 0x0c4fe200078f28ff */
[----:B------:R-:W-:Y:S01]  /*2580*/  USHF.L.U64.HI UR26, UR21, 0x1, UR20 ;  /* 0x00000001151a7899 */ /* 0x000fe20008010214 */
[----:B------:R1:W-:Y:S01]  /*2590*/  @!P3 LDGSTS.E.BYPASS.LTC128B.128 [R7+0x20080], [R8.64] ;  /* 0x200800000807bfae */ /* 0x0003e2000b901d50 */
[----:B------:R-:W-:Y:S01]  /*25a0*/  UIMAD UR6, UR19, UR7, UR6 ;  /* 0x00000007130672a4 */ /* 0x000fe2000f8e0206 */
[----:B------:R-:W-:Y:S01]  /*25b0*/  IMAD.WIDE.U32 R38, R25, c[0x0][0x290], R4 ;  /* 0x0000a40019267a25 */ /* 0x000fe200078e0004 */
[----:B------:R-:W-:Y:S01]  /*25c0*/  SHF.R.S32.HI R6, RZ, 0x5, R22 ;  /* 0x00000005ff067819 */ /* 0x000fe20000011416 */
[----:B------:R-:W0:Y:S01]  /*25d0*/  LDGDEPBAR ;  /* 0x00000000000079af */ /* 0x000e220000000000 */
[----:B------:R-:W-:-:S02]  /*25e0*/  LEA.HI R11, R36, R35, RZ, 0x2 ;  /* 0x00000023240b7211 */ /* 0x000fc400078f10ff */
[----:B------:R-:W-:Y:S01]  /*25f0*/  IADD3 R28, R39, UR6, RZ ;  /* 0x00000006271c7c10 */ /* 0x000fe2000fffe0ff */
[----:B------:R2:W-:Y:S01]  /*2600*/  LDGSTS.E.BYPASS.LTC128B.128 [R14+0x18080], [R2.64], !P1 ;  /* 0x18080000020e7fae */ /* 0x0005e2000c901d50 */
[----:B------:R-:W-:Y:S01]  /*2610*/  ISETP.LT.OR P1, PT, R0, 0x21, !P6 ;  /* 0x000000210000780c */ /* 0x000fe20007721670 */
[----:B------:R-:W-:Y:S01]  /*2620*/  ULDC.64 UR6, c[0x0][0x240] ;  /* 0x0000900000067ab9 */ /* 0x000fe20000000a00 */
[----:B------:R-:W-:Y:S01]  /*2630*/  LEA.HI R5, R22, R6, RZ, 0x1 ;  /* 0x0000000616057211 */ /* 0x000fe200078f08ff */
[----:B------:R2:W-:Y:S01]  /*2640*/  LDGSTS.E.BYPASS.LTC128B.128 [R14+0x1a080], [R2.64+0x80], !P0 ;  /* 0x1a080080020e7fae */ /* 0x0005e2000c101d50 */
[----:B----4-:R-:W-:Y:S01]  /*2650*/  SHF.R.S32.HI R17, RZ, 0x2, R11 ;  /* 0x00000002ff117819 */ /* 0x010fe2000001140b */
[----:B------:R-:W-:Y:S01]  /*2660*/  UIMAD UR6, UR18, UR6, URZ ;  /* 0x00000006120672a4 */ /* 0x000fe2000f8e023f */
[----:B------:R-:W-:Y:S01]  /*2670*/  LOP3.LUT R5, R5, 0xfffffffe, RZ, 0xc0, !PT ;  /* 0xfffffffe05057812 */ /* 0x000fe200078ec0ff */
[----:B------:R3:W-:Y:S02]  /*2680*/  STL.64 [R1+0x18], R38 ;  /* 0x0000182601007387 */ /* 0x0007e40000100a00 */
[----:B------:R-:W-:-:S02]  /*2690*/  UIMAD UR6, UR19, UR7, UR6 ;  /* 0x00000007130672a4 */ /* 0x000fc4000f8e0206 */
[----:B------:R-:W-:Y:S01]  /*26a0*/  IMAD.IADD R15, R6, 0x1, -R5 ;  /* 0x00000001060f7824 */ /* 0x000fe200078e0a05 */
[----:B------:R-:W-:Y:S01]  /*26b0*/  LEA.HI R5, R36, R35, RZ, 0x4 ;  /* 0x0000002324057211 */ /* 0x000fe200078f20ff */
[----:B------:R3:W-:Y:S02]  /*26c0*/  STL [R1+0x20], R28 ;  /* 0x0000201c01007387 */ /* 0x0007e40000100800 */
[----:B------:R-:W-:Y:S01]  /*26d0*/  IMAD.SHL.U32 R16, R15, 0x10, RZ ;  /* 0x000000100f107824 */ /* 0x000fe200078e00ff */
[----:B------:R-:W-:Y:S01]  /*26e0*/  SHF.R.S32.HI R6, RZ, 0x4, R5 ;  /* 0x00000004ff067819 */ /* 0x000fe20000011405 */
[----:B-1----:R-:W-:Y:S01]  /*26f0*/  IMAD.SHL.U32 R8, R30, 0x40, RZ ;  /* 0x000000401e087824 */ /* 0x002fe200078e00ff */
[----:B--2---:R-:W-:-:S04]  /*2700*/  IADD3 R2, P0, R2, UR27, RZ ;  /* 0x0000001b02027c10 */ /* 0x004fc8000ff1e0ff */
[----:B------:R-:W-:Y:S02]  /*2710*/  IADD3.X R3, R3, UR26, RZ, P0, !PT ;  /* 0x0000001a03037c10 */ /* 0x000fe400087fe4ff */
[----:B------:R-:W-:Y:S01]  /*2720*/  IADD3 R0, P0, R38, UR22, RZ ;  /* 0x0000001626007c10 */ /* 0x000fe2000ff1e0ff */
[----:B------:R-:W-:Y:S02]  /*2730*/  UIADD3 UR22, UR10, 0x1, URZ ;  /* 0x000000010a167890 */ /* 0x000fe4000fffe03f */
[----:B------:R1:W-:Y:S01]  /*2740*/  LDGSTS.E.BYPASS.LTC128B.128 [R14+0x19080], [R2.64], !P2 ;  /* 0x19080000020e7fae */ /* 0x0003e2000d101d50 */
[----:B------:R-:W-:Y:S01]  /*2750*/  IADD3.X R4, R28, UR23, RZ, P0, !PT ;  /* 0x000000171c047c10 */ /* 0x000fe200087fe4ff */
[----:B------:R-:W-:Y:S01]  /*2760*/  UISETP.GE.AND UP0, UPT, UR22, UR9, UPT ;  /* 0x000000091600728c */ /* 0x000fe2000bf06270 */
[C---:B------:R-:W-:Y:S01]  /*2770*/  LEA R18, P0, R0.reuse, c[0x0][0x280], 0x2 ;  /* 0x0000a00000127a11 */ /* 0x040fe200078010ff */
[----:B------:R1:W-:Y:S03]  /*2780*/  LDGSTS.E.BYPASS.LTC128B.128 [R14+0x1b080], [R2.64+0x80], !P1 ;  /* 0x1b080080020e7fae */ /* 0x0003e6000c901d50 */
[----:B------:R-:W-:Y:S01]  /*2790*/  LEA.HI.X R19, R0, c[0x0][0x284], R4, 0x2, P0 ;  /* 0x0000a10000137a11 */ /* 0x000fe200000f1404 */
[----:B------:R-:W-:Y:S01]  /*27a0*/  IMAD R0, R31, c[0x0][0x238], RZ ;  /* 0x00008e001f007a24 */ /* 0x000fe200078e02ff */
[----:B------:R-:W-:-:S02]  /*27b0*/  SHF.R.S32.HI R4, RZ, 0x1f, R11 ;  /* 0x0000001fff047819 */ /* 0x000fc4000001140b */
[----:B------:R-:W-:Y:S01]  /*27c0*/  R2P PR, R30, 0x6 ;  /* 0x000000061e007804 */ /* 0x000fe20000000000 */
[----:B------:R-:W-:Y:S01]  /*27d0*/  IMAD R7, R101, c[0x0][0x23c], R0 ;  /* 0x00008f0065077a24 */ /* 0x000fe200078e0200 */
[C---:B------:R-:W-:Y:S02]  /*27e0*/  LOP3.LUT R0, R5.reuse, 0xfffffff0, RZ, 0xc0, !PT ;  /* 0xfffffff005007812 */ /* 0x040fe400078ec0ff */
[----:B------:R-:W-:Y:S02]  /*27f0*/  LEA.HI R5, R5, R6, RZ, 0x1 ;  /* 0x0000000605057211 */ /* 0x000fe400078f08ff */
[----:B------:R-:W-:Y:S01]  /*2800*/  LEA.HI R4, R4, R17, RZ, 0x3 ;  /* 0x0000001104047211 */ /* 0x000fe200078f18ff */
[----:B------:R-:W-:Y:S01]  /*2810*/  IMAD.IADD R0, R35, 0x1, -R0 ;  /* 0x0000000123007824 */ /* 0x000fe200078e0a00 */
[----:B------:R-:W-:Y:S02]  /*2820*/  LOP3.LUT R9, R5, 0xfffffffe, RZ, 0xc0, !PT ;  /* 0xfffffffe05097812 */ /* 0x000fe400078ec0ff */
[----:B------:R-:W-:-:S02]  /*2830*/  LOP3.LUT R5, R4, 0xfffffff8, RZ, 0xc0, !PT ;  /* 0xfffffff804057812 */ /* 0x000fc400078ec0ff */
[----:B------:R-:W-:Y:S01]  /*2840*/  SHF.R.S32.HI R10, RZ, 0x1f, R0 ;  /* 0x0000001fff0a7819 */ /* 0x000fe20000011400 */
[----:B------:R-:W-:Y:S01]  /*2850*/  IMAD.IADD R9, R6, 0x1, -R9 ;  /* 0x0000000106097824 */ /* 0x000fe200078e0a09 */
[----:B------:R-:W-:Y:S01]  /*2860*/  LOP3.LUT R4, R8, 0x1c0, RZ, 0xc0, !PT ;  /* 0x000001c008047812 */ /* 0x000fe200078ec0ff */
[----:B------:R-:W-:Y:S01]  /*2870*/  IMAD.IADD R17, R17, 0x1, -R5 ;  /* 0x0000000111117824 */ /* 0x000fe200078e0a05 */
[----:B------:R-:W-:Y:S01]  /*2880*/  LEA.HI R10, R10, R0, RZ, 0x3 ;  /* 0x000000000a0a7211 */ /* 0x000fe200078f18ff */
[----:B------:R-:W-:Y:S01]  /*2890*/  IMAD R6, R9, 0x800, R34 ;  /* 0x0000080009067824 */ /* 0x000fe200078e0222 */
[----:B------:R-:W-:Y:S01]  /*28a0*/  LOP3.LUT R5, R4, 0x10, R16, 0xf8, !PT ;  /* 0x0000001004057812 */ /* 0x000fe200078ef810 */
[----:B-1----:R-:W-:Y:S01]  /*28b0*/  IMAD.WIDE.U32 R2, R101, c[0x0][0x238], R26 ;  /* 0x00008e0065027a25 */ /* 0x002fe200078e001a */
[----:B------:R-:W-:Y:S02]  /*28c0*/  SHF.R.U32.HI R8, RZ, 0x3, R4 ;  /* 0x00000003ff087819 */ /* 0x000fe40000011604 */
[--C-:B------:R-:W-:Y:S01]  /*28d0*/  LOP3.LUT R12, R5, 0x8, R32.reuse, 0xf8, !PT ;  /* 0x00000008050c7812 */ /* 0x100fe200078ef820 */
[----:B------:R-:W-:Y:S01]  /*28e0*/  IMAD.IADD R3, R3, 0x1, R7 ;  /* 0x0000000103037824 */ /* 0x000fe200078e0207 */
[C---:B------:R-:W-:Y:S01]  /*28f0*/  LOP3.LUT R7, R10.reuse, 0xfffffff8, RZ, 0xc0, !PT ;  /* 0xfffffff80a077812 */ /* 0x040fe200078ec0ff */
[----:B------:R-:W-:Y:S01]  /*2900*/  IMAD.SHL.U32 R10, R10, 0x40, RZ ;  /* 0x000000400a0a7824 */ /* 0x000fe200078e00ff */
[----:B------:R-:W-:Y:S01]  /*2910*/  LOP3.LUT R5, R4, 0x8, R32, 0xf8, !PT ;  /* 0x0000000804057812 */ /* 0x000fe200078ef820 */
[----:B------:R-:W-:Y:S01]  /*2920*/  IMAD.WIDE.U32 R40, R25, c[0x0][0x240], R2 ;  /* 0x0000900019287a25 */ /* 0x000fe200078e0002 */
[----:B------:R-:W-:-:S02]  /*2930*/  PLOP3.LUT P0, PT, PT, PT, UP0, 0x80, 0x0 ;  /* 0x000000000000781c */ /* 0x000fc40003f0f008 */
[----:B------:R-:W-:Y:S01]  /*2940*/  LOP3.LUT R5, R5, R8, RZ, 0x3c, !PT ;  /* 0x0000000805057212 */ /* 0x000fe200078e3cff */
[----:B------:R-:W-:Y:S01]  /*2950*/  IMAD.IADD R7, R0, 0x1, -R7 ;  /* 0x0000000100077824 */ /* 0x000fe200078e0a07 */
[----:B------:R3:W-:Y:S01]  /*2960*/  STL.64 [R1+0x30], R40 ;  /* 0x0000302801007387 */ /* 0x0007e20000100a00 */
[----:B------:R-:W-:Y:S01]  /*2970*/  IMAD.SHL.U32 R0, R17, 0x40, RZ ;  /* 0x0000004011007824 */ /* 0x000fe200078e00ff */
[----:B------:R-:W-:Y:S01]  /*2980*/  SEL R211, R211, 0xfffffff0, !P1 ;  /* 0xfffffff0d3d37807 */ /* 0x000fe20004800000 */
[----:B------:R-:W-:Y:S01]  /*2990*/  IMAD.SHL.U32 R3, R29, 0x8, RZ ;  /* 0x000000081d037824 */ /* 0x000fe200078e00ff */
[----:B------:R-:W-:Y:S01]  /*29a0*/  SEL R212, R212, 0xffffffe0, !P2 ;  /* 0xffffffe0d4d47807 */ /* 0x000fe20005000000 */
[----:B------:R-:W-:Y:S01]  /*29b0*/  IMAD.IADD R5, R6, 0x1, R5 ;  /* 0x0000000106057824 */ /* 0x000fe200078e0205 */
[----:B------:R-:W-:Y:S02]  /*29c0*/  LOP3.LUT R2, R0, 0x1c0, RZ, 0xc0, !PT ;  /* 0x000001c000027812 */ /* 0x000fe400078ec0ff */
[----:B------:R-:W-:Y:S01]  /*29d0*/  LOP3.LUT R0, R3, 0x18, RZ, 0xc0, !PT ;  /* 0x0000001803007812 */ /* 0x000fe200078ec0ff */
[----:B------:R-:W-:Y:S01]  /*29e0*/  IMAD.SHL.U32 R3, R9, 0x20, RZ ;  /* 0x0000002009037824 */ /* 0x000fe200078e00ff */
[----:B------:R-:W-:-:S02]  /*29f0*/  SHF.R.U32.HI R4, RZ, 0x3, R2 ;  /* 0x00000003ff047819 */ /* 0x000fc40000011602 */
[----:B------:R-:W-:Y:S02]  /*2a00*/  LOP3.LUT R6, R11, 0x3ffffffc, RZ, 0xc0, !PT ;  /* 0x3ffffffc0b067812 */ /* 0x000fe400078ec0ff */
[----:B------:R-:W-:Y:S01]  /*2a10*/  LOP3.LUT R11, R4, R2, R0, 0x1e, !PT ;  /* 0x00000002040b7212 */ /* 0x000fe200078e1e00 */
[----:B------:R-:W-:Y:S01]  /*2a20*/  IMAD.SHL.U32 R4, R7, 0x40, RZ ;  /* 0x0000004007047824 */ /* 0x000fe200078e00ff */
[----:B------:R-:W-:Y:S01]  /*2a30*/  LOP3.LUT R13, R0, 0x20, R3, 0xf8, !PT ;  /* 0x00000020000d7812 */ /* 0x000fe200078ef803 */
[----:B------:R-:W-:Y:S01]  /*2a40*/  IMAD.IADD R3, R35, 0x1, -R6 ;  /* 0x0000000123037824 */ /* 0x000fe200078e0a06 */
[----:B------:R-:W-:Y:S01]  /*2a50*/  LOP3.LUT R0, R12, R8, RZ, 0x3c, !PT ;  /* 0x000000080c007212 */ /* 0x000fe200078e3cff */
[----:B------:R-:W-:Y:S01]  /*2a60*/  IMAD.SHL.U32 R2, R15, 0x400, RZ ;  /* 0x000004000f027824 */ /* 0x000fe200078e00ff */
[----:B------:R-:W-:Y:S01]  /*2a70*/  LOP3.LUT R4, R4, 0x1c0, RZ, 0xc0, !PT ;  /* 0x000001c004047812 */ /* 0x000fe200078ec0ff */
[----:B------:R-:W-:Y:S02]  /*2a80*/  IMAD.SHL.U32 R6, R9, 0x8, RZ ;  /* 0x0000000809067824 */ /* 0x000fe400078e00ff */
[----:B------:R-:W-:Y:S01]  /*2a90*/  IMAD R3, R3, 0x2, R2 ;  /* 0x0000000203037824 */ /* 0x000fe200078e0202 */
[----:B------:R-:W-:Y:S01]  /*2aa0*/  SHF.R.U32.HI R8, RZ, 0x3, R4 ;  /* 0x00000003ff087819 */ /* 0x000fe20000011604 */
[----:B------:R-:W-:Y:S01]  /*2ab0*/  IMAD R0, R9, 0x200, R0 ;  /* 0x0000020009007824 */ /* 0x000fe200078e0200 */
[----:B------:R-:W-:Y:S01]  /*2ac0*/  LOP3.LUT R6, R4, 0x8, R6, 0xf8, !PT ;  /* 0x0000000804067812 */ /* 0x000fe200078ef806 */
[----:B------:R-:W-:Y:S01]  /*2ad0*/  IMAD.IADD R11, R3, 0x1, R11 ;  /* 0x00000001030b7824 */ /* 0x000fe200078e020b */
[----:B------:R-:W-:-:S02]  /*2ae0*/  LOP3.LUT R3, R10, 0xfffffe00, RZ, 0xc0, !PT ;  /* 0xfffffe000a037812 */ /* 0x000fc400078ec0ff */
[----:B------:R-:W-:Y:S01]  /*2af0*/  LOP3.LUT R6, R6, R8, RZ, 0x3c, !PT ;  /* 0x0000000806067212 */ /* 0x000fe200078e3cff */
[----:B------:R-:W-:Y:S01]  /*2b00*/  IMAD.SHL.U32 R224, R11, 0x2, RZ ;  /* 0x000000020be07824 */ /* 0x000fe200078e00ff */
[----:B------:R-:W-:Y:S01]  /*2b10*/  LOP3.LUT R4, R8, R13, R4, 0x1e, !PT ;  /* 0x0000000d08047212 */ /* 0x000fe200078e1e04 */
[----:B------:R-:W-:Y:S01]  /*2b20*/  @!P3 IMAD.SHL.U32 R8, R35, 0x10, RZ ;  /* 0x000000102308b824 */ /* 0x000fe200078e00ff */
[-C--:B------:R-:W-:Y:S02]  /*2b30*/  IADD3 R214, R6, R3.reuse, R2 ;  /* 0x0000000306d67210 */ /* 0x080fe40007ffe002 */
[----:B------:R-:W-:Y:S02]  /*2b40*/  LOP3.LUT R2, R22, 0xffffffe0, RZ, 0xc0, !PT ;  /* 0xffffffe016027812 */ /* 0x000fe400078ec0ff */
[----:B------:R-:W-:Y:S01]  /*2b50*/  LOP3.LUT R217, R4, R3, RZ, 0xfc, !PT ;  /* 0x0000000304d97212 */ /* 0x000fe200078efcff */
[----:B------:R3:W-:Y:S01]  /*2b60*/  @!P3 LDGSTS.E.BYPASS.LTC128B.128 [R8+0x20280], [R18.64] ;  /* 0x202800001208bfae */ /* 0x0007e2000b901d50 */
[----:B------:R-:W-:Y:S01]  /*2b70*/  IADD3 R4, R41, UR6, RZ ;  /* 0x0000000629047c10 */ /* 0x000fe2000fffe0ff */
[----:B------:R-:W-:Y:S01]  /*2b80*/  IMAD.IADD R6, R35, 0x1, -R2 ;  /* 0x0000000123067824 */ /* 0x000fe200078e0a02 */
[C---:B------:R-:W-:Y:S01]  /*2b90*/  IADD3 R3, R14.reuse, 0x10080, RZ ;  /* 0x000100800e037810 */ /* 0x040fe20007ffe0ff */
[----:B------:R-:W0:Y:S01]  /*2ba0*/  LDGDEPBAR ;  /* 0x00000000000079af */ /* 0x000e220000000000 */
[----:B------:R-:W-:-:S02]  /*2bb0*/  IADD3 R2, R14, 0x18080, RZ ;  /* 0x000180800e027810 */ /* 0x000fc40007ffe0ff */
[----:B------:R-:W-:Y:S01]  /*2bc0*/  SHF.R.S32.HI R10, RZ, 0x1f, R6 ;  /* 0x0000001fff0a7819 */ /* 0x000fe20000011406 */
[----:B------:R3:W-:Y:S01]  /*2bd0*/  STL [R1+0x3c], R4 ;  /* 0x00003c0401007387 */ /* 0x0007e20000100800 */
[----:B------:R-:W-:Y:S02]  /*2be0*/  IADD3 R12, R224, 0x20480, RZ ;  /* 0x00020480e00c7810 */ /* 0x000fe40007ffe0ff */
[----:B------:R-:W-:Y:S01]  /*2bf0*/  LEA.HI R10, R10, R6, RZ, 0x2 ;  /* 0x000000060a0a7211 */ /* 0x000fe200078f10ff */
[----:B------:R3:W-:Y:S03]  /*2c00*/  STL [R1+0x44], R3 ;  /* 0x0000440301007387 */ /* 0x0007e60000100800 */
[----:B------:R-:W-:Y:S01]  /*2c10*/  LEA.HI.SX32 R249, R10, R16, 0x1e ;  /* 0x000000100af97211 */ /* 0x000fe200078ff2ff */
[----:B------:R3:W-:Y:S04]  /*2c20*/  STL [R1+0x40], R2 ;  /* 0x0000400201007387 */ /* 0x0007e80000100800 */
[----:B------:R-:W0:Y:S01]  /*2c30*/  LDGDEPBAR ;  /* 0x00000000000079af */ /* 0x000e220000000000 */
[----:B------:R-:W-:Y:S05]  /*2c40*/  @P0 BRA `(.L_x_2130) ;  /* 0x000001f000000947 */ /* 0x000fea0003800000 */
[----:B------:R-:W-:Y:S01]  /*2c50*/  USHF.R.S32.HI UR6, URZ, 0x1f, UR22 ;  /* 0x0000001f3f067899 */ /* 0x000fe20008011416 */
[----:B---3--:R-:W-:Y:S01]  /*2c60*/  IMAD.WIDE.U32 R8, R24, UR22, R250 ;  /* 0x0000001618087c25 */ /* 0x008fe2000f8e00fa */
        /* <DEDUP_REMOVED lines=28> */
.L_x_2131:
[----:B--2---:R-:W-:Y:S05]  /*2e30*/  BSYNC B0 ;  /* 0x0000000000007941 */ /* 0x004fea0003800000 */
.L_x_2130:
[----:B-1-3--:R-:W-:Y:S01]  /*2e40*/  SHF.R.S32.HI R2, RZ, 0x1f, R29 ;  /* 0x0000001fff027819 */ /* 0x00afe2000001141d */
        /* <DEDUP_REMOVED lines=100> */
.L_x_2134:
        /* <DEDUP_REMOVED lines=260> */
.L_x_2132:
        /* <DEDUP_REMOVED lines=595> */
.L_x_2133:
        /* <DEDUP_REMOVED lines=298> */
.L_x_2129:
        /* <DEDUP_REMOVED lines=27> */
[CC--:B------:R-:W-:Y:S02]  /*7e50*/  LEA.HI R5, R35.reuse, R37.reuse, RZ, 0x2 ;  /* 0x0000002523057211 */ /* 0x0c0fe400078f10ff */
        /* <DEDUP_REMOVED lines=73> */
[----:B-----5:R-:W-:-:S02]  /*82f0*/  F2FP.BF16.PACK_AB R9, R163, R162 ;  /* 0x000000a2a309723e */ /* 0x020fc400000010ff */
        /* <DEDUP_REMOVED lines=88> */
.L_x_2136:
[----:B-1----:R-:W2:Y:S01]  /*8880*/  LDL R47, [R1+0x14] ;  /* 0x00001400012f7983 */ /* 0x002ea20000100800 */
[CC--:B------:R-:W-:Y:S01]  /*8890*/  LEA.HI R2, R35.reuse, R37.reuse, RZ, 0x4 ;  /* 0x0000002523027211 */ /* 0x0c0fe200078f20ff */
[----:B------:R-:W-:Y:S01]  /*88a0*/  USHF.R.S32.HI UR6, URZ, 0x1f, UR13 ;  /* 0x0000001f3f067899 */ /* 0x000fe2000801140d */
[----:B------:R-:W-:Y:S01]  /*88b0*/  LEA.HI R4, R35, R37, RZ, 0x7 ;  /* 0x0000002523047211 */ /* 0x000fe200078f38ff */
[----:B------:R-:W-:Y:S01]  /*88c0*/  USEL UR13, UR13, URZ, !UP1 ;  /* 0x0000003f0d0d7287 */ /* 0x000fe2000c800000 */
[----:B------:R-:W-:Y:S01]  /*88d0*/  LOP3.LUT R0, R2, 0xfffffff0, RZ, 0xc0, !PT ;  /* 0xfffffff002007812 */ /* 0x000fe200078ec0ff */
[----:B------:R-:W-:Y:S01]  /*88e0*/  USEL UR6, UR6, URZ, !UP1 ;  /* 0x0000003f06067287 */ /* 0x000fe2000c800000 */
[----:B------:R-:W-:Y:S01]  /*88f0*/  SHF.R.S32.HI R14, RZ, 0x4, R2 ;  /* 0x00000004ff0e7819 */ /* 0x000fe20000011402 */
[----:B------:R-:W-:Y:S01]  /*8900*/  IMAD.SHL.U32 R4, R4, 0x4, RZ ;  /* 0x0000000404047824 */ /* 0x000fe200078e00ff */
[----:B------:R-:W-:Y:S01]  /*8910*/  ULDC.64 UR4, c[0x0][0x340] ;  /* 0x0000d00000047ab9 */ /* 0x000fe20000000a00 */
[----:B------:R-:W-:Y:S01]  /*8920*/  IMAD.IADD R0, R37, 0x1, -R0 ;  /* 0x0000000125007824 */ /* 0x000fe200078e0a00 */
[----:B------:R-:W-:Y:S01]  /*8930*/  UIMAD UR4, UR6, UR4, URZ ;  /* 0x00000004060472a4 */ /* 0x000fe2000f8e023f */
[----:B------:R-:W-:Y:S01]  /*8940*/  IMAD.SHL.U32 R2, R14, 0x40, RZ ;  /* 0x000000400e027824 */ /* 0x000fe200078e00ff */
[----:B------:R-:W-:Y:S01]  /*8950*/  BSSY B0, `(.L_x_2137) ;  /* 0x0000039000007945 */ /* 0x000fe20003800000 */
[----:B------:R-:W-:Y:S01]  /*8960*/  IMAD.SHL.U32 R12, R0, 0x8, RZ ;  /* 0x00000008000c7824 */ /* 0x000fe200078e00ff */
[----:B------:R-:W-:Y:S01]  /*8970*/  SHF.R.S32.HI R3, RZ, 0x1f, R0 ;  /* 0x0000001fff037819 */ /* 0x000fe20000011400 */
[----:B------:R-:W-:Y:S01]  /*8980*/  IMAD.U32 R45, RZ, RZ, UR13 ;  /* 0x0000000dff2d7e24 */ /* 0x000fe2000f8e00ff */
[----:B------:R-:W-:Y:S01]  /*8990*/  LOP3.LUT R2, R2, 0x1c0, RZ, 0xc0, !PT ;  /* 0x000001c002027812 */ /* 0x000fe200078ec0ff */
[----:B------:R-:W-:Y:S01]  /*89a0*/  UIMAD UR4, UR13, UR5, UR4 ;  /* 0x000000050d0472a4 */ /* 0x000fe2000f8e0204 */
[----:B------:R-:W-:Y:S01]  /*89b0*/  LEA.HI R3, R3, R0, RZ, 0x3 ;  /* 0x0000000003037211 */ /* 0x000fe200078f18ff */
[----:B------:R-:W-:Y:S01]  /*89c0*/  IMAD.U32 R6, RZ, RZ, UR14 ;  /* 0x0000000eff067e24 */ /* 0x000fe2000f8e00ff */
[----:B------:R-:W-:-:S02]  /*89d0*/  LOP3.LUT R5, R2, 0x38, R12, 0xf8, !PT ;  /* 0x0000003802057812 */ /* 0x000fc400078ef80c */
[----:B------:R-:W-:Y:S01]  /*89e0*/  SHF.R.U32.HI R0, RZ, 0x3, R2 ;  /* 0x00000003ff007819 */ /* 0x000fe20000011602 */
[----:B------:R-:W-:Y:S01]  /*89f0*/  IMAD.SHL.U32 R2, R3, 0x400, RZ ;  /* 0x0000040003027824 */ /* 0x000fe200078e00ff */
[----:B------:R-:W-:Y:S02]  /*8a00*/  LOP3.LUT R3, R4, 0x7ffffe00, RZ, 0xc0, !PT ;  /* 0x7ffffe0004037812 */ /* 0x000fe400078ec0ff */
[----:B------:R-:W-:Y:S02]  /*8a10*/  LOP3.LUT R0, R5, R0, RZ, 0x3c, !PT ;  /* 0x0000000005007212 */ /* 0x000fe400078e3cff */
[----:B------:R-:W-:Y:S02]  /*8a20*/  LOP3.LUT R2, R2, 0x7fffe000, RZ, 0xc0, !PT ;  /* 0x7fffe00002027812 */ /* 0x000fe400078ec0ff */
[----:B------:R-:W-:Y:S02]  /*8a30*/  SHF.R.S32.HI R13, RZ, 0x1f, R12 ;  /* 0x0000001fff0d7819 */ /* 0x000fe4000001140c */
[----:B------:R-:W-:-:S05]  /*8a40*/  IADD3 R0, R0, R2, R3 ;  /* 0x0000000200007210 */ /* 0x000fca0007ffe003 */
[----:B------:R-:W-:-:S05]  /*8a50*/  IMAD.SHL.U32 R0, R0, 0x2, RZ ;  /* 0x0000000200007824 */ /* 0x000fca00078e00ff */
[----:B------:R1:W3:Y:S04]  /*8a60*/  LDS.128 R20, [R0+0x8880] ;  /* 0x0088800000147984 */ /* 0x0002e80000000c00 */
        /* <DEDUP_REMOVED lines=14> */
[----:B--2---:R-:W-:-:S05]  /*8b50*/  SHF.R.S32.HI R44, RZ, 0x1f, R47 ;  /* 0x0000001fff2c7819 */ /* 0x004fca000001142f */
[----:B------:R-:W-:-:S04]  /*8b60*/  IMAD R2, R44, c[0x0][0x338], RZ ;  /* 0x0000ce002c027a24 */ /* 0x000fc800078e02ff */
[C---:B------:R-:W-:Y:S02]  /*8b70*/  IMAD R4, R47.reuse, c[0x0][0x33c], R2 ;  /* 0x0000cf002f047a24 */ /* 0x040fe400078e0202 */
[----:B------:R-:W-:-:S04]  /*8b80*/  IMAD.WIDE.U32 R2, R47, c[0x0][0x338], R12 ;  /* 0x0000ce002f027a25 */ /* 0x000fc800078e000c */
[----:B------:R-:W-:Y:S01]  /*8b90*/  IMAD.IADD R3, R3, 0x1, R4 ;  /* 0x0000000103037824 */ /* 0x000fe200078e0204 */
[----:B-----5:R-:W-:-:S03]  /*8ba0*/  IADD3 R4, R8, -UR8, RZ ;  /* 0x8000000808047c10 */ /* 0x020fc6000fffe0ff */
[----:B------:R-:W-:Y:S01]  /*8bb0*/  IMAD.WIDE.U32 R10, R45, c[0x0][0x340], R2 ;  /* 0x0000d0002d0a7a25 */ /* 0x000fe200078e0002 */
[----:B------:R-:W-:Y:S02]  /*8bc0*/  IMNMX R15, R4, 0x80, PT ;  /* 0x00000080040f7817 */ /* 0x000fe40003800200 */
[C---:B------:R-:W-:Y:S02]  /*8bd0*/  IADD3 R4, P0, R14.reuse, UR10, RZ ;  /* 0x0000000a0e047c10 */ /* 0x040fe4000ff1e0ff */
[C---:B------:R-:W-:Y:S02]  /*8be0*/  ISETP.GE.AND P1, PT, R14.reuse, R15, PT ;  /* 0x0000000f0e00720c */ /* 0x040fe40003f26270 */
[----:B------:R-:W-:Y:S02]  /*8bf0*/  LEA.HI.X.SX32 R5, R14, UR11, 0x1, P0 ;  /* 0x0000000b0e057c11 */ /* 0x000fe400080f0eff */
[----:B------:R-:W-:Y:S02]  /*8c00*/  ISETP.GE.OR P0, PT, R12, c[0x0][0x324], P1 ;  /* 0x0000c9000c007a0c */ /* 0x000fe40000f06670 */
[----:B------:R-:W-:Y:S01]  /*8c10*/  IADD3 R9, R11, UR4, RZ ;  /* 0x000000040b097c10 */ /* 0x000fe2000fffe0ff */
[----:B------:R-:W-:Y:S01]  /*8c20*/  IMAD.WIDE R6, R6, 0x80, R4 ;  /* 0x0000008006067825 */ /* 0x000fe200078e0204 */
[----:B------:R-:W-:-:S09]  /*8c30*/  P2R R46, PR, RZ, 0x2 ;  /* 0x00000002ff2e7803 */ /* 0x000fd20000000000 */
[----:B------:R-:W-:Y:S05]  /*8c40*/  @P0 BRA `(.L_x_2138) ;  /* 0x0000009000000947 */ /* 0x000fea0003800000 */
[----:B-1-34-:R1:W2:Y:S01]  /*8c50*/  LDS.128 R16, [R0+0x8080] ;  /* 0x0080800000107984 */ /* 0x01a2a20000000c00 */
[----:B------:R-:W-:-:S05]  /*8c60*/  MOV R8, R10 ;  /* 0x0000000a00087202 */ /* 0x000fca0000000f00 */
[----:B------:R-:W-:-:S05]  /*8c70*/  IMAD.WIDE.U32 R2, R6, c[0x0][0x330], R8 ;  /* 0x0000cc0006027a25 */ /* 0x000fca00078e0008 */
[----:B------:R-:W-:Y:S01]  /*8c80*/  LEA R4, P0, R2, c[0x0][0x318], 0x1 ;  /* 0x0000c60002047a11 */ /* 0x000fe200078008ff */
[----:B-1----:R-:W-:-:S04]  /*8c90*/  IMAD R0, R7, c[0x0][0x330], RZ ;  /* 0x0000cc0007007a24 */ /* 0x002fc800078e02ff */
[----:B------:R-:W-:-:S05]  /*8ca0*/  IMAD R0, R6, c[0x0][0x334], R0 ;  /* 0x0000cd0006007a24 */ /* 0x000fca00078e0200 */
[----:B------:R-:W-:-:S04]  /*8cb0*/  IADD3 R0, R3, R0, RZ ;  /* 0x0000000003007210 */ /* 0x000fc80007ffe0ff */
[----:B------:R-:W-:-:S05]  /*8cc0*/  LEA.HI.X R5, R2, c[0x0][0x31c], R0, 0x1, P0 ;  /* 0x0000c70002057a11 */ /* 0x000fca00000f0c00 */
[----:B--2---:R1:W-:Y:S02]  /*8cd0*/  STG.E.128 [R4.64], R16 ;  /* 0x0000001004007986 */ /* 0x0043e4000c101d10 */
.L_x_2138:
[----:B-1-34-:R-:W-:Y:S05]  /*8ce0*/  BSYNC B0 ;  /* 0x0000000000007941 */ /* 0x01afea0003800000 */
.L_x_2137:
        /* <DEDUP_REMOVED lines=17> */
.L_x_2140:
[----:B------:R-:W-:Y:S05]  /*8e00*/  BSYNC B0 ;  /* 0x0000000000007941 */ /* 0x000fea0003800000 */
.L_x_2139:
        /* <DEDUP_REMOVED lines=16> */
.L_x_2142:
[----:B------:R-:W-:Y:S05]  /*8f10*/  BSYNC B0 ;  /* 0x0000000000007941 */ /* 0x000fea0003800000 */
.L_x_2141:
        /* <DEDUP_REMOVED lines=16> */
.L_x_2144:
[----:B------:R-:W-:Y:S05]  /*9020*/  BSYNC B0 ;  /* 0x0000000000007941 */ /* 0x000fea0003800000 */
.L_x_2143:
        /* <DEDUP_REMOVED lines=16> */
.L_x_2146:
[----:B------:R-:W-:Y:S05]  /*9130*/  BSYNC B0 ;  /* 0x0000000000007941 */ /* 0x000fea0003800000 */
.L_x_2145:
        /* <DEDUP_REMOVED lines=16> */
.L_x_2148:
[----:B------:R-:W-:Y:S05]  /*9240*/  BSYNC B0 ;  /* 0x0000000000007941 */ /* 0x000fea0003800000 */
.L_x_2147:
        /* <DEDUP_REMOVED lines=16> */
.L_x_2150:
[----:B------:R-:W-:Y:S05]  /*9350*/  BSYNC B0 ;  /* 0x0000000000007941 */ /* 0x000fea0003800000 */
.L_x_2149:
        /* <DEDUP_REMOVED lines=16> */
.L_x_2152:
[----:B------:R-:W-:Y:S05]  /*9460*/  BSYNC B0 ;  /* 0x0000000000007941 */ /* 0x000fea0003800000 */
.L_x_2151:
[----:B------:R-:W-:Y:S01]  /*9470*/  IMAD R0, R44, c[0x0][0x308], RZ ;  /* 0x0000c2002c007a24 */ /* 0x000fe200078e02ff */
[----:B------:R-:W-:Y:S01]  /*9480*/  ISETP.NE.AND P0, PT, R46, RZ, PT ;  /* 0x000000ff2e00720c */ /* 0x000fe20003f05270 */
[C---:B-1----:R-:W-:Y:S01]  /*9490*/  IMAD.WIDE.U32 R2, R47.reuse, c[0x0][0x308], R12 ;  /* 0x0000c2002f027a25 */ /* 0x042fe200078e000c */
[----:B------:R-:W-:Y:S01]  /*94a0*/  ULDC.64 UR4, c[0x0][0x310] ;  /* 0x0000c40000047ab9 */ /* 0x000fe20000000a00 */
[----:B------:R-:W-:Y:S01]  /*94b0*/  BSSY B0, `(.L_x_2153) ;  /* 0x0000011000007945 */ /* 0x000fe20003800000 */
[----:B------:R-:W-:Y:S01]  /*94c0*/  ISETP.GE.OR P0, PT, R12, c[0x0][0x2f4], P0 ;  /* 0x0000bd000c007a0c */ /* 0x000fe20000706670 */
[----:B------:R-:W-:Y:S01]  /*94d0*/  IMAD R0, R47, c[0x0][0x30c], R0 ;  /* 0x0000c3002f007a24 */ /* 0x000fe200078e0200 */
[----:B------:R-:W-:-:S04]  /*94e0*/  UIMAD UR4, UR6, UR4, URZ ;  /* 0x00000004060472a4 */ /* 0x000fc8000f8e023f */
[----:B------:R-:W-:Y:S01]  /*94f0*/  IADD3 R3, R3, R0, RZ ;  /* 0x0000000003037210 */ /* 0x000fe20007ffe0ff */
[----:B------:R-:W-:-:S04]  /*9500*/  UIMAD UR4, UR13, UR5, UR4 ;  /* 0x000000050d0472a4 */ /* 0x000fc8000f8e0204 */
        /* <DEDUP_REMOVED lines=11> */
.L_x_2154:
[----:B------:R-:W-:Y:S05]  /*95c0*/  BSYNC B0 ;  /* 0x0000000000007941 */ /* 0x000fea0003800000 */
.L_x_2153:
        /* <DEDUP_REMOVED lines=15> */
.L_x_2156:
[----:B------:R-:W-:Y:S05]  /*96c0*/  BSYNC B0 ;  /* 0x0000000000007941 */ /* 0x000fea0003800000 */
.L_x_2155:
        /* <DEDUP_REMOVED lines=14> */
.L_x_2158:
[----:B------:R-:W-:Y:S05]  /*97b0*/  BSYNC B0 ;  /* 0x0000000000007941 */ /* 0x000fea0003800000 */
.L_x_2157:
        /* <DEDUP_REMOVED lines=14> */
.L_x_2160:
[----:B------:R-:W-:Y:S05]  /*98a0*/  BSYNC B0 ;  /* 0x0000000000007941 */ /* 0x000fea0003800000 */
.L_x_2159:
        /* <DEDUP_REMOVED lines=14> */
.L_x_2162:
[----:B------:R-:W-:Y:S05]  /*9990*/  BSYNC B0 ;  /* 0x0000000000007941 */ /* 0x000fea0003800000 */
.L_x_2161:
        /* <DEDUP_REMOVED lines=14> */
.L_x_2164:
[----:B------:R-:W-:Y:S05]  /*9a80*/  BSYNC B0 ;  /* 0x0000000000007941 */ /* 0x000fea0003800000 */
.L_x_2163:
        /* <DEDUP_REMOVED lines=14> */
.L_x_2166:
[----:B------:R-:W-:Y:S05]  /*9b70*/  BSYNC B0 ;  /* 0x0000000000007941 */ /* 0x000fea0003800000 */
.L_x_2165:
        /* <DEDUP_REMOVED lines=14> */
.L_x_2135:
        /* <DEDUP_REMOVED lines=8> */
[----:B------:R-:W-:Y:S01]  /*9ce0*/  MOV R5, UR5 ;  /* 0x0000000500057c02 */ /* 0x000fe20008000f00 */
        /* <DEDUP_REMOVED lines=21> */
[----:B--2--5:R-:W-:-:S03]  /*9e40*/  IADD3 R6, -R0, R2, RZ ;  /* 0x0000000200067210 */ /* 0x024fc60007ffe1ff */
.L_x_2167:
[----:B-1----:R-:W2:Y:S01]  /*9e50*/  LDL R20, [R1+0x14] ;  /* 0x0000140001147983 */ /* 0x002ea20000100800 */
[----:B-----5:R-:W-:Y:S01]  /*9e60*/  IADD3 R15, R6, -UR8, RZ ;  /* 0x80000008060f7c10 */ /* 0x020fe2000fffe0ff */
[----:B------:R-:W-:Y:S01]  /*9e70*/  USHF.R.S32.HI UR6, URZ, 0x1f, UR13 ;  /* 0x0000001f3f067899 */ /* 0x000fe2000801140d */
[----:B------:R-:W-:Y:S01]  /*9e80*/  IMAD.U32 R6, RZ, RZ, UR14 ;  /* 0x0000000eff067e24 */ /* 0x000fe2000f8e00ff */
[----:B------:R-:W1:Y:S01]  /*9e90*/  S2R R2, SR_TID.X ;  /* 0x0000000000027919 */ /* 0x000e620000002100 */
[----:B------:R-:W-:Y:S01]  /*9ea0*/  USEL UR13, UR13, URZ, !UP1 ;  /* 0x0000003f0d0d7287 */ /* 0x000fe2000c800000 */
[----:B------:R-:W-:Y:S01]  /*9eb0*/  BSSY B0, `(.L_x_2168) ;  /* 0x0000023000007945 */ /* 0x000fe20003800000 */
[----:B------:R-:W-:-:S02]  /*9ec0*/  USEL UR6, UR6, URZ, !UP1 ;  /* 0x0000003f06067287 */ /* 0x000fc4000c800000 */
[----:B------:R-:W-:Y:S02]  /*9ed0*/  ULDC.64 UR4, c[0x0][0x310] ;  /* 0x0000c40000047ab9 */ /* 0x000fe40000000a00 */
[----:B------:R-:W-:Y:S01]  /*9ee0*/  UIMAD UR4, UR6, UR4, URZ ;  /* 0x00000004060472a4 */ /* 0x000fe2000f8e023f */
[----:B------:R-:W-:-:S03]  /*9ef0*/  IMAD.U32 R17, RZ, RZ, UR13 ;  /* 0x0000000dff117e24 */ /* 0x000fc6000f8e00ff */
[----:B------:R-:W-:Y:S01]  /*9f00*/  UIMAD UR4, UR13, UR5, UR4 ;  /* 0x000000050d0472a4 */ /* 0x000fe2000f8e0204 */
        /* <DEDUP_REMOVED lines=8> */
[----:B------:R-:W-:Y:S02]  /*9f90*/  LEA.HI.X.SX32 R5, R14, UR11, 0x1, P0 ;  /* 0x0000000b0e057c11 */ /* 0x000fe400080f0eff */
[----:B------:R-:W-:Y:S02]  /*9fa0*/  P2R R18, PR, RZ, 0x2 ;  /* 0x00000002ff127803 */ /* 0x000fe40000000000 */
[----:B------:R-:W-:Y:S01]  /*9fb0*/  SHF.R.S32.HI R13, RZ, 0x1f, R12 ;  /* 0x0000001fff0d7819 */ /* 0x000fe2000001140c */
[----:B------:R-:W-:Y:S01]  /*9fc0*/  IMAD.WIDE R6, R6, 0x80, R4 ;  /* 0x0000008006067825 */ /* 0x000fe200078e0204 */
[----:B------:R-:W-:-:S02]  /*9fd0*/  ISETP.GE.OR P0, PT, R12, c[0x0][0x2f4], P1 ;  /* 0x0000bd000c007a0c */ /* 0x000fc40000f06670 */
[----:B--2---:R-:W-:Y:S01]  /*9fe0*/  SHF.R.S32.HI R16, RZ, 0x1f, R20 ;  /* 0x0000001fff107819 */ /* 0x004fe20000011414 */
[----:B------:R-:W-:-:S04]  /*9ff0*/  IMAD.WIDE.U32 R2, R20, c[0x0][0x308], R12 ;  /* 0x0000c20014027a25 */ /* 0x000fc800078e000c */
[----:B------:R-:W-:-:S04]  /*a000*/  IMAD R0, R16, c[0x0][0x308], RZ ;  /* 0x0000c20010007a24 */ /* 0x000fc800078e02ff */
[----:B------:R-:W-:-:S04]  /*a010*/  IMAD R0, R20, c[0x0][0x30c], R0 ;  /* 0x0000c30014007a24 */ /* 0x000fc800078e0200 */
[----:B------:R-:W-:-:S04]  /*a020*/  IMAD.IADD R3, R3, 0x1, R0 ;  /* 0x0000000103037824 */ /* 0x000fc800078e0200 */
        /* <DEDUP_REMOVED lines=11> */
.L_x_2169:
[----:B------:R-:W-:Y:S05]  /*a0e0*/  BSYNC B0 ;  /* 0x0000000000007941 */ /* 0x000fea0003800000 */
.L_x_2168:
        /* <DEDUP_REMOVED lines=17> */
.L_x_2171:
[----:B------:R-:W-:Y:S05]  /*a200*/  BSYNC B0 ;  /* 0x0000000000007941 */ /* 0x000fea0003800000 */
.L_x_2170:
        /* <DEDUP_REMOVED lines=16> */
.L_x_2173:
[----:B------:R-:W-:Y:S05]  /*a310*/  BSYNC B0 ;  /* 0x0000000000007941 */ /* 0x000fea0003800000 */
.L_x_2172:
        /* <DEDUP_REMOVED lines=16> */
.L_x_2175:
[----:B------:R-:W-:Y:S05]  /*a420*/  BSYNC B0 ;  /* 0x0000000000007941 */ /* 0x000fea0003800000 */
.L_x_2174:
        /* <DEDUP_REMOVED lines=16> */
.L_x_2177:
[----:B------:R-:W-:Y:S05]  /*a530*/  BSYNC B0 ;  /* 0x0000000000007941 */ /* 0x000fea0003800000 */
.L_x_2176:
        /* <DEDUP_REMOVED lines=16> */
.L_x_2179:
[----:B------:R-:W-:Y:S05]  /*a640*/  BSYNC B0 ;  /* 0x0000000000007941 */ /* 0x000fea0003800000 */
.L_x_2178:
        /* <DEDUP_REMOVED lines=16> */
.L_x_2181:
[----:B------:R-:W-:Y:S05]  /*a750*/  BSYNC B0 ;  /* 0x0000000000007941 */ /* 0x000fea0003800000 */
.L_x_2180:
        /* <DEDUP_REMOVED lines=16> */
.L_x_2183:
[----:B------:R-:W-:Y:S05]  /*a860*/  BSYNC B0 ;  /* 0x0000000000007941 */ /* 0x000fea0003800000 */
.L_x_2182:
[----:B------:R-:W-:Y:S01]  /*a870*/  IMAD R0, R16, c[0x0][0x338], RZ ;  /* 0x0000ce0010007a24 */ /* 0x000fe200078e02ff */
[----:B------:R-:W-:Y:S01]  /*a880*/  ISETP.NE.AND P0, PT, R18, RZ, PT ;  /* 0x000000ff1200720c */ /* 0x000fe20003f05270 */
[----:B-1----:R-:W-:Y:S01]  /*a890*/  IMAD.WIDE.U32 R2, R20, c[0x0][0x338], R12 ;  /* 0x0000ce0014027a25 */ /* 0x002fe200078e000c */
        /* <DEDUP_REMOVED lines=18> */
.L_x_2185:
[----:B------:R-:W-:Y:S05]  /*a9c0*/  BSYNC B0 ;  /* 0x0000000000007941 */ /* 0x000fea0003800000 */
.L_x_2184:
        /* <DEDUP_REMOVED lines=15> */
.L_x_2187:
[----:B------:R-:W-:Y:S05]  /*aac0*/  BSYNC B0 ;  /* 0x0000000000007941 */ /* 0x000fea0003800000 */
.L_x_2186:
        /* <DEDUP_REMOVED lines=14> */
.L_x_2189:
[----:B------:R-:W-:Y:S05]  /*abb0*/  BSYNC B0 ;  /* 0x0000000000007941 */ /* 0x000fea0003800000 */
.L_x_2188:
        /* <DEDUP_REMOVED lines=14> */
.L_x_2191:
[----:B------:R-:W-:Y:S05]  /*aca0*/  BSYNC B0 ;  /* 0x0000000000007941 */ /* 0x000fea0003800000 */
.L_x_2190:
        /* <DEDUP_REMOVED lines=14> */
.L_x_2193:
[----:B------:R-:W-:Y:S05]  /*ad90*/  BSYNC B0 ;  /* 0x0000000000007941 */ /* 0x000fea0003800000 */
.L_x_2192:
        /* <DEDUP_REMOVED lines=14> */
.L_x_2195:
[----:B------:R-:W-:Y:S05]  /*ae80*/  BSYNC B0 ;  /* 0x0000000000007941 */ /* 0x000fea0003800000 */
.L_x_2194:
        /* <DEDUP_REMOVED lines=14> */
.L_x_2197:
[----:B------:R-:W-:Y:S05]  /*af70*/  BSYNC B0 ;  /* 0x0000000000007941 */ /* 0x000fea0003800000 */
.L_x_2196:
        /* <DEDUP_REMOVED lines=14> */
.L_x_2198:
        /* <DEDUP_REMOVED lines=10> */
.L_x_2343:


//--------------------- .text._ZN7cutlass13device_kernelIN5flash19enable_sm80_to_sm89INS1_16FlashAttnBwdSm80INS1_25CollectiveMainloopBwdSm80ILi2ELi2EN4cute5tupleIJNS5_1CILi64EEENS7_ILi128EEES9_EEENS_10bfloat16_tEfNS_4arch4Sm80ELb1ELb0ELb1ELb1ELb0ELb0ELb0ELb0ELi2ELi2ELi2ELi2ELb0EEENS1_24CollectiveEpilogueBwdGQAISA_fSD_Li256ELb1ELb0EEENS1_25SingleTileBwdLPTSchedulerILb1ELi128ELb0EEEEEEEEEvNT_6ParamsE --------------------------
	.section	.text._ZN7cutlass13device_kernelIN5flash19enable_sm80_to_sm89INS1_16FlashAttnBwdSm80INS1_25CollectiveMainloopBwdSm80ILi2ELi2EN4cute5tupleIJNS5_1CILi64EEENS7_ILi128EEES9_EEENS_10bfloat16_tEfNS_4arch4Sm80ELb1ELb0ELb1ELb1ELb0ELb0ELb0ELb0ELi2ELi2ELi2ELi2ELb0EEENS1_24CollectiveEpilogueBwdGQAISA_fSD_Li256ELb1ELb0EEENS1_25SingleTileBwdLPTSchedulerILb1ELi128ELb0EEEEEEEEEvNT_6ParamsE,"ax",@progbits
	.sectioninfo	@"SHI_REGISTERS=255"
	.align	128
.text._ZN7cutlass13device_kernelIN5flash19enable_sm80_to_sm89INS1_16FlashAttnBwdSm80INS1_25CollectiveMainloopBwdSm80ILi2ELi2EN4cute5tupleIJNS5_1CILi64EEENS7_ILi128EEES9_EEENS_10bfloat16_tEfNS_4arch4Sm80ELb1ELb0ELb1ELb1ELb0ELb0ELb0ELb0ELi2ELi2ELi2ELi2ELb0EEENS1_24CollectiveEpilogueBwdGQAISA_fSD_Li256ELb1ELb0EEENS1_25SingleTileBwdLPTSchedulerILb1ELi128ELb0EEEEEEEEEvNT_6ParamsE:
        .type           _ZN7cutlass13device_kernelIN5flash19enable_sm80_to_sm89INS1_16FlashAttnBwdSm80INS1_25CollectiveMainloopBwdSm80ILi2ELi2EN4cute5tupleIJNS5_1CILi64EEENS7_ILi128EEES9_EEENS_10bfloat16_tEfNS_4arch4Sm80ELb1ELb0ELb1ELb1ELb0ELb0ELb0ELb0ELi2ELi2ELi2ELi2ELb0EEENS1_24CollectiveEpilogueBwdGQAISA_fSD_Li256ELb1ELb0EEENS1_25SingleTileBwdLPTSchedulerILb1ELi128ELb0EEEEEEEEEvNT_6ParamsE,@function
        .size           _ZN7cutlass13device_kernelIN5flash19enable_sm80_to_sm89INS1_16FlashAttnBwdSm80INS1_25CollectiveMainloopBwdSm80ILi2ELi2EN4cute5tupleIJNS5_1CILi64EEENS7_ILi128EEES9_EEENS_10bfloat16_tEfNS_4arch4Sm80ELb1ELb0ELb1ELb1ELb0ELb0ELb0ELb0ELi2ELi2ELi2ELi2ELb0EEENS1_24CollectiveEpilogueBwdGQAISA_fSD_Li256ELb1ELb0EEENS1_25SingleTileBwdLPTSchedulerILb1ELi128ELb0EEEEEEEEEvNT_6ParamsE,(.L_x_2344 - _ZN7cutlass13device_kernelIN5flash19enable_sm80_to_sm89INS1_16FlashAttnBwdSm80INS1_25CollectiveMainloopBwdSm80ILi2ELi2EN4cute5tupleIJNS5_1CILi64EEENS7_ILi128EEES9_EEENS_10bfloat16_tEfNS_4arch4Sm80ELb1ELb0ELb1ELb1ELb0ELb0ELb0ELb0ELi2ELi2ELi2ELi2ELb0EEENS1_24CollectiveEpilogueBwdGQAISA_fSD_Li256ELb1ELb0EEENS1_25SingleTileBwdLPTSchedulerILb1ELi128ELb0EEEEEEEEEvNT_6ParamsE)
        .other          _ZN7cutlass13device_kernelIN5flash19enable_sm80_to_sm89INS1_16FlashAttnBwdSm80INS1_25CollectiveMainloopBwdSm80ILi2ELi2EN4cute5tupleIJNS5_1CILi64EEENS7_ILi128EEES9_EEENS_10bfloat16_tEfNS_4arch4Sm80ELb1ELb0ELb1ELb1ELb0ELb0ELb0ELb0ELi2ELi2ELi2ELi2ELb0EEENS1_24CollectiveEpilogueBwdGQAISA_fSD_Li256ELb1ELb0EEENS1_25SingleTileBwdLPTSchedulerILb1ELi128ELb0EEEEEEEEEvNT_6ParamsE,@"STO_CUDA_ENTRY STV_DEFAULT"
_ZN7cutlass13device_kernelIN5flash19enable_sm80_to_sm89INS1_16FlashAttnBwdSm80INS1_25CollectiveMainloopBwdSm80ILi2ELi2EN4cute5tupleIJNS5_1CILi64EEENS7_ILi128EEES9_EEENS_10bfloat16_tEfNS_4arch4Sm80ELb1ELb0ELb1ELb1ELb0ELb0ELb0ELb0ELi2ELi2ELi2ELi2ELb0EEENS1_24CollectiveEpilogueBwdGQAISA_fSD_Li256ELb1ELb0EEENS1_25SingleTileBwdLPTSchedulerILb1ELi128ELb0EEEEEEEEEvNT_6ParamsE:
        /* <DEDUP_REMOVED lines=31> */
.L_x_2200:
        /* <DEDUP_REMOVED lines=8> */
.L_x_2201:
        /* <DEDUP_REMOVED lines=21> */
.L_x_2202:
        /* <DEDUP_REMOVED lines=14> */
.L_x_2204:
[----:B------:R-:W-:Y:S02]  /*04a0*/  ULDC UR5, c[0x0][0x3dc] ;  /* 0x0000f70000057ab9 */ /* 0x000fe40000000800 */
.L_x_2203:
[----:B------:R-:W-:-:S04]  /*04b0*/  UIADD3 UR5, UR5, 0x7f, URZ ;  /* 0x0000007f05057890 */ /* 0x000fc8000fffe03f */
[----:B------:R-:W-:-:S04]  /*04c0*/  USHF.R.S32.HI UR4, URZ, 0x1f, UR5 ;  /* 0x0000001f3f047899 */ /* 0x000fc80008011405 */
[----:B------:R-:W-:-:S04]  /*04d0*/  ULEA.HI UR4, UR4, UR5, URZ, 0x7 ;  /* 0x0000000504047291 */ /* 0x000fc8000f8f383f */
[----:B------:R-:W-:-:S04]  /*04e0*/  USHF.R.S32.HI UR4, URZ, 0x7, UR4 ;  /* 0x000000073f047899 */ /* 0x000fc80008011404 */
[----:B------:R-:W-:-:S04]  /*04f0*/  UISETP.GE.AND UP0, UPT, UR15, UR4, UPT ;  /* 0x000000040f00728c */ /* 0x000fc8000bf06270 */
[----:B------:R-:W-:-:S06]  /*0500*/  USEL UR7, UR7, 0xffffffff, !UP0 ;  /* 0xffffffff07077887 */ /* 0x000fcc000c000000 */
[----:B------:R-:W-:-:S05]  /*0510*/  MOV R0, UR7 ;  /* 0x0000000700007c02 */ /* 0x000fca0008000f00 */
[----:B------:R1:W-:Y:S01]  /*0520*/  STL [R1+0x48], R0 ;  /* 0x0000480001007387 */ /* 0x0003e20000100800 */
[----:B------:R-:W-:Y:S05]  /*0530*/  BRA `(.L_x_2205) ;  /* 0x000004a000007947 */ /* 0x000fea0003800000 */
.L_x_2199:
        /* <DEDUP_REMOVED lines=22> */
.L_x_2206:
        /* <DEDUP_REMOVED lines=8> */
.L_x_2207:
        /* <DEDUP_REMOVED lines=21> */
.L_x_2208:
        /* <DEDUP_REMOVED lines=14> */
.L_x_2210:
[----:B------:R-:W-:Y:S02]  /*0950*/  ULDC UR5, c[0x0][0x3dc] ;  /* 0x0000f70000057ab9 */ /* 0x000fe40000000800 */
.L_x_2209:
[----:B------:R-:W-:-:S04]  /*0960*/  UIADD3 UR5, UR5, 0x7f, URZ ;  /* 0x0000007f05057890 */ /* 0x000fc8000fffe03f */
[----:B------:R-:W-:-:S04]  /*0970*/  USHF.R.S32.HI UR4, URZ, 0x1f, UR5 ;  /* 0x0000001f3f047899 */ /* 0x000fc80008011405 */
[----:B------:R-:W-:-:S04]  /*0980*/  ULEA.HI UR4, UR4, UR5, URZ, 0x7 ;  /* 0x0000000504047291 */ /* 0x000fc8000f8f383f */
[----:B------:R-:W-:-:S04]  /*0990*/  USHF.R.S32.HI UR4, URZ, 0x7, UR4 ;  /* 0x000000073f047899 */ /* 0x000fc80008011404 */
[----:B------:R-:W-:-:S04]  /*09a0*/  UISETP.GE.AND UP0, UPT, UR15, UR4, UPT ;  /* 0x000000040f00728c */ /* 0x000fc8000bf06270 */
[----:B------:R-:W-:-:S06]  /*09b0*/  USEL UR7, UR7, 0xffffffff, !UP0 ;  /* 0xffffffff07077887 */ /* 0x000fcc000c000000 */
[----:B------:R-:W-:-:S05]  /*09c0*/  MOV R0, UR7 ;  /* 0x0000000700007c02 */ /* 0x000fca0008000f00 */
[----:B------:R1:W-:Y:S02]  /*09d0*/  STL [R1+0x48], R0 ;  /* 0x0000480001007387 */ /* 0x0003e40000100800 */
.L_x_2205:
[----:B------:R-:W2:Y:S02]  /*09e0*/  LDL R24, [R1+0x48] ;  /* 0x0000480001187983 */ /* 0x000ea40000100800 */
[----:B--2---:R-:W-:-:S13]  /*09f0*/  ISETP.GE.AND P0, PT, R24, RZ, PT ;  /* 0x000000ff1800720c */ /* 0x004fda0003f06270 */
        /* <DEDUP_REMOVED lines=17> */
[----:B------:R-:W-:Y:S01]  /*0b10*/  ULDC UR12, c[0x0][0x198] ;  /* 0x00006600000c7ab9 */ /* 0x000fe20000000800 */
[----:B------:R-:W-:Y:S02]  /*0b20*/  IMAD.MOV.U32 R12, RZ, RZ, RZ ;  /* 0x000000ffff0c7224 */ /* 0x000fe400078e00ff */
        /* <DEDUP_REMOVED lines=17> */
.L_x_2211:
[----:B--2---:R-:W-:-:S04]  /*0c40*/  ISETP.NE.U32.AND P0, PT, RZ, c[0x0][0x2e0], PT ;  /* 0x0000b800ff007a0c */ /* 0x004fc80003f05070 */
[----:B------:R-:W-:-:S13]  /*0c50*/  ISETP.NE.AND.EX P0, PT, RZ, c[0x0][0x2e4], PT, P0 ;  /* 0x0000b900ff007a0c */ /* 0x000fda0003f05300 */
[----:B------:R-:W-:Y:S05]  /*0c60*/  @!P0 BRA `(.L_x_2212) ;  /* 0x0000004000008947 */ /* 0x000fea0003800000 */
[----:B------:R-:W-:-:S05]  /*0c70*/  IMAD.WIDE R2, R24, R13, c[0x0][0x2e0] ;  /* 0x0000b80018027625 */ /* 0x000fca00078e020d */
[----:B------:R-:W2:Y:S02]  /*0c80*/  LDG.E R0, [R2.64] ;  /* 0x0000001202007981 */ /* 0x000ea4000c1e1900 */
[----:B--2---:R1:W2:Y:S01]  /*0c90*/  R2UR UR12, R0 ;  /* 0x00000000000c73c2 */ /* 0x0042a200000e0000 */
[----:B------:R-:W-:Y:S05]  /*0ca0*/  BRA `(.L_x_2213) ;  /* 0x0000006000007947 */ /* 0x000fea0003800000 */
.L_x_2212:
[----:B------:R-:W-:Y:S05]  /*0cb0*/  @!P3 BRA `(.L_x_2213) ;  /* 0x000000500000b947 */ /* 0x000fea0003800000 */
[----:B------:R1:W2:Y:S04]  /*0cc0*/  LDG.E R0, [R2.64] ;  /* 0x0000001202007981 */ /* 0x0002a8000c1e1900 */
[----:B-1----:R-:W3:Y:S01]  /*0cd0*/  LDG.E R2, [R2.64+0x4] ;  /* 0x0000041202027981 */ /* 0x002ee2000c1e1900 */
[----:B--2---:R-:W1:Y:S08]  /*0ce0*/  R2UR UR12, R0 ;  /* 0x00000000000c73c2 */ /* 0x004e7000000e0000 */
[----:B---3--:R-:W1:Y:S02]  /*0cf0*/  R2UR UR4, R2 ;  /* 0x00000000020473c2 */ /* 0x008e6400000e0000 */
[----:B-1----:R-:W-:-:S06]  /*0d00*/  UIADD3 UR12, -UR12, UR4, URZ ;  /* 0x000000040c0c7290 */ /* 0x002fcc000fffe13f */
.L_x_2213:
[----:B------:R-:W-:Y:S01]  /*0d10*/  USHF.L.U32 UR10, UR15, 0x7, URZ ;  /* 0x000000070f0a7899 */ /* 0x000fe2000800063f */
[----:B------:R-:W-:Y:S01]  /*0d20*/  PLOP3.LUT P1, PT, PT, PT, PT, 0x80, 0x0 ;  /* 0x000000000000781c */ /* 0x000fe20003f2f070 */
[----:B------:R-:W-:Y:S01]  /*0d30*/  ULDC UR4, c[0x0][0x2a4] ;  /* 0x0000a90000047ab9 */ /* 0x000fe20000000800 */
[----:B------:R-:W-:Y:S01]  /*0d40*/  CS2R R150, SRZ ;  /* 0x0000000000967805 */ /* 0x000fe2000001ff00 */
[----:B--2---:R-:W-:Y:S01]  /*0d50*/  UIADD3 UR6, UR10, UR13, -UR12 ;  /* 0x0000000d0a067290 */ /* 0x004fe2000fffe80c */
        /* <DEDUP_REMOVED lines=76> */
[----:B-1----:R-:W-:Y:S01]  /*1220*/  IMAD.SHL.U32 R0, R12, 0x80, RZ ;  /* 0x000000800c007824 */ /* 0x002fe200078e00ff */
[--C-:B------:R-:W-:Y:S01]  /*1230*/  SHF.R.S32.HI R35, RZ, 0x1f, R164.reuse ;  /* 0x0000001fff237819 */ /* 0x100fe200000114a4 */
[----:B------:R-:W-:Y:S01]  /*1240*/  ULDC.64 UR4, c[0x0][0x248] ;  /* 0x0000920000047ab9 */ /* 0x000fe20000000a00 */
[----:B------:R-:W-:Y:S01]  /*1250*/  SHF.R.S32.HI R2, RZ, 0x1f, R164 ;  /* 0x0000001fff027819 */ /* 0x000fe200000114a4 */
[----:B------:R-:W-:Y:S01]  /*1260*/  UISETP.NE.AND UP0, UPT, UR4, 0x1, UPT ;  /* 0x000000010400788c */ /* 0x000fe2000bf05270 */
[CC--:B------:R-:W-:Y:S01]  /*1270*/  IADD3 R28, P0, R0.reuse, R164.reuse, RZ ;  /* 0x000000a4001c7210 */ /* 0x0c0fe20007f1e0ff */
[----:B------:R-:W-:Y:S01]  /*1280*/  USHF.R.S32.HI UR17, URZ, 0x1f, UR14 ;  /* 0x0000001f3f117899 */ /* 0x000fe2000801140e */
[----:B------:R-:W-:Y:S01]  /*1290*/  LEA.HI R32, R35, R164, RZ, 0x3 ;  /* 0x000000a423207211 */ /* 0x000fe200078f18ff */
[----:B------:R-:W-:Y:S01]  /*12a0*/  UIMAD.WIDE.U32 UR8, UR14, UR5, URZ ;  /* 0x000000050e0872a5 */ /* 0x000fe2000f8e003f */
[----:B------:R-:W-:Y:S01]  /*12b0*/  LEA.HI.X.SX32 R29, R0, R2, 0x1, P0 ;  /* 0x00000002001d7211 */ /* 0x000fe200000f0eff */
[----:B------:R-:W-:Y:S01]  /*12c0*/  ULDC UR7, c[0x0][0x250] ;  /* 0x0000940000077ab9 */ /* 0x000fe20000000800 */
[----:B------:R-:W-:Y:S01]  /*12d0*/  LOP3.LUT R0, R32, 0xfffffff8, RZ, 0xc0, !PT ;  /* 0xfffffff820007812 */ /* 0x000fe200078ec0ff */
[----:B------:R-:W-:Y:S01]  /*12e0*/  ULDC.64 UR4, c[0x0][0x270] ;  /* 0x00009c0000047ab9 */ /* 0x000fe20000000a00 */
[C---:B------:R-:W-:Y:S01]  /*12f0*/  IMAD.SHL.U32 R4, R164.reuse, 0x4, RZ ;  /* 0x00000004a4047824 */ /* 0x040fe200078e00ff */
[----:B------:R-:W-:Y:S01]  /*1300*/  UMOV UR6, UR14 ;  /* 0x0000000e00067c82 */ /* 0x000fe20008000000 */
[----:B------:R-:W-:Y:S01]  /*1310*/  SHF.R.S32.HI R37, RZ, 0x3, R32 ;  /* 0x00000003ff257819 */ /* 0x000fe20000011420 */
[----:B------:R-:W-:Y:S01]  /*1320*/  UIMAD UR4, UR17, UR4, URZ ;  /* 0x00000004110472a4 */ /* 0x000fe2000f8e023f */
[----:B------:R-:W-:Y:S01]  /*1330*/  IMAD.IADD R30, R164, 0x1, -R0 ;  /* 0x00000001a41e7824 */ /* 0x000fe200078e0a00 */
[----:B------:R-:W-:Y:S01]  /*1340*/  @UP0 USHF.R.U32.HI UR6, URZ, UR7, UR9 ;  /* 0x000000073f060299 */ /* 0x000fe20008011609 */
[----:B------:R-:W-:Y:S01]  /*1350*/  SHF.R.S32.HI R3, RZ, 0x1f, R12 ;  /* 0x0000001fff037819 */ /* 0x000fe2000001140c */
[----:B------:R-:W-:Y:S01]  /*1360*/  UIMAD UR8, UR14, UR5, UR4 ;  /* 0x000000050e0872a4 */ /* 0x000fe2000f8e0204 */
[----:B------:R-:W-:Y:S01]  /*1370*/  IMAD.SHL.U32 R18, R30, 0x8, RZ ;  /* 0x000000081e127824 */ /* 0x000fe200078e00ff */
[----:B------:R-:W-:Y:S01]  /*1380*/  USHF.R.S32.HI UR7, URZ, 0x1f, UR6 ;  /* 0x0000001f3f077899 */ /* 0x000fe20008011406 */
[C---:B------:R-:W-:Y:S01]  /*1390*/  IADD3 R2, P0, R4.reuse, R12, RZ ;  /* 0x0000000c04027210 */ /* 0x040fe20007f1e0ff */
[----:B------:R-:W-:Y:S01]  /*13a0*/  ULDC.64 UR4, c[0x0][0x1e0] ;  /* 0x0000780000047ab9 */ /* 0x000fe20000000a00 */
[----:B------:R-:W-:Y:S01]  /*13b0*/  IMAD.U32 R12, RZ, RZ, UR6 ;  /* 0x00000006ff0c7e24 */ /* 0x000fe2000f8e00ff */
[----:B------:R-:W-:Y:S01]  /*13c0*/  UIMAD UR4, UR7, UR4, URZ ;  /* 0x00000004070472a4 */ /* 0x000fe2000f8e023f */
[----:B------:R-:W-:Y:S01]  /*13d0*/  SHF.R.S32.HI R19, RZ, 0x1f, R18 ;  /* 0x0000001fff137819 */ /* 0x000fe20000011412 */
[----:B------:R-:W-:Y:S01]  /*13e0*/  IMAD.U32 R6, RZ, RZ, UR14 ;  /* 0x0000000eff067e24 */ /* 0x000fe2000f8e00ff */
[----:B------:R-:W-:Y:S01]  /*13f0*/  SHF.R.S32.HI R20, RZ, 0x1f, R24 ;  /* 0x0000001fff147819 */ /* 0x000fe20000011418 */
[----:B------:R-:W-:Y:S01]  /*1400*/  UIMAD UR4, UR6, UR5, UR4 ;  /* 0x00000005060472a4 */ /* 0x000fe2000f8e0204 */
[----:B------:R-:W-:Y:S01]  /*1410*/  SHF.R.S32.HI R13, RZ, 0x1f, R37 ;  /* 0x0000001fff0d7819 */ /* 0x000fe20000011425 */
[----:B------:R-:W-:Y:S01]  /*1420*/  IMAD.U32 R0, RZ, RZ, UR14 ;  /* 0x0000000eff007e24 */ /* 0x000fe2000f8e00ff */
[C---:B------:R-:W-:Y:S01]  /*1430*/  IADD3 R16, P1, R37.reuse, R8, RZ ;  /* 0x0000000825107210 */ /* 0x040fe20007f3e0ff */
[----:B------:R-:W-:Y:S01]  /*1440*/  UIADD3 UR16, -UR10, UR12, URZ ;  /* 0x0000000c0a107290 */ /* 0x000fe2000fffe13f */
[----:B------:R-:W-:Y:S01]  /*1450*/  LEA.HI.X.SX32 R3, R4, R3, 0x1, P0 ;  /* 0x0000000304037211 */ /* 0x000fe200000f0eff */
[----:B------:R-:W-:Y:S01]  /*1460*/  IMAD.WIDE.U32 R4, R12, c[0x0][0x1e0], R18 ;  /* 0x000078000c047a25 */ /* 0x000fe200078e0012 */
[----:B------:R-:W-:Y:S01]  /*1470*/  IADD3 R8, P0, R37, R10, RZ ;  /* 0x0000000a25087210 */ /* 0x000fe20007f1e0ff */
[----:B------:R-:W-:Y:S01]  /*1480*/  UMOV UR20, 0x6 ;  /* 0x0000000600147882 */ /* 0x000fe20000000000 */
[----:B------:R-:W-:Y:S01]  /*1490*/  SEL R14, R20, RZ, !P3 ;  /* 0x000000ff140e7207 */ /* 0x000fe20005800000 */
[----:B------:R-:W-:Y:S01]  /*14a0*/  IMAD.X R17, R13, 0x1, R9, P1 ;  /* 0x000000010d117824 */ /* 0x000fe200008e0609 */
[----:B------:R-:W-:Y:S01]  /*14b0*/  IADD3 R15, -R37, UR16, RZ ;  /* 0x00000010250f7c10 */ /* 0x000fe2000fffe1ff */
[----:B------:R-:W-:Y:S01]  /*14c0*/  IMAD.WIDE.U32 R6, R6, c[0x0][0x270], R2 ;  /* 0x00009c0006067a25 */ /* 0x000fe200078e0002 */
[C---:B------:R-:W-:Y:S01]  /*14d0*/  IADD3 R34, R18.reuse, 0x40, RZ ;  /* 0x0000004012227810 */ /* 0x040fe20007ffe0ff */
[----:B------:R-:W-:Y:S01]  /*14e0*/  USHF.R.S32.HI UR23, URZ, 0x1f, UR21 ;  /* 0x0000001f3f177899 */ /* 0x000fe20008011415 */
[----:B------:R-:W-:Y:S01]  /*14f0*/  ISETP.GE.AND P6, PT, R18, c[0x0][0x1cc], PT ;  /* 0x0000730012007a0c */ /* 0x000fe20003fc6270 */
[----:B------:R-:W-:Y:S01]  /*1500*/  IMAD.X R9, R13, 0x1, R11, P0 ;  /* 0x000000010d097824 */ /* 0x000fe200000e060b */
[----:B------:R-:W-:Y:S01]  /*1510*/  SEL R13, R24, RZ, !P3 ;  /* 0x000000ff180d7207 */ /* 0x000fe20005800000 */
[----:B------:R-:W-:Y:S01]  /*1520*/  IMAD.WIDE.U32 R26, R0, c[0x0][0x288], R2 ;  /* 0x0000a200001a7a25 */ /* 0x000fe200078e0002 */
[----:B------:R-:W-:Y:S01]  /*1530*/  IADD3 R3, R5, UR4, RZ ;  /* 0x0000000405037c10 */ /* 0x000fe2000fffe0ff */
[----:B------:R-:W-:Y:S01]  /*1540*/  ULDC.64 UR4, c[0x0][0x1b0] ;  /* 0x00006c0000047ab9 */ /* 0x000fe20000000a00 */
[----:B------:R-:W-:Y:S01]  /*1550*/  IADD3 R23, R7, UR8, RZ ;  /* 0x0000000807177c10 */ /* 0x000fe2000fffe0ff */
[----:B------:R-:W-:Y:S01]  /*1560*/  IMAD R0, R14, c[0x0][0x1e8], RZ ;  /* 0x00007a000e007a24 */ /* 0x000fe200078e02ff */
[----:B------:R-:W-:Y:S01]  /*1570*/  UIMAD UR4, UR7, UR4, URZ ;  /* 0x00000004070472a4 */ /* 0x000fe2000f8e023f */
[----:B------:R-:W-:Y:S01]  /*1580*/  IMAD.MOV.U32 R2, RZ, RZ, R4 ;  /* 0x000000ffff027224 */ /* 0x000fe200078e0004 */
[----:B------:R-:W-:Y:S01]  /*1590*/  LEA.HI R4, R35, R164, RZ, 0x6 ;  /* 0x000000a423047211 */ /* 0x000fe200078f30ff */
[C---:B------:R-:W-:Y:S01]  /*15a0*/  IMAD R0, R13.reuse, c[0x0][0x1ec], R0 ;  /* 0x00007b000d007a24 */ /* 0x040fe200078e0200 */
[----:B------:R-:W-:Y:S01]  /*15b0*/  UIMAD UR4, UR6, UR5, UR4 ;  /* 0x00000005060472a4 */ /* 0x000fe2000f8e0204 */
[----:B------:R-:W-:Y:S01]  /*15c0*/  IMAD.WIDE.U32 R2, R13, c[0x0][0x1e8], R2 ;  /* 0x00007a000d027a25 */ /* 0x000fe200078e0002 */
[----:B------:R-:W-:Y:S01]  /*15d0*/  SHF.R.S32.HI R25, RZ, 0x6, R4 ;  /* 0x00000006ff197819 */ /* 0x000fe20000011404 */
[----:B------:R-:W-:Y:S01]  /*15e0*/  STL [R1+0x10], R37 ;  /* 0x0000102501007387 */ /* 0x000fe20000100800 */
[----:B------:R-:W-:Y:S01]  /*15f0*/  ISETP.GE.AND P1, PT, R34, c[0x0][0x1cc], PT ;  /* 0x0000730022007a0c */ /* 0x000fe20003f26270 */
[----:B------:R-:W-:Y:S01]  /*1600*/  IMAD.IADD R3, R3, 0x1, R0 ;  /* 0x0000000103037824 */ /* 0x000fe200078e0200 */
[----:B------:R-:W-:Y:S01]  /*1610*/  ISETP.LT.OR P4, PT, R15, 0x1, P6 ;  /* 0x000000010f00780c */ /* 0x000fe20003781670 */
[----:B------:R-:W-:Y:S01]  /*1620*/  IMAD.SHL.U32 R0, R37, 0x40, RZ ;  /* 0x0000004025007824 */ /* 0x000fe200078e00ff */
[C---:B------:R-:W-:Y:S01]  /*1630*/  ISETP.LT.OR P3, PT, R15.reuse, 0x1, P1 ;  /* 0x000000010f00780c */ /* 0x040fe20000f61670 */
[----:B------:R-:W-:Y:S01]  /*1640*/  IMAD.U32 R5, RZ, RZ, UR15 ;  /* 0x0000000fff057e24 */ /* 0x000fe2000f8e00ff */
[----:B------:R-:W-:Y:S01]  /*1650*/  ISETP.LT.OR P5, PT, R15, 0x21, P6 ;  /* 0x000000210f00780c */ /* 0x000fe200037a1670 */
[----:B------:R-:W-:Y:S01]  /*1660*/  IMAD.MOV.U32 R22, RZ, RZ, R6 ;  /* 0x000000ffff167224 */ /* 0x000fe200078e0006 */
[----:B------:R-:W-:Y:S01]  /*1670*/  LOP3.LUT R0, R0, 0x1c0, RZ, 0xc0, !PT ;  /* 0x000001c000007812 */ /* 0x000fe200078ec0ff */
[----:B------:R-:W-:Y:S01]  /*1680*/  IMAD.WIDE R8, R5, 0x80, R8 ;  /* 0x0000008005087825 */ /* 0x000fe200078e0208 */
[----:B------:R-:W-:-:S02]  /*1690*/  SEL R24, R24, RZ, !P2 ;  /* 0x000000ff18187207 */ /* 0x000fc40005000000 */
[----:B------:R-:W-:Y:S01]  /*16a0*/  LOP3.LUT R11, R0, 0x38, R18, 0xf8, !PT ;  /* 0x00000038000b7812 */ /* 0x000fe200078ef812 */
[----:B------:R-:W-:Y:S01]  /*16b0*/  IMAD.SHL.U32 R33, R25, 0x200, RZ ;  /* 0x0000020019217824 */ /* 0x000fe200078e00ff */
[----:B------:R-:W-:Y:S01]  /*16c0*/  SHF.R.U32.HI R10, RZ, 0x3, R0 ;  /* 0x00000003ff0a7819 */ /* 0x000fe20000011600 */
[----:B------:R-:W-:Y:S01]  /*16d0*/  IMAD R0, R9, c[0x0][0x1d8], RZ ;  /* 0x0000760009007a24 */ /* 0x000fe200078e02ff */
[----:B------:R-:W-:Y:S01]  /*16e0*/  SEL R20, R20, RZ, !P2 ;  /* 0x000000ff14147207 */ /* 0x000fe20005000000 */
[----:B------:R-:W-:Y:S01]  /*16f0*/  IMAD.WIDE.U32 R4, R12, c[0x0][0x1b0], R18 ;  /* 0x00006c000c047a25 */ /* 0x000fe200078e0012 */
[----:B------:R-:W-:-:S03]  /*1700*/  LOP3.LUT R10, R33, R11, R10, 0xf6, !PT ;  /* 0x0000000b210a7212 */ /* 0x000fc600078ef60a */
[C---:B------:R-:W-:Y:S01]  /*1710*/  IMAD R0, R8.reuse, c[0x0][0x1dc], R0 ;  /* 0x0000770008007a24 */ /* 0x040fe200078e0200 */
[----:B------:R-:W-:Y:S01]  /*1720*/  IADD3 R5, R5, UR4, RZ ;  /* 0x0000000405057c10 */ /* 0x000fe2000fffe0ff */
[----:B------:R-:W-:Y:S01]  /*1730*/  IMAD.WIDE.U32 R6, R8, c[0x0][0x1d8], R2 ;  /* 0x0000760008067a25 */ /* 0x000fe200078e0002 */
[----:B------:R-:W-:Y:S02]  /*1740*/  ULDC.64 UR4, c[0x0][0x1d8] ;  /* 0x0000760000047ab9 */ /* 0x000fe40000000a00 */
[----:B------:R-:W-:Y:S01]  /*1750*/  USHF.L.U32 UR6, UR4, 0x6, URZ ;  /* 0x0000000604067899 */ /* 0x000fe2000800063f */
[----:B------:R-:W-:Y:S01]  /*1760*/  IMAD.IADD R3, R7, 0x1, R0 ;  /* 0x0000000107037824 */ /* 0x000fe200078e0200 */
[----:B------:R-:W-:Y:S01]  /*1770*/  LEA R2, P0, R6, c[0x0][0x1c0], 0x1 ;  /* 0x0000700006027a11 */ /* 0x000fe200078008ff */
[----:B------:R-:W-:Y:S01]  /*1780*/  IMAD R0, R14, c[0x0][0x1b8], RZ ;  /* 0x00006e000e007a24 */ /* 0x000fe200078e02ff */
[----:B------:R-:W-:Y:S01]  /*1790*/  USHF.L.U64.HI UR5, UR4, UR20, UR5 ;  /* 0x0000001404057299 */ /* 0x000fe20008010205 */
[----:B------:R-:W-:Y:S01]  /*17a0*/  IMAD.SHL.U32 R14, R10, 0x2, RZ ;  /* 0x000000020a0e7824 */ /* 0x000fe200078e00ff */
[----:B------:R-:W-:Y:S01]  /*17b0*/  LEA.HI.X R3, R6, c[0x0][0x1c4], R3, 0x1, P0 ;  /* 0x0000710006037a11 */ /* 0x000fe200000f0c03 */
[C---:B------:R-:W-:Y:S01]  /*17c0*/  IMAD R0, R13.reuse, c[0x0][0x1bc], R0 ;  /* 0x00006f000d007a24 */ /* 0x040fe200078e0200 */
[----:B------:R-:W-:Y:S01]  /*17d0*/  IADD3 R6, P0, R2, UR6, RZ ;  /* 0x0000000602067c10 */ /* 0x000fe2000ff1e0ff */
[----:B------:R-:W-:Y:S01]  /*17e0*/  IMAD.WIDE.U32 R4, R13, c[0x0][0x1b8], R4 ;  /* 0x00006e000d047a25 */ /* 0x000fe200078e0004 */
[----:B------:R-:W-:Y:S01]  /*17f0*/  UIADD3 UR4, UP0, UR6, 0x80, URZ ;  /* 0x0000008006047890 */ /* 0x000fe2000ff1e03f */
        /* <DEDUP_REMOVED lines=8> */
[----:B------:R-:W-:Y:S01]  /*1880*/  IMAD.IADD R5, R5, 0x1, R0 ;  /* 0x0000000105057824 */ /* 0x000fe200078e0200 */
[----:B------:R-:W-:Y:S01]  /*1890*/  UIADD3.X UR7, URZ, UR5, URZ, UP0, !UPT ;  /* 0x000000053f077290 */ /* 0x000fe200087fe43f */
[----:B------:R-:W-:Y:S01]  /*18a0*/  IMAD R0, R9, c[0x0][0x1a8], RZ ;  /* 0x00006a0009007a24 */ /* 0x000fe200078e02ff */
[----:B------:R2:W-:Y:S01]  /*18b0*/  LDGSTS.E.BYPASS.LTC128B.128 [R14+0x9080], [R6.64], !P5 ;  /* 0x09080000060e7fae */ /* 0x0005e2000e901d52 */
[----:B------:R-:W-:-:S04]  /*18c0*/  IMAD.WIDE.U32 R22, R24, c[0x0][0x278], R22 ;  /* 0x00009e0018167a25 */ /* 0x000fc800078e0016 */
[C---:B------:R-:W-:Y:S02]  /*18d0*/  IMAD R12, R8.reuse, c[0x0][0x1ac], R0 ;  /* 0x00006b00080c7a24 */ /* 0x040fe400078e0200 */
[----:B------:R-:W-:-:S04]  /*18e0*/  IMAD.WIDE.U32 R8, R8, c[0x0][0x1a8], R4 ;  /* 0x00006a0008087a25 */ /* 0x000fc800078e0004 */
[C---:B------:R-:W-:Y:S02]  /*18f0*/  IMAD R4, R17.reuse, c[0x0][0x178], RZ ;  /* 0x00005e0011047a24 */ /* 0x040fe400078e02ff */
[----:B------:R-:W-:Y:S02]  /*1900*/  IMAD R0, R17, c[0x0][0x208], RZ ;  /* 0x0000820011007a24 */ /* 0x000fe400078e02ff */
[----:B------:R-:W-:Y:S02]  /*1910*/  IMAD.MOV.U32 R211, RZ, RZ, 0x10 ;  /* 0x00000010ffd37424 */ /* 0x000fe400078e00ff */
[----:B------:R-:W-:Y:S02]  /*1920*/  IMAD R21, R16, c[0x0][0x20c], R0 ;  /* 0x0000830010157a24 */ /* 0x000fe400078e0200 */
[----:B------:R-:W-:Y:S02]  /*1930*/  IMAD.IADD R0, R9, 0x1, R12 ;  /* 0x0000000109007824 */ /* 0x000fe400078e020c */
[----:B------:R-:W-:Y:S01]  /*1940*/  IMAD.MOV.U32 R212, RZ, RZ, 0x20 ;  /* 0x00000020ffd47424 */ /* 0x000fe200078e00ff */
[----:B-1----:R-:W-:Y:S01]  /*1950*/  IADD3 R2, P3, P0, R10, 0x80, R2 ;  /* 0x000000800a027810 */ /* 0x002fe2000787e002 */
[----:B------:R-:W-:-:S03]  /*1960*/  IMAD.WIDE.U32 R10, R16, c[0x0][0x178], R18 ;  /* 0x00005e00100a7a25 */ /* 0x000fc600078e0012 */
[----:B------:R-:W-:Y:S02]  /*1970*/  IADD3.X R3, RZ, UR5, R3, P3, P0 ;  /* 0x00000005ff037c10 */ /* 0x000fe40009fe0403 */
[C---:B------:R-:W-:Y:S02]  /*1980*/  ISETP.LT.OR P3, PT, R15.reuse, 0x41, P6 ;  /* 0x000000410f00780c */ /* 0x040fe40003761670 */
[----:B------:R-:W-:Y:S01]  /*1990*/  ISETP.LT.OR P0, PT, R15, 0x41, P1 ;  /* 0x000000410f00780c */ /* 0x000fe20000f01670 */
[----:B------:R1:W-:Y:S02]  /*19a0*/  LDGSTS.E.BYPASS.LTC128B.128 [R14+0xd080], [R2.64], !P4 ;  /* 0x0d080000020e7fae */ /* 0x0003e4000e101d52 */
[----:B-1----:R-:W-:Y:S01]  /*19b0*/  IMAD R2, R16, c[0x0][0x17c], R4 ;  /* 0x00005f0010027a24 */ /* 0x002fe200078e0204 */
[----:B------:R-:W-:Y:S01]  /*19c0*/  IADD3 R4, P5, R6, UR6, RZ ;  /* 0x0000000606047c10 */ /* 0x000fe2000ffbe0ff */
[----:B------:R-:W-:-:S03]  /*19d0*/  IMAD.WIDE.U32 R16, R16, c[0x0][0x208], R18 ;  /* 0x0000820010107a25 */ /* 0x000fc600078e0012 */
[----:B------:R-:W-:Y:S01]  /*19e0*/  IADD3.X R5, R7, UR5, RZ, P5, !PT ;  /* 0x0000000507057c10 */ /* 0x000fe2000affe4ff */
[----:B------:R-:W-:Y:S01]  /*19f0*/  IMAD.IADD R11, R11, 0x1, R2 ;  /* 0x000000010b0b7824 */ /* 0x000fe200078e0202 */
[----:B------:R-:W-:Y:S02]  /*1a00*/  IADD3 R12, P5, R6, UR4, RZ ;  /* 0x00000004060c7c10 */ /* 0x000fe4000ffbe0ff */
[----:B------:R-:W-:Y:S01]  /*1a10*/  LEA R2, P4, R8, c[0x0][0x190], 0x1 ;  /* 0x0000640008027a11 */ /* 0x000fe200078808ff */
[----:B------:R1:W-:Y:S01]  /*1a20*/  LDGSTS.E.BYPASS.LTC128B.128 [R14+0xa080], [R4.64], !P3 ;  /* 0x0a080000040e7fae */ /* 0x0003e2000d901d52 */
[----:B------:R-:W-:Y:S02]  /*1a30*/  IADD3.X R13, R7, UR7, RZ, P5, !PT ;  /* 0x00000007070d7c10 */ /* 0x000fe4000affe4ff */
[----:B------:R-:W-:Y:S02]  /*1a40*/  ISETP.LT.OR P5, PT, R15, 0x61, P6 ;  /* 0x000000610f00780c */ /* 0x000fe400037a1670 */
[----:B--2---:R-:W-:Y:S01]  /*1a50*/  IADD3 R6, P3, R4, UR6, RZ ;  /* 0x0000000604067c10 */ /* 0x004fe2000ff7e0ff */
[----:B------:R2:W-:Y:S01]  /*1a60*/  LDGSTS.E.BYPASS.LTC128B.128 [R14+0xe080], [R12.64], !P0 ;  /* 0x0e0800000c0e7fae */ /* 0x0005e2000c101d52 */
[----:B------:R-:W-:-:S02]  /*1a70*/  LEA.HI.X R3, R8, c[0x0][0x194], R0, 0x1, P4 ;  /* 0x0000650008037a11 */ /* 0x000fc400020f0c00 */
[----:B------:R-:W-:Y:S02]  /*1a80*/  ISETP.LT.OR P0, PT, R15, 0x61, P1 ;  /* 0x000000610f00780c */ /* 0x000fe40000f01670 */
[----:B------:R-:W-:Y:S02]  /*1a90*/  IADD3.X R7, R5, UR5, RZ, P3, !PT ;  /* 0x0000000505077c10 */ /* 0x000fe40009ffe4ff */
[----:B------:R-:W-:Y:S02]  /*1aa0*/  ISETP.GE.AND P4, PT, R18, c[0x0][0x19c], PT ;  /* 0x0000670012007a0c */ /* 0x000fe40003f86270 */
[----:B------:R-:W-:Y:S01]  /*1ab0*/  ISETP.GE.AND P3, PT, R34, c[0x0][0x19c], PT ;  /* 0x0000670022007a0c */ /* 0x000fe20003f66270 */
[----:B------:R3:W-:Y:S01]  /*1ac0*/  LDGSTS.E.BYPASS.LTC128B.128 [R14+0xb080], [R6.64], !P5 ;  /* 0x0b080000060e7fae */ /* 0x0007e2000e901d52 */
[C---:B------:R-:W-:Y:S02]  /*1ad0*/  ISETP.LT.OR P6, PT, R15.reuse, 0x1, P4 ;  /* 0x000000010f00780c */ /* 0x040fe400027c1670 */
[----:B------:R-:W-:-:S02]  /*1ae0*/  ISETP.LT.OR P5, PT, R15, 0x21, P4 ;  /* 0x000000210f00780c */ /* 0x000fc400027a1670 */
[C---:B------:R-:W-:Y:S02]  /*1af0*/  ISETP.LT.OR P2, PT, R15.reuse, 0x41, P4 ;  /* 0x000000410f00780c */ /* 0x040fe40002741670 */
[----:B------:R-:W-:Y:S02]  /*1b00*/  ISETP.LT.OR P4, PT, R15, 0x61, P4 ;  /* 0x000000610f00780c */ /* 0x000fe40002781670 */
[----:B-1----:R-:W-:Y:S01]  /*1b10*/  IADD3 R4, P1, R4, UR4, RZ ;  /* 0x0000000404047c10 */ /* 0x002fe2000ff3e0ff */
[----:B------:R-:W-:Y:S02]  /*1b20*/  ULDC.64 UR4, c[0x0][0x1a8] ;  /* 0x00006a0000047ab9 */ /* 0x000fe40000000a00 */
[----:B------:R-:W-:Y:S01]  /*1b30*/  USHF.L.U32 UR8, UR4, 0x6, URZ ;  /* 0x0000000604087899 */ /* 0x000fe2000800063f */
[----:B------:R-:W-:Y:S01]  /*1b40*/  IADD3.X R5, R5, UR7, RZ, P1, !PT ;  /* 0x0000000705057c10 */ /* 0x000fe20008ffe4ff */
[----:B------:R-:W-:Y:S01]  /*1b50*/  USHF.L.U64.HI UR9, UR4, UR20, UR5 ;  /* 0x0000001404097299 */ /* 0x000fe20008010205 */
[----:B------:R-:W-:Y:S01]  /*1b60*/  ISETP.LT.OR P1, PT, R15, 0x1, P3 ;  /* 0x000000010f00780c */ /* 0x000fe20001f21670 */
[----:B------:R-:W-:-:S02]  /*1b70*/  UIADD3 UR24, UP0, UR8, 0x80, URZ ;  /* 0x0000008008187890 */ /* 0x000fc4000ff1e03f */
[----:B------:R1:W-:Y:S01]  /*1b80*/  LDGSTS.E.BYPASS.LTC128B.128 [R14+0xf080], [R4.64], !P0 ;  /* 0x0f080000040e7fae */ /* 0x0003e2000c101d52 */
[----:B------:R-:W-:Y:S01]  /*1b90*/  IMAD.U32 R0, RZ, RZ, UR8 ;  /* 0x00000008ff007e24 */ /* 0x000fe2000f8e00ff */
[----:B------:R-:W-:Y:S02]  /*1ba0*/  ULDC.64 UR4, c[0x0][0x180] ;  /* 0x0000600000047ab9 */ /* 0x000fe40000000a00 */
[----:B------:R4:W-:Y:S01]  /*1bb0*/  LDGSTS.E.BYPASS.LTC128B.128 [R14+0x80], [R2.64], !P6 ;  /* 0x00080000020e7fae */ /* 0x0009e2000f101d52 */
[----:B------:R-:W-:Y:S01]  /*1bc0*/  UIMAD UR4, UR17, UR4, URZ ;  /* 0x00000004110472a4 */ /* 0x000fe2000f8e023f */
[----:B------:R-:W-:Y:S01]  /*1bd0*/  ISETP.GE.AND P6, PT, R34, c[0x0][0x16c], PT ;  /* 0x00005b0022007a0c */ /* 0x000fe20003fc6270 */
[----:B---3--:R-:W-:Y:S01]  /*1be0*/  IMAD.U32 R6, RZ, RZ, UR14 ;  /* 0x0000000eff067e24 */ /* 0x008fe2000f8e00ff */
[----:B------:R-:W-:Y:S02]  /*1bf0*/  ULDC.64 UR6, c[0x0][0x210] ;  /* 0x0000840000067ab9 */ /* 0x000fe40000000a00 */
[----:B------:R4:W-:Y:S01]  /*1c00*/  LDGSTS.E.BYPASS.LTC128B.128 [R14+0x4080], [R2.64+0x80], !P1 ;  /* 0x04080080020e7fae */ /* 0x0009e2000c901d52 */
[----:B------:R-:W-:Y:S01]  /*1c10*/  UIMAD UR5, UR14, UR5, UR4 ;  /* 0x000000050e0572a4 */ /* 0x000fe2000f8e0204 */
[----:B------:R-:W-:Y:S01]  /*1c20*/  IMAD.WIDE.U32 R6, R6, c[0x0][0x180], R10 ;  /* 0x0000600006067a25 */ /* 0x000fe200078e000a */
[----:B------:R-:W-:Y:S01]  /*1c30*/  SEL R8, RZ, 0x2, P6 ;  /* 0x00000002ff087807 */ /* 0x000fe20003000000 */
[----:B------:R-:W-:-:S02]  /*1c40*/  UIMAD UR6, UR17, UR6, URZ ;  /* 0x00000006110672a4 */ /* 0x000fc4000f8e023f */
[----:B------:R-:W-:Y:S01]  /*1c50*/  IMAD.U32 R11, RZ, RZ, UR14 ;  /* 0x0000000eff0b7e24 */ /* 0x000fe2000f8e00ff */
[----:B------:R-:W-:Y:S01]  /*1c60*/  IADD3 R7, R7, UR5, RZ ;  /* 0x0000000507077c10 */ /* 0x000fe2000fffe0ff */
[----:B------:R-:W-:Y:S02]  /*1c70*/  ULDC.64 UR4, c[0x0][0x178] ;  /* 0x00005e0000047ab9 */ /* 0x000fe40000000a00 */
[----:B------:R-:W-:Y:S02]  /*1c80*/  UIMAD UR22, UR23, UR4, URZ ;  /* 0x00000004171672a4 */ /* 0x000fe4000f8e023f */
[----:B------:R-:W-:Y:S01]  /*1c90*/  UIMAD.WIDE.U32 UR26, UR21, UR4, URZ ;  /* 0x00000004151a72a5 */ /* 0x000fe2000f8e003f */
[----:B------:R-:W-:Y:S01]  /*1ca0*/  IMAD.WIDE.U32 R38, R24, c[0x0][0x188], R6 ;  /* 0x0000620018267a25 */ /* 0x000fe200078e0006 */
[----:B------:R-:W-:Y:S02]  /*1cb0*/  UIMAD UR22, UR21, UR5, UR22 ;  /* 0x00000005151672a4 */ /* 0x000fe4000f8e0216 */
[----:B------:R-:W-:Y:S01]  /*1cc0*/  UIMAD UR6, UR14, UR7, UR6 ;  /* 0x000000070e0672a4 */ /* 0x000fe2000f8e0206 */
[----:B-1----:R-:W-:Y:S01]  /*1cd0*/  IADD3 R4, P0, R2, UR8, RZ ;  /* 0x0000000802047c10 */ /* 0x002fe2000ff1e0ff */
[----:B------:R-:W-:-:S02]  /*1ce0*/  IMAD.U32 R9, RZ, RZ, UR27 ;  /* 0x0000001bff097e24 */ /* 0x000fc4000f8e00ff */
[----:B------:R-:W-:Y:S01]  /*1cf0*/  IMAD.IADD R7, R17, 0x1, R21 ;  /* 0x0000000111077824 */ /* 0x000fe200078e0215 */
[----:B------:R-:W-:Y:S01]  /*1d00*/  IADD3.X R5, R3, UR9, RZ, P0, !PT ;  /* 0x0000000903057c10 */ /* 0x000fe200087fe4ff */
[----:B------:R-:W-:-:S04]  /*1d10*/  IMAD.MOV.U32 R6, RZ, RZ, R16 ;  /* 0x000000ffff067224 */ /* 0x000fc800078e0010 */
[----:B------:R1:W-:Y:S01]  /*1d20*/  LDGSTS.E.BYPASS.LTC128B.128 [R14+0x1080], [R4.64], !P5 ;  /* 0x01080000040e7fae */ /* 0x0003e2000e901d52 */
[----:B----4-:R-:W-:Y:S01]  /*1d30*/  IADD3 R2, P1, P0, R0, 0x80, R2 ;  /* 0x0000008000027810 */ /* 0x010fe2000783e002 */
[----:B------:R-:W-:Y:S01]  /*1d40*/  IMAD.WIDE.U32 R6, R11, c[0x0][0x210], R6 ;  /* 0x000084000b067a25 */ /* 0x000fe200078e0006 */
[----:B------:R-:W-:Y:S02]  /*1d50*/  ISETP.GE.AND P5, PT, R18, c[0x0][0x16c], PT ;  /* 0x00005b0012007a0c */ /* 0x000fe40003fa6270 */
[----:B------:R-:W-:Y:S02]  /*1d60*/  IADD3.X R3, RZ, UR9, R3, P1, P0 ;  /* 0x00000009ff037c10 */ /* 0x000fe40008fe0403 */
[C---:B------:R-:W-:Y:S02]  /*1d70*/  ISETP.LT.OR P1, PT, R15.reuse, 0x21, P3 ;  /* 0x000000210f00780c */ /* 0x040fe40001f21670 */
[----:B------:R-:W-:Y:S02]  /*1d80*/  P2R R0, PR, RZ, 0x20 ;  /* 0x00000020ff007803 */ /* 0x000fe40000000000 */
[----:B------:R-:W-:-:S02]  /*1d90*/  ISETP.LT.OR P0, PT, R15, 0x41, P3 ;  /* 0x000000410f00780c */ /* 0x000fc40001f01670 */
[----:B------:R-:W-:Y:S01]  /*1da0*/  ISETP.LT.OR P3, PT, R15, 0x61, P3 ;  /* 0x000000610f00780c */ /* 0x000fe20001f61670 */
[----:B------:R3:W-:Y:S01]  /*1db0*/  STL [R1+0x44], R0 ;  /* 0x0000440001007387 */ /* 0x0007e20000100800 */
[----:B------:R-:W-:Y:S01]  /*1dc0*/  IADD3 R7, R7, UR6, RZ ;  /* 0x0000000607077c10 */ /* 0x000fe2000fffe0ff */
[----:B------:R-:W-:Y:S02]  /*1dd0*/  ULDC.64 UR6, c[0x0][0x288] ;  /* 0x0000a20000067ab9 */ /* 0x000fe40000000a00 */
[----:B------:R-:W-:Y:S01]  /*1de0*/  UIMAD UR25, UR17, UR6, URZ ;  /* 0x00000006111972a4 */ /* 0x000fe2000f8e023f */
[----:B------:R-:W-:Y:S01]  /*1df0*/  STL.64 [R1+0x8], R38 ;  /* 0x0000082601007387 */ /* 0x000fe20000100a00 */
[----:B------:R-:W-:Y:S02]  /*1e00*/  IMAD.WIDE.U32 R16, R24, c[0x0][0x218], R6 ;  /* 0x0000860018107a25 */ /* 0x000fe400078e0006 */
[----:B------:R-:W-:Y:S01]  /*1e10*/  UIMAD UR7, UR14, UR7, UR25 ;  /* 0x000000070e0772a4 */ /* 0x000fe2000f8e0219 */
[----:B------:R4:W-:Y:S01]  /*1e20*/  LDGSTS.E.BYPASS.LTC128B.128 [R14+0x5080], [R2.64], !P1 ;  /* 0x05080000020e7fae */ /* 0x0009e2000c901d52 */
[----:B------:R-:W-:-:S03]  /*1e30*/  IMAD.MOV.U32 R250, RZ, RZ, R16 ;  /* 0x000000fffffa7224 */ /* 0x000fc600078e0010 */
[----:B------:R5:W-:Y:S01]  /*1e40*/  STL.64 [R1+0x20], R22 ;  /* 0x0000201601007387 */ /* 0x000be20000100a00 */
[----:B---3--:R-:W-:-:S05]  /*1e50*/  SEL R0, RZ, 0x1, P5 ;  /* 0x00000001ff007807 */ /* 0x008fca0002800000 */
[----:B--2---:R-:W-:Y:S02]  /*1e60*/  IMAD.IADD R12, R8, 0x1, R0 ;  /* 0x00000001080c7824 */ /* 0x004fe400078e0200 */
[----:B------:R-:W-:Y:S01]  /*1e70*/  IMAD.U32 R8, RZ, RZ, UR26 ;  /* 0x0000001aff087e24 */ /* 0x000fe2000f8e00ff */
[----:B------:R-:W-:Y:S01]  /*1e80*/  UIADD3 UR26, UR27, UR22, URZ ;  /* 0x000000161b1a7290 */ /* 0x000fe2000fffe03f */
[----:B------:R-:W-:Y:S01]  /*1e90*/  IMAD R0, R20, c[0x0][0x188], RZ ;  /* 0x0000620014007a24 */ /* 0x000fe200078e02ff */
[----:B------:R-:W-:Y:S01]  /*1ea0*/  UIADD3.X UR22, URZ, UR9, URZ, UP0, !UPT ;  /* 0x000000093f167290 */ /* 0x000fe200087fe43f */
[----:B----4-:R-:W-:Y:S02]  /*1eb0*/  IADD3 R2, P1, R4, UR8, RZ ;  /* 0x0000000804027c10 */ /* 0x010fe4000ff3e0ff */
[----:B------:R-:W-:Y:S02]  /*1ec0*/  IMAD R0, R24, c[0x0][0x18c], R0 ;  /* 0x0000630018007a24 */ /* 0x000fe400078e0200 */
[----:B------:R-:W-:Y:S01]  /*1ed0*/  IADD3.X R3, R5, UR9, RZ, P1, !PT ;  /* 0x0000000905037c10 */ /* 0x000fe20008ffe4ff */
[----:B------:R-:W-:Y:S01]  /*1ee0*/  IMAD.U32 R10, RZ, RZ, UR26 ;  /* 0x0000001aff0a7e24 */ /* 0x000fe2000f8e00ff */
[----:B-1----:R-:W-:Y:S01]  /*1ef0*/  IADD3 R4, P1, R4, UR24, RZ ;  /* 0x0000001804047c10 */ /* 0x002fe2000ff3e0ff */
[----:B------:R-:W-:-:S02]  /*1f00*/  IMAD.IADD R252, R39, 0x1, R0 ;  /* 0x0000000127fc7824 */ /* 0x000fc400078e0200 */
[----:B------:R1:W-:Y:S01]  /*1f10*/  LDGSTS.E.BYPASS.LTC128B.128 [R14+0x2080], [R2.64], !P2 ;  /* 0x02080000020e7fae */ /* 0x0003e2000d101d52 */
[----:B------:R-:W-:Y:S02]  /*1f20*/  IADD3.X R5, R5, UR22, RZ, P1, !PT ;  /* 0x0000001605057c10 */ /* 0x000fe40008ffe4ff */
[----:B------:R-:W-:Y:S02]  /*1f30*/  LEA R0, P1, R8, R38, 0x6 ;  /* 0x0000002608007211 */ /* 0x000fe400078230ff */
[----:B------:R-:W-:Y:S01]  /*1f40*/  LOP3.LUT P2, RZ, R12, 0x1, RZ, 0xc0, !PT ;  /* 0x000000010cff7812 */ /* 0x000fe2000784c0ff */
[----:B------:R2:W-:Y:S01]  /*1f50*/  LDGSTS.E.BYPASS.LTC128B.128 [R14+0x6080], [R4.64], !P0 ;  /* 0x06080000040e7fae */ /* 0x0005e2000c101d52 */
[----:B------:R-:W-:Y:S02]  /*1f60*/  LEA.HI.X R10, R8, R252, R10, 0x6, P1 ;  /* 0x000000fc080a7211 */ /* 0x000fe400008f340a */
[----:B------:R-:W-:-:S04]  /*1f70*/  IADD3 R8, P1, R2, UR8, RZ ;  /* 0x0000000802087c10 */ /* 0x000fc8000ff3e0ff */
[----:B------:R-:W-:Y:S01]  /*1f80*/  IADD3.X R9, R3, UR9, RZ, P1, !PT ;  /* 0x0000000903097c10 */ /* 0x000fe20008ffe4ff */
[----:B------:R-:W-:Y:S01]  /*1f90*/  ULDC.64 UR8, c[0x0][0x208] ;  /* 0x0000820000087ab9 */ /* 0x000fe20000000a00 */
[----:B------:R-:W-:Y:S01]  /*1fa0*/  LOP3.LUT P1, RZ, R12, 0x2, RZ, 0xc0, !PT ;  /* 0x000000020cff7812 */ /* 0x000fe2000782c0ff */
[----:B------:R-:W-:Y:S02]  /*1fb0*/  USHF.L.U64.HI UR20, UR8, UR20, UR9 ;  /* 0x0000001408147299 */ /* 0x000fe40008010209 */
[----:B------:R3:W-:Y:S02]  /*1fc0*/  LDGSTS.E.BYPASS.LTC128B.128 [R14+0x3080], [R8.64], !P4 ;  /* 0x03080000080e7fae */ /* 0x0007e4000e101d52 */
[----:B------:R-:W-:Y:S01]  /*1fd0*/  UIMAD UR26, UR20, UR21, URZ ;  /* 0x00000015141a72a4 */ /* 0x000fe2000f8e023f */
[----:B--2---:R-:W-:Y:S01]  /*1fe0*/  IADD3 R4, P0, R2, UR24, RZ ;  /* 0x0000001802047c10 */ /* 0x004fe2000ff1e0ff */
[----:B------:R-:W-:-:S03]  /*1ff0*/  USHF.L.U32 UR24, UR8, 0x6, URZ ;  /* 0x0000000608187899 */ /* 0x000fc6000800063f */
[----:B------:R-:W-:Y:S01]  /*2000*/  IADD3.X R5, R3, UR22, RZ, P0, !PT ;  /* 0x0000001603057c10 */ /* 0x000fe200087fe4ff */
[----:B------:R-:W-:Y:S01]  /*2010*/  USHF.L.U32 UR22, UR21, 0x6, URZ ;  /* 0x0000000615167899 */ /* 0x000fe2000800063f */
[C---:B-1----:R-:W-:Y:S01]  /*2020*/  LEA R2, P0, R0.reuse, c[0x0][0x160], 0x1 ;  /* 0x0000580000027a11 */ /* 0x042fe200078008ff */
[----:B------:R-:W-:Y:S01]  /*2030*/  IMAD.U32 R31, RZ, RZ, UR24 ;  /* 0x00000018ff1f7e24 */ /* 0x000fe2000f8e00ff */
[----:B------:R-:W-:Y:S01]  /*2040*/  UIMAD UR26, UR23, UR24, UR26 ;  /* 0x00000018171a72a4 */ /* 0x000fe2000f8e021a */
[----:B------:R1:W-:Y:S01]  /*2050*/  LDGSTS.E.BYPASS.LTC128B.128 [R14+0x7080], [R4.64], !P3 ;  /* 0x07080000040e7fae */ /* 0x0003e2000d901d52 */
[----:B------:R-:W-:Y:S01]  /*2060*/  LEA.HI.X R3, R0, c[0x0][0x164], R10, 0x1, P0 ;  /* 0x0000590000037a11 */ /* 0x000fe200000f0c0a */
[----:B------:R-:W-:Y:S01]  /*2070*/  IMAD.U32 R0, RZ, RZ, UR22 ;  /* 0x00000016ff007e24 */ /* 0x000fe2000f8e00ff */
[----:B------:R-:W-:Y:S01]  /*2080*/  ISETP.GT.AND P3, PT, R164, 0xf, PT ;  /* 0x0000000fa400780c */ /* 0x000fe20003f64270 */
[----:B---3--:R-:W-:Y:S01]  /*2090*/  IMAD.U32 R9, RZ, RZ, UR5 ;  /* 0x00000005ff097e24 */ /* 0x008fe2000f8e00ff */
[----:B------:R-:W-:Y:S01]  /*20a0*/  USHF.R.S32.HI UR6, URZ, 0x1f, UR22 ;  /* 0x0000001f3f067899 */ /* 0x000fe20008011416 */
[----:B------:R-:W0:Y:S01]  /*20b0*/  LDGDEPBAR ;  /* 0x00000000000079af */ /* 0x000e220000000000 */
[----:B------:R-:W-:-:S04]  /*20c0*/  IADD3 R0, -R37, UR13, -R0 ;  /* 0x0000000d25007c10 */ /* 0x000fc8000fffe900 */
[C---:B------:R-:W-:Y:S02]  /*20d0*/  ISETP.LT.OR P4, PT, R0.reuse, 0x1, !P2 ;  /* 0x000000010000780c */ /* 0x040fe40005781670 */
[----:B------:R-:W-:-:S11]  /*20e0*/  ISETP.LT.OR P2, PT, R0, 0x21, !P2 ;  /* 0x000000210000780c */ /* 0x000fd60005741670 */
[----:B------:R2:W-:Y:S01]  /*20f0*/  LDGSTS.E.BYPASS.LTC128B.128 [R14+0x10080], [R2.64], !P4 ;  /* 0x10080000020e7fae */ /* 0x0005e2000e101d52 */
[----:B------:R-:W-:Y:S01]  /*2100*/  ISETP.GE.AND P4, PT, R18, c[0x0][0x1fc], PT ;  /* 0x00007f0012007a0c */ /* 0x000fe20003f86270 */
[----:B-1----:R-:W-:Y:S02]  /*2110*/  IMAD.U32 R5, RZ, RZ, UR4 ;  /* 0x00000004ff057e24 */ /* 0x002fe4000f8e00ff */
[----:B------:R-:W-:Y:S01]  /*2120*/  IMAD R4, R20, c[0x0][0x278], RZ ;  /* 0x00009e0014047a24 */ /* 0x000fe200078e02ff */
[----:B------:R-:W-:Y:S02]  /*2130*/  SEL R10, RZ, 0x1, P4 ;  /* 0x00000001ff0a7807 */ /* 0x000fe40002000000 */
[C---:B------:R-:W-:Y:S01]  /*2140*/  LEA R8, P0, R5.reuse, R2, 0x6 ;  /* 0x0000000205087211 */ /* 0x040fe200078030ff */
[----:B------:R-:W-:Y:S01]  /*2150*/  IMAD R4, R24, c[0x0][0x27c], R4 ;  /* 0x00009f0018047a24 */ /* 0x000fe200078e0204 */
[----:B------:R-:W-:Y:S02]  /*2160*/  ISETP.LT.OR P4, PT, R0, 0x1, !P1 ;  /* 0x000000010000780c */ /* 0x000fe40004f81670 */
[----:B------:R-:W-:Y:S01]  /*2170*/  LEA.HI.X R9, R5, R3, R9, 0x6, P0 ;  /* 0x0000000305097211 */ /* 0x000fe200000f3409 */
[----:B------:R-:W-:Y:S01]  /*2180*/  IMAD.IADD R13, R23, 0x1, R4 ;  /* 0x00000001170d7824 */ /* 0x000fe200078e0204 */
[----:B------:R-:W-:Y:S01]  /*2190*/  @!P3 IADD3 R11, P0, R22, UR22, RZ ;  /* 0x00000016160bbc10 */ /* 0x000fe2000ff1e0ff */
[----:B------:R-:W-:Y:S01]  /*21a0*/  IMAD R5, R20, c[0x0][0x218], RZ ;  /* 0x0000860014057a24 */ /* 0x000fe200078e02ff */
[----:B------:R-:W-:-:S02]  /*21b0*/  ISETP.LT.OR P1, PT, R0, 0x21, !P1 ;  /* 0x000000210000780c */ /* 0x000fc40004f21670 */
[----:B------:R-:W-:Y:S01]  /*21c0*/  @!P3 IADD3.X R12, R13, UR6, RZ, P0, !PT ;  /* 0x000000060d0cbc10 */ /* 0x000fe200087fe4ff */
[----:B------:R-:W-:Y:S01]  /*21d0*/  IMAD R4, R24, c[0x0][0x21c], R5 ;  /* 0x0000870018047a24 */ /* 0x000fe200078e0205 */
[----:B------:R-:W-:Y:S01]  /*21e0*/  ISETP.GE.AND P0, PT, R34, c[0x0][0x1fc], PT ;  /* 0x00007f0022007a0c */ /* 0x000fe20003f06270 */
[----:B------:R1:W-:Y:S01]  /*21f0*/  STL [R1+0x2c], R13 ;  /* 0x00002c0d01007387 */ /* 0x0003e20000100800 */
[----:B-----5:R-:W-:Y:S01]  /*2200*/  LEA.HI R23, R35, R164, RZ, 0x5 ;  /* 0x000000a423177211 */ /* 0x020fe200078f28ff */
[----:B------:R-:W-:Y:S01]  /*2210*/  IMAD.IADD R251, R17, 0x1, R4 ;  /* 0x0000000111fb7824 */ /* 0x000fe200078e0204 */
[----:B------:R-:W-:Y:S01]  /*2220*/  SEL R5, RZ, 0xffffffff, P0 ;  /* 0xffffffffff057807 */ /* 0x000fe20000000000 */
[----:B------:R2:W-:Y:S01]  /*2230*/  LDGSTS.E.BYPASS.LTC128B.128 [R14+0x12080], [R2.64+0x80], !P4 ;  /* 0x12080080020e7fae */ /* 0x0005e2000e101d52 */
[----:B------:R-:W-:-:S03]  /*2240*/  @!P3 LEA R6, P0, R11, c[0x0][0x258], 0x2 ;  /* 0x000096000b06ba11 */ /* 0x000fc600078010ff */
[----:B------:R-:W-:Y:S01]  /*2250*/  IMAD.SHL.U32 R7, R5, 0x2, RZ ;  /* 0x0000000205077824 */ /* 0x000fe200078e00ff */
[----:B------:R3:W-:Y:S01]  /*2260*/  LDGSTS.E.BYPASS.LTC128B.128 [R14+0x11080], [R8.64], !P2 ;  /* 0x11080000080e7fae */ /* 0x0007e2000d101d52 */
[----:B------:R-:W-:-:S03]  /*2270*/  IMAD.WIDE.U32 R4, R31, UR21, R250 ;  /* 0x000000151f047c25 */ /* 0x000fc6000f8e00fa */
[----:B------:R-:W-:Y:S01]  /*2280*/  LOP3.LUT R10, R7, 0x2, R10, 0xe2, !PT ;  /* 0x00000002070a7812 */ /* 0x000fe200078ee20a */
[----:B------:R3:W-:Y:S01]  /*2290*/  LDGSTS.E.BYPASS.LTC128B.128 [R14+0x13080], [R8.64+0x80], !P1 ;  /* 0x13080080080e7fae */ /* 0x0007e2000c901d52 */
[----:B------:R-:W-:Y:S02]  /*22a0*/  @!P3 LEA.HI.X R7, R11, c[0x0][0x25c], R12, 0x2, P0 ;  /* 0x000097000b07ba11 */ /* 0x000fe400000f140c */
[C---:B------:R-:W-:Y:S01]  /*22b0*/  LOP3.LUT P5, RZ, R10.reuse, 0x1, RZ, 0xc0, !PT ;  /* 0x000000010aff7812 */ /* 0x040fe200078ac0ff */
[----:B------:R4:W-:Y:S01]  /*22c0*/  STL.64 [R1], R16 ;  /* 0x0000001001007387 */ /* 0x0009e20000100a00 */
[----:B------:R-:W-:Y:S01]  /*22d0*/  LOP3.LUT P4, RZ, R10, 0x2, RZ, 0xc0, !PT ;  /* 0x000000020aff7812 */ /* 0x000fe2000788c0ff */
[----:B------:R-:W-:Y:S01]  /*22e0*/  @!P3 IMAD.SHL.U32 R10, R164, 0x10, RZ ;  /* 0x00000010a40ab824 */ /* 0x000fe200078e00ff */
[----:B------:R-:W-:Y:S02]  /*22f0*/  ISETP.LT.OR P1, PT, R0, 0x1, !P5 ;  /* 0x000000010000780c */ /* 0x000fe40006f21670 */
[----:B------:R-:W-:-:S02]  /*2300*/  SHF.R.S32.HI R11, RZ, 0x5, R23 ;  /* 0x00000005ff0b7819 */ /* 0x000fc40000011417 */
[----:B------:R5:W-:Y:S02]  /*2310*/  @!P3 LDGSTS.E.BYPASS.LTC128B.128 [R10+0x20080], [R6.64] ;  /* 0x20080000060abfae */ /* 0x000be4000b901d52 */
[----:B------:R-:W-:Y:S02]  /*2320*/  LEA.HI R12, R23, R11, RZ, 0x1 ;  /* 0x0000000b170c7211 */ /* 0x000fe400078f08ff */
[----:B------:R-:W0:Y:S01]  /*2330*/  LDGDEPBAR ;  /* 0x00000000000079af */ /* 0x000e220000000000 */
[----:B--2---:R-:W-:Y:S02]  /*2340*/  IADD3 R3, R5, UR26, RZ ;  /* 0x0000001a05037c10 */ /* 0x004fe4000fffe0ff */
[C---:B------:R-:W-:Y:S02]  /*2350*/  LEA R2, P0, R4.reuse, c[0x0][0x1f0], 0x1 ;  /* 0x00007c0004027a11 */ /* 0x040fe400078008ff */
[----:B------:R-:W-:Y:S01]  /*2360*/  IADD3 R5, R27, UR7, RZ ;  /* 0x000000071b057c10 */ /* 0x000fe2000fffe0ff */
[----:B------:R-:W-:Y:S01]  /*2370*/  UMOV UR7, 0x5 ;  /* 0x0000000500077882 */ /* 0x000fe20000000000 */
[----:B------:R-:W-:Y:S01]  /*2380*/  LEA.HI.X R3, R4, c[0x0][0x1f4], R3, 0x1, P0 ;  /* 0x00007d0004037a11 */ /* 0x000fe200000f0c03 */
[----:B------:R-:W-:Y:S01]  /*2390*/  USHF.L.U64.HI UR9, UR8, UR7, UR9 ;  /* 0x0000000708097299 */ /* 0x000fe20008010209 */
[----:B------:R-:W-:Y:S01]  /*23a0*/  ISETP.LT.OR P0, PT, R0, 0x1, !P4 ;  /* 0x000000010000780c */ /* 0x000fe20006701670 */
[----:B------:R-:W-:Y:S01]  /*23b0*/  USHF.L.U32 UR8, UR8, 0x5, URZ ;  /* 0x0000000508087899 */ /* 0x000fe2000800063f */
[----:B------:R-:W-:Y:S01]  /*23c0*/  IMAD.U32 R4, RZ, RZ, UR14 ;  /* 0x0000000eff047e24 */ /* 0x000fe2000f8e00ff */
[----:B------:R2:W-:Y:S02]  /*23d0*/  LDGSTS.E.BYPASS.LTC128B.128 [R14+0x18080], [R2.64], !P1 ;  /* 0x18080000020e7fae */ /* 0x0005e4000c901d52 */
[----:B------:R-:W-:Y:S01]  /*23e0*/  USHF.L.U32 UR25, UR8, 0x1, URZ ;  /* 0x0000000108197899 */ /* 0x000fe2000800063f */
[----:B---3--:R-:W-:Y:S01]  /*23f0*/  IMAD.WIDE.U32 R8, R4, c[0x0][0x238], R28 ;  /* 0x00008e0004087a25 */ /* 0x008fe200078e001c */
[----:B------:R-:W-:-:S03]  /*2400*/  USHF.L.U64.HI UR23, UR8, 0x1, UR9 ;  /* 0x0000000108177899 */ /* 0x000fc60008010209 */
[----:B------:R-:W-:-:S03]  /*2410*/  IMAD.MOV.U32 R4, RZ, RZ, R26 ;  /* 0x000000ffff047224 */ /* 0x000fc600078e001a */
[----:B------:R2:W-:Y:S01]  /*2420*/  LDGSTS.E.BYPASS.LTC128B.128 [R14+0x1a080], [R2.64+0x80], !P0 ;  /* 0x1a080080020e7fae */ /* 0x0005e2000c101d52 */
[----:B-----5:R-:W-:Y:S01]  /*2430*/  LEA.HI R7, R35, R164, RZ, 0x4 ;  /* 0x000000a423077211 */ /* 0x020fe200078f20ff */
[----:B------:R-:W-:Y:S01]  /*2440*/  IMAD R6, R20, c[0x0][0x290], RZ ;  /* 0x0000a40014067a24 */ /* 0x000fe200078e02ff */
[----:B------:R-:W-:Y:S01]  /*2450*/  ISETP.LT.OR P0, PT, R0, 0x21, !P5 ;  /* 0x000000210000780c */ /* 0x000fe20006f01670 */
[----:B------:R-:W-:Y:S01]  /*2460*/  IMAD.WIDE.U32 R38, R24, c[0x0][0x290], R4 ;  /* 0x0000a40018267a25 */ /* 0x000fe200078e0004 */
[----:B------:R-:W-:Y:S02]  /*2470*/  SHF.R.S32.HI R10, RZ, 0x4, R7 ;  /* 0x00000004ff0a7819 */ /* 0x000fe40000011407 */
[----:B------:R-:W-:Y:S01]  /*2480*/  LOP3.LUT R5, R12, 0xfffffffe, RZ, 0xc0, !PT ;  /* 0xfffffffe0c057812 */ /* 0x000fe200078ec0ff */
[----:B------:R-:W-:Y:S01]  /*2490*/  IMAD R6, R24, c[0x0][0x294], R6 ;  /* 0x0000a50018067a24 */ /* 0x000fe200078e0206 */
[C---:B-1----:R-:W-:Y:S01]  /*24a0*/  LEA.HI R13, R7.reuse, R10, RZ, 0x1 ;  /* 0x0000000a070d7211 */ /* 0x042fe200078f08ff */
[----:B------:R1:W-:Y:S01]  /*24b0*/  STL.64 [R1+0x18], R38 ;  /* 0x0000182601007387 */ /* 0x0003e20000100a00 */
[----:B------:R-:W-:Y:S01]  /*24c0*/  LOP3.LUT R7, R7, 0xfffffff0, RZ, 0xc0, !PT ;  /* 0xfffffff007077812 */ /* 0x000fe200078ec0ff */
[----:B------:R-:W-:Y:S01]  /*24d0*/  IMAD.IADD R36, R39, 0x1, R6 ;  /* 0x0000000127247824 */ /* 0x000fe200078e0206 */
[----:B------:R-:W-:Y:S01]  /*24e0*/  LOP3.LUT R4, R13, 0xfffffffe, RZ, 0xc0, !PT ;  /* 0xfffffffe0d047812 */ /* 0x000fe200078ec0ff */
[----:B------:R-:W-:Y:S01]  /*24f0*/  IMAD.IADD R15, R11, 0x1, -R5 ;  /* 0x000000010b0f7824 */ /* 0x000fe200078e0a05 */
[----:B------:R-:W-:Y:S01]  /*2500*/  LEA.HI R11, R35, R164, RZ, 0x2 ;  /* 0x000000a4230b7211 */ /* 0x000fe200078f10ff */
[----:B------:R-:W-:Y:S01]  /*2510*/  IMAD.IADD R7, R164, 0x1, -R7 ;  /* 0x00000001a4077824 */ /* 0x000fe200078e0a07 */
[----:B------:R1:W-:Y:S01]  /*2520*/  STL [R1+0x14], R36 ;  /* 0x0000142401007387 */ /* 0x0003e20000100800 */
[----:B------:R-:W-:Y:S01]  /*2530*/  IMAD.IADD R10, R10, 0x1, -R4 ;  /* 0x000000010a0a7824 */ /* 0x000fe200078e0a04 */
[--C-:B------:R-:W-:Y:S01]  /*2540*/  SHF.R.S32.HI R6, RZ, 0x2, R11.reuse ;  /* 0x00000002ff067819 */ /* 0x100fe2000001140b */
[----:B------:R-:W-:Y:S01]  /*2550*/  IMAD.SHL.U32 R21, R15, 0x10, RZ ;  /* 0x000000100f157824 */ /* 0x000fe200078e00ff */
[----:B------:R-:W-:-:S02]  /*2560*/  SHF.R.S32.HI R5, RZ, 0x1f, R11 ;  /* 0x0000001fff057819 */ /* 0x000fc4000001140b */
[----:B--2---:R-:W-:-:S04]  /*2570*/  IADD3 R2, P1, R2, UR25, RZ ;  /* 0x0000001902027c10 */ /* 0x004fc8000ff3e0ff */
[----:B------:R-:W-:Y:S02]  /*2580*/  IADD3.X R3, R3, UR23, RZ, P1, !PT ;  /* 0x0000001703037c10 */ /* 0x000fe40008ffe4ff */
[----:B------:R-:W-:-:S03]  /*2590*/  ISETP.LT.OR P1, PT, R0, 0x21, !P4 ;  /* 0x000000210000780c */ /* 0x000fc60006721670 */
[----:B------:R2:W-:Y:S01]  /*25a0*/  LDGSTS.E.BYPASS.LTC128B.128 [R14+0x19080], [R2.64], !P0 ;  /* 0x19080000020e7fae */ /* 0x0005e2000c101d52 */
[----:B------:R-:W-:-:S04]  /*25b0*/  IADD3 R0, P0, R38, UR22, RZ ;  /* 0x0000001626007c10 */ /* 0x000fc8000ff1e0ff */
[----:B------:R-:W-:Y:S01]  /*25c0*/  IADD3.X R4, R36, UR6, RZ, P0, !PT ;  /* 0x0000000624047c10 */ /* 0x000fe200087fe4ff */
[----:B------:R-:W-:Y:S01]  /*25d0*/  ULDC.64 UR6, c[0x0][0x238] ;  /* 0x00008e0000067ab9 */ /* 0x000fe20000000a00 */
[C---:B----4-:R-:W-:Y:S01]  /*25e0*/  LEA R16, P0, R0.reuse, c[0x0][0x280], 0x2 ;  /* 0x0000a00000107a11 */ /* 0x050fe200078010ff */
[----:B------:R-:W-:Y:S02]  /*25f0*/  UIMAD UR6, UR17, UR6, URZ ;  /* 0x00000006110672a4 */ /* 0x000fe4000f8e023f */
[----:B------:R2:W-:Y:S01]  /*2600*/  LDGSTS.E.BYPASS.LTC128B.128 [R14+0x1b080], [R2.64+0x80], !P1 ;  /* 0x1b080080020e7fae */ /* 0x0005e2000c901d52 */
[----:B------:R-:W-:Y:S01]  /*2610*/  LEA.HI.X R17, R0, c[0x0][0x284], R4, 0x2, P0 ;  /* 0x0000a10000117a11 */ /* 0x000fe200000f1404 */
[----:B------:R-:W-:Y:S01]  /*2620*/  UIMAD UR6, UR14, UR7, UR6 ;  /* 0x000000070e0672a4 */ /* 0x000fe2000f8e0206 */
[----:B------:R-:W-:Y:S02]  /*2630*/  LEA.HI R0, R5, R6, RZ, 0x3 ;  /* 0x0000000605007211 */ /* 0x000fe400078f18ff */
[----:B------:R-:W-:-:S02]  /*2640*/  SHF.R.S32.HI R4, RZ, 0x1f, R7 ;  /* 0x0000001fff047819 */ /* 0x000fc40000011407 */
[----:B------:R-:W-:Y:S02]  /*2650*/  LOP3.LUT R0, R0, 0xfffffff8, RZ, 0xc0, !PT ;  /* 0xfffffff800007812 */ /* 0x000fe400078ec0ff */
[----:B------:R-:W-:Y:S01]  /*2660*/  LEA.HI R13, R4, R7, RZ, 0x3 ;  /* 0x00000007040d7211 */ /* 0x000fe200078f18ff */
[----:B------:R-:W-:Y:S01]  /*2670*/  IMAD R4, R20, c[0x0][0x240], RZ ;  /* 0x0000900014047a24 */ /* 0x000fe200078e02ff */
[----:B------:R-:W-:Y:S01]  /*2680*/  R2P PR, R30, 0x6 ;  /* 0x000000061e007804 */ /* 0x000fe20000000000 */
[----:B------:R-:W-:Y:S01]  /*2690*/  IMAD.IADD R22, R6, 0x1, -R0 ;  /* 0x0000000106167824 */ /* 0x000fe200078e0a00 */
[----:B------:R-:W-:Y:S01]  /*26a0*/  LOP3.LUT R5, R13, 0xfffffff8, RZ, 0xc0, !PT ;  /* 0xfffffff80d057812 */ /* 0x000fe200078ec0ff */
[----:B------:R-:W-:Y:S02]  /*26b0*/  IMAD R20, R24, c[0x0][0x244], R4 ;  /* 0x0000910018147a24 */ /* 0x000fe400078e0204 */
[----:B------:R-:W-:Y:S01]  /*26c0*/  IMAD R4, R10, 0x800, R33 ;  /* 0x000008000a047824 */ /* 0x000fe200078e0221 */
[----:B------:R-:W-:Y:S01]  /*26d0*/  SEL R211, R211, 0xfffffff0, !P1 ;  /* 0xfffffff0d3d37807 */ /* 0x000fe20004800000 */
[----:B------:R-:W-:Y:S01]  /*26e0*/  IMAD.IADD R7, R7, 0x1, -R5 ;  /* 0x0000000107077824 */ /* 0x000fe200078e0a05 */
[----:B------:R-:W-:Y:S01]  /*26f0*/  SEL R212, R212, 0xffffffe0, !P2 ;  /* 0xffffffe0d4d47807 */ /* 0x000fe20005000000 */
[----:B--2---:R-:W-:Y:S01]  /*2700*/  IMAD.SHL.U32 R2, R30, 0x40, RZ ;  /* 0x000000401e027824 */ /* 0x004fe200078e00ff */
[----:B------:R-:W-:Y:S01]  /*2710*/  IADD3 R3, R9, UR6, RZ ;  /* 0x0000000609037c10 */ /* 0x000fe2000fffe0ff */
[----:B------:R-:W-:-:S03]  /*2720*/  UIADD3 UR6, UR21, 0x1, URZ ;  /* 0x0000000115067890 */ /* 0x000fc6000fffe03f */
[----:B------:R-:W-:Y:S01]  /*2730*/  LOP3.LUT R0, R2, 0x1c0, RZ, 0xc0, !PT ;  /* 0x000001c002007812 */ /* 0x000fe200078ec0ff */
[----:B------:R-:W-:Y:S01]  /*2740*/  IMAD.MOV.U32 R2, RZ, RZ, R8 ;  /* 0x000000ffff027224 */ /* 0x000fe200078e0008 */
[----:B------:R-:W-:Y:S02]  /*2750*/  UISETP.GE.AND UP0, UPT, UR6, UR11, UPT ;  /* 0x0000000b0600728c */ /* 0x000fe4000bf06270 */
[----:B------:R-:W-:Y:S01]  /*2760*/  LOP3.LUT R6, R0, 0x10, R21, 0xf8, !PT ;  /* 0x0000001000067812 */ /* 0x000fe200078ef815 */
[----:B------:R-:W-:Y:S01]  /*2770*/  IMAD.WIDE.U32 R40, R24, c[0x0][0x240], R2 ;  /* 0x0000900018287a25 */ /* 0x000fe200078e0002 */
[----:B------:R-:W-:Y:S02]  /*2780*/  LOP3.LUT R2, R0, 0x8, R32, 0xf8, !PT ;  /* 0x0000000800027812 */ /* 0x000fe400078ef820 */
[----:B------:R-:W-:Y:S01]  /*2790*/  SHF.R.U32.HI R8, RZ, 0x3, R0 ;  /* 0x00000003ff087819 */ /* 0x000fe20000011600 */
[----:B------:R-:W-:Y:S01]  /*27a0*/  IMAD.SHL.U32 R0, R22, 0x40, RZ ;  /* 0x0000004016007824 */ /* 0x000fe200078e00ff */
[----:B------:R-:W-:Y:S01]  /*27b0*/  LOP3.LUT R9, R6, 0x8, R32, 0xf8, !PT ;  /* 0x0000000806097812 */ /* 0x000fe200078ef820 */
[----:B------:R-:W-:Y:S01]  /*27c0*/  IMAD.SHL.U32 R3, R25, 0x8, RZ ;  /* 0x0000000819037824 */ /* 0x000fe200078e00ff */
[----:B------:R-:W-:Y:S01]  /*27d0*/  LOP3.LUT R5, R2, R8, RZ, 0x3c, !PT ;  /* 0x0000000802057212 */ /* 0x000fe200078e3cff */
[----:B------:R-:W-:Y:S01]  /*27e0*/  IMAD.SHL.U32 R6, R10, 0x20, RZ ;  /* 0x000000200a067824 */ /* 0x000fe200078e00ff */
[----:B------:R-:W-:Y:S01]  /*27f0*/  LOP3.LUT R2, R0, 0x1c0, RZ, 0xc0, !PT ;  /* 0x000001c000027812 */ /* 0x000fe200078ec0ff */
[----:B------:R1:W-:Y:S01]  /*2800*/  STL.64 [R1+0x30], R40 ;  /* 0x0000302801007387 */ /* 0x0003e20000100a00 */
[----:B------:R-:W-:Y:S01]  /*2810*/  LOP3.LUT R0, R3, 0x18, RZ, 0xc0, !PT ;  /* 0x0000001803007812 */ /* 0x000fe200078ec0ff */
[----:B------:R-:W-:Y:S01]  /*2820*/  IMAD.IADD R5, R4, 0x1, R5 ;  /* 0x0000000104057824 */ /* 0x000fe200078e0205 */
[----:B------:R-:W-:-:S02]  /*2830*/  SHF.R.U32.HI R3, RZ, 0x3, R2 ;  /* 0x00000003ff037819 */ /* 0x000fc40000011602 */
[----:B------:R-:W-:Y:S02]  /*2840*/  LOP3.LUT R4, R11, 0x3ffffffc, RZ, 0xc0, !PT ;  /* 0x3ffffffc0b047812 */ /* 0x000fe400078ec0ff */
[----:B------:R-:W-:Y:S01]  /*2850*/  LOP3.LUT R12, R0, 0x20, R6, 0xf8, !PT ;  /* 0x00000020000c7812 */ /* 0x000fe200078ef806 */
[----:B------:R-:W-:Y:S01]  /*2860*/  IMAD.SHL.U32 R6, R7, 0x40, RZ ;  /* 0x0000004007067824 */ /* 0x000fe200078e00ff */
[----:B------:R-:W-:Y:S01]  /*2870*/  LOP3.LUT R11, R3, R2, R0, 0x1e, !PT ;  /* 0x00000002030b7212 */ /* 0x000fe200078e1e00 */
[----:B------:R-:W-:Y:S01]  /*2880*/  IMAD.IADD R0, R164, 0x1, -R4 ;  /* 0x00000001a4007824 */ /* 0x000fe200078e0a04 */
[----:B------:R-:W-:Y:S01]  /*2890*/  LOP3.LUT R3, R9, R8, RZ, 0x3c, !PT ;  /* 0x0000000809037212 */ /* 0x000fe200078e3cff */
[----:B------:R-:W-:Y:S01]  /*28a0*/  IMAD.SHL.U32 R2, R15, 0x400, RZ ;  /* 0x000004000f027824 */ /* 0x000fe200078e00ff */
[----:B------:R-:W-:Y:S01]  /*28b0*/  LOP3.LUT R4, R6, 0x1c0, RZ, 0xc0, !PT ;  /* 0x000001c006047812 */ /* 0x000fe200078ec0ff */
[----:B------:R-:W-:Y:S01]  /*28c0*/  IMAD.SHL.U32 R9, R10, 0x8, RZ ;  /* 0x000000080a097824 */ /* 0x000fe200078e00ff */
[----:B------:R-:W-:Y:S01]  /*28d0*/  PLOP3.LUT P0, PT, PT, PT, UP0, 0x80, 0x0 ;  /* 0x000000000000781c */ /* 0x000fe20003f0f008 */
[----:B------:R-:W-:Y:S01]  /*28e0*/  IMAD R8, R0, 0x2, R2 ;  /* 0x0000000200087824 */ /* 0x000fe200078e0202 */
[--C-:B------:R-:W-:Y:S01]  /*28f0*/  SHF.R.U32.HI R6, RZ, 0x3, R4.reuse ;  /* 0x00000003ff067819 */ /* 0x100fe20000011604 */
[----:B------:R-:W-:Y:S01]  /*2900*/  IMAD R0, R10, 0x200, R3 ;  /* 0x000002000a007824 */ /* 0x000fe200078e0203 */
[----:B------:R-:W-:Y:S01]  /*2910*/  LOP3.LUT R3, R4, 0x8, R9, 0xf8, !PT ;  /* 0x0000000804037812 */ /* 0x000fe200078ef809 */
[----:B------:R-:W-:Y:S01]  /*2920*/  IMAD.IADD R11, R8, 0x1, R11 ;  /* 0x00000001080b7824 */ /* 0x000fe200078e020b */
[----:B------:R-:W-:Y:S01]  /*2930*/  LOP3.LUT R4, R6, R12, R4, 0x1e, !PT ;  /* 0x0000000c06047212 */ /* 0x000fe200078e1e04 */
[C---:B------:R-:W-:Y:S01]  /*2940*/  @!P3 IMAD.SHL.U32 R9, R164.reuse, 0x10, RZ ;  /* 0x00000010a409b824 */ /* 0x040fe200078e00ff */
[----:B------:R-:W-:Y:S01]  /*2950*/  LOP3.LUT R6, R3, R6, RZ, 0x3c, !PT ;  /* 0x0000000603067212 */ /* 0x000fe200078e3cff */
[----:B------:R-:W-:Y:S01]  /*2960*/  IMAD.SHL.U32 R3, R13, 0x40, RZ ;  /* 0x000000400d037824 */ /* 0x000fe200078e00ff */
[----:B------:R-:W-:Y:S01]  /*2970*/  LOP3.LUT R8, R23, 0xffffffe0, RZ, 0xc0, !PT ;  /* 0xffffffe017087812 */ /* 0x000fe200078ec0ff */
[----:B------:R-:W-:Y:S01]  /*2980*/  IMAD.SHL.U32 R224, R11, 0x2, RZ ;  /* 0x000000020be07824 */ /* 0x000fe200078e00ff */
[----:B------:R1:W-:Y:S02]  /*2990*/  @!P3 LDGSTS.E.BYPASS.LTC128B.128 [R9+0x20280], [R16.64] ;  /* 0x202800001009bfae */ /* 0x0003e4000b901d52 */
[----:B------:R-:W-:Y:S01]  /*29a0*/  LOP3.LUT R3, R3, 0xfffffe00, RZ, 0xc0, !PT ;  /* 0xfffffe0003037812 */ /* 0x000fe200078ec0ff */
[----:B------:R-:W-:Y:S01]  /*29b0*/  IMAD.IADD R10, R164, 0x1, -R8 ;  /* 0x00000001a40a7824 */ /* 0x000fe200078e0a08 */
[----:B------:R-:W0:Y:S01]  /*29c0*/  LDGDEPBAR ;  /* 0x00000000000079af */ /* 0x000e220000000000 */
[----:B------:R-:W-:-:S02]  /*29d0*/  IADD3 R12, R224, 0x20480, RZ ;  /* 0x00020480e00c7810 */ /* 0x000fc40007ffe0ff */
[-C--:B------:R-:W-:Y:S01]  /*29e0*/  LOP3.LUT R217, R4, R3.reuse, RZ, 0xfc, !PT ;  /* 0x0000000304d97212 */ /* 0x080fe200078efcff */
[----:B------:R-:W-:Y:S01]  /*29f0*/  IMAD.IADD R4, R41, 0x1, R20 ;  /* 0x0000000129047824 */ /* 0x000fe200078e0214 */
[----:B------:R-:W-:Y:S01]  /*2a00*/  IADD3 R214, R6, R3, R2 ;  /* 0x0000000306d67210 */ /* 0x000fe20007ffe002 */
[----:B------:R-:W0:Y:S01]  /*2a10*/  LDGDEPBAR ;  /* 0x00000000000079af */ /* 0x000e220000000000 */
[C---:B------:R-:W-:Y:S02]  /*2a20*/  IADD3 R3, R14.reuse, 0x10080, RZ ;  /* 0x000100800e037810 */ /* 0x040fe40007ffe0ff */
[----:B------:R-:W-:Y:S01]  /*2a30*/  IADD3 R2, R14, 0x18080, RZ ;  /* 0x000180800e027810 */ /* 0x000fe20007ffe0ff */
[----:B------:R1:W-:Y:S01]  /*2a40*/  STL [R1+0x38], R4 ;  /* 0x0000380401007387 */ /* 0x0003e20000100800 */
[----:B------:R-:W-:-:S03]  /*2a50*/  SHF.R.S32.HI R6, RZ, 0x1f, R10 ;  /* 0x0000001fff067819 */ /* 0x000fc6000001140a */
[----:B------:R1:W-:Y:S01]  /*2a60*/  STL [R1+0x40], R3 ;  /* 0x0000400301007387 */ /* 0x0003e20000100800 */
[----:B------:R-:W-:-:S03]  /*2a70*/  LEA.HI R6, R6, R10, RZ, 0x2 ;  /* 0x0000000a06067211 */ /* 0x000fc600078f10ff */
[----:B------:R1:W-:Y:S01]  /*2a80*/  STL [R1+0x3c], R2 ;  /* 0x00003c0201007387 */ /* 0x0003e20000100800 */
[----:B------:R-:W-:Y:S01]  /*2a90*/  LEA.HI.SX32 R249, R6, R21, 0x1e ;  /* 0x0000001506f97211 */ /* 0x000fe200078ff2ff */
[----:B------:R-:W-:Y:S05]  /*2aa0*/  @P0 BRA `(.L_x_2215) ;  /* 0x000001f000000947 */ /* 0x000fea0003800000 */
[----:B------:R-:W-:Y:S01]  /*2ab0*/  USHF.R.S32.HI UR7, URZ, 0x1f, UR6 ;  /* 0x0000001f3f077899 */ /* 0x000fe20008011406 */
[----:B-1----:R-:W-:Y:S01]  /*2ac0*/  IMAD.WIDE.U32 R8, R31, UR6, R250 ;  /* 0x000000061f087c25 */ /* 0x002fe2000f8e00fa */
[----:B------:R-:W-:Y:S01]  /*2ad0*/  UIMAD UR20, UR20, UR6, URZ ;  /* 0x00000006141472a4 */ /* 0x000fe2000f8e023f */
[----:B------:R-:W-:Y:S01]  /*2ae0*/  ISETP.GE.AND P2, PT, R18, c[0x0][0x1fc], PT ;  /* 0x00007f0012007a0c */ /* 0x000fe20003f46270 */
[----:B------:R-:W-:Y:S01]  /*2af0*/  USHF.L.U32 UR17, UR6, 0x6, URZ ;  /* 0x0000000606117899 */ /* 0x000fe2000800063f */
[----:B------:R-:W-:Y:S01]  /*2b00*/  ISETP.GE.AND P1, PT, R34, c[0x0][0x1fc], PT ;  /* 0x00007f0022007a0c */ /* 0x000fe20003f26270 */
[----:B------:R-:W-:Y:S01]  /*2b10*/  UIMAD UR7, UR7, UR24, UR20 ;  /* 0x00000018070772a4 */ /* 0x000fe2000f8e0214 */
[----:B------:R-:W-:Y:S01]  /*2b20*/  LEA R2, P0, R8, c[0x0][0x1f0], 0x1 ;  /* 0x00007c0008027a11 */ /* 0x000fe200078008ff */
[----:B------:R-:W-:Y:S02]  /*2b30*/  BSSY B0, `(.L_x_2215) ;  /* 0x0000016000007945 */ /* 0x000fe40003800000 */
[----:B------:R-:W-:-:S02]  /*2b40*/  IMAD.U32 R11, RZ, RZ, UR17 ;  /* 0x00000011ff0b7e24 */ /* 0x000fc4000f8e00ff */
        /* <DEDUP_REMOVED lines=20> */
.L_x_2216:
[----:B--2---:R-:W-:Y:S05]  /*2c90*/  BSYNC B0 ;  /* 0x0000000000007941 */ /* 0x004fea0003800000 */
.L_x_2215:
        /* <DEDUP_REMOVED lines=10> */
[----:B------:R-:W-:Y:S01]  /*2d40*/  IADD3 R223, R224, 0x204c0, RZ ;  /* 0x000204c0e0df7810 */ /* 0x000fe20007ffe0ff */
[----:B------:R-:W-:Y:S01]  /*2d50*/  IMAD.MOV.U32 R216, RZ, RZ, 0x40 ;  /* 0x00000040ffd87424 */ /* 0x000fe200078e00ff */
[----:B------:R-:W-:Y:S01]  /*2d60*/  LOP3.LUT P1, RZ, R7, 0x2, RZ, 0xc0, !PT ;  /* 0x0000000207ff7812 */ /* 0x000fe2000782c0ff */
[----:B------:R-:W-:Y:S01]  /*2d70*/  IMAD.IADD R2, R25, 0x1, -R2 ;  /* 0x0000000119027824 */ /* 0x000fe200078e0a02 */
[----:B------:R-:W-:Y:S01]  /*2d80*/  IADD3 R206, R212, R0, RZ ;  /* 0x00000000d4ce7210 */ /* 0x000fe20007ffe0ff */
[--C-:B------:R-:W-:Y:S01]  /*2d90*/  IMAD R211, R211, 0x2, R210.reuse ;  /* 0x00000002d3d37824 */ /* 0x100fe200078e02d2 */
[----:B------:R-:W-:Y:S01]  /*2da0*/  SEL R218, R218, 0xfffffff0, !P1 ;  /* 0xfffffff0dada7807 */ /* 0x000fe20004800000 */
[----:B------:R-:W-:Y:S01]  /*2db0*/  IMAD R2, R2, 0x4, R3 ;  /* 0x0000000402027824 */ /* 0x000fe200078e0203 */
[----:B------:R-:W-:Y:S01]  /*2dc0*/  CS2R R162, SRZ ;  /* 0x0000000000a27805 */ /* 0x000fe2000001ff00 */
[----:B------:R-:W-:Y:S01]  /*2dd0*/  @P0 IADD3 R223, R12, -0x40, RZ ;  /* 0xffffffc00cdf0810 */ /* 0x000fe20007ffe0ff */
[----:B------:R-:W-:Y:S01]  /*2de0*/  IMAD R213, R212, 0x2, R210 ;  /* 0x00000002d4d57824 */ /* 0x000fe200078e02d2 */
[----:B------:R-:W-:Y:S01]  /*2df0*/  LOP3.LUT P0, RZ, R7, 0x4, RZ, 0xc0, !PT ;  /* 0x0000000407ff7812 */ /* 0x000fe2000780c0ff */
[----:B------:R-:W-:Y:S01]  /*2e00*/  IMAD.SHL.U32 R4, R2, 0x2, RZ ;  /* 0x0000000202047824 */ /* 0x000fe200078e00ff */
[----:B------:R-:W-:Y:S01]  /*2e10*/  CS2R R160, SRZ ;  /* 0x0000000000a07805 */ /* 0x000fe2000001ff00 */
[----:B------:R-:W-:Y:S01]  /*2e20*/  IMAD.SHL.U32 R207, R0, 0x2, RZ ;  /* 0x0000000200cf7824 */ /* 0x000fe200078e00ff */
[----:B------:R-:W-:Y:S01]  /*2e30*/  SEL R215, R222, 0xffffffe0, !P0 ;  /* 0xffffffe0ded77807 */ /* 0x000fe20004000000 */
[----:B------:R-:W-:Y:S01]  /*2e40*/  CS2R R158, SRZ ;  /* 0x00000000009e7805 */ /* 0x000fe2000001ff00 */
[----:B------:R1:W-:Y:S01]  /*2e50*/  STL [R1+0x28], R4 ;  /* 0x0000280401007387 */ /* 0x0003e20000100800 */
[----:B------:R-:W-:Y:S01]  /*2e60*/  CS2R R156, SRZ ;  /* 0x00000000009c7805 */ /* 0x000fe2000001ff00 */
[----:B------:R-:W-:Y:S01]  /*2e70*/  IADD3 R219, R214, R215, RZ ;  /* 0x000000d7d6db7210 */ /* 0x000fe20007ffe0ff */
        /* <DEDUP_REMOVED lines=71> */
.L_x_2219:
        /* <DEDUP_REMOVED lines=260> */
.L_x_2217:
        /* <DEDUP_REMOVED lines=595> */
.L_x_2218:
        /* <DEDUP_REMOVED lines=298> */
.L_x_2214:
[----:B------:R-:W-:Y:S05]  /*7b00*/  @P1 EXIT ;  /* 0x000000000000194d */ /* 0x000fea0003800000 */
[----:B------:R-:W2:Y:S01]  /*7b10*/  LDL.LU R7, [R1+0x48] ;  /* 0x0000480001077983 */ /* 0x000ea20000300800 */
[----:B------:R-:W-:Y:S01]  /*7b20*/  ISETP.NE.U32.AND P2, PT, RZ, c[0x0][0x360], PT ;  /* 0x0000d800ff007a0c */ /* 0x000fe20003f45070 */
[----:B------:R-:W-:-:S03]  /*7b30*/  ULDC.64 UR4, c[0x0][0x338] ;  /* 0x0000ce0000047ab9 */ /* 0x000fc60000000a00 */
[----:B------:R-:W-:-:S13]  /*7b40*/  ISETP.NE.AND.EX P2, PT, RZ, c[0x0][0x364], PT, P2 ;  /* 0x0000d900ff007a0c */ /* 0x000fda0003f45320 */
[----:B------:R-:W-:-:S04]  /*7b50*/  @P2 IMAD.MOV.U32 R2, RZ, RZ, 0x4 ;  /* 0x00000004ff022424 */ /* 0x000fc800078e00ff */
[----:B--2---:R-:W-:-:S05]  /*7b60*/  @P2 IMAD.WIDE R2, R7, R2, c[0x0][0x360] ;  /* 0x0000d80007022625 */ /* 0x004fca00078e0202 */
[----:B-1----:R-:W2:Y:S01]  /*7b70*/  @P2 LDG.E R0, [R2.64] ;  /* 0x0000001202002981 */ /* 0x002ea2000c1e1900 */
[----:B------:R-:W-:Y:S01]  /*7b80*/  UISETP.NE.AND UP0, UPT, UR4, 0x1, UPT ;  /* 0x000000010400788c */ /* 0x000fe2000bf05270 */
[----:B------:R-:W-:Y:S01]  /*7b90*/  SHF.R.S32.HI R6, RZ, 0x1f, R7 ;  /* 0x0000001fff067819 */ /* 0x000fe20000011407 */
[----:B------:R-:W-:Y:S01]  /*7ba0*/  UIMAD.WIDE.U32 UR6, UR14, UR5, URZ ;  /* 0x000000050e0672a5 */ /* 0x000fe2000f8e003f */
[----:B------:R-:W1:Y:S01]  /*7bb0*/  S2R R5, SR_TID.X ;  /* 0x0000000000057919 */ /* 0x000e620000002100 */
[----:B------:R-:W-:-:S07]  /*7bc0*/  ULDC UR4, c[0x0][0x340] ;  /* 0x0000d00000047ab9 */ /* 0x000fce0000000800 */
[----:B------:R-:W-:Y:S02]  /*7bd0*/  @UP0 UMOV UR5, UR7 ;  /* 0x0000000700050c82 */ /* 0x000fe40008000000 */
[----:B------:R-:W-:-:S03]  /*7be0*/  @UP0 USHF.R.U32.HI UR14, URZ, UR4, UR5 ;  /* 0x000000043f0e0299 */ /* 0x000fc60008011605 */
[----:B------:R-:W-:Y:S02]  /*7bf0*/  ULDC.64 UR4, c[0x0][0x328] ;  /* 0x0000ca0000047ab9 */ /* 0x000fe40000000a00 */
[----:B------:R-:W-:Y:S01]  /*7c00*/  USHF.R.S32.HI UR6, URZ, 0x1f, UR14 ;  /* 0x0000001f3f067899 */ /* 0x000fe2000801140e */
[----:B------:R-:W-:-:S03]  /*7c10*/  IMAD.U32 R4, RZ, RZ, UR14 ;  /* 0x0000000eff047e24 */ /* 0x000fc6000f8e00ff */
[----:B------:R-:W-:-:S04]  /*7c20*/  UIMAD UR4, UR6, UR4, URZ ;  /* 0x00000004060472a4 */ /* 0x000fc8000f8e023f */
[----:B------:R-:W-:Y:S02]  /*7c30*/  UIMAD UR7, UR14, UR5, UR4 ;  /* 0x000000050e0772a4 */ /* 0x000fe4000f8e0204 */
[----:B------:R-:W-:-:S04]  /*7c40*/  USHF.L.U32 UR4, UR15, 0xe, URZ ;  /* 0x0000000e0f047899 */ /* 0x000fc8000800063f */
[----:B------:R-:W-:Y:S01]  /*7c50*/  USHF.R.S32.HI UR8, URZ, 0x1f, UR4 ;  /* 0x0000001f3f087899 */ /* 0x000fe20008011404 */
[----:B------:R-:W-:Y:S01]  /*7c60*/  BAR.SYNC.DEFER_BLOCKING 0x1, 0x100 ;  /* 0x0044000000007b1d */ /* 0x000fe20000010000 */
[----:B--2---:R-:W-:-:S05]  /*7c70*/  @P2 IMAD R0, R7, 0x80, R0 ;  /* 0x0000008007002824 */ /* 0x004fca00078e0200 */
[----:B------:R-:W-:-:S04]  /*7c80*/  @P2 SHF.R.S32.HI R2, RZ, 0x1f, R0 ;  /* 0x0000001fff022819 */ /* 0x000fc80000011400 */
[----:B------:R-:W-:Y:S02]  /*7c90*/  @P2 LEA.HI R2, R2, R0, RZ, 0x7 ;  /* 0x0000000002022211 */ /* 0x000fe400078f38ff */
[----:B-1----:R-:W-:-:S03]  /*7ca0*/  SHF.R.S32.HI R0, RZ, 0x1f, R5 ;  /* 0x0000001fff007819 */ /* 0x002fc60000011405 */
[----:B------:R-:W-:-:S05]  /*7cb0*/  @P2 IMAD.SHL.U32 R2, R2, 0x80, RZ ;  /* 0x0000008002022824 */ /* 0x000fca00078e00ff */
[----:B------:R-:W-:-:S04]  /*7cc0*/  @P2 LOP3.LUT R2, R2, 0xffffc000, RZ, 0xc0, !PT ;  /* 0xffffc00002022812 */ /* 0x000fc800078ec0ff */
[----:B------:R-:W-:Y:S02]  /*7cd0*/  @P2 SHF.R.S32.HI R3, RZ, 0x1f, R2 ;  /* 0x0000001fff032819 */ /* 0x000fe40000011402 */
[----:B------:R-:W-:-:S06]  /*7ce0*/  @!P2 CS2R R2, SRZ ;  /* 0x000000000002a805 */ /* 0x000fcc000001ff00 */
[----:B------:R-:W-:Y:S01]  /*7cf0*/  IADD3 R2, P1, P0, R2, UR4, R5 ;  /* 0x0000000402027c10 */ /* 0x000fe2000f83e005 */
[----:B------:R-:W-:Y:S02]  /*7d00*/  ULDC.64 UR4, c[0x0][0x300] ;  /* 0x0000c00000047ab9 */ /* 0x000fe40000000a00 */
[----:B------:R-:W-:Y:S01]  /*7d10*/  UIMAD UR4, UR6, UR4, URZ ;  /* 0x00000004060472a4 */ /* 0x000fe2000f8e023f */
[----:B------:R-:W-:Y:S01]  /*7d20*/  IADD3.X R3, R3, UR8, R0, P1, P0 ;  /* 0x0000000803037c10 */ /* 0x000fe20008fe0400 */
[----:B------:R-:W-:Y:S02]  /*7d30*/  IMAD.U32 R0, RZ, RZ, UR14 ;  /* 0x0000000eff007e24 */ /* 0x000fe4000f8e00ff */
[----:B------:R-:W-:Y:S02]  /*7d40*/  UIMAD UR4, UR14, UR5, UR4 ;  /* 0x000000050e0472a4 */ /* 0x000fe4000f8e0204 */
[----:B------:R-:W-:-:S04]  /*7d50*/  IMAD.WIDE.U32 R4, R4, c[0x0][0x328], R2 ;  /* 0x0000ca0004047a25 */ /* 0x000fc800078e0002 */
[----:B------:R-:W-:Y:S01]  /*7d60*/  IMAD.WIDE.U32 R2, R0, c[0x0][0x300], R2 ;  /* 0x0000c00000027a25 */ /* 0x000fe200078e0002 */
[----:B------:R-:W-:Y:S02]  /*7d70*/  SEL R0, R6, RZ, !P2 ;  /* 0x000000ff06007207 */ /* 0x000fe40005000000 */
[----:B------:R-:W-:Y:S02]  /*7d80*/  IADD3 R5, R5, UR7, RZ ;  /* 0x0000000705057c10 */ /* 0x000fe4000fffe0ff */
[----:B------:R-:W-:Y:S01]  /*7d90*/  SEL R6, R7, RZ, !P2 ;  /* 0x000000ff07067207 */ /* 0x000fe20005000000 */
[C---:B------:R-:W-:Y:S01]  /*7da0*/  IMAD R10, R0.reuse, c[0x0][0x330], RZ ;  /* 0x0000cc00000a7a24 */ /* 0x040fe200078e02ff */
[----:B------:R-:W-:Y:S01]  /*7db0*/  IADD3 R3, R3, UR4, RZ ;  /* 0x0000000403037c10 */ /* 0x000fe2000fffe0ff */
[----:B------:R-:W-:Y:S02]  /*7dc0*/  IMAD R0, R0, c[0x0][0x308], RZ ;  /* 0x0000c20000007a24 */ /* 0x000fe400078e02ff */
[----:B------:R-:W-:-:S02]  /*7dd0*/  IMAD R10, R6, c[0x0][0x334], R10 ;  /* 0x0000cd00060a7a24 */ /* 0x000fc400078e020a */
[----:B------:R-:W-:-:S04]  /*7de0*/  IMAD.WIDE.U32 R8, R6, c[0x0][0x330], R4 ;  /* 0x0000cc0006087a25 */ /* 0x000fc800078e0004 */
[----:B------:R-:W-:Y:S01]  /*7df0*/  IMAD R0, R6, c[0x0][0x30c], R0 ;  /* 0x0000c30006007a24 */ /* 0x000fe200078e0200 */
[----:B------:R-:W-:Y:S01]  /*7e00*/  LEA R4, P1, R8, c[0x0][0x310], 0x2 ;  /* 0x0000c40008047a11 */ /* 0x000fe200078210ff */
[----:B------:R-:W-:-:S04]  /*7e10*/  IMAD.WIDE.U32 R6, R6, c[0x0][0x308], R2 ;  /* 0x0000c20006067a25 */ /* 0x000fc800078e0002 */
[----:B------:R-:W-:Y:S01]  /*7e20*/  IMAD.IADD R3, R9, 0x1, R10 ;  /* 0x0000000109037824 */ /* 0x000fe200078e020a */
[----:B------:R-:W-:Y:S01]  /*7e30*/  LEA R2, P0, R6, c[0x0][0x2e8], 0x2 ;  /* 0x0000ba0006027a11 */ /* 0x000fe200078010ff */
[----:B------:R-:W-:-:S03]  /*7e40*/  IMAD.IADD R0, R7, 0x1, R0 ;  /* 0x0000000107007824 */ /* 0x000fc600078e0200 */
        /* <DEDUP_REMOVED lines=131> */
.L_x_2220:
        /* <DEDUP_REMOVED lines=16> */
.L_x_2344:


//--------------------- .text._ZN7cutlass13device_kernelIN5flash32FlashAttnBwdPostprocessConvertdQIN4cute5tupleIJNS3_1CILi128EEES6_EEENS_10bfloat16_tEfNS_4arch4Sm80ELi256ENS3_8TiledMMAINS3_8MMA_AtomIJNS3_30SM80_16x8x16_F32BF16BF16F32_TNEEEENS3_6LayoutINS4_IJNS5_ILi2EEENS5_ILi4EEENS5_ILi1EEEEEENS4_IJSI_SG_NS5_ILi0EEEEEEEENS4_IJNS5_ILi32EEENS5_ILi64EEENS5_ILi16EEEEEEEELb0EEEEEvNT_6ParamsE --------------------------
	.section	.text._ZN7cutlass13device_kernelIN5flash32FlashAttnBwdPostprocessConvertdQIN4cute5tupleIJNS3_1CILi128EEES6_EEENS_10bfloat16_tEfNS_4arch4Sm80ELi256ENS3_8TiledMMAINS3_8MMA_AtomIJNS3_30SM80_16x8x16_F32BF16BF16F32_TNEEEENS3_6LayoutINS4_IJNS5_ILi2EEENS5_ILi4EEENS5_ILi1EEEEEENS4_IJSI_SG_NS5_ILi0EEEEEEEENS4_IJNS5_ILi32EEENS5_ILi64EEENS5_ILi16EEEEEEEELb0EEEEEvNT_6ParamsE,"ax",@progbits
	.sectioninfo	@"SHI_REGISTERS=90"
	.align	128
.text._ZN7cutlass13device_kernelIN5flash32FlashAttnBwdPostprocessConvertdQIN4cute5tupleIJNS3_1CILi128EEES6_EEENS_10bfloat16_tEfNS_4arch4Sm80ELi256ENS3_8TiledMMAINS3_8MMA_AtomIJNS3_30SM80_16x8x16_F32BF16BF16F32_TNEEEENS3_6LayoutINS4_IJNS5_ILi2EEENS5_ILi4EEENS5_ILi1EEEEEENS4_IJSI_SG_NS5_ILi0EEEEEEEENS4_IJNS5_ILi32EEENS5_ILi64EEENS5_ILi16EEEEEEEELb0EEEEEvNT_6ParamsE:
        .type           _ZN7cutlass13device_kernelIN5flash32FlashAttnBwdPostprocessConvertdQIN4cute5tupleIJNS3_1CILi128EEES6_EEENS_10bfloat16_tEfNS_4arch4Sm80ELi256ENS3_8TiledMMAINS3_8MMA_AtomIJNS3_30SM80_16x8x16_F32BF16BF16F32_TNEEEENS3_6LayoutINS4_IJNS5_ILi2EEENS5_ILi4EEENS5_ILi1EEEEEENS4_IJSI_SG_NS5_ILi0EEEEEEEENS4_IJNS5_ILi32EEENS5_ILi64EEENS5_ILi16EEEEEEEELb0EEEEEvNT_6ParamsE,@function
        .size           _ZN7cutlass13device_kernelIN5flash32FlashAttnBwdPostprocessConvertdQIN4cute5tupleIJNS3_1CILi128EEES6_EEENS_10bfloat16_tEfNS_4arch4Sm80ELi256ENS3_8TiledMMAINS3_8MMA_AtomIJNS3_30SM80_16x8x16_F32BF16BF16F32_TNEEEENS3_6LayoutINS4_IJNS5_ILi2EEENS5_ILi4EEENS5_ILi1EEEEEENS4_IJSI_SG_NS5_ILi0EEEEEEEENS4_IJNS5_ILi32EEENS5_ILi64EEENS5_ILi16EEEEEEEELb0EEEEEvNT_6ParamsE,(.L_x_2345 - _ZN7cutlass13device_kernelIN5flash32FlashAttnBwdPostprocessConvertdQIN4cute5tupleIJNS3_1CILi128EEES6_EEENS_10bfloat16_tEfNS_4arch4Sm80ELi256ENS3_8TiledMMAINS3_8MMA_AtomIJNS3_30SM80_16x8x16_F32BF16BF16F32_TNEEEENS3_6LayoutINS4_IJNS5_ILi2EEENS5_ILi4EEENS5_ILi1EEEEEENS4_IJSI_SG_NS5_ILi0EEEEEEEENS4_IJNS5_ILi32EEENS5_ILi64EEENS5_ILi16EEEEEEEELb0EEEEEvNT_6ParamsE)
        .other          _ZN7cutlass13device_kernelIN5flash32FlashAttnBwdPostprocessConvertdQIN4cute5tupleIJNS3_1CILi128EEES6_EEENS_10bfloat16_tEfNS_4arch4Sm80ELi256ENS3_8TiledMMAINS3_8MMA_AtomIJNS3_30SM80_16x8x16_F32BF16BF16F32_TNEEEENS3_6LayoutINS4_IJNS5_ILi2EEENS5_ILi4EEENS5_ILi1EEEEEENS4_IJSI_SG_NS5_ILi0EEEEEEEENS4_IJNS5_ILi32EEENS5_ILi64EEENS5_ILi16EEEEEEEELb0EEEEEvNT_6ParamsE,@"STO_CUDA_ENTRY STV_DEFAULT"
_ZN7cutlass13device_kernelIN5flash32FlashAttnBwdPostprocessConvertdQIN4cute5tupleIJNS3_1CILi128EEES6_EEENS_10bfloat16_tEfNS_4arch4Sm80ELi256ENS3_8TiledMMAINS3_8MMA_AtomIJNS3_30SM80_16x8x16_F32BF16BF16F32_TNEEEENS3_6LayoutINS4_IJNS5_ILi2EEENS5_ILi4EEENS5_ILi1EEEEEENS4_IJSI_SG_NS5_ILi0EEEEEEEENS4_IJNS5_ILi32EEENS5_ILi64EEENS5_ILi16EEEEEEEELb0EEEEEvNT_6ParamsE:
        /* <DEDUP_REMOVED lines=15> */
[----:B-1----:R-:W-:Y:S01]  /*00f0*/  SHF.L.U32 R72, R70, 0x7, RZ ;  /* 0x0000000746487819 */ /* 0x002fe200000006ff */
[----:B------:R-:W-:Y:S05]  /*0100*/  @P0 BRA `(.L_x_2221) ;  /* 0x0000004000000947 */ /* 0x000fea0003800000 */
[----:B0-----:R-:W-:Y:S05]  /*0110*/  @!P1 BRA `(.L_x_2221) ;  /* 0x0000003000009947 */ /* 0x001fea0003800000 */
[----:B------:R-:W2:Y:S04]  /*0120*/  LDG.E R4, [R2.64] ;  /* 0x0000000402047981 */ /* 0x000ea8000c1e1900 */
[----:B-----5:R-:W2:Y:S02]  /*0130*/  LDG.E R75, [R2.64+0x4] ;  /* 0x00000404024b7981 */ /* 0x020ea4000c1e1900 */
[----:B--2---:R-:W-:-:S03]  /*0140*/  IMAD.IADD R75, R75, 0x1, -R4 ;  /* 0x000000014b4b7824 */ /* 0x004fc600078e0a04 */
.L_x_2221:
[----:B0-----:R-:W-:Y:S01]  /*0150*/  ISETP.NE.AND.EX P0, PT, RZ, c[0x0][0x1c4], PT, P2 ;  /* 0x00007100ff007a0c */ /* 0x001fe20003f05320 */
[----:B-----5:R-:W-:Y:S01]  /*0160*/  @P1 IMAD R2, R71, 0x80, R0 ;  /* 0x0000008047021824 */ /* 0x020fe200078e0200 */
[----:B------:R-:W-:-:S13]  /*0170*/  ISETP.LE.AND P2, PT, R75, R72, PT ;  /* 0x000000484b00720c */ /* 0x000fda0003f43270 */
[----:B------:R-:W-:Y:S05]  /*0180*/  @P0 EXIT P2 ;  /* 0x000000000000094d */ /* 0x000fea0001000000 */
[----:B------:R-:W0:Y:S01]  /*0190*/  S2R R73, SR_TID.X ;  /* 0x0000000000497919 */ /* 0x000e220000002100 */
[----:B------:R-:W-:Y:S01]  /*01a0*/  @P1 SHF.R.S32.HI R3, RZ, 0x1f, R2 ;  /* 0x0000001fff031819 */ /* 0x000fe20000011402 */
[----:B------:R-:W-:Y:S01]  /*01b0*/  CS2R R4, SRZ ;  /* 0x0000000000047805 */ /* 0x000fe2000001ff00 */
[----:B------:R-:W-:Y:S01]  /*01c0*/  SHF.L.U32 R7, R70, 0xe, RZ ;  /* 0x0000000e46077819 */ /* 0x000fe200000006ff */
[----:B------:R-:W1:Y:S01]  /*01d0*/  S2R R69, SR_CTAID.Y ;  /* 0x0000000000457919 */ /* 0x000e620000002600 */
[----:B------:R-:W-:Y:S02]  /*01e0*/  @P1 LEA.HI R3, R3, R2, RZ, 0x7 ;  /* 0x0000000203031211 */ /* 0x000fe400078f38ff */
[----:B------:R-:W-:-:S03]  /*01f0*/  SHF.R.S32.HI R9, RZ, 0x1f, R7 ;  /* 0x0000001fff097819 */ /* 0x000fc60000011407 */
[----:B------:R-:W-:-:S05]  /*0200*/  @P1 IMAD.SHL.U32 R3, R3, 0x80, RZ ;  /* 0x0000008003031824 */ /* 0x000fca00078e00ff */
[----:B------:R-:W-:-:S04]  /*0210*/  @P1 LOP3.LUT R3, R3, 0xffffc000, RZ, 0xc0, !PT ;  /* 0xffffc00003031812 */ /* 0x000fc800078ec0ff */
[--C-:B------:R-:W-:Y:S01]  /*0220*/  @P1 SHF.R.S32.HI R5, RZ, 0x1f, R3.reuse ;  /* 0x0000001fff051819 */ /* 0x100fe20000011403 */
[----:B------:R-:W-:Y:S02]  /*0230*/  @P1 IMAD.MOV.U32 R4, RZ, RZ, R3 ;  /* 0x000000ffff041224 */ /* 0x000fe400078e0003 */
[----:B0-----:R-:W-:Y:S01]  /*0240*/  IMAD.SHL.U32 R2, R73, 0x4, RZ ;  /* 0x0000000449027824 */ /* 0x001fe200078e00ff */
[----:B-1----:R-:W-:-:S04]  /*0250*/  SHF.R.S32.HI R3, RZ, 0x1f, R69 ;  /* 0x0000001fff037819 */ /* 0x002fc80000011445 */
[----:B------:R-:W-:Y:S02]  /*0260*/  IADD3 R4, P2, P3, R4, R2, R7 ;  /* 0x0000000204047210 */ /* 0x000fe40007b5e007 */
[----:B------:R-:W-:Y:S01]  /*0270*/  SHF.R.S32.HI R6, RZ, 0x1f, R2 ;  /* 0x0000001fff067819 */ /* 0x000fe20000011402 */
[----:B------:R-:W-:Y:S01]  /*0280*/  IMAD R8, R3, c[0x0][0x178], RZ ;  /* 0x00005e0003087a24 */ /* 0x000fe200078e02ff */
[----:B------:R-:W-:Y:S02]  /*0290*/  SHF.R.S32.HI R2, RZ, 0x1f, R71 ;  /* 0x0000001fff027819 */ /* 0x000fe40000011447 */
[----:B------:R-:W-:Y:S01]  /*02a0*/  IADD3.X R5, R5, R6, R9, P2, P3 ;  /* 0x0000000605057210 */ /* 0x000fe200017e6409 */
[----:B------:R-:W-:Y:S01]  /*02b0*/  IMAD R7, R69, c[0x0][0x17c], R8 ;  /* 0x00005f0045077a24 */ /* 0x000fe200078e0208 */
[----:B------:R-:W-:Y:S02]  /*02c0*/  SEL R2, R2, RZ, !P0 ;  /* 0x000000ff02027207 */ /* 0x000fe40004000000 */
[----:B------:R-:W-:Y:S01]  /*02d0*/  SEL R71, R71, RZ, !P0 ;  /* 0x000000ff47477207 */ /* 0x000fe20004000000 */
[----:B------:R-:W-:-:S04]  /*02e0*/  IMAD.WIDE.U32 R4, R69, c[0x0][0x178], R4 ;  /* 0x00005e0045047a25 */ /* 0x000fc800078e0004 */
[----:B------:R-:W-:Y:S02]  /*02f0*/  IMAD R6, R2, c[0x0][0x180], RZ ;  /* 0x0000600002067a24 */ /* 0x000fe400078e02ff */
[----:B------:R-:W-:Y:S02]  /*0300*/  IMAD.IADD R5, R5, 0x1, R7 ;  /* 0x0000000105057824 */ /* 0x000fe400078e0207 */
[C---:B------:R-:W-:Y:S02]  /*0310*/  IMAD R7, R71.reuse, c[0x0][0x184], R6 ;  /* 0x0000610047077a24 */ /* 0x040fe400078e0206 */
[----:B------:R-:W-:-:S05]  /*0320*/  IMAD.WIDE.U32 R4, R71, c[0x0][0x180], R4 ;  /* 0x0000600047047a25 */ /* 0x000fca00078e0004 */
[----:B------:R-:W-:Y:S02]  /*0330*/  IADD3 R5, R5, R7, RZ ;  /* 0x0000000705057210 */ /* 0x000fe40007ffe0ff */
[----:B------:R-:W-:-:S04]  /*0340*/  LEA R78, P0, R4, c[0x0][0x160], 0x2 ;  /* 0x00005800044e7a11 */ /* 0x000fc800078010ff */
[----:B------:R-:W-:-:S05]  /*0350*/  LEA.HI.X R79, R4, c[0x0][0x164], R5, 0x2, P0 ;  /* 0x00005900044f7a11 */ /* 0x000fca00000f1405 */
[----:B------:R0:W2:Y:S04]  /*0360*/  LDG.E.128 R4, [R78.64] ;  /* 0x000000044e047981 */ /* 0x0000a8000c1e1d00 */
[----:B------:R0:W3:Y:S04]  /*0370*/  LDG.E.128 R8, [R78.64+0x1000] ;  /* 0x001000044e087981 */ /* 0x0000e8000c1e1d00 */
[----:B------:R0:W4:Y:S04]  /*0380*/  LDG.E.128 R12, [R78.64+0x2000] ;  /* 0x002000044e0c7981 */ /* 0x000128000c1e1d00 */
[----:B------:R0:W5:Y:S04]  /*0390*/  LDG.E.128 R16, [R78.64+0x3000] ;  /* 0x003000044e107981 */ /* 0x000168000c1e1d00 */
        /* <DEDUP_REMOVED lines=11> */
[----:B------:R0:W5:Y:S01]  /*0450*/  LDG.E.128 R64, [R78.64+0xf000] ;  /* 0x00f000044e407981 */ /* 0x000162000c1e1d00 */
[----:B------:R-:W-:Y:S01]  /*0460*/  SHF.R.S32.HI R68, RZ, 0x1f, R73 ;  /* 0x0000001fff447819 */ /* 0x000fe20000011449 */
[----:B------:R-:W-:Y:S01]  /*0470*/  IMAD.IADD R72, R75, 0x1, -R72 ;  /* 0x000000014b487824 */ /* 0x000fe200078e0a48 */
[----:B------:R-:W-:Y:S01]  /*0480*/  BSSY B0, `(.L_x_2222) ;  /* 0x0000136000007945 */ /* 0x000fe20003800000 */
[----:B------:R-:W-:Y:S01]  /*0490*/  IMAD R2, R2, c[0x0][0x1b0], RZ ;  /* 0x00006c0002027a24 */ /* 0x000fe200078e02ff */
[----:B------:R-:W-:-:S02]  /*04a0*/  LEA.HI R81, R68, R73, RZ, 0x5 ;  /* 0x0000004944517211 */ /* 0x000fc400078f28ff */
[CC--:B------:R-:W-:Y:S02]  /*04b0*/  LEA.HI R80, R68.reuse, R73.reuse, RZ, 0x2 ;  /* 0x0000004944507211 */ /* 0x0c0fe400078f10ff */
[----:B------:R-:W-:Y:S02]  /*04c0*/  SHF.R.S32.HI R84, RZ, 0x5, R81 ;  /* 0x00000005ff547819 */ /* 0x000fe40000011451 */
[--C-:B0-----:R-:W-:Y:S02]  /*04d0*/  SHF.R.S32.HI R78, RZ, 0x2, R80.reuse ;  /* 0x00000002ff4e7819 */ /* 0x101fe40000011450 */
[----:B------:R-:W-:Y:S02]  /*04e0*/  LEA.HI R83, R81, R84, RZ, 0x1 ;  /* 0x0000005451537211 */ /* 0x000fe400078f08ff */
[----:B------:R-:W-:Y:S02]  /*04f0*/  SHF.R.S32.HI R81, RZ, 0x1f, R80 ;  /* 0x0000001fff517819 */ /* 0x000fe40000011450 */
[----:B------:R-:W-:-:S02]  /*0500*/  LEA.HI R74, R68, R73, RZ, 0x7 ;  /* 0x00000049444a7211 */ /* 0x000fc400078f38ff */
[----:B------:R-:W-:Y:S02]  /*0510*/  LEA.HI R81, R81, R78, RZ, 0x3 ;  /* 0x0000004e51517211 */ /* 0x000fe400078f18ff */
[----:B------:R-:W-:Y:S01]  /*0520*/  LEA.HI R82, R68, R73, RZ, 0x6 ;  /* 0x0000004944527211 */ /* 0x000fe200078f30ff */
[----:B------:R-:W-:Y:S01]  /*0530*/  IMAD.SHL.U32 R77, R74, 0x10, RZ ;  /* 0x000000104a4d7824 */ /* 0x000fe200078e00ff */
[----:B------:R-:W-:Y:S02]  /*0540*/  LOP3.LUT R76, R80, 0x7ffffffc, RZ, 0xc0, !PT ;  /* 0x7ffffffc504c7812 */ /* 0x000fe400078ec0ff */
[----:B------:R-:W-:Y:S02]  /*0550*/  LOP3.LUT R81, R81, 0xfffffff8, RZ, 0xc0, !PT ;  /* 0xfffffff851517812 */ /* 0x000fe400078ec0ff */
[----:B------:R-:W-:Y:S01]  /*0560*/  SHF.R.S32.HI R79, RZ, 0x6, R82 ;  /* 0x00000006ff4f7819 */ /* 0x000fe20000011452 */
[----:B------:R-:W-:Y:S01]  /*0570*/  IMAD.IADD R76, R73, 0x1, -R76 ;  /* 0x00000001494c7824 */ /* 0x000fe200078e0a4c */
[----:B------:R-:W-:Y:S01]  /*0580*/  LOP3.LUT R77, R77, 0xfffff800, RZ, 0xc0, !PT ;  /* 0xfffff8004d4d7812 */ /* 0x000fe200078ec0ff */
[----:B------:R-:W-:Y:S01]  /*0590*/  IMAD.IADD R80, R78, 0x1, -R81 ;  /* 0x000000014e507824 */ /* 0x000fe200078e0a51 */
[----:B------:R-:W-:-:S02]  /*05a0*/  LEA.HI R82, R82, R79, RZ, 0x1 ;  /* 0x0000004f52527211 */ /* 0x000fc400078f08ff */
[----:B------:R-:W-:Y:S01]  /*05b0*/  LOP3.LUT R83, R83, 0xfffffe, RZ, 0xc0, !PT ;  /* 0x00fffffe53537812 */ /* 0x000fe200078ec0ff */
[----:B------:R-:W-:Y:S01]  /*05c0*/  IMAD R76, R76, 0x2, R77 ;  /* 0x000000024c4c7824 */ /* 0x000fe200078e024d */
[----:B------:R-:W-:Y:S02]  /*05d0*/  LEA.HI R77, R68, R73, RZ, 0x4 ;  /* 0x00000049444d7211 */ /* 0x000fe400078f20ff */
[----:B------:R-:W-:Y:S02]  /*05e0*/  LOP3.LUT R82, R82, 0xfffffffe, RZ, 0xc0, !PT ;  /* 0xfffffffe52527812 */ /* 0x000fe400078ec0ff */
[--C-:B------:R-:W-:Y:S02]  /*05f0*/  SHF.R.S32.HI R68, RZ, 0x4, R77.reuse ;  /* 0x00000004ff447819 */ /* 0x100fe4000001144d */
[----:B------:R-:W-:Y:S01]  /*0600*/  SHF.R.S32.HI R85, RZ, 0x1f, R77 ;  /* 0x0000001fff557819 */ /* 0x000fe2000001144d */
[----:B------:R-:W-:Y:S01]  /*0610*/  IMAD.IADD R78, R79, 0x1, -R82 ;  /* 0x000000014f4e7824 */ /* 0x000fe200078e0a52 */
[----:B------:R-:W-:-:S02]  /*0620*/  IADD3 R83, R84, -R83, RZ ;  /* 0x8000005354537210 */ /* 0x000fc40007ffe0ff */
[----:B------:R-:W-:Y:S02]  /*0630*/  LEA.HI R85, R85, R68, RZ, 0x2 ;  /* 0x0000004455557211 */ /* 0x000fe400078f10ff */
[----:B------:R-:W-:Y:S02]  /*0640*/  LEA R76, R83, R76, 0x8 ;  /* 0x0000004c534c7211 */ /* 0x000fe400078e40ff */
[----:B------:R-:W-:Y:S02]  /*0650*/  LOP3.LUT R85, R85, 0xffffffc, RZ, 0xc0, !PT ;  /* 0x0ffffffc55557812 */ /* 0x000fe400078ec0ff */
[----:B------:R-:W-:Y:S02]  /*0660*/  LOP3.LUT R87, R74, 0xffffff80, RZ, 0xc0, !PT ;  /* 0xffffff804a577812 */ /* 0x000fe400078ec0ff */
[----:B------:R-:W-:Y:S01]  /*0670*/  IMNMX R72, R72, 0x80, PT ;  /* 0x0000008048487817 */ /* 0x000fe20003800200 */
[----:B------:R-:W-:-:S04]  /*0680*/  IMAD.IADD R74, R68, 0x1, -R85 ;  /* 0x00000001444a7824 */ /* 0x000fc800078e0a55 */
[----:B------:R-:W-:Y:S01]  /*0690*/  IMAD R74, R74, 0x10, R87 ;  /* 0x000000104a4a7824 */ /* 0x000fe200078e0257 */
[----:B--2---:R0:W-:Y:S04]  /*06a0*/  STS.128 [R73.X16], R4 ;  /* 0x0000000449007388 */ /* 0x0041e8000000cc00 */
[----:B---3--:R1:W-:Y:S04]  /*06b0*/  STS.128 [R73.X16+0x1000], R8 ;  /* 0x0010000849007388 */ /* 0x0083e8000000cc00 */
[----:B----4-:R2:W-:Y:S04]  /*06c0*/  STS.128 [R73.X16+0x2000], R12 ;  /* 0x0020000c49007388 */ /* 0x0105e8000000cc00 */
[----:B-----5:R-:W-:Y:S04]  /*06d0*/  STS.128 [R73.X16+0x3000], R16 ;  /* 0x0030001049007388 */ /* 0x020fe8000000cc00 */
[----:B------:R3:W-:Y:S01]  /*06e0*/  STS.128 [R73.X16+0x4000], R20 ;  /* 0x0040001449007388 */ /* 0x0007e2000000cc00 */
[----:B0-----:R-:W-:-:S02]  /*06f0*/  SHF.R.S32.HI R5, RZ, 0x1f, R80 ;  /* 0x0000001fff057819 */ /* 0x001fc40000011450 */
[----:B------:R-:W-:Y:S01]  /*0700*/  LOP3.LUT R6, R77, 0xfffffff0, RZ, 0xc0, !PT ;  /* 0xfffffff04d067812 */ /* 0x000fe200078ec0ff */
[----:B------:R0:W-:Y:S01]  /*0710*/  STS.128 [R73.X16+0x5000], R24 ;  /* 0x0050001849007388 */ /* 0x0001e2000000cc00 */
[----:B------:R-:W-:-:S03]  /*0720*/  LEA.HI R4, R5, R80, RZ, 0x2 ;  /* 0x0000005005047211 */ /* 0x000fc600078f10ff */
[----:B------:R4:W-:Y:S01]  /*0730*/  STS.128 [R73.X16+0x6000], R28 ;  /* 0x0060001c49007388 */ /* 0x0009e2000000cc00 */
[----:B-1----:R-:W-:Y:S01]  /*0740*/  IMAD.IADD R10, R73, 0x1, -R6 ;  /* 0x00000001490a7824 */ /* 0x002fe200078e0a06 */
[----:B------:R-:W-:Y:S01]  /*0750*/  LOP3.LUT R11, R4, 0x7fffffc, RZ, 0xc0, !PT ;  /* 0x07fffffc040b7812 */ /* 0x000fe200078ec0ff */
[----:B--2---:R-:W-:Y:S01]  /*0760*/  IMAD.SHL.U32 R12, R78, 0x40, RZ ;  /* 0x000000404e0c7824 */ /* 0x004fe200078e00ff */
[----:B------:R1:W-:Y:S01]  /*0770*/  STS.128 [R73.X16+0x7000], R32 ;  /* 0x0070002049007388 */ /* 0x0003e2000000cc00 */
[----:B------:R-:W-:Y:S02]  /*0780*/  IMAD.SHL.U32 R6, R4, 0x10, RZ ;  /* 0x0000001004067824 */ /* 0x000fe400078e00ff */
[----:B------:R-:W-:Y:S01]  /*0790*/  IMAD.SHL.U32 R4, R10, 0x8, RZ ;  /* 0x000000080a047824 */ /* 0x000fe200078e00ff */
[----:B------:R-:W-:Y:S01]  /*07a0*/  STS.128 [R73.X16+0x8000], R36 ;  /* 0x0080002449007388 */ /* 0x000fe2000000cc00 */
[----:B---3--:R-:W-:Y:S01]  /*07b0*/  IADD3 R21, R80, -R11, RZ ;  /* 0x8000000b50157210 */ /* 0x008fe20007ffe0ff */
[----:B------:R-:W-:Y:S01]  /*07c0*/  IMAD.SHL.U32 R11, R78, 0x8, RZ ;  /* 0x000000084e0b7824 */ /* 0x000fe200078e00ff */
[----:B------:R-:W-:Y:S01]  /*07d0*/  LOP3.LUT R13, R12, 0x40, RZ, 0xc0, !PT ;  /* 0x000000400c0d7812 */ /* 0x000fe200078ec0ff */
[----:B------:R-:W-:Y:S01]  /*07e0*/  STS.128 [R73.X16+0x9000], R40 ;  /* 0x0090002849007388 */ /* 0x000fe2000000cc00 */
[----:B------:R-:W-:-:S02]  /*07f0*/  LOP3.LUT R6, R6, 0x40, RZ, 0xc0, !PT ;  /* 0x0000004006067812 */ /* 0x000fc400078ec0ff */
[----:B------:R-:W-:Y:S01]  /*0800*/  LEA.HI R22, R10, R10, RZ, 0x1 ;  /* 0x0000000a0a167211 */ /* 0x000fe200078f08ff */
[----:B------:R-:W-:Y:S01]  /*0810*/  STS.128 [R73.X16+0xa000], R44 ;  /* 0x00a0002c49007388 */ /* 0x000fe2000000cc00 */
[----:B0-----:R-:W-:Y:S01]  /*0820*/  LOP3.LUT R24, R13, 0x8, R4, 0xf8, !PT ;  /* 0x000000080d187812 */ /* 0x001fe200078ef804 */
[----:B----4-:R-:W-:Y:S01]  /*0830*/  IMAD R31, R21, 0x10, R76 ;  /* 0x00000010151f7824 */ /* 0x010fe200078e024c */
[----:B------:R-:W-:Y:S01]  /*0840*/  SHF.R.U32.HI R25, RZ, 0x3, R13 ;  /* 0x00000003ff197819 */ /* 0x000fe2000001160d */
[----:B------:R-:W-:Y:S01]  /*0850*/  STS.128 [R73.X16+0xb000], R48 ;  /* 0x00b0003049007388 */ /* 0x000fe2000000cc00 */
[----:B------:R-:W-:Y:S02]  /*0860*/  LOP3.LUT R20, R6, 0x8, R11, 0xf8, !PT ;  /* 0x0000000806147812 */ /* 0x000fe400078ef80b */
[----:B-1----:R-:W-:Y:S01]  /*0870*/  LOP3.LUT R32, R24, R25, RZ, 0x3c, !PT ;  /* 0x0000001918207212 */ /* 0x002fe200078e3cff */
[----:B------:R-:W-:Y:S01]  /*0880*/  STS.128 [R73.X16+0xc000], R52 ;  /* 0x00c0003449007388 */ /* 0x000fe2000000cc00 */
[----:B------:R-:W-:-:S02]  /*0890*/  SHF.R.U32.HI R23, RZ, 0x3, R6 ;  /* 0x00000003ff177819 */ /* 0x000fc40000011606 */
[----:B------:R-:W-:Y:S01]  /*08a0*/  SHF.L.U32 R22, R22, 0xa, RZ ;  /* 0x0000000a16167819 */ /* 0x000fe200000006ff */
[----:B------:R-:W-:Y:S01]  /*08b0*/  STS.128 [R73.X16+0xd000], R56 ;  /* 0x00d0003849007388 */ /* 0x000fe2000000cc00 */
[----:B------:R-:W-:Y:S02]  /*08c0*/  LOP3.LUT R30, R20, R23, RZ, 0x3c, !PT ;  /* 0x00000017141e7212 */ /* 0x000fe400078e3cff */
[----:B------:R-:W-:Y:S01]  /*08d0*/  LOP3.LUT R33, R22, 0x7ffff800, RZ, 0xc0, !PT ;  /* 0x7ffff80016217812 */ /* 0x000fe200078ec0ff */
[----:B------:R-:W-:Y:S01]  /*08e0*/  STS.128 [R73.X16+0xe000], R60 ;  /* 0x00e0003c49007388 */ /* 0x000fe2000000cc00 */
[----:B------:R-:W-:Y:S02]  /*08f0*/  ISETP.GE.AND P0, PT, R4, c[0x0][0x194], PT ;  /* 0x0000650004007a0c */ /* 0x000fe40003f06270 */
[----:B------:R-:W-:Y:S01]  /*0900*/  IADD3 R74, R32, R74, R33 ;  /* 0x0000004a204a7210 */ /* 0x000fe20007ffe021 */
[----:B------:R-:W-:Y:S04]  /*0910*/  STS.128 [R73.X16+0xf000], R64 ;  /* 0x00f0004049007388 */ /* 0x000fe8000000cc00 */
[----:B------:R-:W-:Y:S06]  /*0920*/  BAR.SYNC.DEFER_BLOCKING 0x0 ;  /* 0x0000000000007b1d */ /* 0x000fec0000010000 */
[----:B------:R-:W0:Y:S04]  /*0930*/  LDS R5, [R73.X4] ;  /* 0x0000000049057984 */ /* 0x000e280000004800 */
        /* <DEDUP_REMOVED lines=10> */
[----:B0-----:R-:W-:-:S02]  /*09e0*/  FMUL.FTZ R6, R5, c[0x0][0x1b8] ;  /* 0x00006e0005067a20 */ /* 0x001fc40000410000 */
[----:B------:R-:W-:Y:S01]  /*09f0*/  IMAD.IADD R5, R30, 0x1, R31 ;  /* 0x000000011e057824 */ /* 0x000fe200078e021f */
[----:B------:R-:W0:Y:S01]  /*0a00*/  LDS R17, [R73.X4+0x2c00] ;  /* 0x002c000049117984 */ /* 0x000e220000004800 */
[----:B-1----:R-:W-:-:S03]  /*0a10*/  FMUL.FTZ R7, R7, c[0x0][0x1b8] ;  /* 0x00006e0007077a20 */ /* 0x002fc60000410000 */
[----:B------:R-:W1:Y:S01]  /*0a20*/  LDS R24, [R73.X4+0x4800] ;  /* 0x0048000049187984 */ /* 0x000e620000004800 */
[----:B--2---:R-:W-:Y:S01]  /*0a30*/  FMUL.FTZ R8, R8, c[0x0][0x1b8] ;  /* 0x00006e0008087a20 */ /* 0x004fe20000410000 */
[----:B------:R-:W-:Y:S02]  /*0a40*/  F2FP.BF16.PACK_AB R6, R7, R6 ;  /* 0x000000060706723e */ /* 0x000fe400000010ff */
[----:B------:R-:W2:Y:S01]  /*0a50*/  LDS R25, [R73.X4+0x4c00] ;  /* 0x004c000049197984 */ /* 0x000ea20000004800 */
[----:B---3--:R-:W-:-:S03]  /*0a60*/  FMUL.FTZ R9, R9, c[0x0][0x1b8] ;  /* 0x00006e0009097a20 */ /* 0x008fc60000410000 */
[----:B------:R-:W3:Y:S02]  /*0a70*/  LDS R26, [R73.X4+0x5000] ;  /* 0x00500000491a7984 */ /* 0x000ee40000004800 */
[----:B------:R-:W-:Y:S01]  /*0a80*/  F2FP.BF16.PACK_AB R7, R9, R8 ;  /* 0x000000080907723e */ /* 0x000fe200000010ff */
[----:B----4-:R-:W-:Y:S01]  /*0a90*/  FMUL.FTZ R8, R10, c[0x0][0x1b8] ;  /* 0x00006e000a087a20 */ /* 0x010fe20000410000 */
[----:B------:R-:W4:Y:S01]  /*0aa0*/  LDS R27, [R73.X4+0x5400] ;  /* 0x00540000491b7984 */ /* 0x000f220000004800 */
[----:B-----5:R-:W-:-:S03]  /*0ab0*/  FMUL.FTZ R11, R11, c[0x0][0x1b8] ;  /* 0x00006e000b0b7a20 */ /* 0x020fc60000410000 */
[----:B------:R-:W5:Y:S01]  /*0ac0*/  LDS R28, [R73.X4+0x5800] ;  /* 0x00580000491c7984 */ /* 0x000f620000004800 */
[----:B------:R-:W-:Y:S01]  /*0ad0*/  FMUL.FTZ R9, R12, c[0x0][0x1b8] ;  /* 0x00006e000c097a20 */ /* 0x000fe20000410000 */
[----:B------:R-:W-:Y:S01]  /*0ae0*/  F2FP.BF16.PACK_AB R8, R11, R8 ;  /* 0x000000080b08723e */ /* 0x000fe200000010ff */
[----:B------:R-:W-:Y:S01]  /*0af0*/  FMUL.FTZ R10, R13, c[0x0][0x1b8] ;  /* 0x00006e000d0a7a20 */ /* 0x000fe20000410000 */
[----:B------:R-:W5:Y:S01]  /*0b00*/  LDS R18, [R73.X4+0x3000] ;  /* 0x0030000049127984 */ /* 0x000f620000004800 */
[----:B------:R-:W-:-:S03]  /*0b10*/  FMUL.FTZ R14, R14, c[0x0][0x1b8] ;  /* 0x00006e000e0e7a20 */ /* 0x000fc60000410000 */
[----:B------:R-:W5:Y:S01]  /*0b20*/  LDS R19, [R73.X4+0x3400] ;  /* 0x0034000049137984 */ /* 0x000f620000004800 */
[----:B------:R-:W-:Y:S01]  /*0b30*/  F2FP.BF16.PACK_AB R9, R10, R9 ;  /* 0x000000090a09723e */ /* 0x000fe200000010ff */
[----:B------:R-:W-:Y:S02]  /*0b40*/  FMUL.FTZ R15, R15, c[0x0][0x1b8] ;  /* 0x00006e000f0f7a20 */ /* 0x000fe40000410000 */
[----:B------:R-:W5:Y:S01]  /*0b50*/  LDS R20, [R73.X4+0x3800] ;  /* 0x0038000049147984 */ /* 0x000f620000004800 */
[----:B------:R-:W-:-:S03]  /*0b60*/  FMUL.FTZ R16, R16, c[0x0][0x1b8] ;  /* 0x00006e0010107a20 */ /* 0x000fc60000410000 */
[----:B------:R-:W5:Y:S01]  /*0b70*/  LDS R21, [R73.X4+0x3c00] ;  /* 0x003c000049157984 */ /* 0x000f620000004800 */
[----:B------:R-:W-:Y:S01]  /*0b80*/  F2FP.BF16.PACK_AB R10, R15, R14 ;  /* 0x0000000e0f0a723e */ /* 0x000fe200000010ff */
[----:B0-----:R-:W-:Y:S02]  /*0b90*/  FMUL.FTZ R17, R17, c[0x0][0x1b8] ;  /* 0x00006e0011117a20 */ /* 0x001fe40000410000 */
[----:B------:R-:W0:Y:S01]  /*0ba0*/  LDS R29, [R73.X4+0x5c00] ;  /* 0x005c0000491d7984 */ /* 0x000e220000004800 */
[----:B-1----:R-:W-:-:S03]  /*0bb0*/  FMUL.FTZ R15, R24, c[0x0][0x1b8] ;  /* 0x00006e00180f7a20 */ /* 0x002fc60000410000 */
[----:B------:R-:W1:Y:S01]  /*0bc0*/  LDS R22, [R73.X4+0x4000] ;  /* 0x0040000049167984 */ /* 0x000e620000004800 */
[----:B------:R-:W-:Y:S01]  /*0bd0*/  F2FP.BF16.PACK_AB R11, R17, R16 ;  /* 0x00000010110b723e */ /* 0x000fe200000010ff */
[----:B--2---:R-:W-:Y:S02]  /*0be0*/  FMUL.FTZ R16, R25, c[0x0][0x1b8] ;  /* 0x00006e0019107a20 */ /* 0x004fe40000410000 */
[----:B------:R-:W2:Y:S01]  /*0bf0*/  LDS R23, [R73.X4+0x4400] ;  /* 0x0044000049177984 */ /* 0x000ea20000004800 */
[----:B---3--:R-:W-:-:S03]  /*0c00*/  FMUL.FTZ R26, R26, c[0x0][0x1b8] ;  /* 0x00006e001a1a7a20 */ /* 0x008fc60000410000 */
[----:B------:R-:W3:Y:S01]  /*0c10*/  LDS R30, [R73.X4+0x6000] ;  /* 0x00600000491e7984 */ /* 0x000ee20000004800 */
[----:B------:R-:W-:Y:S01]  /*0c20*/  F2FP.BF16.PACK_AB R15, R16, R15 ;  /* 0x0000000f100f723e */ /* 0x000fe200000010ff */
[----:B----4-:R-:W-:Y:S02]  /*0c30*/  FMUL.FTZ R27, R27, c[0x0][0x1b8] ;  /* 0x00006e001b1b7a20 */ /* 0x010fe40000410000 */
[----:B------:R-:W4:Y:S01]  /*0c40*/  LDS R31, [R73.X4+0x6400] ;  /* 0x00640000491f7984 */ /* 0x000f220000004800 */
[----:B-----5:R-:W-:-:S03]  /*0c50*/  FMUL.FTZ R17, R28, c[0x0][0x1b8] ;  /* 0x00006e001c117a20 */ /* 0x020fc60000410000 */
[----:B------:R-:W5:Y:S01]  /*0c60*/  LDS R32, [R73.X4+0x6800] ;  /* 0x0068000049207984 */ /* 0x000f620000004800 */
[----:B------:R-:W-:-:S03]  /*0c70*/  F2FP.BF16.PACK_AB R16, R27, R26 ;  /* 0x0000001a1b10723e */ /* 0x000fc600000010ff */
        /* <DEDUP_REMOVED lines=18> */
[----:B---3--:R-:W-:Y:S01]  /*0da0*/  FMUL.FTZ R18, R30, c[0x0][0x1b8] ;  /* 0x00006e001e127a20 */ /* 0x008fe20000410000 */
[----:B------:R-:W-:Y:S01]  /*0db0*/  F2FP.BF16.PACK_AB R14, R23, R22 ;  /* 0x00000016170e723e */ /* 0x000fe200000010ff */
[----:B----4-:R-:W-:Y:S01]  /*0dc0*/  FMUL.FTZ R31, R31, c[0x0][0x1b8] ;  /* 0x00006e001f1f7a20 */ /* 0x010fe20000410000 */
[----:B------:R-:W3:Y:S01]  /*0dd0*/  LDS R47, [R73.X4+0xb400] ;  /* 0x00b40000492f7984 */ /* 0x000ee20000004800 */
[----:B-----5:R-:W-:-:S03]  /*0de0*/  FMUL.FTZ R19, R32, c[0x0][0x1b8] ;  /* 0x00006e0020137a20 */ /* 0x020fc60000410000 */
[----:B------:R-:W-:Y:S01]  /*0df0*/  F2FP.BF16.PACK_AB R18, R31, R18 ;  /* 0x000000121f12723e */ /* 0x000fe200000010ff */
[----:B------:R-:W4:Y:S01]  /*0e00*/  LDS R38, [R73.X4+0x8c00] ;  /* 0x008c000049267984 */ /* 0x000f220000004800 */
        /* <DEDUP_REMOVED lines=15> */
[----:B-1----:R-:W-:-:S03]  /*0f00*/  FMUL.FTZ R32, R26, c[0x0][0x1b8] ;  /* 0x00006e001a207a20 */ /* 0x002fc60000410000 */
[----:B------:R-:W1:Y:S01]  /*0f10*/  LDS R44, [R73.X4+0xa400] ;  /* 0x00a40000492c7984 */ /* 0x000e620000004800 */
[----:B--2---:R-:W-:Y:S01]  /*0f20*/  FMUL.FTZ R31, R28, c[0x0][0x1b8] ;  /* 0x00006e001c1f7a20 */ /* 0x004fe20000410000 */
[----:B------:R-:W-:Y:S02]  /*0f30*/  F2FP.BF16.PACK_AB R27, R32, R27 ;  /* 0x0000001b201b723e */ /* 0x000fe400000010ff */
[----:B------:R-:W2:Y:S01]  /*0f40*/  LDS R45, [R73.X4+0xa800] ;  /* 0x00a80000492d7984 */ /* 0x000ea20000004800 */
[----:B---3--:R-:W-:-:S03]  /*0f50*/  FMUL.FTZ R32, R47, c[0x0][0x1b8] ;  /* 0x00006e002f207a20 */ /* 0x008fc60000410000 */
[----:B------:R-:W3:Y:S04]  /*0f60*/  LDS R46, [R73.X4+0xac00] ;  /* 0x00ac0000492e7984 */ /* 0x000ee80000004800 */
[----:B------:R-:W3:Y:S01]  /*0f70*/  LDS R34, [R73.X4+0xb800] ;  /* 0x00b8000049227984 */ /* 0x000ee20000004800 */
[----:B----4-:R-:W-:-:S03]  /*0f80*/  FMUL.FTZ R38, R38, c[0x0][0x1b8] ;  /* 0x00006e0026267a20 */ /* 0x010fc60000410000 */
[----:B------:R-:W4:Y:S01]  /*0f90*/  LDS R35, [R73.X4+0xbc00] ;  /* 0x00bc000049237984 */ /* 0x000f220000004800 */
[----:B-----5:R-:W-:Y:S01]  /*0fa0*/  FMUL.FTZ R33, R33, c[0x0][0x1b8] ;  /* 0x00006e0021217a20 */ /* 0x020fe20000410000 */
[----:B------:R-:W-:Y:S02]  /*0fb0*/  F2FP.BF16.PACK_AB R31, R38, R31 ;  /* 0x0000001f261f723e */ /* 0x000fe400000010ff */
        /* <DEDUP_REMOVED lines=21> */
[----:B------:R-:W-:Y:S01]  /*1110*/  FMUL.FTZ R34, R34, c[0x0][0x1b8] ;  /* 0x00006e0022227a20 */ /* 0x000fe20000410000 */
        /* <DEDUP_REMOVED lines=17> */
[----:B0-----:R-:W-:Y:S02]  /*1230*/  FMUL.FTZ R37, R37, c[0x0][0x1b8] ;  /* 0x00006e0025257a20 */ /* 0x001fe40000410000 */
[----:B-1----:R-:W-:-:S03]  /*1240*/  FMUL.FTZ R52, R52, c[0x0][0x1b8] ;  /* 0x00006e0034347a20 */ /* 0x002fc60000410000 */
[----:B------:R-:W-:Y:S01]  /*1250*/  F2FP.BF16.PACK_AB R36, R37, R36 ;  /* 0x000000242524723e */ /* 0x000fe200000010ff */
[----:B--2---:R-:W-:Y:S02]  /*1260*/  FMUL.FTZ R53, R53, c[0x0][0x1b8] ;  /* 0x00006e0035357a20 */ /* 0x004fe40000410000 */
[----:B---3--:R-:W-:-:S03]  /*1270*/  FMUL.FTZ R30, R30, c[0x0][0x1b8] ;  /* 0x00006e001e1e7a20 */ /* 0x008fc60000410000 */
[----:B------:R-:W-:Y:S01]  /*1280*/  F2FP.BF16.PACK_AB R52, R53, R52 ;  /* 0x000000343534723e */ /* 0x000fe200000010ff */
[----:B------:R-:W-:Y:S02]  /*1290*/  FMUL.FTZ R29, R29, c[0x0][0x1b8] ;  /* 0x00006e001d1d7a20 */ /* 0x000fe40000410000 */
[----:B----4-:R-:W-:-:S03]  /*12a0*/  FMUL.FTZ R24, R24, c[0x0][0x1b8] ;  /* 0x00006e0018187a20 */ /* 0x010fc60000410000 */
[----:B------:R-:W-:Y:S01]  /*12b0*/  F2FP.BF16.PACK_AB R29, R29, R30 ;  /* 0x0000001e1d1d723e */ /* 0x000fe200000010ff */
[----:B-----5:R-:W-:Y:S02]  /*12c0*/  FMUL.FTZ R23, R23, c[0x0][0x1b8] ;  /* 0x00006e0017177a20 */ /* 0x020fe40000410000 */
[----:B------:R-:W-:-:S03]  /*12d0*/  FMUL.FTZ R22, R22, c[0x0][0x1b8] ;  /* 0x00006e0016167a20 */ /* 0x000fc60000410000 */
[----:B------:R-:W-:Y:S01]  /*12e0*/  F2FP.BF16.PACK_AB R23, R23, R24 ;  /* 0x000000181717723e */ /* 0x000fe200000010ff */
[----:B------:R-:W-:Y:S01]  /*12f0*/  FMUL.FTZ R33, R28, c[0x0][0x1b8] ;  /* 0x00006e001c217a20 */ /* 0x000fe20000410000 */
[----:B------:R-:W-:Y:S02]  /*1300*/  SHF.L.U32 R28, R5, 0x1, RZ ;  /* 0x00000001051c7819 */ /* 0x000fe400000006ff */
[----:B------:R-:W-:Y:S01]  /*1310*/  IADD3 R5, R68, 0x10, RZ ;  /* 0x0000001044057810 */ /* 0x000fe20007ffe0ff */
[----:B------:R-:W-:Y:S01]  /*1320*/  FMUL.FTZ R25, R25, c[0x0][0x1b8] ;  /* 0x00006e0019197a20 */ /* 0x000fe20000410000 */
[----:B------:R-:W-:Y:S01]  /*1330*/  F2FP.BF16.PACK_AB R22, R33, R22 ;  /* 0x000000162116723e */ /* 0x000fe200000010ff */
[----:B------:R0:W-:Y:S01]  /*1340*/  STS [R28+0x10000], R6 ;  /* 0x010000061c007388 */ /* 0x0001e20000000800 */
[----:B------:R-:W-:Y:S01]  /*1350*/  ISETP.GE.OR P4, PT, R5, R72, P0 ;  /* 0x000000480500720c */ /* 0x000fe20000786670 */
[----:B------:R-:W-:Y:S01]  /*1360*/  FMUL.FTZ R26, R26, c[0x0][0x1b8] ;  /* 0x00006e001a1a7a20 */ /* 0x000fe20000410000 */
[----:B------:R-:W-:Y:S01]  /*1370*/  SHF.R.S32.HI R5, RZ, 0x1f, R4 ;  /* 0x0000001fff057819 */ /* 0x000fe20000011404 */
[----:B------:R1:W-:Y:S03]  /*1380*/  STS [R28+0x10100], R7 ;  /* 0x010100071c007388 */ /* 0x0003e60000000800 */
[----:B------:R-:W-:Y:S01]  /*1390*/  F2FP.BF16.PACK_AB R25, R26, R25 ;  /* 0x000000191a19723e */ /* 0x000fe200000010ff */
[----:B------:R2:W-:Y:S01]  /*13a0*/  STS [R28+0x12000], R14 ;  /* 0x0120000e1c007388 */ /* 0x0005e20000000800 */
[----:B0-----:R-:W-:-:S03]  /*13b0*/  IMAD.SHL.U32 R6, R74, 0x2, RZ ;  /* 0x000000024a067824 */ /* 0x001fc600078e00ff */
[----:B------:R0:W-:Y:S01]  /*13c0*/  STS [R28+0x12100], R15 ;  /* 0x0121000f1c007388 */ /* 0x0001e20000000800 */
[----:B-1----:R-:W-:-:S03]  /*13d0*/  IADD3 R7, R68, 0x20, RZ ;  /* 0x0000002044077810 */ /* 0x002fc60007ffe0ff */
[----:B------:R-:W-:Y:S01]  /*13e0*/  STS [R28+0x10400], R8 ;  /* 0x010400081c007388 */ /* 0x000fe20000000800 */
[----:B--2---:R-:W-:Y:S01]  /*13f0*/  IMAD R14, R3, c[0x0][0x1a8], RZ ;  /* 0x00006a00030e7a24 */ /* 0x004fe200078e02ff */
[-C--:B------:R-:W-:Y:S02]  /*1400*/  ISETP.GE.OR P3, PT, R7, R72.reuse, P0 ;  /* 0x000000480700720c */ /* 0x080fe40000766670 */
[----:B------:R-:W-:Y:S01]  /*1410*/  STS [R28+0x10500], R9 ;  /* 0x010500091c007388 */ /* 0x000fe20000000800 */
[----:B------:R-:W-:Y:S01]  /*1420*/  IADD3 R3, R68, 0x30, RZ ;  /* 0x0000003044037810 */ /* 0x000fe20007ffe0ff */
[C---:B------:R-:W-:Y:S02]  /*1430*/  IMAD R7, R69.reuse, c[0x0][0x1ac], R14 ;  /* 0x00006b0045077a24 */ /* 0x040fe400078e020e */
[----:B------:R-:W-:Y:S01]  /*1440*/  STS [R28+0x12400], R16 ;  /* 0x012400101c007388 */ /* 0x000fe20000000800 */
[----:B0-----:R-:W-:Y:S01]  /*1450*/  IMAD.WIDE.U32 R14, R69, c[0x0][0x1a8], R4 ;  /* 0x00006a00450e7a25 */ /* 0x001fe200078e0004 */
[----:B------:R-:W-:-:S02]  /*1460*/  ISETP.GE.OR P2, PT, R3, R72, P0 ;  /* 0x000000480300720c */ /* 0x000fc40000746670 */
[----:B------:R-:W-:Y:S01]  /*1470*/  STS [R28+0x12500], R17 ;  /* 0x012500111c007388 */ /* 0x000fe20000000800 */
[----:B------:R-:W-:Y:S01]  /*1480*/  IADD3 R3, R68, 0x50, RZ ;  /* 0x0000005044037810 */ /* 0x000fe20007ffe0ff */
[----:B------:R-:W-:Y:S02]  /*1490*/  IMAD.IADD R15, R15, 0x1, R7 ;  /* 0x000000010f0f7824 */ /* 0x000fe400078e0207 */
[----:B------:R-:W-:Y:S01]  /*14a0*/  STS [R28+0x10800], R10 ;  /* 0x0108000a1c007388 */ /* 0x000fe20000000800 */
[----:B------:R-:W-:Y:S01]  /*14b0*/  ISETP.GE.OR P5, PT, R3, R72, P0 ;  /* 0x000000480300720c */ /* 0x000fe200007a6670 */
[C---:B------:R-:W-:Y:S02]  /*14c0*/  IMAD R7, R71.reuse, c[0x0][0x1b4], R2 ;  /* 0x00006d0047077a24 */ /* 0x040fe400078e0202 */
[----:B------:R-:W-:Y:S01]  /*14d0*/  STS [R28+0x10900], R11 ;  /* 0x0109000b1c007388 */ /* 0x000fe20000000800 */
[----:B------:R-:W-:-:S03]  /*14e0*/  IMAD.WIDE.U32 R2, R71, c[0x0][0x1b0], R14 ;  /* 0x00006c0047027a25 */ /* 0x000fc600078e000e */
[----:B------:R-:W-:Y:S04]  /*14f0*/  STS [R28+0x12800], R18 ;  /* 0x012800121c007388 */ /* 0x000fe80000000800 */
[----:B------:R-:W-:Y:S04]  /*1500*/  STS [R28+0x12900], R19 ;  /* 0x012900131c007388 */ /* 0x000fe80000000800 */
[----:B------:R-:W-:Y:S04]  /*1510*/  STS [R28+0x10c00], R12 ;  /* 0x010c000c1c007388 */ /* 0x000fe80000000800 */
[----:B------:R0:W-:Y:S04]  /*1520*/  STS [R28+0x10d00], R13 ;  /* 0x010d000d1c007388 */ /* 0x0001e80000000800 */
[----:B------:R1:W-:Y:S04]  /*1530*/  STS [R28+0x12c00], R20 ;  /* 0x012c00141c007388 */ /* 0x0003e80000000800 */
[----:B------:R1:W-:Y:S01]  /*1540*/  STS [R28+0x12d00], R21 ;  /* 0x012d00151c007388 */ /* 0x0003e20000000800 */
[----:B0-----:R-:W-:-:S03]  /*1550*/  CS2R R12, SRZ ;  /* 0x00000000000c7805 */ /* 0x001fc6000001ff00 */
[----:B------:R1:W-:Y:S01]  /*1560*/  STS [R28+0x14000], R27 ;  /* 0x0140001b1c007388 */ /* 0x0003e20000000800 */
[--C-:B------:R-:W-:Y:S01]  /*1570*/  @P1 IMAD.MOV.U32 R12, RZ, RZ, R0.reuse ;  /* 0x000000ffff0c1224 */ /* 0x100fe200078e0000 */
[----:B------:R-:W-:Y:S02]  /*1580*/  @P1 SHF.R.S32.HI R13, RZ, 0x1f, R0 ;  /* 0x0000001fff0d1819 */ /* 0x000fe40000011400 */
[----:B------:R1:W-:Y:S01]  /*1590*/  STS [R28+0x14100], R31 ;  /* 0x0141001f1c007388 */ /* 0x0003e20000000800 */
[C---:B------:R-:W-:Y:S02]  /*15a0*/  IADD3 R0, R68.reuse, 0x40, RZ ;  /* 0x0000004044007810 */ /* 0x040fe40007ffe0ff */
[----:B------:R-:W-:Y:S01]  /*15b0*/  IADD3 R4, P1, R68, R12, RZ ;  /* 0x0000000c44047210 */ /* 0x000fe20007f3e0ff */
[----:B------:R1:W-:Y:S01]  /*15c0*/  STS [R28+0x16000], R48 ;  /* 0x016000301c007388 */ /* 0x0003e20000000800 */
[-C--:B------:R-:W-:Y:S02]  /*15d0*/  ISETP.GE.OR P6, PT, R0, R72.reuse, P0 ;  /* 0x000000480000720c */ /* 0x080fe400007c6670 */
[C---:B------:R-:W-:Y:S01]  /*15e0*/  LEA.HI.X.SX32 R5, R68.reuse, R13, 0x1, P1 ;  /* 0x0000000d44057211 */ /* 0x040fe200008f0eff */
[----:B------:R1:W-:Y:S01]  /*15f0*/  STS [R28+0x16100], R50 ;  /* 0x016100321c007388 */ /* 0x0003e20000000800 */
[----:B------:R-:W-:-:S02]  /*1600*/  ISETP.GE.OR P1, PT, R68, R72, P0 ;  /* 0x000000484400720c */ /* 0x000fc40000726670 */
[----:B------:R-:W-:Y:S01]  /*1610*/  IADD3 R0, R68, 0x60, RZ ;  /* 0x0000006044007810 */ /* 0x000fe20007ffe0ff */
[----:B------:R1:W-:Y:S01]  /*1620*/  STS [R28+0x14400], R39 ;  /* 0x014400271c007388 */ /* 0x0003e20000000800 */
[----:B------:R-:W-:Y:S01]  /*1630*/  IMAD.WIDE R70, R70, 0x80, R4 ;  /* 0x0000008046467825 */ /* 0x000fe200078e0204 */
[----:B------:R-:W-:Y:S02]  /*1640*/  IADD3 R68, R68, 0x70, RZ ;  /* 0x0000007044447810 */ /* 0x000fe40007ffe0ff */
[----:B------:R1:W-:Y:S01]  /*1650*/  STS [R28+0x14500], R41 ;  /* 0x014500291c007388 */ /* 0x0003e20000000800 */
[----:B------:R-:W-:Y:S02]  /*1660*/  IADD3 R5, R3, R7, RZ ;  /* 0x0000000703057210 */ /* 0x000fe40007ffe0ff */
[----:B------:R-:W-:Y:S01]  /*1670*/  LEA R12, R74, 0x10000, 0x1 ;  /* 0x000100004a0c7811 */ /* 0x000fe200078e08ff */
[----:B------:R1:W-:Y:S04]  /*1680*/  STS [R28+0x16400], R36 ;  /* 0x016400241c007388 */ /* 0x0003e80000000800 */
        /* <DEDUP_REMOVED lines=9> */
[----:B------:R-:W-:Y:S06]  /*1720*/  BAR.SYNC.DEFER_BLOCKING 0x0 ;  /* 0x0000000000007b1d */ /* 0x000fec0000010000 */
[----:B------:R1:W0:Y:S01]  /*1730*/  LDS.128 R8, [R6+0x10e00] ;  /* 0x010e000006087984 */ /* 0x0002220000000c00 */
[----:B------:R-:W-:Y:S05]  /*1740*/  @P1 BRA `(.L_x_2223) ;  /* 0x0000009000001947 */ /* 0x000fea0003800000 */
[----:B------:R-:W2:Y:S01]  /*1750*/  LDS.128 R12, [R12] ;  /* 0x000000000c0c7984 */ /* 0x000ea20000000c00 */
[----:B------:R-:W-:-:S02]  /*1760*/  IMAD R7, R71, c[0x0][0x1a0], RZ ;  /* 0x0000680047077a24 */ /* 0x000fc400078e02ff */
[----:B------:R-:W-:Y:S02]  /*1770*/  IMAD.MOV.U32 R4, RZ, RZ, R2 ;  /* 0x000000ffff047224 */ /* 0x000fe400078e0002 */
[C---:B------:R-:W-:Y:S02]  /*1780*/  IMAD R7, R70.reuse, c[0x0][0x1a4], R7 ;  /* 0x0000690046077a24 */ /* 0x040fe400078e0207 */
[----:B------:R-:W-:-:S04]  /*1790*/  IMAD.WIDE.U32 R16, R70, c[0x0][0x1a0], R4 ;  /* 0x0000680046107a25 */ /* 0x000fc800078e0004 */
[----:B------:R-:W-:Y:S01]  /*17a0*/  IMAD.IADD R7, R17, 0x1, R7 ;  /* 0x0000000111077824 */ /* 0x000fe200078e0207 */
[----:B------:R-:W-:-:S04]  /*17b0*/  LEA R18, P1, R16, c[0x0][0x188], 0x1 ;  /* 0x0000620010127a11 */ /* 0x000fc800078208ff */
[----:B------:R-:W-:-:S05]  /*17c0*/  LEA.HI.X R19, R16, c[0x0][0x18c], R7, 0x1, P1 ;  /* 0x0000630010137a11 */ /* 0x000fca00008f0c07 */
[----:B--2---:R2:W-:Y:S04]  /*17d0*/  STG.E.128 [R18.64], R12 ;  /* 0x0000000c12007986 */ /* 0x0045e8000c101d04 */
.L_x_2223:
[----:B------:R-:W-:Y:S05]  /*17e0*/  BSYNC B0 ;  /* 0x0000000000007941 */ /* 0x000fea0003800000 */
.L_x_2222:
[----:B--2---:R2:W3:Y:S01]  /*17f0*/  LDS.128 R12, [R6+0x10200] ;  /* 0x01020000060c7984 */ /* 0x0044e20000000c00 */
[----:B------:R-:W-:Y:S01]  /*1800*/  BSSY B0, `(.L_x_2224) ;  /* 0x000000f000007945 */ /* 0x000fe20003800000 */
[-C--:B------:R-:W-:Y:S02]  /*1810*/  ISETP.GE.OR P1, PT, R0, R72.reuse, P0 ;  /* 0x000000480000720c */ /* 0x080fe40000726670 */
[----:B------:R-:W-:Y:S01]  /*1820*/  ISETP.GE.OR P0, PT, R68, R72, P0 ;  /* 0x000000484400720c */ /* 0x000fe20000706670 */
[----:B------:R-:W-:Y:S07]  /*1830*/  @P4 BRA `(.L_x_2225) ;  /* 0x000000b000004947 */ /* 0x000fee0003800000 */
        /* <DEDUP_REMOVED lines=10> */
[----:B---3--:R3:W-:Y:S02]  /*18e0*/  STG.E.128 [R18.64], R12 ;  /* 0x0000000c12007986 */ /* 0x0087e4000c101d04 */
.L_x_2225:
[----:B------:R-:W-:Y:S05]  /*18f0*/  BSYNC B0 ;  /* 0x0000000000007941 */ /* 0x000fea0003800000 */
.L_x_2224:
[----:B---3--:R3:W4:Y:S01]  /*1900*/  LDS.128 R12, [R6+0x10400] ;  /* 0x01040000060c7984 */ /* 0x0087220000000c00 */
        /* <DEDUP_REMOVED lines=12> */
[----:B----4-:R4:W-:Y:S02]  /*19d0*/  STG.E.128 [R18.64], R12 ;  /* 0x0000000c12007986 */ /* 0x0109e4000c101d04 */
.L_x_2227:
[----:B------:R-:W-:Y:S05]  /*19e0*/  BSYNC B0 ;  /* 0x0000000000007941 */ /* 0x000fea0003800000 */
.L_x_2226:
[----:B----4-:R4:W1:Y:S01]  /*19f0*/  LDS.128 R12, [R6+0x10600] ;  /* 0x01060000060c7984 */ /* 0x0108620000000c00 */
        /* <DEDUP_REMOVED lines=13> */
.L_x_2229:
[----:B------:R-:W-:Y:S05]  /*1ad0*/  BSYNC B0 ;  /* 0x0000000000007941 */ /* 0x000fea0003800000 */
.L_x_2228:
[----:B-1----:R1:W2:Y:S01]  /*1ae0*/  LDS.128 R12, [R6+0x10800] ;  /* 0x01080000060c7984 */ /* 0x0022a20000000c00 */
        /* <DEDUP_REMOVED lines=12> */
[----:B--2---:R2:W-:Y:S02]  /*1bb0*/  STG.E.128 [R18.64], R12 ;  /* 0x0000000c12007986 */ /* 0x0045e4000c101d04 */
.L_x_2231:
[----:B------:R-:W-:Y:S05]  /*1bc0*/  BSYNC B0 ;  /* 0x0000000000007941 */ /* 0x000fea0003800000 */
.L_x_2230:
[----:B--2---:R2:W1:Y:S01]  /*1bd0*/  LDS.128 R12, [R6+0x10a00] ;  /* 0x010a0000060c7984 */ /* 0x0044620000000c00 */
        /* <DEDUP_REMOVED lines=13> */
.L_x_2233:
[----:B------:R-:W-:Y:S05]  /*1cb0*/  BSYNC B0 ;  /* 0x0000000000007941 */ /* 0x000fea0003800000 */
.L_x_2232:
[----:B-1----:R1:W2:Y:S01]  /*1cc0*/  LDS.128 R12, [R6+0x10c00] ;  /* 0x010c0000060c7984 */ /* 0x0022a20000000c00 */
[----:B------:R-:W-:Y:S01]  /*1cd0*/  BSSY B0, `(.L_x_2234) ;  /* 0x000000d000007945 */ /* 0x000fe20003800000 */
[----:B------:R-:W-:Y:S05]  /*1ce0*/  @P1 BRA `(.L_x_2235) ;  /* 0x000000b000001947 */ /* 0x000fea0003800000 */
[----:B------:R-:W-:Y:S01]  /*1cf0*/  IADD3 R17, P1, R70, 0x60, RZ ;  /* 0x0000006046117810 */ /* 0x000fe20007f3e0ff */
[----:B-1234-:R-:W-:Y:S01]  /*1d00*/  IMAD.MOV.U32 R6, RZ, RZ, R2 ;  /* 0x000000ffff067224 */ /* 0x01efe200078e0002 */
        /* <DEDUP_REMOVED lines=8> */
[----:B------:R1:W-:Y:S02]  /*1d90*/  STG.E.128 [R16.64], R12 ;  /* 0x0000000c10007986 */ /* 0x0003e4000c101d04 */
.L_x_2235:
[----:B------:R-:W-:Y:S05]  /*1da0*/  BSYNC B0 ;  /* 0x0000000000007941 */ /* 0x000fea0003800000 */
.L_x_2234:
        /* <DEDUP_REMOVED lines=12> */
.L_x_2236:
        /* <DEDUP_REMOVED lines=9> */
.L_x_2345:


//--------------------- .text._ZN7cutlass13device_kernelIN5flash32FlashAttnBwdPostprocessConvertdQIN4cute5tupleIJNS3_1CILi64EEENS5_ILi128EEEEEENS_10bfloat16_tEfNS_4arch4Sm80ELi256ENS3_8TiledMMAINS3_8MMA_AtomIJNS3_30SM80_16x8x16_F32BF16BF16F32_TNEEEENS3_6LayoutINS4_IJNS5_ILi2EEENS5_ILi4EEENS5_ILi1EEEEEENS4_IJSJ_SH_NS5_ILi0EEEEEEEENS4_IJNS5_ILi32EEES6_NS5_ILi16EEEEEEEELb0EEEEEvNT_6ParamsE --------------------------
	.section	.text._ZN7cutlass13device_kernelIN5flash32FlashAttnBwdPostprocessConvertdQIN4cute5tupleIJNS3_1CILi64EEENS5_ILi128EEEEEENS_10bfloat16_tEfNS_4arch4Sm80ELi256ENS3_8TiledMMAINS3_8MMA_AtomIJNS3_30SM80_16x8x16_F32BF16BF16F32_TNEEEENS3_6LayoutINS4_IJNS5_ILi2EEENS5_ILi4EEENS5_ILi1EEEEEENS4_IJSJ_SH_NS5_ILi0EEEEEEEENS4_IJNS5_ILi32EEES6_NS5_ILi16EEEEEEEELb0EEEEEvNT_6ParamsE,"ax",@progbits
	.sectioninfo	@"SHI_REGISTERS=55"
	.align	128
.text._ZN7cutlass13device_kernelIN5flash32FlashAttnBwdPostprocessConvertdQIN4cute5tupleIJNS3_1CILi64EEENS5_ILi128EEEEEENS_10bfloat16_tEfNS_4arch4Sm80ELi256ENS3_8TiledMMAINS3_8MMA_AtomIJNS3_30SM80_16x8x16_F32BF16BF16F32_TNEEEENS3_6LayoutINS4_IJNS5_ILi2EEENS5_ILi4EEENS5_ILi1EEEEEENS4_IJSJ_SH_NS5_ILi0EEEEEEEENS4_IJNS5_ILi32EEES6_NS5_ILi16EEEEEEEELb0EEEEEvNT_6ParamsE:
        .type           _ZN7cutlass13device_kernelIN5flash32FlashAttnBwdPostprocessConvertdQIN4cute5tupleIJNS3_1CILi64EEENS5_ILi128EEEEEENS_10bfloat16_tEfNS_4arch4Sm80ELi256ENS3_8TiledMMAINS3_8MMA_AtomIJNS3_30SM80_16x8x16_F32BF16BF16F32_TNEEEENS3_6LayoutINS4_IJNS5_ILi2EEENS5_ILi4EEENS5_ILi1EEEEEENS4_IJSJ_SH_NS5_ILi0EEEEEEEENS4_IJNS5_ILi32EEES6_NS5_ILi16EEEEEEEELb0EEEEEvNT_6ParamsE,@function
        .size           _ZN7cutlass13device_kernelIN5flash32FlashAttnBwdPostprocessConvertdQIN4cute5tupleIJNS3_1CILi64EEENS5_ILi128EEEEEENS_10bfloat16_tEfNS_4arch4Sm80ELi256ENS3_8TiledMMAINS3_8MMA_AtomIJNS3_30SM80_16x8x16_F32BF16BF16F32_TNEEEENS3_6LayoutINS4_IJNS5_ILi2EEENS5_ILi4EEENS5_ILi1EEEEEENS4_IJSJ_SH_NS5_ILi0EEEEEEEENS4_IJNS5_ILi32EEES6_NS5_ILi16EEEEEEEELb0EEEEEvNT_6ParamsE,(.L_x_2346 - _ZN7cutlass13device_kernelIN5flash32FlashAttnBwdPostprocessConvertdQIN4cute5tupleIJNS3_1CILi64EEENS5_ILi128EEEEEENS_10bfloat16_tEfNS_4arch4Sm80ELi256ENS3_8TiledMMAINS3_8MMA_AtomIJNS3_30SM80_16x8x16_F32BF16BF16F32_TNEEEENS3_6LayoutINS4_IJNS5_ILi2EEENS5_ILi4EEENS5_ILi1EEEEEENS4_IJSJ_SH_NS5_ILi0EEEEEEEENS4_IJNS5_ILi32EEES6_NS5_ILi16EEEEEEEELb0EEEEEvNT_6ParamsE)
        .other          _ZN7cutlass13device_kernelIN5flash32FlashAttnBwdPostprocessConvertdQIN4cute5tupleIJNS3_1CILi64EEENS5_ILi128EEEEEENS_10bfloat16_tEfNS_4arch4Sm80ELi256ENS3_8TiledMMAINS3_8MMA_AtomIJNS3_30SM80_16x8x16_F32BF16BF16F32_TNEEEENS3_6LayoutINS4_IJNS5_ILi2EEENS5_ILi4EEENS5_ILi1EEEEEENS4_IJSJ_SH_NS5_ILi0EEEEEEEENS4_IJNS5_ILi32EEES6_NS5_ILi16EEEEEEEELb0EEEEEvNT_6ParamsE,@"STO_CUDA_ENTRY STV_DEFAULT"
_ZN7cutlass13device_kernelIN5flash32FlashAttnBwdPostprocessConvertdQIN4cute5tupleIJNS3_1CILi64EEENS5_ILi128EEEEEENS_10bfloat16_tEfNS_4arch4Sm80ELi256ENS3_8TiledMMAINS3_8MMA_AtomIJNS3_30SM80_16x8x16_F32BF16BF16F32_TNEEEENS3_6LayoutINS4_IJNS5_ILi2EEENS5_ILi4EEENS5_ILi1EEEEEENS4_IJSJ_SH_NS5_ILi0EEEEEEEENS4_IJNS5_ILi32EEES6_NS5_ILi16EEEEEEEELb0EEEEEvNT_6ParamsE:
        /* <DEDUP_REMOVED lines=15> */
[----:B-1----:R-:W-:Y:S01]  /*00f0*/  IMAD.SHL.U32 R2, R36, 0x40, RZ ;  /* 0x0000004024027824 */ /* 0x002fe200078e00ff */
[----:B------:R-:W-:Y:S05]  /*0100*/  @P1 BRA `(.L_x_2237) ;  /* 0x0000004000001947 */ /* 0x000fea0003800000 */
[----:B0-----:R-:W-:Y:S05]  /*0110*/  @!P0 BRA `(.L_x_2237) ;  /* 0x0000003000008947 */ /* 0x001fea0003800000 */
[----:B------:R-:W2:Y:S04]  /*0120*/  LDG.E R0, [R4.64] ;  /* 0x0000000404007981 */ /* 0x000ea8000c1e1900 */
[----:B-----5:R-:W2:Y:S02]  /*0130*/  LDG.E R37, [R4.64+0x4] ;  /* 0x0000040404257981 */ /* 0x020ea4000c1e1900 */
[----:B--2---:R-:W-:-:S03]  /*0140*/  IMAD.IADD R37, R37, 0x1, -R0 ;  /* 0x0000000125257824 */ /* 0x004fc600078e0a00 */
.L_x_2237:
[----:B0-----:R-:W-:Y:S01]  /*0150*/  ISETP.NE.AND.EX P1, PT, RZ, c[0x0][0x1c4], PT, P2 ;  /* 0x00007100ff007a0c */ /* 0x001fe20003f25320 */
[----:B-----5:R-:W-:Y:S01]  /*0160*/  @P0 IMAD R0, R38, 0x40, R41 ;  /* 0x0000004026000824 */ /* 0x020fe200078e0229 */
[----:B------:R-:W-:-:S13]  /*0170*/  ISETP.LE.AND P2, PT, R37, R2, PT ;  /* 0x000000022500720c */ /* 0x000fda0003f43270 */
[----:B------:R-:W-:Y:S05]  /*0180*/  @P1 EXIT P2 ;  /* 0x000000000000194d */ /* 0x000fea0001000000 */
[----:B------:R-:W0:Y:S01]  /*0190*/  S2R R43, SR_TID.X ;  /* 0x00000000002b7919 */ /* 0x000e220000002100 */
[----:B------:R-:W-:Y:S01]  /*01a0*/  @P0 SHF.R.S32.HI R3, RZ, 0x1f, R0 ;  /* 0x0000001fff030819 */ /* 0x000fe20000011400 */
[----:B------:R-:W-:Y:S01]  /*01b0*/  CS2R R4, SRZ ;  /* 0x0000000000047805 */ /* 0x000fe2000001ff00 */
[----:B------:R-:W-:Y:S01]  /*01c0*/  IMAD.SHL.U32 R7, R36, 0x2000, RZ ;  /* 0x0000200024077824 */ /* 0x000fe200078e00ff */
[----:B------:R-:W1:Y:S01]  /*01d0*/  S2R R42, SR_CTAID.Y ;  /* 0x00000000002a7919 */ /* 0x000e620000002600 */
[----:B------:R-:W-:-:S03]  /*01e0*/  @P0 LEA.HI R3, R3, R0, RZ, 0x6 ;  /* 0x0000000003030211 */ /* 0x000fc600078f30ff */
[----:B------:R-:W-:Y:S02]  /*01f0*/  SHF.R.S32.HI R9, RZ, 0x1f, R7 ;  /* 0x0000001fff097819 */ /* 0x000fe40000011407 */
[----:B------:R-:W-:-:S05]  /*0200*/  @P0 IMAD.SHL.U32 R3, R3, 0x80, RZ ;  /* 0x0000008003030824 */ /* 0x000fca00078e00ff */
[----:B------:R-:W-:-:S04]  /*0210*/  @P0 LOP3.LUT R3, R3, 0xffffe000, RZ, 0xc0, !PT ;  /* 0xffffe00003030812 */ /* 0x000fc800078ec0ff */
[----:B------:R-:W-:Y:S02]  /*0220*/  @P0 MOV R4, R3 ;  /* 0x0000000300040202 */ /* 0x000fe40000000f00 */
[----:B------:R-:W-:Y:S02]  /*0230*/  @P0 SHF.R.S32.HI R5, RZ, 0x1f, R3 ;  /* 0x0000001fff050819 */ /* 0x000fe40000011403 */
[----:B------:R-:W-:Y:S01]  /*0240*/  SHF.R.S32.HI R3, RZ, 0x1f, R38 ;  /* 0x0000001fff037819 */ /* 0x000fe20000011426 */
[----:B0-----:R-:W-:Y:S01]  /*0250*/  IMAD.SHL.U32 R6, R43, 0x4, RZ ;  /* 0x000000042b067824 */ /* 0x001fe200078e00ff */
[----:B------:R-:W-:Y:S02]  /*0260*/  SEL R38, R38, RZ, !P1 ;  /* 0x000000ff26267207 */ /* 0x000fe40004800000 */
[----:B------:R-:W-:Y:S02]  /*0270*/  SEL R3, R3, RZ, !P1 ;  /* 0x000000ff03037207 */ /* 0x000fe40004800000 */
[----:B------:R-:W-:-:S02]  /*0280*/  IADD3 R4, P2, P3, R4, R6, R7 ;  /* 0x0000000604047210 */ /* 0x000fc40007b5e007 */
[----:B-1----:R-:W-:Y:S02]  /*0290*/  SHF.R.S32.HI R0, RZ, 0x1f, R42 ;  /* 0x0000001fff007819 */ /* 0x002fe4000001142a */
        /* <DEDUP_REMOVED lines=8> */
[----:B------:R-:W-:-:S04]  /*0320*/  IMAD.WIDE.U32 R4, R38, c[0x0][0x180], R4 ;  /* 0x0000600026047a25 */ /* 0x000fc800078e0004 */
[----:B------:R-:W-:Y:S01]  /*0330*/  IMAD.IADD R5, R5, 0x1, R9 ;  /* 0x0000000105057824 */ /* 0x000fe200078e0209 */
        /* <DEDUP_REMOVED lines=9> */
[----:B------:R0:W5:Y:S01]  /*03d0*/  LDG.E.128 R32, [R46.64+0x7000] ;  /* 0x007000042e207981 */ /* 0x000162000c1e1d00 */
[----:B------:R-:W-:Y:S01]  /*03e0*/  SHF.R.S32.HI R50, RZ, 0x1f, R43 ;  /* 0x0000001fff327819 */ /* 0x000fe2000001142b */
[----:B------:R-:W-:Y:S01]  /*03f0*/  IMAD.IADD R2, R37, 0x1, -R2 ;  /* 0x0000000125027824 */ /* 0x000fe200078e0a02 */
[----:B------:R-:W-:Y:S02]  /*0400*/  BSSY B0, `(.L_x_2238) ;  /* 0x00000c8000007945 */ /* 0x000fe40003800000 */
[----:B------:R-:W-:-:S02]  /*0410*/  LEA.HI R48, R50, R43, RZ, 0x7 ;  /* 0x0000002b32307211 */ /* 0x000fc400078f38ff */
[CC--:B------:R-:W-:Y:S02]  /*0420*/  LEA.HI R45, R50.reuse, R43.reuse, RZ, 0x2 ;  /* 0x0000002b322d7211 */ /* 0x0c0fe400078f10ff */
[----:B------:R-:W-:Y:S01]  /*0430*/  LEA.HI R49, R50, R43, RZ, 0x5 ;  /* 0x0000002b32317211 */ /* 0x000fe200078f28ff */
[----:B------:R-:W-:Y:S01]  /*0440*/  IMAD.SHL.U32 R44, R48, 0x8, RZ ;  /* 0x00000008302c7824 */ /* 0x000fe200078e00ff */
[----:B------:R-:W-:Y:S02]  /*0450*/  LOP3.LUT R40, R45, 0x7ffffffc, RZ, 0xc0, !PT ;  /* 0x7ffffffc2d287812 */ /* 0x000fe400078ec0ff */
[--C-:B0-----:R-:W-:Y:S02]  /*0460*/  SHF.R.S32.HI R47, RZ, 0x2, R45.reuse ;  /* 0x00000002ff2f7819 */ /* 0x101fe4000001142d */
[----:B------:R-:W-:Y:S01]  /*0470*/  LOP3.LUT R44, R44, 0xfffffc00, RZ, 0xc0, !PT ;  /* 0xfffffc002c2c7812 */ /* 0x000fe200078ec0ff */
[----:B------:R-:W-:Y:S01]  /*0480*/  IMAD.IADD R39, R43, 0x1, -R40 ;  /* 0x000000012b277824 */ /* 0x000fe200078e0a28 */
[----:B------:R-:W-:-:S02]  /*0490*/  SHF.R.S32.HI R52, RZ, 0x1f, R45 ;  /* 0x0000001fff347819 */ /* 0x000fc4000001142d */
[----:B------:R-:W-:Y:S01]  /*04a0*/  SHF.R.S32.HI R46, RZ, 0x5, R49 ;  /* 0x00000005ff2e7819 */ /* 0x000fe20000011431 */
[----:B------:R-:W-:Y:S01]  /*04b0*/  IMAD R39, R39, 0x2, R44 ;  /* 0x0000000227277824 */ /* 0x000fe200078e022c */
[CC--:B------:R-:W-:Y:S02]  /*04c0*/  LEA.HI R44, R50.reuse, R43.reuse, RZ, 0x4 ;  /* 0x0000002b322c7211 */ /* 0x0c0fe400078f20ff */
[----:B------:R-:W-:Y:S02]  /*04d0*/  LEA.HI R50, R50, R43, RZ, 0x6 ;  /* 0x0000002b32327211 */ /* 0x000fe400078f30ff */
[----:B------:R-:W-:Y:S02]  /*04e0*/  LEA.HI R52, R52, R47, RZ, 0x3 ;  /* 0x0000002f34347211 */ /* 0x000fe400078f18ff */
[----:B------:R-:W-:Y:S02]  /*04f0*/  SHF.R.S32.HI R45, RZ, 0x6, R50 ;  /* 0x00000006ff2d7819 */ /* 0x000fe40000011432 */
[----:B------:R-:W-:-:S02]  /*0500*/  LEA.HI R51, R49, R46, RZ, 0x1 ;  /* 0x0000002e31337211 */ /* 0x000fc400078f08ff */
[----:B------:R-:W-:Y:S02]  /*0510*/  LEA.HI R50, R50, R45, RZ, 0x1 ;  /* 0x0000002d32327211 */ /* 0x000fe400078f08ff */
[----:B------:R-:W-:Y:S02]  /*0520*/  LOP3.LUT R52, R52, 0xfffffff8, RZ, 0xc0, !PT ;  /* 0xfffffff834347812 */ /* 0x000fe400078ec0ff */
[--C-:B------:R-:W-:Y:S02]  /*0530*/  SHF.R.S32.HI R40, RZ, 0x4, R44.reuse ;  /* 0x00000004ff287819 */ /* 0x100fe4000001142c */
[----:B------:R-:W-:Y:S01]  /*0540*/  SHF.R.S32.HI R49, RZ, 0x1f, R44 ;  /* 0x0000001fff317819 */ /* 0x000fe2000001142c */
[----:B------:R-:W-:Y:S01]  /*0550*/  IMAD.IADD R52, R47, 0x1, -R52 ;  /* 0x000000012f347824 */ /* 0x000fe200078e0a34 */
[----:B------:R-:W-:Y:S02]  /*0560*/  LOP3.LUT R50, R50, 0xfffffffe, RZ, 0xc0, !PT ;  /* 0xfffffffe32327812 */ /* 0x000fe400078ec0ff */
[----:B------:R-:W-:-:S02]  /*0570*/  LOP3.LUT R44, R44, 0xfffffff0, RZ, 0xc0, !PT ;  /* 0xfffffff02c2c7812 */ /* 0x000fc400078ec0ff */
[----:B------:R-:W-:Y:S02]  /*0580*/  IADD3 R50, R45, -R50, RZ ;  /* 0x800000322d327210 */ /* 0x000fe40007ffe0ff */
[----:B------:R-:W-:Y:S01]  /*0590*/  SHF.R.S32.HI R45, RZ, 0x1f, R52 ;  /* 0x0000001fff2d7819 */ /* 0x000fe20000011434 */
[----:B------:R-:W-:Y:S01]  /*05a0*/  IMAD.IADD R44, R43, 0x1, -R44 ;  /* 0x000000012b2c7824 */ /* 0x000fe200078e0a2c */
[----:B------:R-:W-:Y:S02]  /*05b0*/  LEA.HI R49, R49, R40, RZ, 0x2 ;  /* 0x0000002831317211 */ /* 0x000fe400078f10ff */
[----:B------:R-:W-:Y:S02]  /*05c0*/  LEA.HI R45, R45, R52, RZ, 0x2 ;  /* 0x000000342d2d7211 */ /* 0x000fe400078f10ff */
[----:B------:R-:W-:Y:S02]  /*05d0*/  LOP3.LUT R51, R51, 0xfffffe, RZ, 0xc0, !PT ;  /* 0x00fffffe33337812 */ /* 0x000fe400078ec0ff */
[----:B------:R-:W-:-:S02]  /*05e0*/  LOP3.LUT R49, R49, 0xffffffc, RZ, 0xc0, !PT ;  /* 0x0ffffffc31317812 */ /* 0x000fc400078ec0ff */
[----:B------:R-:W-:Y:S01]  /*05f0*/  LOP3.LUT R48, R48, 0xffffff80, RZ, 0xc0, !PT ;  /* 0xffffff8030307812 */ /* 0x000fe200078ec0ff */
[----:B------:R-:W-:Y:S02]  /*0600*/  IMAD.IADD R46, R46, 0x1, -R51 ;  /* 0x000000012e2e7824 */ /* 0x000fe400078e0a33 */
[----:B------:R-:W-:Y:S02]  /*0610*/  IMAD.IADD R49, R40, 0x1, -R49 ;  /* 0x0000000128317824 */ /* 0x000fe400078e0a31 */
[----:B------:R-:W-:Y:S02]  /*0620*/  IMAD R39, R46, 0x100, R39 ;  /* 0x000001002e277824 */ /* 0x000fe400078e0227 */
[----:B------:R-:W-:Y:S01]  /*0630*/  IMAD R48, R49, 0x10, R48 ;  /* 0x0000001031307824 */ /* 0x000fe200078e0230 */
[----:B--2---:R0:W-:Y:S04]  /*0640*/  STS.128 [R43.X16], R4 ;  /* 0x000000042b007388 */ /* 0x0041e8000000cc00 */
[----:B---3--:R1:W-:Y:S04]  /*0650*/  STS.128 [R43.X16+0x1000], R8 ;  /* 0x001000082b007388 */ /* 0x0083e8000000cc00 */
[----:B----4-:R-:W-:Y:S04]  /*0660*/  STS.128 [R43.X16+0x2000], R12 ;  /* 0x0020000c2b007388 */ /* 0x010fe8000000cc00 */
[----:B-----5:R-:W-:Y:S04]  /*0670*/  STS.128 [R43.X16+0x3000], R16 ;  /* 0x003000102b007388 */ /* 0x020fe8000000cc00 */
[----:B------:R-:W-:Y:S01]  /*0680*/  STS.128 [R43.X16+0x4000], R20 ;  /* 0x004000142b007388 */ /* 0x000fe2000000cc00 */
[----:B0-----:R-:W-:Y:S01]  /*0690*/  IMAD.SHL.U32 R6, R50, 0x40, RZ ;  /* 0x0000004032067824 */ /* 0x001fe200078e00ff */
[C---:B------:R-:W-:Y:S01]  /*06a0*/  LEA.HI R5, R44.reuse, R44, RZ, 0x1 ;  /* 0x0000002c2c057211 */ /* 0x040fe200078f08ff */
[----:B------:R-:W-:Y:S01]  /*06b0*/  IMAD.SHL.U32 R4, R44, 0x8, RZ ;  /* 0x000000082c047824 */ /* 0x000fe200078e00ff */
[----:B------:R-:W-:Y:S01]  /*06c0*/  STS.128 [R43.X16+0x5000], R24 ;  /* 0x005000182b007388 */ /* 0x000fe2000000cc00 */
[----:B------:R-:W-:Y:S01]  /*06d0*/  IMAD.SHL.U32 R50, R50, 0x8, RZ ;  /* 0x0000000832327824 */ /* 0x000fe200078e00ff */
[----:B------:R-:W-:Y:S01]  /*06e0*/  LOP3.LUT R7, R6, 0x40, RZ, 0xc0, !PT ;  /* 0x0000004006077812 */ /* 0x000fe200078ec0ff */
[----:B-1----:R-:W-:Y:S01]  /*06f0*/  IMAD.SHL.U32 R8, R5, 0x200, RZ ;  /* 0x0000020005087824 */ /* 0x002fe200078e00ff */
[----:B------:R-:W-:Y:S01]  /*0700*/  STS.128 [R43.X16+0x6000], R28 ;  /* 0x0060001c2b007388 */ /* 0x000fe2000000cc00 */
[----:B------:R-:W-:-:S02]  /*0710*/  LOP3.LUT R5, R45, 0x7fffffc, RZ, 0xc0, !PT ;  /* 0x07fffffc2d057812 */ /* 0x000fc400078ec0ff */
[----:B------:R-:W-:Y:S01]  /*0720*/  LOP3.LUT R6, R7, 0x8, R4, 0xf8, !PT ;  /* 0x0000000807067812 */ /* 0x000fe200078ef804 */
[----:B------:R-:W-:Y:S01]  /*0730*/  STS.128 [R43.X16+0x7000], R32 ;  /* 0x007000202b007388 */ /* 0x000fe2000000cc00 */
[----:B------:R-:W-:Y:S01]  /*0740*/  SHF.R.U32.HI R7, RZ, 0x3, R7 ;  /* 0x00000003ff077819 */ /* 0x000fe20000011607 */
[----:B------:R-:W-:Y:S01]  /*0750*/  IMAD.IADD R52, R52, 0x1, -R5 ;  /* 0x0000000134347824 */ /* 0x000fe200078e0a05 */
[----:B------:R-:W-:Y:S01]  /*0760*/  LOP3.LUT R5, R8, 0x7ffffc00, RZ, 0xc0, !PT ;  /* 0x7ffffc0008057812 */ /* 0x000fe200078ec0ff */
[----:B------:R-:W-:Y:S01]  /*0770*/  BAR.SYNC.DEFER_BLOCKING 0x0 ;  /* 0x0000000000007b1d */ /* 0x000fe20000010000 */
[----:B------:R-:W-:Y:S01]  /*0780*/  LOP3.LUT R6, R6, R7, RZ, 0x3c, !PT ;  /* 0x0000000706067212 */ /* 0x000fe200078e3cff */
[----:B------:R-:W-:Y:S01]  /*0790*/  IMAD R52, R52, 0x10, R39 ;  /* 0x0000001034347824 */ /* 0x000fe200078e0227 */
[----:B------:R-:W-:Y:S02]  /*07a0*/  SHF.L.U32 R45, R45, 0x4, RZ ;  /* 0x000000042d2d7819 */ /* 0x000fe400000006ff */
[----:B------:R-:W-:-:S02]  /*07b0*/  IADD3 R48, R6, R48, R5 ;  /* 0x0000003006307210 */ /* 0x000fc40007ffe005 */
[----:B------:R-:W-:Y:S02]  /*07c0*/  LOP3.LUT R45, R45, 0x40, RZ, 0xc0, !PT ;  /* 0x000000402d2d7812 */ /* 0x000fe400078ec0ff */
[----:B------:R-:W-:Y:S02]  /*07d0*/  ISETP.GE.AND P1, PT, R4, c[0x0][0x194], PT ;  /* 0x0000650004007a0c */ /* 0x000fe40003f26270 */
[----:B------:R-:W-:Y:S02]  /*07e0*/  LOP3.LUT R50, R45, 0x8, R50, 0xf8, !PT ;  /* 0x000000082d327812 */ /* 0x000fe400078ef832 */
[----:B------:R-:W-:-:S04]  /*07f0*/  SHF.R.U32.HI R45, RZ, 0x3, R45 ;  /* 0x00000003ff2d7819 */ /* 0x000fc8000001162d */
[----:B------:R-:W-:-:S05]  /*0800*/  LOP3.LUT R7, R50, R45, RZ, 0x3c, !PT ;  /* 0x0000002d32077212 */ /* 0x000fca00078e3cff */
[----:B------:R-:W-:Y:S01]  /*0810*/  IMAD.IADD R7, R7, 0x1, R52 ;  /* 0x0000000107077824 */ /* 0x000fe200078e0234 */
[----:B------:R-:W0:Y:S04]  /*0820*/  LDS R33, [R43.X4+0x400] ;  /* 0x000400002b217984 */ /* 0x000e280000004800 */
[----:B------:R-:W1:Y:S04]  /*0830*/  LDS R32, [R43.X4+0x800] ;  /* 0x000800002b207984 */ /* 0x000e680000004800 */
[----:B------:R-:W2:Y:S04]  /*0840*/  LDS R31, [R43.X4+0xc00] ;  /* 0x000c00002b1f7984 */ /* 0x000ea80000004800 */
[----:B------:R-:W3:Y:S04]  /*0850*/  LDS R34, [R43.X4] ;  /* 0x000000002b227984 */ /* 0x000ee80000004800 */
[----:B------:R-:W4:Y:S04]  /*0860*/  LDS R25, [R43.X4+0x1000] ;  /* 0x001000002b197984 */ /* 0x000f280000004800 */
[----:B------:R-:W5:Y:S04]  /*0870*/  LDS R30, [R43.X4+0x1400] ;  /* 0x001400002b1e7984 */ /* 0x000f680000004800 */
[----:B------:R-:W5:Y:S04]  /*0880*/  LDS R27, [R43.X4+0x2c00] ;  /* 0x002c00002b1b7984 */ /* 0x000f680000004800 */
[----:B------:R-:W5:Y:S04]  /*0890*/  LDS R24, [R43.X4+0x3000] ;  /* 0x003000002b187984 */ /* 0x000f680000004800 */
[----:B------:R-:W5:Y:S04]  /*08a0*/  LDS R26, [R43.X4+0x3400] ;  /* 0x003400002b1a7984 */ /* 0x000f680000004800 */
[----:B------:R-:W5:Y:S04]  /*08b0*/  LDS R21, [R43.X4+0x2800] ;  /* 0x002800002b157984 */ /* 0x000f680000004800 */
[----:B------:R-:W5:Y:S01]  /*08c0*/  LDS R18, [R43.X4+0x4c00] ;  /* 0x004c00002b127984 */ /* 0x000f620000004800 */
[----:B0-----:R-:W-:-:S03]  /*08d0*/  FMUL.FTZ R35, R33, c[0x0][0x1b8] ;  /* 0x00006e0021237a20 */ /* 0x001fc60000410000 */
[----:B------:R-:W0:Y:S01]  /*08e0*/  LDS R23, [R43.X4+0x1800] ;  /* 0x001800002b177984 */ /* 0x000e220000004800 */
[----:B-1----:R-:W-:-:S03]  /*08f0*/  FMUL.FTZ R39, R32, c[0x0][0x1b8] ;  /* 0x00006e0020277a20 */ /* 0x002fc60000410000 */
        /* <DEDUP_REMOVED lines=20> */
[----:B------:R-:W-:Y:S01]  /*0a40*/  F2FP.BF16.PACK_AB R25, R26, R27 ;  /* 0x0000001b1a19723e */ /* 0x000fe200000010ff */
[----:B------:R-:W-:Y:S01]  /*0a50*/  FMUL.FTZ R27, R18, c[0x0][0x1b8] ;  /* 0x00006e00121b7a20 */ /* 0x000fe20000410000 */
[----:B------:R-:W-:Y:S01]  /*0a60*/  F2FP.BF16.PACK_AB R24, R46, R39 ;  /* 0x000000272e18723e */ /* 0x000fe200000010ff */
        /* <DEDUP_REMOVED lines=19> */
[----:B------:R-:W-:Y:S01]  /*0ba0*/  FMUL.FTZ R19, R19, c[0x0][0x1b8] ;  /* 0x00006e0013137a20 */ /* 0x000fe20000410000 */
[----:B------:R-:W-:Y:S02]  /*0bb0*/  F2FP.BF16.PACK_AB R23, R28, R29 ;  /* 0x0000001d1c17723e */ /* 0x000fe400000010ff */
[----:B------:R-:W5:Y:S01]  /*0bc0*/  LDS R32, [R43.X4+0x7800] ;  /* 0x007800002b207984 */ /* 0x000f620000004800 */
[----:B------:R-:W-:Y:S01]  /*0bd0*/  FMUL.FTZ R14, R14, c[0x0][0x1b8] ;  /* 0x00006e000e0e7a20 */ /* 0x000fe20000410000 */
[----:B------:R-:W-:-:S02]  /*0be0*/  F2FP.BF16.PACK_AB R19, R19, R26 ;  /* 0x0000001a1313723e */ /* 0x000fc400000010ff */
[----:B------:R1:W5:Y:S01]  /*0bf0*/  LDS R33, [R43.X4+0x7c00] ;  /* 0x007c00002b217984 */ /* 0x0003620000004800 */
[----:B------:R-:W-:Y:S01]  /*0c00*/  FMUL.FTZ R13, R13, c[0x0][0x1b8] ;  /* 0x00006e000d0d7a20 */ /* 0x000fe20000410000 */
[----:B------:R-:W-:Y:S01]  /*0c10*/  F2FP.BF16.PACK_AB R14, R27, R14 ;  /* 0x0000000e1b0e723e */ /* 0x000fe200000010ff */
[----:B0-----:R-:W-:-:S03]  /*0c20*/  FMUL.FTZ R12, R12, c[0x0][0x1b8] ;  /* 0x00006e000c0c7a20 */ /* 0x001fc60000410000 */
[----:B------:R-:W-:Y:S01]  /*0c30*/  F2FP.BF16.PACK_AB R13, R18, R13 ;  /* 0x0000000d120d723e */ /* 0x000fe200000010ff */
[----:B-1----:R-:W-:Y:S02]  /*0c40*/  FMUL.FTZ R17, R16, c[0x0][0x1b8] ;  /* 0x00006e0010117a20 */ /* 0x002fe40000410000 */
[----:B------:R-:W-:Y:S02]  /*0c50*/  IMAD.SHL.U32 R16, R7, 0x2, RZ ;  /* 0x0000000207107824 */ /* 0x000fe400078e00ff */
[----:B--2---:R-:W-:Y:S01]  /*0c60*/  FMUL.FTZ R5, R5, c[0x0][0x1b8] ;  /* 0x00006e0005057a20 */ /* 0x004fe20000410000 */
[----:B------:R-:W-:Y:S01]  /*0c70*/  F2FP.BF16.PACK_AB R12, R17, R12 ;  /* 0x0000000c110c723e */ /* 0x000fe200000010ff */
[----:B------:R-:W-:Y:S01]  /*0c80*/  IMAD R17, R0, c[0x0][0x1a8], RZ ;  /* 0x00006a0000117a24 */ /* 0x000fe200078e02ff */
[----:B------:R-:W-:Y:S01]  /*0c90*/  STS [R16+0x8000], R34 ;  /* 0x0080002210007388 */ /* 0x000fe20000000800 */
[----:B---3--:R-:W-:Y:S01]  /*0ca0*/  FMUL.FTZ R10, R10, c[0x0][0x1b8] ;  /* 0x00006e000a0a7a20 */ /* 0x008fe20000410000 */
[----:B------:R-:W-:Y:S01]  /*0cb0*/  IADD3 R0, R40, 0x10, RZ ;  /* 0x0000001028007810 */ /* 0x000fe20007ffe0ff */
[----:B------:R-:W-:Y:S01]  /*0cc0*/  IMAD R17, R42, c[0x0][0x1ac], R17 ;  /* 0x00006b002a117a24 */ /* 0x000fe200078e0211 */
[----:B------:R-:W-:Y:S01]  /*0cd0*/  STS [R16+0x8100], R35 ;  /* 0x0081002310007388 */ /* 0x000fe20000000800 */
[----:B----4-:R-:W-:Y:S01]  /*0ce0*/  FMUL.FTZ R6, R6, c[0x0][0x1b8] ;  /* 0x00006e0006067a20 */ /* 0x010fe20000410000 */
[----:B------:R-:W-:-:S02]  /*0cf0*/  F2FP.BF16.PACK_AB R7, R10, R5 ;  /* 0x000000050a07723e */ /* 0x000fc400000010ff */
[----:B------:R-:W-:Y:S01]  /*0d00*/  STS [R16+0x9000], R23 ;  /* 0x0090001710007388 */ /* 0x000fe20000000800 */
[----:B-----5:R-:W-:Y:S01]  /*0d10*/  FMUL.FTZ R9, R9, c[0x0][0x1b8] ;  /* 0x00006e0009097a20 */ /* 0x020fe20000410000 */
[--C-:B------:R-:W-:Y:S02]  /*0d20*/  SHF.R.S32.HI R5, RZ, 0x1f, R4.reuse ;  /* 0x0000001fff057819 */ /* 0x100fe40000011404 */
[----:B------:R-:W-:Y:S01]  /*0d30*/  STS [R16+0x9100], R24 ;  /* 0x0091001810007388 */ /* 0x000fe20000000800 */
[----:B------:R-:W-:Y:S01]  /*0d40*/  FMUL.FTZ R8, R8, c[0x0][0x1b8] ;  /* 0x00006e0008087a20 */ /* 0x000fe20000410000 */
[----:B------:R-:W-:Y:S01]  /*0d50*/  F2FP.BF16.PACK_AB R15, R9, R6 ;  /* 0x00000006090f723e */ /* 0x000fe200000010ff */
[----:B------:R-:W-:Y:S01]  /*0d60*/  IMAD.SHL.U32 R6, R48, 0x2, RZ ;  /* 0x0000000230067824 */ /* 0x000fe200078e00ff */
[----:B------:R-:W-:Y:S01]  /*0d70*/  STS [R16+0x8400], R21 ;  /* 0x0084001510007388 */ /* 0x000fe20000000800 */
[----:B------:R-:W-:Y:S02]  /*0d80*/  FMUL.FTZ R31, R31, c[0x0][0x1b8] ;  /* 0x00006e001f1f7a20 */ /* 0x000fe40000410000 */
[----:B------:R-:W-:Y:S01]  /*0d90*/  IMAD.WIDE.U32 R42, R42, c[0x0][0x1a8], R4 ;  /* 0x00006a002a2a7a25 */ /* 0x000fe200078e0004 */
[----:B------:R-:W-:Y:S01]  /*0da0*/  STS [R16+0x8500], R22 ;  /* 0x0085001610007388 */ /* 0x000fe20000000800 */
[----:B------:R-:W-:Y:S01]  /*0db0*/  CS2R R4, SRZ ;  /* 0x0000000000047805 */ /* 0x000fe2000001ff00 */
[----:B------:R-:W-:Y:S01]  /*0dc0*/  F2FP.BF16.PACK_AB R31, R31, R8 ;  /* 0x000000081f1f723e */ /* 0x000fe200000010ff */
[----:B------:R-:W-:Y:S01]  /*0dd0*/  FMUL.FTZ R32, R32, c[0x0][0x1b8] ;  /* 0x00006e0020207a20 */ /* 0x000fe20000410000 */
[----:B------:R-:W-:Y:S01]  /*0de0*/  STS [R16+0x9400], R25 ;  /* 0x0094001910007388 */ /* 0x000fe20000000800 */
[----:B------:R-:W-:Y:S01]  /*0df0*/  FMUL.FTZ R33, R33, c[0x0][0x1b8] ;  /* 0x00006e0021217a20 */ /* 0x000fe20000410000 */
[----:B------:R-:W-:Y:S01]  /*0e00*/  @P0 MOV R4, R41 ;  /* 0x0000002900040202 */ /* 0x000fe20000000f00 */
[----:B------:R-:W-:Y:S01]  /*0e10*/  IMAD.IADD R43, R43, 0x1, R17 ;  /* 0x000000012b2b7824 */ /* 0x000fe200078e0211 */
[----:B------:R-:W-:Y:S01]  /*0e20*/  STS [R16+0x9500], R11 ;  /* 0x0095000b10007388 */ /* 0x000fe20000000800 */
[----:B------:R-:W-:-:S02]  /*0e30*/  @P0 SHF.R.S32.HI R5, RZ, 0x1f, R41 ;  /* 0x0000001fff050819 */ /* 0x000fc40000011429 */
[----:B------:R-:W-:Y:S01]  /*0e40*/  F2FP.BF16.PACK_AB R32, R33, R32 ;  /* 0x000000202120723e */ /* 0x000fe200000010ff */
[----:B------:R-:W-:Y:S04]  /*0e50*/  STS [R16+0xa000], R19 ;  /* 0x00a0001310007388 */ /* 0x000fe80000000800 */
[----:B------:R-:W-:Y:S04]  /*0e60*/  STS [R16+0xa100], R14 ;  /* 0x00a1000e10007388 */ /* 0x000fe80000000800 */
[----:B------:R0:W-:Y:S04]  /*0e70*/  STS [R16+0xb000], R7 ;  /* 0x00b0000710007388 */ /* 0x0001e80000000800 */
[----:B------:R-:W-:Y:S04]  /*0e80*/  STS [R16+0xb100], R15 ;  /* 0x00b1000f10007388 */ /* 0x000fe80000000800 */
[----:B------:R1:W-:Y:S01]  /*0e90*/  STS [R16+0xa400], R13 ;  /* 0x00a4000d10007388 */ /* 0x0003e20000000800 */
[----:B0-----:R-:W-:-:S03]  /*0ea0*/  IADD3 R7, R40, 0x30, RZ ;  /* 0x0000003028077810 */ /* 0x001fc60007ffe0ff */
[----:B------:R0:W-:Y:S04]  /*0eb0*/  STS [R16+0xa500], R12 ;  /* 0x00a5000c10007388 */ /* 0x0001e80000000800 */
[----:B------:R2:W-:Y:S01]  /*0ec0*/  STS [R16+0xb400], R31 ;  /* 0x00b4001f10007388 */ /* 0x0005e20000000800 */
[----:B-1----:R-:W-:-:S03]  /*0ed0*/  IMNMX R13, R2, 0x40, PT ;  /* 0x00000040020d7817 */ /* 0x002fc60003800200 */
[----:B------:R2:W-:Y:S01]  /*0ee0*/  STS [R16+0xb500], R32 ;  /* 0x00b5002010007388 */ /* 0x0005e20000000800 */
[----:B------:R-:W-:-:S03]  /*0ef0*/  IADD3 R2, R40, 0x20, RZ ;  /* 0x0000002028027810 */ /* 0x000fc60007ffe0ff */
[----:B------:R-:W-:Y:S01]  /*0f00*/  BAR.SYNC.DEFER_BLOCKING 0x0 ;  /* 0x0000000000007b1d */ /* 0x000fe20000010000 */
[-C--:B------:R-:W-:Y:S02]  /*0f10*/  ISETP.GE.OR P2, PT, R0, R13.reuse, P1 ;  /* 0x0000000d0000720c */ /* 0x080fe40000f46670 */
[-C--:B------:R-:W-:Y:S02]  /*0f20*/  ISETP.GE.OR P3, PT, R2, R13.reuse, P1 ;  /* 0x0000000d0200720c */ /* 0x080fe40000f66670 */
[-C--:B------:R-:W-:Y:S01]  /*0f30*/  ISETP.GE.OR P4, PT, R7, R13.reuse, P1 ;  /* 0x0000000d0700720c */ /* 0x080fe20000f86670 */
[----:B------:R-:W-:Y:S01]  /*0f40*/  IMAD R7, R3, c[0x0][0x1b0], RZ ;  /* 0x00006c0003077a24 */ /* 0x000fe200078e02ff */
[C---:B------:R-:W-:Y:S02]  /*0f50*/  ISETP.GE.OR P1, PT, R40.reuse, R13, P1 ;  /* 0x0000000d2800720c */ /* 0x040fe40000f26670 */
[----:B------:R-:W-:Y:S01]  /*0f60*/  IADD3 R2, P0, R40, R4, RZ ;  /* 0x0000000428027210 */ /* 0x000fe20007f1e0ff */
[----:B------:R-:W-:Y:S01]  /*0f70*/  IMAD R7, R38, c[0x0][0x1b4], R7 ;  /* 0x00006d0026077a24 */ /* 0x000fe200078e0207 */
[----:B0-----:R-:W-:Y:S01]  /*0f80*/  LEA R12, R48, 0x8000, 0x1 ;  /* 0x00008000300c7811 */ /* 0x001fe200078e08ff */
[----:B------:R-:W-:Y:S01]  /*0f90*/  IMAD.WIDE.U32 R38, R38, c[0x0][0x1b0], R42 ;  /* 0x00006c0026267a25 */ /* 0x000fe200078e002a */
[----:B------:R-:W-:-:S05]  /*0fa0*/  LEA.HI.X.SX32 R3, R40, R5, 0x1, P0 ;  /* 0x0000000528037211 */ /* 0x000fca00000f0eff */
[----:B------:R-:W-:-:S04]  /*0fb0*/  IMAD.WIDE R36, R36, 0x40, R2 ;  /* 0x0000004024247825 */ /* 0x000fc800078e0202 */
[----:B------:R-:W-:Y:S01]  /*0fc0*/  IMAD.IADD R3, R39, 0x1, R7 ;  /* 0x0000000127037824 */ /* 0x000fe200078e0207 */
[----:B------:R2:W0:Y:S01]  /*0fd0*/  LDS.128 R8, [R6+0x8600] ;  /* 0x0086000006087984 */ /* 0x0004220000000c00 */
[----:B------:R-:W-:Y:S05]  /*0fe0*/  @P1 BRA `(.L_x_2239) ;  /* 0x0000009000001947 */ /* 0x000fea0003800000 */
[----:B------:R-:W1:Y:S01]  /*0ff0*/  LDS.128 R12, [R12] ;  /* 0x000000000c0c7984 */ /* 0x000e620000000c00 */
[----:B------:R-:W-:Y:S02]  /*1000*/  IMAD R7, R37, c[0x0][0x1a0], RZ ;  /* 0x0000680025077a24 */ /* 0x000fe400078e02ff */
[----:B------:R-:W-:Y:S02]  /*1010*/  IMAD.MOV.U32 R2, RZ, RZ, R38 ;  /* 0x000000ffff027224 */ /* 0x000fe400078e0026 */
[C---:B------:R-:W-:Y:S02]  /*1020*/  IMAD R7, R36.reuse, c[0x0][0x1a4], R7 ;  /* 0x0000690024077a24 */ /* 0x040fe400078e0207 */
[----:B------:R-:W-:-:S04]  /*1030*/  IMAD.WIDE.U32 R4, R36, c[0x0][0x1a0], R2 ;  /* 0x0000680024047a25 */ /* 0x000fc800078e0002 */
[----:B------:R-:W-:Y:S01]  /*1040*/  IMAD.IADD R5, R5, 0x1, R7 ;  /* 0x0000000105057824 */ /* 0x000fe200078e0207 */
[----:B--2---:R-:W-:-:S04]  /*1050*/  LEA R16, P0, R4, c[0x0][0x188], 0x1 ;  /* 0x0000620004107a11 */ /* 0x004fc800078008ff */
[----:B------:R-:W-:-:S05]  /*1060*/  LEA.HI.X R17, R4, c[0x0][0x18c], R5, 0x1, P0 ;  /* 0x0000630004117a11 */ /* 0x000fca00000f0c05 */
[----:B-1----:R1:W-:Y:S04]  /*1070*/  STG.E.128 [R16.64], R12 ;  /* 0x0000000c10007986 */ /* 0x0023e8000c101d04 */
.L_x_2239:
[----:B------:R-:W-:Y:S05]  /*1080*/  BSYNC B0 ;  /* 0x0000000000007941 */ /* 0x000fea0003800000 */
.L_x_2238:
[----:B-1----:R1:W3:Y:S01]  /*1090*/  LDS.128 R12, [R6+0x8200] ;  /* 0x00820000060c7984 */ /* 0x0022e20000000c00 */
[----:B------:R-:W-:Y:S01]  /*10a0*/  BSSY B0, `(.L_x_2240) ;  /* 0x000000d000007945 */ /* 0x000fe20003800000 */
[----:B------:R-:W-:Y:S05]  /*10b0*/  @P2 BRA `(.L_x_2241) ;  /* 0x000000b000002947 */ /* 0x000fea0003800000 */
[----:B------:R-:W-:Y:S01]  /*10c0*/  IADD3 R7, P0, R36, 0x10, RZ ;  /* 0x0000001024077810 */ /* 0x000fe20007f1e0ff */
[----:B------:R-:W-:Y:S02]  /*10d0*/  IMAD.MOV.U32 R4, RZ, RZ, R38 ;  /* 0x000000ffff047224 */ /* 0x000fe400078e0026 */
[----:B------:R-:W-:Y:S02]  /*10e0*/  IMAD.MOV.U32 R5, RZ, RZ, R3 ;  /* 0x000000ffff057224 */ /* 0x000fe400078e0003 */
[----:B------:R-:W-:Y:S02]  /*10f0*/  IMAD.X R0, RZ, RZ, R37, P0 ;  /* 0x000000ffff007224 */ /* 0x000fe400000e0625 */
[----:B------:R-:W-:-:S04]  /*1100*/  IMAD.WIDE.U32 R4, R7, c[0x0][0x1a0], R4 ;  /* 0x0000680007047a25 */ /* 0x000fc800078e0004 */
[----:B------:R-:W-:Y:S01]  /*1110*/  IMAD R0, R0, c[0x0][0x1a0], RZ ;  /* 0x0000680000007a24 */ /* 0x000fe200078e02ff */
[----:B--2---:R-:W-:-:S03]  /*1120*/  LEA R16, P0, R4, c[0x0][0x188], 0x1 ;  /* 0x0000620004107a11 */ /* 0x004fc600078008ff */
[----:B------:R-:W-:-:S04]  /*1130*/  IMAD R7, R7, c[0x0][0x1a4], R0 ;  /* 0x0000690007077a24 */ /* 0x000fc800078e0200 */
[----:B------:R-:W-:-:S05]  /*1140*/  IMAD.IADD R5, R5, 0x1, R7 ;  /* 0x0000000105057824 */ /* 0x000fca00078e0207 */
[----:B------:R-:W-:-:S05]  /*1150*/  LEA.HI.X R17, R4, c[0x0][0x18c], R5, 0x1, P0 ;  /* 0x0000630004117a11 */ /* 0x000fca00000f0c05 */
[----:B---3--:R2:W-:Y:S02]  /*1160*/  STG.E.128 [R16.64], R12 ;  /* 0x0000000c10007986 */ /* 0x0085e4000c101d04 */
.L_x_2241:
[----:B------:R-:W-:Y:S05]  /*1170*/  BSYNC B0 ;  /* 0x0000000000007941 */ /* 0x000fea0003800000 */
.L_x_2240:
[----:B-12---:R-:W1:Y:S01]  /*1180*/  LDS.128 R4, [R6+0x8400] ;  /* 0x0084000006047984 */ /* 0x006e620000000c00 */
[----:B------:R-:W-:Y:S01]  /*1190*/  BSSY B0, `(.L_x_2242) ;  /* 0x000000d000007945 */ /* 0x000fe20003800000 */
[----:B------:R-:W-:Y:S05]  /*11a0*/  @P3 BRA `(.L_x_2243) ;  /* 0x000000b000003947 */ /* 0x000fea0003800000 */
[----:B---3--:R-:W-:Y:S01]  /*11b0*/  IADD3 R15, P0, R36, 0x20, RZ ;  /* 0x00000020240f7810 */ /* 0x008fe20007f1e0ff */
        /* <DEDUP_REMOVED lines=9> */
[----:B-1----:R1:W-:Y:S02]  /*1250*/  STG.E.128 [R14.64], R4 ;  /* 0x000000040e007986 */ /* 0x0023e4000c101d04 */
.L_x_2243:
[----:B------:R-:W-:Y:S05]  /*1260*/  BSYNC B0 ;  /* 0x0000000000007941 */ /* 0x000fea0003800000 */
.L_x_2242:
[----:B------:R-:W-:Y:S05]  /*1270*/  @P4 EXIT ;  /* 0x000000000000494d */ /* 0x000fea0003800000 */
[----:B-1----:R-:W-:Y:S01]  /*1280*/  IADD3 R5, P0, R36, 0x30, RZ ;  /* 0x0000003024057810 */ /* 0x002fe20007f1e0ff */
[----:B------:R-:W-:-:S04]  /*1290*/  IMAD.MOV.U32 R2, RZ, RZ, R38 ;  /* 0x000000ffff027224 */ /* 0x000fc800078e0026 */
        /* <DEDUP_REMOVED lines=9> */
.L_x_2244:
        /* <DEDUP_REMOVED lines=13> */
.L_x_2346:


//--------------------- .text._ZN7cutlass13device_kernelIN5flash19enable_sm80_to_sm89INS1_16FlashAttnBwdSm80INS1_25CollectiveMainloopBwdSm80ILi2ELi2EN4cute5tupleIJNS5_1CILi64EEENS7_ILi128EEES9_EEENS_10bfloat16_tEfNS_4arch4Sm80ELb1ELb0ELb1ELb1ELb1ELb0ELb0ELb0ELi2ELi2ELi2ELi2ELb0EEENS1_24CollectiveEpilogueBwdGQAISA_fSD_Li256ELb1ELb1EEENS1_25SingleTileBwdLPTSchedulerILb1ELi128ELb1EEEEEEEEEvNT_6ParamsE --------------------------
	.section	.text._ZN7cutlass13device_kernelIN5flash19enable_sm80_to_sm89INS1_16FlashAttnBwdSm80INS1_25CollectiveMainloopBwdSm80ILi2ELi2EN4cute5tupleIJNS5_1CILi64EEENS7_ILi128EEES9_EEENS_10bfloat16_tEfNS_4arch4Sm80ELb1ELb0ELb1ELb1ELb1ELb0ELb0ELb0ELi2ELi2ELi2ELi2ELb0EEENS1_24CollectiveEpilogueBwdGQAISA_fSD_Li256ELb1ELb1EEENS1_25SingleTileBwdLPTSchedulerILb1ELi128ELb1EEEEEEEEEvNT_6ParamsE,"ax",@progbits
	.sectioninfo	@"SHI_REGISTERS=255"
	.align	128
.text._ZN7cutlass13device_kernelIN5flash19enable_sm80_to_sm89INS1_16FlashAttnBwdSm80INS1_25CollectiveMainloopBwdSm80ILi2ELi2EN4cute5tupleIJNS5_1CILi64EEENS7_ILi128EEES9_EEENS_10bfloat16_tEfNS_4arch4Sm80ELb1ELb0ELb1ELb1ELb1ELb0ELb0ELb0ELi2ELi2ELi2ELi2ELb0EEENS1_24CollectiveEpilogueBwdGQAISA_fSD_Li256ELb1ELb1EEENS1_25SingleTileBwdLPTSchedulerILb1ELi128ELb1EEEEEEEEEvNT_6ParamsE:
        .type           _ZN7cutlass13device_kernelIN5flash19enable_sm80_to_sm89INS1_16FlashAttnBwdSm80INS1_25CollectiveMainloopBwdSm80ILi2ELi2EN4cute5tupleIJNS5_1CILi64EEENS7_ILi128EEES9_EEENS_10bfloat16_tEfNS_4arch4Sm80ELb1ELb0ELb1ELb1ELb1ELb0ELb0ELb0ELi2ELi2ELi2ELi2ELb0EEENS1_24CollectiveEpilogueBwdGQAISA_fSD_Li256ELb1ELb1EEENS1_25SingleTileBwdLPTSchedulerILb1ELi128ELb1EEEEEEEEEvNT_6ParamsE,@function
        .size           _ZN7cutlass13device_kernelIN5flash19enable_sm80_to_sm89INS1_16FlashAttnBwdSm80INS1_25CollectiveMainloopBwdSm80ILi2ELi2EN4cute5tupleIJNS5_1CILi64EEENS7_ILi128EEES9_EEENS_10bfloat16_tEfNS_4arch4Sm80ELb1ELb0ELb1ELb1ELb1ELb0ELb0ELb0ELi2ELi2ELi2ELi2ELb0EEENS1_24CollectiveEpilogueBwdGQAISA_fSD_Li256ELb1ELb1EEENS1_25SingleTileBwdLPTSchedulerILb1ELi128ELb1EEEEEEEEEvNT_6ParamsE,(.L_x_2347 - _ZN7cutlass13device_kernelIN5flash19enable_sm80_to_sm89INS1_16FlashAttnBwdSm80INS1_25CollectiveMainloopBwdSm80ILi2ELi2EN4cute5tupleIJNS5_1CILi64EEENS7_ILi128EEES9_EEENS_10bfloat16_tEfNS_4arch4Sm80ELb1ELb0ELb1ELb1ELb1ELb0ELb0ELb0ELi2ELi2ELi2ELi2ELb0EEENS1_24CollectiveEpilogueBwdGQAISA_fSD_Li256ELb1ELb1EEENS1_25SingleTileBwdLPTSchedulerILb1ELi128ELb1EEEEEEEEEvNT_6ParamsE)
        .other          _ZN7cutlass13device_kernelIN5flash19enable_sm80_to_sm89INS1_16FlashAttnBwdSm80INS1_25CollectiveMainloopBwdSm80ILi2ELi2EN4cute5tupleIJNS5_1CILi64EEENS7_ILi128EEES9_EEENS_10bfloat16_tEfNS_4arch4Sm80ELb1ELb0ELb1ELb1ELb1ELb0ELb0ELb0ELi2ELi2ELi2ELi2ELb0EEENS1_24CollectiveEpilogueBwdGQAISA_fSD_Li256ELb1ELb1EEENS1_25SingleTileBwdLPTSchedulerILb1ELi128ELb1EEEEEEEEEvNT_6ParamsE,@"STO_CUDA_ENTRY STV_DEFAULT"
_ZN7cutlass13device_kernelIN5flash19enable_sm80_to_sm89INS1_16FlashAttnBwdSm80INS1_25CollectiveMainloopBwdSm80ILi2ELi2EN4cute5tupleIJNS5_1CILi64EEENS7_ILi128EEES9_EEENS_10bfloat16_tEfNS_4arch4Sm80ELb1ELb0ELb1ELb1ELb1ELb0ELb0ELb0ELi2ELi2ELi2ELi2ELb0EEENS1_24CollectiveEpilogueBwdGQAISA_fSD_Li256ELb1ELb1EEENS1_25SingleTileBwdLPTSchedulerILb1ELi128ELb1EEEEEEEEEvNT_6ParamsE:
        /* <DEDUP_REMOVED lines=30> */
.L_x_2246:
[----:B------:R-:W-:Y:S02]  /*01e0*/  ULDC UR9, c[0x0][0x3b4] ;  /* 0x0000ed0000097ab9 */ /* 0x000fe40000000800 */
[----:B------:R-:W-:Y:S02]  /*01f0*/  UISETP.NE.AND UP0, UPT, UR9, 0x1, UPT ;  /* 0x000000010900788c */ /* 0x000fe4000bf05270 */
[----:B------:R-:W-:Y:S02]  /*0200*/  ULDC.64 UR4, c[0x0][0x3b8] ;  /* 0x0000ee0000047ab9 */ /* 0x000fe40000000a00 */
[----:B------:R-:W-:Y:S02]  /*0210*/  UIMAD.WIDE.U32 UR10, UR8, UR4, URZ ;  /* 0x00000004080a72a5 */ /* 0x000fe4000f8e003f */
[----:B------:R-:W-:-:S05]  /*0220*/  UMOV UR6, UR8 ;  /* 0x0000000800067c82 */ /* 0x000fca0008000000 */
[----:B------:R-:W-:-:S04]  /*0230*/  @UP0 USHF.R.U32.HI UR6, URZ, UR5, UR11 ;  /* 0x000000053f060299 */ /* 0x000fc8000801160b */
[----:B------:R-:W-:-:S04]  /*0240*/  UIMAD UR9, UR6, UR9, URZ ;  /* 0x00000009060972a4 */ /* 0x000fc8000f8e023f */
.L_x_2247:
        /* <DEDUP_REMOVED lines=22> */
.L_x_2248:
        /* <DEDUP_REMOVED lines=14> */
.L_x_2250:
[----:B------:R-:W-:Y:S02]  /*0490*/  ULDC UR5, c[0x0][0x3dc] ;  /* 0x0000f70000057ab9 */ /* 0x000fe40000000800 */
.L_x_2249:
        /* <DEDUP_REMOVED lines=9> */
.L_x_2245:
        /* <DEDUP_REMOVED lines=21> */
.L_x_2252:
[----:B------:R-:W-:Y:S02]  /*0680*/  ULDC UR9, c[0x0][0x3b4] ;  /* 0x0000ed0000097ab9 */ /* 0x000fe40000000800 */
[----:B------:R-:W-:Y:S02]  /*0690*/  UISETP.NE.AND UP0, UPT, UR9, 0x1, UPT ;  /* 0x000000010900788c */ /* 0x000fe4000bf05270 */
[----:B------:R-:W-:Y:S02]  /*06a0*/  ULDC.64 UR4, c[0x0][0x3b8] ;  /* 0x0000ee0000047ab9 */ /* 0x000fe40000000a00 */
[----:B------:R-:W-:Y:S02]  /*06b0*/  UIMAD.WIDE.U32 UR10, UR8, UR4, URZ ;  /* 0x00000004080a72a5 */ /* 0x000fe4000f8e003f */
[----:B------:R-:W-:-:S05]  /*06c0*/  UMOV UR6, UR8 ;  /* 0x0000000800067c82 */ /* 0x000fca0008000000 */
[----:B------:R-:W-:-:S04]  /*06d0*/  @UP0 USHF.R.U32.HI UR6, URZ, UR5, UR11 ;  /* 0x000000053f060299 */ /* 0x000fc8000801160b */
[----:B------:R-:W-:-:S04]  /*06e0*/  UIMAD UR9, UR6, UR9, URZ ;  /* 0x00000009060972a4 */ /* 0x000fc8000f8e023f */
.L_x_2253:
        /* <DEDUP_REMOVED lines=22> */
.L_x_2254:
        /* <DEDUP_REMOVED lines=14> */
.L_x_2256:
[----:B------:R-:W-:Y:S02]  /*0930*/  ULDC UR5, c[0x0][0x3dc] ;  /* 0x0000f70000057ab9 */ /* 0x000fe40000000800 */
.L_x_2255:
        /* <DEDUP_REMOVED lines=8> */
.L_x_2251:
        /* <DEDUP_REMOVED lines=46> */
[----:B-----5:R1:W2:Y:S02]  /*0ca0*/  @P1 R2UR UR13, R6 ;  /* 0x00000000060d13c2 */ /* 0x0202a400000e0000 */
[----:B------:R-:W-:Y:S02]  /*0cb0*/  @UP2 UMOV UR9, UR6 ;  /* 0x0000000600092c82 */ /* 0x000fe40008000000 */
[----:B------:R-:W-:-:S02]  /*0cc0*/  UMOV UR8, URZ ;  /* 0x0000003f00087c82 */ /* 0x000fc40008000000 */
        /* <DEDUP_REMOVED lines=10> */
.L_x_2257:
        /* <DEDUP_REMOVED lines=8> */
[----:B---3--:R3:W4:Y:S01]  /*0df0*/  R2UR UR12, R0 ;  /* 0x00000000000c73c2 */ /* 0x00872200000e0000 */
[----:B------:R-:W-:Y:S05]  /*0e00*/  BRA `(.L_x_2259) ;  /* 0x0000006000007947 */ /* 0x000fea0003800000 */
.L_x_2258:
[----:B------:R-:W-:Y:S05]  /*0e10*/  @!P2 BRA `(.L_x_2259) ;  /* 0x000000500000a947 */ /* 0x000fea0003800000 */
[----:B------:R3:W4:Y:S04]  /*0e20*/  LDG.E R0, [R2.64] ;  /* 0x0000001202007981 */ /* 0x000728000c1e1900 */
[----:B---3--:R-:W3:Y:S01]  /*0e30*/  LDG.E R2, [R2.64+0x4] ;  /* 0x0000041202027981 */ /* 0x008ee2000c1e1900 */
[----:B----4-:R-:W4:Y:S08]  /*0e40*/  R2UR UR12, R0 ;  /* 0x00000000000c73c2 */ /* 0x010f3000000e0000 */
[----:B---3--:R-:W4:Y:S02]  /*0e50*/  R2UR UR4, R2 ;  /* 0x00000000020473c2 */ /* 0x008f2400000e0000 */
[----:B----4-:R-:W-:-:S06]  /*0e60*/  UIADD3 UR12, -UR12, UR4, URZ ;  /* 0x000000040c0c7290 */ /* 0x010fcc000fffe13f */
.L_x_2259:
[----:B------:R-:W-:Y:S01]  /*0e70*/  USHF.L.U32 UR10, UR15, 0x7, URZ ;  /* 0x000000070f0a7899 */ /* 0x000fe2000800063f */
[----:B------:R-:W-:Y:S01]  /*0e80*/  PLOP3.LUT P0, PT, PT, PT, PT, 0x80, 0x0 ;  /* 0x000000000000781c */ /* 0x000fe20003f0f070 */
[----:B------:R-:W-:Y:S01]  /*0e90*/  ULDC UR4, c[0x0][0x2a4] ;  /* 0x0000a90000047ab9 */ /* 0x000fe20000000800 */
[----:B------:R-:W-:Y:S01]  /*0ea0*/  CS2R R150, SRZ ;  /* 0x0000000000967805 */ /* 0x000fe2000001ff00 */
[----:B--2-4-:R-:W-:Y:S01]  /*0eb0*/  UIADD3 UR6, UR10, UR13, -UR12 ;  /* 0x0000000d0a067290 */ /* 0x014fe2000fffe80c */
        /* <DEDUP_REMOVED lines=76> */
[----:B------:R-:W-:Y:S01]  /*1380*/  USHF.R.S32.HI UR22, URZ, 0x1f, UR16 ;  /* 0x0000001f3f167899 */ /* 0x000fe20008011410 */
[--C-:B------:R-:W-:Y:S01]  /*1390*/  SHF.R.S32.HI R32, RZ, 0x1f, R31.reuse ;  /* 0x0000001fff207819 */ /* 0x100fe2000001141f */
[----:B------:R-:W-:Y:S01]  /*13a0*/  ULDC.64 UR4, c[0x0][0x270] ;  /* 0x00009c0000047ab9 */ /* 0x000fe20000000a00 */
[----:B------:R-:W-:Y:S01]  /*13b0*/  SHF.R.S32.HI R2, RZ, 0x1f, R31 ;  /* 0x0000001fff027819 */ /* 0x000fe2000001141f */
[----:B------:R-:W-:Y:S01]  /*13c0*/  UIMAD UR4, UR22, UR4, URZ ;  /* 0x00000004160472a4 */ /* 0x000fe2000f8e023f */
[CC--:B------:R-:W-:Y:S01]  /*13d0*/  LEA.HI R28, R32.reuse, R31.reuse, RZ, 0x3 ;  /* 0x0000001f201c7211 */ /* 0x0c0fe200078f18ff */
[----:B------:R-:W-:Y:S01]  /*13e0*/  ULDC.64 UR6, c[0x0][0x248] ;  /* 0x0000920000067ab9 */ /* 0x000fe20000000a00 */
[C---:B------:R-:W-:Y:S01]  /*13f0*/  IMAD.SHL.U32 R4, R31.reuse, 0x4, RZ ;  /* 0x000000041f047824 */ /* 0x040fe200078e00ff */
[----:B------:R-:W-:Y:S01]  /*1400*/  UIMAD UR21, UR16, UR5, UR4 ;  /* 0x00000005101572a4 */ /* 0x000fe2000f8e0204 */
[----:B------:R-:W-:Y:S01]  /*1410*/  SHF.R.S32.HI R36, RZ, 0x3, R28 ;  /* 0x00000003ff247819 */ /* 0x000fe2000001141c */
[----:B------:R-:W-:Y:S01]  /*1420*/  USHF.L.U32 UR5, UR17, 0x7, URZ ;  /* 0x0000000711057899 */ /* 0x000fe2000800063f */
[----:B------:R-:W-:Y:S01]  /*1430*/  LEA.HI R8, R32, R31, RZ, 0x6 ;  /* 0x0000001f20087211 */ /* 0x000fe200078f30ff */
[----:B------:R-:W-:Y:S01]  /*1440*/  UISETP.NE.AND UP0, UPT, UR6, 0x1, UPT ;  /* 0x000000010600788c */ /* 0x000fe2000bf05270 */
[----:B------:R-:W-:Y:S01]  /*1450*/  SHF.R.S32.HI R14, RZ, 0x1f, R36 ;  /* 0x0000001fff0e7819 */ /* 0x000fe20000011424 */
[----:B------:R-:W-:Y:S01]  /*1460*/  UIMAD.WIDE.U32 UR6, UR16, UR7, URZ ;  /* 0x00000007100672a5 */ /* 0x000fe2000f8e003f */
[----:B------:R-:W-:Y:S01]  /*1470*/  SHF.R.S32.HI R24, RZ, 0x6, R8 ;  /* 0x00000006ff187819 */ /* 0x000fe20000011408 */
[----:B---3--:R-:W-:Y:S01]  /*1480*/  IMAD.U32 R0, RZ, RZ, UR5 ;  /* 0x00000005ff007e24 */ /* 0x008fe2000f8e00ff */
[C---:B------:R-:W-:Y:S01]  /*1490*/  IADD3 R26, P0, R31.reuse, UR5, RZ ;  /* 0x000000051f1a7c10 */ /* 0x040fe2000ff1e0ff */
[----:B------:R-:W-:Y:S01]  /*14a0*/  ULDC UR4, c[0x0][0x250] ;  /* 0x0000940000047ab9 */ /* 0x000fe20000000800 */
[----:B------:R-:W-:Y:S01]  /*14b0*/  IMAD.U32 R8, RZ, RZ, UR15 ;  /* 0x0000000fff087e24 */ /* 0x000fe2000f8e00ff */
[----:B------:R-:W-:Y:S01]  /*14c0*/  UMOV UR28, UR16 ;  /* 0x00000010001c7c82 */ /* 0x000fe20008000000 */
[----:B------:R-:W-:Y:S01]  /*14d0*/  LEA.HI.X.SX32 R27, R0, R2, 0x1, P0 ;  /* 0x00000002001b7211 */ /* 0x000fe200000f0eff */
[----:B------:R-:W-:Y:S01]  /*14e0*/  USHF.R.S32.HI UR27, URZ, 0x1f, UR17 ;  /* 0x0000001f3f1b7899 */ /* 0x000fe20008011411 */
[----:B------:R-:W-:Y:S01]  /*14f0*/  LOP3.LUT R0, R28, 0xfffffff8, RZ, 0xc0, !PT ;  /* 0xfffffff81c007812 */ /* 0x000fe200078ec0ff */
[----:B------:R-:W-:Y:S01]  /*1500*/  @UP0 USHF.R.U32.HI UR28, URZ, UR4, UR7 ;  /* 0x000000043f1c0299 */ /* 0x000fe20008011607 */
[----:B------:R-:W-:Y:S01]  /*1510*/  IADD3 R2, P0, R4, UR17, RZ ;  /* 0x0000001104027c10 */ /* 0x000fe2000ff1e0ff */
[----:B------:R-:W-:Y:S01]  /*1520*/  IMAD.SHL.U32 R29, R24, 0x200, RZ ;  /* 0x00000200181d7824 */ /* 0x000fe200078e00ff */
[----:B------:R-:W-:Y:S01]  /*1530*/  ULDC.64 UR6, c[0x0][0x1e0] ;  /* 0x0000780000067ab9 */ /* 0x000fe20000000a00 */
[----:B------:R-:W-:Y:S01]  /*1540*/  IMAD.IADD R18, R31, 0x1, -R0 ;  /* 0x000000011f127824 */ /* 0x000fe200078e0a00 */
[----:B------:R-:W-:Y:S01]  /*1550*/  USHF.R.S32.HI UR20, URZ, 0x1f, UR28 ;  /* 0x0000001f3f147899 */ /* 0x000fe2000801141c */
[----:B------:R-:W-:Y:S01]  /*1560*/  LEA.HI.X.SX32 R3, R4, UR27, 0x1, P0 ;  /* 0x0000001b04037c11 */ /* 0x000fe200080f0eff */
[----:B------:R-:W-:Y:S01]  /*1570*/  ULDC.64 UR4, c[0x0][0x1b0] ;  /* 0x00006c0000047ab9 */ /* 0x000fe20000000a00 */
[----:B------:R-:W-:Y:S01]  /*1580*/  IMAD.SHL.U32 R16, R18, 0x8, RZ ;  /* 0x0000000812107824 */ /* 0x000fe200078e00ff */
[----:B------:R-:W-:Y:S01]  /*1590*/  UIMAD UR6, UR20, UR6, URZ ;  /* 0x00000006140672a4 */ /* 0x000fe2000f8e023f */
[----:B------:R-:W-:Y:S01]  /*15a0*/  IMAD.U32 R4, RZ, RZ, UR16 ;  /* 0x00000010ff047e24 */ /* 0x000fe2000f8e00ff */
[----:B------:R-:W-:Y:S01]  /*15b0*/  UIMAD UR4, UR20, UR4, URZ ;  /* 0x00000004140472a4 */ /* 0x000fe2000f8e023f */
[----:B------:R-:W-:Y:S01]  /*15c0*/  IMAD.U32 R0, RZ, RZ, UR16 ;  /* 0x00000010ff007e24 */ /* 0x000fe2000f8e00ff */
[----:B------:R-:W-:Y:S01]  /*15d0*/  SHF.R.S32.HI R17, RZ, 0x1f, R16 ;  /* 0x0000001fff117819 */ /* 0x000fe20000011410 */
[----:B-1----:R-:W-:Y:S01]  /*15e0*/  IMAD.U32 R6, RZ, RZ, UR28 ;  /* 0x0000001cff067e24 */ /* 0x002fe2000f8e00ff */
[----:B------:R-:W-:Y:S01]  /*15f0*/  UIMAD UR26, UR28, UR7, UR6 ;  /* 0x000000071c1a72a4 */ /* 0x000fe2000f8e0206 */
[--C-:B------:R-:W-:Y:S01]  /*1600*/  IMAD.WIDE.U32 R4, R4, c[0x0][0x270], R2.reuse ;  /* 0x00009c0004047a25 */ /* 0x100fe200078e0002 */
[----:B------:R-:W-:Y:S01]  /*1610*/  UIMAD UR17, UR28, UR5, UR4 ;  /* 0x000000051c1172a4 */ /* 0x000fe2000f8e0204 */
[----:B------:R-:W-:Y:S01]  /*1620*/  IADD3 R30, R16, 0x40, RZ ;  /* 0x00000040101e7810 */ /* 0x000fe20007ffe0ff */
[----:B------:R-:W-:Y:S01]  /*1630*/  USEL UR27, UR14, URZ, !UP1 ;  /* 0x0000003f0e1b7287 */ /* 0x000fe2000c800000 */
[----:B------:R-:W-:Y:S01]  /*1640*/  IMAD.WIDE.U32 R22, R0, c[0x0][0x288], R2 ;  /* 0x0000a20000167a25 */ /* 0x000fe200078e0002 */
[----:B------:R-:W-:Y:S01]  /*1650*/  IADD3 R21, R5, UR21, RZ ;  /* 0x0000001505157c10 */ /* 0x000fe2000fffe0ff */
[----:B------:R-:W-:Y:S01]  /*1660*/  USHF.R.S32.HI UR20, URZ, 0x1f, UR14 ;  /* 0x0000001f3f147899 */ /* 0x000fe2000801140e */
[----:B------:R-:W-:Y:S01]  /*1670*/  ISETP.GE.AND P2, PT, R16, c[0x0][0x1cc], PT ;  /* 0x0000730010007a0c */ /* 0x000fe20003f46270 */
[--C-:B------:R-:W-:Y:S01]  /*1680*/  IMAD.WIDE.U32 R2, R6, c[0x0][0x1e0], R16.reuse ;  /* 0x0000780006027a25 */ /* 0x100fe200078e0010 */
[----:B------:R-:W-:Y:S01]  /*1690*/  ULDC.64 UR6, c[0x0][0x1e8] ;  /* 0x00007a0000067ab9 */ /* 0x000fe20000000a00 */
[----:B------:R-:W-:Y:S01]  /*16a0*/  ISETP.GE.AND P1, PT, R30, c[0x0][0x1cc], PT ;  /* 0x000073001e007a0c */ /* 0x000fe20003f26270 */
[----:B------:R-:W-:Y:S01]  /*16b0*/  USEL UR21, UR20, URZ, !UP1 ;  /* 0x0000003f14157287 */ /* 0x000fe2000c800000 */
[----:B------:R-:W-:Y:S01]  /*16c0*/  IMAD.WIDE.U32 R6, R6, c[0x0][0x1b0], R16 ;  /* 0x00006c0006067a25 */ /* 0x000fe200078e0010 */
[----:B------:R-:W-:Y:S01]  /*16d0*/  IADD3 R5, R3, UR26, RZ ;  /* 0x0000001a03057c10 */ /* 0x000fe2000fffe0ff */
[----:B------:R-:W-:Y:S01]  /*16e0*/  ULDC.64 UR4, c[0x0][0x1b8] ;  /* 0x00006e0000047ab9 */ /* 0x000fe20000000a00 */
[----:B------:R-:W-:Y:S01]  /*16f0*/  STL [R1+0x10], R36 ;  /* 0x0000102401007387 */ /* 0x000fe20000100800 */
[----:B------:R-:W-:Y:S01]  /*1700*/  IMAD.MOV.U32 R20, RZ, RZ, R4 ;  /* 0x000000ffff147224 */ /* 0x000fe200078e0004 */
[----:B------:R-:W-:Y:S01]  /*1710*/  IADD3 R3, R7, UR17, RZ ;  /* 0x0000001107037c10 */ /* 0x000fe2000fffe0ff */
[----:B------:R-:W-:Y:S01]  /*1720*/  IMAD.MOV.U32 R4, RZ, RZ, R2 ;  /* 0x000000ffff047224 */ /* 0x000fe200078e0002 */
[----:B------:R-:W-:Y:S01]  /*1730*/  UIMAD UR6, UR21, UR6, URZ ;  /* 0x00000006150672a4 */ /* 0x000fe2000f8e023f */
[----:B------:R-:W-:Y:S01]  /*1740*/  IMAD.U32 R0, RZ, RZ, UR27 ;  /* 0x0000001bff007e24 */ /* 0x000fe2000f8e00ff */
[----:B------:R-:W-:Y:S01]  /*1750*/  UIMAD UR4, UR21, UR4, URZ ;  /* 0x00000004150472a4 */ /* 0x000fe2000f8e023f */
[----:B------:R-:W-:Y:S01]  /*1760*/  IMAD.MOV.U32 R2, RZ, RZ, R6 ;  /* 0x000000ffff027224 */ /* 0x000fe200078e0006 */
[----:B------:R-:W-:Y:S01]  /*1770*/  UIMAD UR6, UR27, UR7, UR6 ;  /* 0x000000071b0672a4 */ /* 0x000fe2000f8e0206 */
[----:B------:R-:W-:Y:S01]  /*1780*/  IMAD.WIDE.U32 R6, R0, c[0x0][0x1e8], R4 ;  /* 0x00007a0000067a25 */ /* 0x000fe200078e0004 */
[----:B------:R-:W-:-:S02]  /*1790*/  UIMAD UR4, UR27, UR5, UR4 ;  /* 0x000000051b0472a4 */ /* 0x000fc4000f8e0204 */
[----:B------:R-:W-:Y:S01]  /*17a0*/  UIADD3 UR17, -UR10, UR12, URZ ;  /* 0x0000000c0a117290 */ /* 0x000fe2000fffe13f */
[----:B------:R-:W-:Y:S01]  /*17b0*/  IMAD.WIDE.U32 R4, R0, c[0x0][0x1b8], R2 ;  /* 0x00006e0000047a25 */ /* 0x000fe200078e0002 */
[C---:B------:R-:W-:Y:S01]  /*17c0*/  IADD3 R2, P0, R36.reuse, UR24, RZ ;  /* 0x0000001824027c10 */ /* 0x040fe2000ff1e0ff */
[----:B------:R-:W-:Y:S01]  /*17d0*/  UMOV UR24, 0x6 ;  /* 0x0000000600187882 */ /* 0x000fe20000000000 */
[----:B------:R-:W-:Y:S01]  /*17e0*/  IADD3 R7, R7, UR6, RZ ;  /* 0x0000000607077c10 */ /* 0x000fe2000fffe0ff */
[----:B------:R-:W-:Y:S01]  /*17f0*/  IMAD.SHL.U32 R0, R36, 0x40, RZ ;  /* 0x0000004024007824 */ /* 0x000fe200078e00ff */
[----:B------:R-:W-:Y:S01]  /*1800*/  IADD3.X R3, R14, UR25, RZ, P0, !PT ;  /* 0x000000190e037c10 */ /* 0x000fe200087fe4ff */
[----:B------:R-:W-:Y:S01]  /*1810*/  USEL UR20, UR20, URZ, !UP2 ;  /* 0x0000003f14147287 */ /* 0x000fe2000d000000 */
[----:B------:R-:W-:Y:S01]  /*1820*/  IADD3 R5, R5, UR4, RZ ;  /* 0x0000000405057c10 */ /* 0x000fe2000fffe0ff */
[----:B------:R-:W-:Y:S01]  /*1830*/  ULDC.64 UR4, c[0x0][0x1d8] ;  /* 0x0000760000047ab9 */ /* 0x000fe20000000a00 */
[----:B------:R-:W-:Y:S01]  /*1840*/  LOP3.LUT R0, R0, 0x1c0, RZ, 0xc0, !PT ;  /* 0x000001c000007812 */ /* 0x000fe200078ec0ff */
[----:B------:R-:W-:Y:S01]  /*1850*/  IMAD.WIDE R2, R8, 0x80, R2 ;  /* 0x0000008008027825 */ /* 0x000fe200078e0202 */
[----:B------:R-:W-:Y:S01]  /*1860*/  IADD3 R13, -R36, UR17, RZ ;  /* 0x00000011240d7c10 */ /* 0x000fe2000fffe1ff */
[----:B------:R-:W-:Y:S01]  /*1870*/  USHF.L.U32 UR6, UR4, 0x6, URZ ;  /* 0x0000000604067899 */ /* 0x000fe2000800063f */
[----:B------:R-:W-:Y:S01]  /*1880*/  LOP3.LUT R9, R0, 0x38, R16, 0xf8, !PT ;  /* 0x0000003800097812 */ /* 0x000fe200078ef810 */
[----:B------:R-:W-:Y:S01]  /*1890*/  USHF.L.U64.HI UR5, UR4, UR24, UR5 ;  /* 0x0000001804057299 */ /* 0x000fe20008010205 */
[----:B------:R-:W-:Y:S01]  /*18a0*/  SHF.R.U32.HI R0, RZ, 0x3, R0 ;  /* 0x00000003ff007819 */ /* 0x000fe20000011600 */
[C---:B------:R-:W-:Y:S01]  /*18b0*/  IMAD.WIDE.U32 R6, R2.reuse, c[0x0][0x1d8], R6 ;  /* 0x0000760002067a25 */ /* 0x040fe200078e0006 */
[----:B------:R-:W-:Y:S01]  /*18c0*/  ISETP.LT.OR P3, PT, R13, 0x1, P2 ;  /* 0x000000010d00780c */ /* 0x000fe20001761670 */
[----:B------:R-:W-:Y:S01]  /*18d0*/  UIADD3 UR4, UP0, UR6, 0x80, URZ ;  /* 0x0000008006047890 */ /* 0x000fe2000ff1e03f */
[----:B------:R-:W-:Y:S01]  /*18e0*/  LOP3.LUT R12, R29, R9, R0, 0xf6, !PT ;  /* 0x000000091d0c7212 */ /* 0x000fe200078ef600 */
[----:B------:R-:W-:Y:S01]  /*18f0*/  IMAD R0, R3, c[0x0][0x1d8], RZ ;  /* 0x0000760003007a24 */ /* 0x000fe200078e02ff */
[----:B------:R-:W-:Y:S01]  /*1900*/  ISETP.LT.OR P6, PT, R13, 0x1, P1 ;  /* 0x000000010d00780c */ /* 0x000fe20000fc1670 */
[----:B------:R-:W-:Y:S01]  /*1910*/  IMAD R3, R3, c[0x0][0x1a8], RZ ;  /* 0x00006a0003037a24 */ /* 0x000fe200078e02ff */
[----:B------:R-:W-:Y:S01]  /*1920*/  ISETP.LT.OR P5, PT, R13, 0x21, P2 ;  /* 0x000000210d00780c */ /* 0x000fe200017a1670 */
[C---:B------:R-:W-:Y:S01]  /*1930*/  IMAD R0, R2.reuse, c[0x0][0x1dc], R0 ;  /* 0x0000770002007a24 */ /* 0x040fe200078e0200 */
[----:B------:R-:W-:Y:S01]  /*1940*/  UIADD3.X UR7, URZ, UR5, URZ, UP0, !UPT ;  /* 0x000000053f077290 */ /* 0x000fe200087fe43f */
[C---:B------:R-:W-:Y:S01]  /*1950*/  IMAD R11, R2.reuse, c[0x0][0x1ac], R3 ;  /* 0x00006b00020b7a24 */ /* 0x040fe200078e0203 */
[----:B------:R-:W-:Y:S01]  /*1960*/  USEL UR21, UR14, URZ, !UP2 ;  /* 0x0000003f0e157287 */ /* 0x000fe2000d000000 */
[----:B------:R-:W-:Y:S01]  /*1970*/  IMAD.WIDE.U32 R8, R2, c[0x0][0x1a8], R4 ;  /* 0x00006a0002087a25 */ /* 0x000fe200078e0004 */
[----:B------:R-:W-:-:S03]  /*1980*/  LEA R2, P0, R6, c[0x0][0x1c0], 0x1 ;  /* 0x0000700006027a11 */ /* 0x000fc600078008ff */
[----:B------:R-:W-:Y:S02]  /*1990*/  IMAD.IADD R0, R7, 0x1, R0 ;  /* 0x0000000107007824 */ /* 0x000fe400078e0200 */
[----:B------:R-:W-:Y:S02]  /*19a0*/  IMAD.SHL.U32 R12, R12, 0x2, RZ ;  /* 0x000000020c0c7824 */ /* 0x000fe400078e00ff */
[----:B------:R-:W-:Y:S01]  /*19b0*/  IMAD.U32 R10, RZ, RZ, UR6 ;  /* 0x00000006ff0a7e24 */ /* 0x000fe2000f8e00ff */
[----:B------:R-:W-:Y:S01]  /*19c0*/  LEA.HI.X R3, R6, c[0x0][0x1c4], R0, 0x1, P0 ;  /* 0x0000710006037a11 */ /* 0x000fe200000f0c00 */
[----:B------:R-:W-:Y:S01]  /*19d0*/  IMAD.IADD R0, R9, 0x1, R11 ;  /* 0x0000000109007824 */ /* 0x000fe200078e020b */
[----:B------:R-:W-:Y:S01]  /*19e0*/  IADD3 R4, P0, R2, UR6, RZ ;  /* 0x0000000602047c10 */ /* 0x000fe2000ff1e0ff */
[----:B------:R-:W-:Y:S02]  /*19f0*/  IMAD.MOV.U32 R211, RZ, RZ, 0x10 ;  /* 0x00000010ffd37424 */ /* 0x000fe400078e00ff */
[----:B------:R-:W-:Y:S01]  /*1a00*/  @!PT LDS RZ, [RZ] ;  /* 0x00000000fffff984 */ /* 0x000fe20000000800 */
[----:B------:R-:W-:Y:S01]  /*1a10*/  @!PT LDS RZ, [RZ] ;  /* 0x00000000fffff984 */ /* 0x000fe20000000800 */
[----:B------:R-:W-:Y:S01]  /*1a20*/  @!PT LDS RZ, [RZ] ;  /* 0x00000000fffff984 */ /* 0x000fe20000000800 */
[----:B------:R1:W-:Y:S01]  /*1a30*/  LDGSTS.E.BYPASS.LTC128B.128 [R12+0x8080], [R2.64], !P3 ;  /* 0x08080000020c7fae */ /* 0x0003e2000d901d52 */
[----:B------:R-:W-:Y:S01]  /*1a40*/  IADD3.X R5, R3, UR5, RZ, P0, !PT ;  /* 0x0000000503057c10 */ /* 0x000fe200087fe4ff */
[----:B------:R-:W-:Y:S01]  /*1a50*/  IMAD.MOV.U32 R212, RZ, RZ, 0x20 ;  /* 0x00000020ffd47424 */ /* 0x000fe200078e00ff */
[----:B------:R-:W-:Y:S01]  /*1a60*/  LEA R6, P0, R8, c[0x0][0x190], 0x1 ;  /* 0x0000640008067a11 */ /* 0x000fe200078008ff */
[----:B------:R1:W-:Y:S01]  /*1a70*/  LDGSTS.E.BYPASS.LTC128B.128 [R12+0xc080], [R2.64+0x80], !P6 ;  /* 0x0c080080020c7fae */ /* 0x0003e2000f101d52 */
[----:B------:R-:W-:-:S02]  /*1a80*/  IADD3 R10, P4, P3, R10, 0x80, R2 ;  /* 0x000000800a0a7810 */ /* 0x000fc40007b9e002 */
[C---:B------:R-:W-:Y:S01]  /*1a90*/  ISETP.LT.OR P6, PT, R13.reuse, 0x21, P1 ;  /* 0x000000210d00780c */ /* 0x040fe20000fc1670 */
[----:B------:R2:W-:Y:S01]  /*1aa0*/  LDGSTS.E.BYPASS.LTC128B.128 [R12+0x9080], [R4.64], !P5 ;  /* 0x09080000040c7fae */ /* 0x0005e2000e901d52 */
[----:B------:R-:W-:Y:S02]  /*1ab0*/  LEA.HI.X R7, R8, c[0x0][0x194], R0, 0x1, P0 ;  /* 0x0000650008077a11 */ /* 0x000fe400000f0c00 */
[C---:B------:R-:W-:Y:S02]  /*1ac0*/  ISETP.LT.OR P5, PT, R13.reuse, 0x41, P2 ;  /* 0x000000410d00780c */ /* 0x040fe400017a1670 */
[----:B------:R-:W-:Y:S02]  /*1ad0*/  IADD3.X R11, RZ, UR5, R3, P4, P3 ;  /* 0x00000005ff0b7c10 */ /* 0x000fe4000a7e6403 */
[C---:B------:R-:W-:Y:S02]  /*1ae0*/  ISETP.LT.OR P4, PT, R13.reuse, 0x41, P1 ;  /* 0x000000410d00780c */ /* 0x040fe40000f81670 */
[----:B------:R-:W-:-:S02]  /*1af0*/  ISETP.LT.OR P3, PT, R13, 0x61, P2 ;  /* 0x000000610d00780c */ /* 0x000fc40001761670 */
[----:B------:R-:W-:Y:S01]  /*1b00*/  ISETP.LT.OR P2, PT, R13, 0x61, P1 ;  /* 0x000000610d00780c */ /* 0x000fe20000f41670 */
[----:B------:R3:W-:Y:S01]  /*1b10*/  LDGSTS.E.BYPASS.LTC128B.128 [R12+0xd080], [R10.64], !P6 ;  /* 0x0d0800000a0c7fae */ /* 0x0007e2000f101d52 */
[----:B------:R-:W-:Y:S02]  /*1b20*/  ISETP.GE.AND P6, PT, R16, c[0x0][0x16c], PT ;  /* 0x00005b0010007a0c */ /* 0x000fe40003fc6270 */
[----:B-1----:R-:W-:-:S04]  /*1b30*/  IADD3 R2, P0, R4, UR6, RZ ;  /* 0x0000000604027c10 */ /* 0x002fc8000ff1e0ff */
[----:B------:R-:W-:Y:S02]  /*1b40*/  IADD3.X R3, R5, UR5, RZ, P0, !PT ;  /* 0x0000000505037c10 */ /* 0x000fe400087fe4ff */
[----:B------:R-:W-:-:S03]  /*1b50*/  IADD3 R8, P0, R4, UR4, RZ ;  /* 0x0000000404087c10 */ /* 0x000fc6000ff1e0ff */
[----:B------:R1:W-:Y:S01]  /*1b60*/  LDGSTS.E.BYPASS.LTC128B.128 [R12+0xa080], [R2.64], !P5 ;  /* 0x0a080000020c7fae */ /* 0x0003e2000e901d52 */
[----:B------:R-:W-:Y:S02]  /*1b70*/  IADD3.X R9, R5, UR7, RZ, P0, !PT ;  /* 0x0000000705097c10 */ /* 0x000fe400087fe4ff */
[----:B--2---:R-:W-:-:S03]  /*1b80*/  IADD3 R4, P0, R2, UR6, RZ ;  /* 0x0000000602047c10 */ /* 0x004fc6000ff1e0ff */
[----:B------:R2:W-:Y:S01]  /*1b90*/  LDGSTS.E.BYPASS.LTC128B.128 [R12+0xe080], [R8.64], !P4 ;  /* 0x0e080000080c7fae */ /* 0x0005e2000e101d52 */
[----:B------:R-:W-:Y:S02]  /*1ba0*/  IADD3.X R5, R3, UR5, RZ, P0, !PT ;  /* 0x0000000503057c10 */ /* 0x000fe400087fe4ff */
[----:B---3--:R-:W-:-:S03]  /*1bb0*/  IADD3 R10, P0, R36, UR8, RZ ;  /* 0x00000008240a7c10 */ /* 0x008fc6000ff1e0ff */
[----:B------:R3:W-:Y:S01]  /*1bc0*/  LDGSTS.E.BYPASS.LTC128B.128 [R12+0xb080], [R4.64], !P3 ;  /* 0x0b080000040c7fae */ /* 0x0007e2000d901d52 */
[----:B------:R-:W-:Y:S02]  /*1bd0*/  IADD3.X R0, R14, UR9, RZ, P0, !PT ;  /* 0x000000090e007c10 */ /* 0x000fe400087fe4ff */
[----:B------:R-:W-:-:S04]  /*1be0*/  ISETP.GE.AND P0, PT, R30, c[0x0][0x19c], PT ;  /* 0x000067001e007a0c */ /* 0x000fc80003f06270 */
[----:B------:R-:W-:Y:S02]  /*1bf0*/  ISETP.LT.OR P5, PT, R13, 0x1, P0 ;  /* 0x000000010d00780c */ /* 0x000fe400007a1670 */
[----:B-1----:R-:W-:Y:S01]  /*1c00*/  IADD3 R2, P1, R2, UR4, RZ ;  /* 0x0000000402027c10 */ /* 0x002fe2000ff3e0ff */
[----:B------:R-:W-:Y:S02]  /*1c10*/  ULDC.64 UR4, c[0x0][0x1a8] ;  /* 0x00006a0000047ab9 */ /* 0x000fe40000000a00 */
[----:B------:R-:W-:Y:S01]  /*1c20*/  USHF.L.U32 UR26, UR4, 0x6, URZ ;  /* 0x00000006041a7899 */ /* 0x000fe2000800063f */
[----:B------:R-:W-:Y:S01]  /*1c30*/  IADD3.X R3, R3, UR7, RZ, P1, !PT ;  /* 0x0000000703037c10 */ /* 0x000fe20008ffe4ff */
[----:B------:R-:W-:Y:S01]  /*1c40*/  USHF.L.U64.HI UR8, UR4, UR24, UR5 ;  /* 0x0000001804087299 */ /* 0x000fe20008010205 */
[----:B------:R-:W-:Y:S01]  /*1c50*/  ISETP.GE.AND P1, PT, R16, c[0x0][0x19c], PT ;  /* 0x0000670010007a0c */ /* 0x000fe20003f26270 */
[----:B------:R-:W-:Y:S01]  /*1c60*/  UIADD3 UR27, UP0, UR26, 0x80, URZ ;  /* 0x000000801a1b7890 */ /* 0x000fe2000ff1e03f */
[----:B--2---:R-:W-:Y:S01]  /*1c70*/  IMAD.WIDE.U32 R8, R10, c[0x0][0x178], R16 ;  /* 0x00005e000a087a25 */ /* 0x004fe200078e0010 */
[----:B------:R1:W-:Y:S01]  /*1c80*/  LDGSTS.E.BYPASS.LTC128B.128 [R12+0xf080], [R2.64], !P2 ;  /* 0x0f080000020c7fae */ /* 0x0003e2000d101d52 */
[C---:B------:R-:W-:Y:S01]  /*1c90*/  ISETP.LT.OR P3, PT, R13.reuse, 0x1, P1 ;  /* 0x000000010d00780c */ /* 0x040fe20000f61670 */
[----:B------:R-:W-:Y:S01]  /*1ca0*/  ULDC.64 UR4, c[0x0][0x180] ;  /* 0x0000600000047ab9 */ /* 0x000fe20000000a00 */
[----:B------:R-:W-:Y:S01]  /*1cb0*/  ISETP.LT.OR P4, PT, R13, 0x21, P1 ;  /* 0x000000210d00780c */ /* 0x000fe20000f81670 */
[----:B------:R-:W-:Y:S01]  /*1cc0*/  ULDC.64 UR6, c[0x0][0x210] ;  /* 0x0000840000067ab9 */ /* 0x000fe20000000a00 */
[----:B---3--:R-:W-:Y:S01]  /*1cd0*/  IADD3 R4, P2, R6, UR26, RZ ;  /* 0x0000001a06047c10 */ /* 0x008fe2000ff5e0ff */
[----:B------:R-:W-:-:S02]  /*1ce0*/  UIMAD UR4, UR22, UR4, URZ ;  /* 0x00000004160472a4 */ /* 0x000fc4000f8e023f */
[----:B------:R-:W-:Y:S01]  /*1cf0*/  UIMAD UR25, UR22, UR6, URZ ;  /* 0x00000006161972a4 */ /* 0x000fe2000f8e023f */
[----:B------:R-:W-:Y:S01]  /*1d00*/  IADD3.X R5, R7, UR8, RZ, P2, !PT ;  /* 0x0000000807057c10 */ /* 0x000fe200097fe4ff */
[----:B------:R-:W-:Y:S02]  /*1d10*/  UIADD3.X UR6, URZ, UR8, URZ, UP0, !UPT ;  /* 0x000000083f067290 */ /* 0x000fe400087fe43f */
[----:B------:R-:W-:Y:S02]  /*1d20*/  UIMAD UR9, UR16, UR5, UR4 ;  /* 0x00000005100972a4 */ /* 0x000fe4000f8e0204 */
[----:B------:R2:W-:Y:S01]  /*1d30*/  LDGSTS.E.BYPASS.LTC128B.128 [R12+0x80], [R6.64], !P3 ;  /* 0x00080000060c7fae */ /* 0x0005e2000d901d52 */
[----:B------:R-:W-:Y:S02]  /*1d40*/  ULDC.64 UR4, c[0x0][0x188] ;  /* 0x0000620000047ab9 */ /* 0x000fe40000000a00 */
[----:B------:R-:W-:Y:S01]  /*1d50*/  UIMAD UR4, UR20, UR4, URZ ;  /* 0x00000004140472a4 */ /* 0x000fe2000f8e023f */
[----:B------:R2:W-:Y:S01]  /*1d60*/  LDGSTS.E.BYPASS.LTC128B.128 [R12+0x4080], [R6.64+0x80], !P5 ;  /* 0x04080080060c7fae */ /* 0x0005e2000e901d52 */
[----:B------:R-:W-:Y:S01]  /*1d70*/  ISETP.GE.AND P5, PT, R30, c[0x0][0x16c], PT ;  /* 0x00005b001e007a0c */ /* 0x000fe20003fa6270 */
[----:B------:R-:W-:-:S02]  /*1d80*/  UIMAD UR25, UR16, UR7, UR25 ;  /* 0x00000007101972a4 */ /* 0x000fc4000f8e0219 */
[----:B------:R3:W-:Y:S01]  /*1d90*/  LDGSTS.E.BYPASS.LTC128B.128 [R12+0x1080], [R4.64], !P4 ;  /* 0x01080000040c7fae */ /* 0x0007e2000e101d52 */
[C---:B------:R-:W-:Y:S01]  /*1da0*/  ISETP.LT.OR P4, PT, R13.reuse, 0x21, P0 ;  /* 0x000000210d00780c */ /* 0x040fe20000781670 */
[----:B------:R-:W-:Y:S01]  /*1db0*/  UIMAD UR28, UR21, UR5, UR4 ;  /* 0x00000005151c72a4 */ /* 0x000fe2000f8e0204 */
[----:B------:R-:W-:Y:S01]  /*1dc0*/  P2R R19, PR, RZ, 0x20 ;  /* 0x00000020ff137803 */ /* 0x000fe20000000000 */
[C---:B-1----:R-:W-:Y:S01]  /*1dd0*/  IMAD R2, R0.reuse, c[0x0][0x178], RZ ;  /* 0x00005e0000027a24 */ /* 0x042fe200078e02ff */
[----:B------:R-:W-:Y:S01]  /*1de0*/  ISETP.LT.OR P5, PT, R13, 0x61, P1 ;  /* 0x000000610d00780c */ /* 0x000fe20000fa1670 */
[----:B------:R-:W-:Y:S01]  /*1df0*/  IMAD R0, R0, c[0x0][0x208], RZ ;  /* 0x0000820000007a24 */ /* 0x000fe200078e02ff */
[----:B------:R-:W-:Y:S01]  /*1e00*/  ULDC.64 UR4, c[0x0][0x178] ;  /* 0x00005e0000047ab9 */ /* 0x000fe20000000a00 */
[C---:B------:R-:W-:Y:S01]  /*1e10*/  IMAD R14, R10.reuse, c[0x0][0x17c], R2 ;  /* 0x00005f000a0e7a24 */ /* 0x040fe200078e0202 */
[----:B------:R1:W-:Y:S01]  /*1e20*/  STL [R1+0x14], R19 ;  /* 0x0000141301007387 */ /* 0x0003e20000100800 */
[----:B------:R-:W-:Y:S01]  /*1e30*/  IMAD.U32 R2, RZ, RZ, UR26 ;  /* 0x0000001aff027e24 */ /* 0x000fe2000f8e00ff */
[----:B------:R-:W-:Y:S01]  /*1e40*/  UIMAD.WIDE.U32 UR30, UR23, UR4, URZ ;  /* 0x00000004171e72a5 */ /* 0x000fe2000f8e003f */
[C---:B------:R-:W-:Y:S01]  /*1e50*/  IMAD R15, R10.reuse, c[0x0][0x20c], R0 ;  /* 0x000083000a0f7a24 */ /* 0x040fe200078e0200 */
[----:B------:R-:W-:Y:S01]  /*1e60*/  SEL R0, RZ, 0x1, P6 ;  /* 0x00000001ff007807 */ /* 0x000fe20003000000 */
[----:B------:R-:W-:Y:S01]  /*1e70*/  IMAD.WIDE.U32 R10, R10, c[0x0][0x208], R16 ;  /* 0x000082000a0a7a25 */ /* 0x000fe200078e0010 */
[----:B------:R-:W-:-:S04]  /*1e80*/  IADD3 R2, P3, P2, R2, 0x80, R6 ;  /* 0x0000008002027810 */ /* 0x000fc80007a7e006 */
[----:B------:R-:W-:Y:S02]  /*1e90*/  IADD3.X R3, RZ, UR8, R7, P3, P2 ;  /* 0x00000008ff037c10 */ /* 0x000fe40009fe4407 */
[----:B------:R-:W-:Y:S01]  /*1ea0*/  ISETP.NE.AND P3, PT, R19, RZ, PT ;  /* 0x000000ff1300720c */ /* 0x000fe20003f65270 */
[----:B--2---:R-:W-:Y:S01]  /*1eb0*/  IMAD.IADD R7, R9, 0x1, R14 ;  /* 0x0000000109077824 */ /* 0x004fe200078e020e */
[----:B------:R-:W-:Y:S01]  /*1ec0*/  ISETP.LT.OR P2, PT, R13, 0x41, P1 ;  /* 0x000000410d00780c */ /* 0x000fe20000f41670 */
[----:B------:R2:W-:Y:S01]  /*1ed0*/  LDGSTS.E.BYPASS.LTC128B.128 [R12+0x5080], [R2.64], !P4 ;  /* 0x05080000020c7fae */ /* 0x0005e2000e101d52 */
[----:B------:R-:W-:Y:S01]  /*1ee0*/  SEL R6, RZ, 0x2, P3 ;  /* 0x00000002ff067807 */ /* 0x000fe20001800000 */
[----:B------:R-:W-:Y:S01]  /*1ef0*/  IMAD.IADD R9, R11, 0x1, R15 ;  /* 0x000000010b097824 */ /* 0x000fe200078e020f */
[C---:B------:R-:W-:Y:S02]  /*1f00*/  ISETP.LT.OR P1, PT, R13.reuse, 0x41, P0 ;  /* 0x000000410d00780c */ /* 0x040fe40000721670 */
[----:B------:R-:W-:Y:S01]  /*1f10*/  ISETP.LT.OR P3, PT, R13, 0x61, P0 ;  /* 0x000000610d00780c */ /* 0x000fe20000761670 */
[----:B------:R-:W-:-:S02]  /*1f20*/  IMAD.IADD R0, R6, 0x1, R0 ;  /* 0x0000000106007824 */ /* 0x000fc400078e0200 */
[----:B------:R-:W-:Y:S02]  /*1f30*/  IMAD.MOV.U32 R6, RZ, RZ, R8 ;  /* 0x000000ffff067224 */ /* 0x000fe400078e0008 */
[----:B------:R-:W-:Y:S01]  /*1f40*/  IMAD.MOV.U32 R8, RZ, RZ, R10 ;  /* 0x000000ffff087224 */ /* 0x000fe200078e000a */
[----:B------:R-:W-:Y:S01]  /*1f50*/  LOP3.LUT P4, RZ, R0, 0x2, RZ, 0xc0, !PT ;  /* 0x0000000200ff7812 */ /* 0x000fe2000788c0ff */
[----:B-1----:R-:W-:-:S04]  /*1f60*/  IMAD.U32 R19, RZ, RZ, UR21 ;  /* 0x00000015ff137e24 */ /* 0x002fc8000f8e00ff */
[----:B------:R-:W-:Y:S01]  /*1f70*/  IMAD.WIDE.U32 R20, R19, c[0x0][0x278], R20 ;  /* 0x00009e0013147a25 */ /* 0x000fe200078e0014 */
[----:B--2---:R-:W-:-:S04]  /*1f80*/  IADD3 R2, P0, R4, UR26, RZ ;  /* 0x0000001a04027c10 */ /* 0x004fc8000ff1e0ff */
[----:B------:R-:W-:Y:S02]  /*1f90*/  IADD3.X R3, R5, UR8, RZ, P0, !PT ;  /* 0x0000000805037c10 */ /* 0x000fe400087fe4ff */
[----:B---3--:R-:W-:-:S03]  /*1fa0*/  IADD3 R4, P0, R4, UR27, RZ ;  /* 0x0000001b04047c10 */ /* 0x008fc6000ff1e0ff */
[----:B------:R1:W-:Y:S01]  /*1fb0*/  LDGSTS.E.BYPASS.LTC128B.128 [R12+0x2080], [R2.64], !P2 ;  /* 0x02080000020c7fae */ /* 0x0003e2000d101d52 */
[----:B------:R-:W-:Y:S02]  /*1fc0*/  IADD3.X R5, R5, UR6, RZ, P0, !PT ;  /* 0x0000000605057c10 */ /* 0x000fe400087fe4ff */
[----:B------:R-:W-:Y:S01]  /*1fd0*/  IADD3 R14, P0, R2, UR26, RZ ;  /* 0x0000001a020e7c10 */ /* 0x000fe2000ff1e0ff */
[----:B------:R-:W-:Y:S01]  /*1fe0*/  USHF.R.S32.HI UR26, URZ, 0x1f, UR23 ;  /* 0x0000001f3f1a7899 */ /* 0x000fe20008011417 */
[----:B------:R-:W-:Y:S01]  /*1ff0*/  LOP3.LUT P2, RZ, R0, 0x1, RZ, 0xc0, !PT ;  /* 0x0000000100ff7812 */ /* 0x000fe2000784c0ff */
[----:B------:R2:W-:Y:S01]  /*2000*/  LDGSTS.E.BYPASS.LTC128B.128 [R12+0x6080], [R4.64], !P1 ;  /* 0x06080000040c7fae */ /* 0x0005e2000c901d52 */
[----:B------:R-:W-:Y:S01]  /*2010*/  IADD3.X R15, R3, UR8, RZ, P0, !PT ;  /* 0x00000008030f7c10 */ /* 0x000fe200087fe4ff */
[----:B------:R-:W-:Y:S01]  /*2020*/  UIMAD UR8, UR26, UR4, URZ ;  /* 0x000000041a0872a4 */ /* 0x000fe2000f8e023f */
[----:B------:R-:W-:Y:S01]  /*2030*/  IADD3 R10, P0, R2, UR27, RZ ;  /* 0x0000001b020a7c10 */ /* 0x000fe2000ff1e0ff */
[----:B------:R-:W-:-:S02]  /*2040*/  USHF.L.U32 UR27, UR23, 0x6, URZ ;  /* 0x00000006171b7899 */ /* 0x000fc4000800063f */
[----:B------:R-:W-:Y:S01]  /*2050*/  UIMAD UR8, UR23, UR5, UR8 ;  /* 0x00000005170872a4 */ /* 0x000fe2000f8e0208 */
[----:B------:R-:W-:Y:S01]  /*2060*/  IADD3.X R11, R3, UR6, RZ, P0, !PT ;  /* 0x00000006030b7c10 */ /* 0x000fe200087fe4ff */
[----:B------:R3:W-:Y:S01]  /*2070*/  LDGSTS.E.BYPASS.LTC128B.128 [R12+0x3080], [R14.64], !P5 ;  /* 0x030800000e0c7fae */ /* 0x0007e2000e901d52 */
[----:B------:R-:W-:Y:S01]  /*2080*/  ISETP.GE.AND P0, PT, R16, c[0x0][0x1fc], PT ;  /* 0x00007f0010007a0c */ /* 0x000fe20003f06270 */
[----:B------:R-:W-:Y:S02]  /*2090*/  UIADD3 UR8, UR31, UR8, URZ ;  /* 0x000000081f087290 */ /* 0x000fe4000fffe03f */
[----:B------:R4:W-:Y:S01]  /*20a0*/  LDGSTS.E.BYPASS.LTC128B.128 [R12+0x7080], [R10.64], !P3 ;  /* 0x070800000a0c7fae */ /* 0x0009e2000d901d52 */
[----:B------:R-:W-:Y:S01]  /*20b0*/  ULDC.64 UR6, c[0x0][0x218] ;  /* 0x0000860000067ab9 */ /* 0x000fe20000000a00 */
[----:B------:R-:W-:Y:S01]  /*20c0*/  ISETP.GT.AND P3, PT, R31, 0xf, PT ;  /* 0x0000000f1f00780c */ /* 0x000fe20003f64270 */
[----:B------:R-:W-:Y:S01]  /*20d0*/  UIMAD UR6, UR20, UR6, URZ ;  /* 0x00000006140672a4 */ /* 0x000fe2000f8e023f */
[----:B------:R-:W0:Y:S01]  /*20e0*/  LDGDEPBAR ;  /* 0x00000000000079af */ /* 0x000e220000000000 */
[----:B------:R-:W-:Y:S01]  /*20f0*/  USHF.R.S32.HI UR29, URZ, 0x1f, UR27 ;  /* 0x0000001f3f1d7899 */ /* 0x000fe2000801141b */
[----:B--2---:R-:W-:-:S04]  /*2100*/  IMAD.U32 R4, RZ, RZ, UR16 ;  /* 0x00000010ff047e24 */ /* 0x004fc8000f8e00ff */
[----:B------:R-:W-:-:S04]  /*2110*/  IMAD.WIDE.U32 R4, R4, c[0x0][0x180], R6 ;  /* 0x0000600004047a25 */ /* 0x000fc800078e0006 */
[----:B-1----:R-:W-:Y:S01]  /*2120*/  IMAD.MOV.U32 R2, RZ, RZ, R4 ;  /* 0x000000ffff027224 */ /* 0x002fe200078e0004 */
[----:B------:R-:W-:Y:S01]  /*2130*/  IADD3 R3, R5, UR9, RZ ;  /* 0x0000000905037c10 */ /* 0x000fe2000fffe0ff */
[----:B------:R-:W-:Y:S01]  /*2140*/  IMAD.U32 R7, RZ, RZ, UR4 ;  /* 0x00000004ff077e24 */ /* 0x000fe2000f8e00ff */
[----:B------:R-:W-:Y:S02]  /*2150*/  SEL R5, RZ, 0x1, P0 ;  /* 0x00000001ff057807 */ /* 0x000fe40000000000 */
[----:B------:R-:W-:Y:S01]  /*2160*/  ISETP.GE.AND P0, PT, R30, c[0x0][0x1fc], PT ;  /* 0x00007f001e007a0c */ /* 0x000fe20003f06270 */
[----:B------:R-:W-:Y:S01]  /*2170*/  IMAD.WIDE.U32 R34, R19, c[0x0][0x188], R2 ;  /* 0x0000620013227a25 */ /* 0x000fe200078e0002 */
[----:B----4-:R-:W-:Y:S02]  /*2180*/  LEA.HI R11, R32, R31, RZ, 0x2 ;  /* 0x0000001f200b7211 */ /* 0x010fe400078f10ff */
[----:B------:R-:W-:Y:S01]  /*2190*/  SEL R4, RZ, 0xffffffff, P0 ;  /* 0xffffffffff047807 */ /* 0x000fe20000000000 */
[----:B------:R-:W-:Y:S01]  /*21a0*/  IMAD.U32 R2, RZ, RZ, UR30 ;  /* 0x0000001eff027e24 */ /* 0x000fe2000f8e00ff */
[----:B------:R-:W-:Y:S01]  /*21b0*/  IADD3 R252, R35, UR28, RZ ;  /* 0x0000001c23fc7c10 */ /* 0x000fe2000fffe0ff */
[----:B------:R-:W-:Y:S01]  /*21c0*/  IMAD.U32 R3, RZ, RZ, UR31 ;  /* 0x0000001fff037e24 */ /* 0x000fe2000f8e00ff */
[----:B------:R-:W-:Y:S01]  /*21d0*/  UIMAD UR28, UR21, UR7, UR6 ;  /* 0x00000007151c72a4 */ /* 0x000fe2000f8e0206 */
[----:B------:R-:W-:Y:S01]  /*21e0*/  IMAD.U32 R3, RZ, RZ, UR8 ;  /* 0x00000008ff037e24 */ /* 0x000fe2000f8e00ff */
[----:B------:R-:W-:Y:S01]  /*21f0*/  LEA R0, P0, R2, R34, 0x6 ;  /* 0x0000002202007211 */ /* 0x000fe200078030ff */
[----:B------:R-:W-:Y:S01]  /*2200*/  IMAD.SHL.U32 R4, R4, 0x2, RZ ;  /* 0x0000000204047824 */ /* 0x000fe200078e00ff */
[----:B------:R-:W-:Y:S01]  /*2210*/  ULDC.64 UR6, c[0x0][0x278] ;  /* 0x00009e0000067ab9 */ /* 0x000fe20000000a00 */
[----:B------:R1:W-:Y:S01]  /*2220*/  STL.64 [R1+0x8], R34 ;  /* 0x0000082201007387 */ /* 0x0003e20000100a00 */
[----:B------:R-:W-:Y:S01]  /*2230*/  LEA.HI.X R3, R2, R252, R3, 0x6, P0 ;  /* 0x000000fc02037211 */ /* 0x000fe200000f3403 */
[----:B------:R-:W-:Y:S01]  /*2240*/  UIMAD UR6, UR20, UR6, URZ ;  /* 0x00000006140672a4 */ /* 0x000fe2000f8e023f */
[----:B------:R-:W-:Y:S01]  /*2250*/  LEA R2, P0, R0, c[0x0][0x160], 0x1 ;  /* 0x0000580000027a11 */ /* 0x000fe200078008ff */
[----:B------:R-:W-:Y:S01]  /*2260*/  ULDC.64 UR8, c[0x0][0x208] ;  /* 0x0000820000087ab9 */ /* 0x000fe20000000a00 */
[----:B------:R-:W-:Y:S01]  /*2270*/  LOP3.LUT R13, R4, 0x2, R5, 0xe2, !PT ;  /* 0x00000002040d7812 */ /* 0x000fe200078ee205 */
[----:B------:R-:W-:Y:S01]  /*2280*/  IMAD.U32 R4, RZ, RZ, UR16 ;  /* 0x00000010ff047e24 */ /* 0x000fe2000f8e00ff */
[----:B------:R-:W-:Y:S01]  /*2290*/  LEA.HI.X R3, R0, c[0x0][0x164], R3, 0x1, P0 ;  /* 0x0000590000037a11 */ /* 0x000fe200000f0c03 */
[----:B------:R-:W-:Y:S01]  /*22a0*/  IMAD.U32 R0, RZ, RZ, UR27 ;  /* 0x0000001bff007e24 */ /* 0x000fe2000f8e00ff */
[----:B------:R-:W-:Y:S01]  /*22b0*/  LEA R6, P0, R7, R2, 0x6 ;  /* 0x0000000207067211 */ /* 0x000fe200078030ff */
[----:B------:R-:W-:Y:S01]  /*22c0*/  IMAD.WIDE.U32 R4, R4, c[0x0][0x210], R8 ;  /* 0x0000840004047a25 */ /* 0x000fe200078e0008 */
[----:B------:R-:W-:Y:S01]  /*22d0*/  UIMAD UR30, UR21, UR7, UR6 ;  /* 0x00000007151e72a4 */ /* 0x000fe2000f8e0206 */
[----:B------:R-:W-:Y:S01]  /*22e0*/  LOP3.LUT P5, RZ, R13, 0x2, RZ, 0xc0, !PT ;  /* 0x000000020dff7812 */ /* 0x000fe200078ac0ff */
[----:B------:R-:W-:Y:S01]  /*22f0*/  USHF.L.U64.HI UR9, UR8, UR24, UR9 ;  /* 0x0000001808097299 */ /* 0x000fe20008010209 */
[----:B------:R-:W-:Y:S01]  /*2300*/  IADD3 R0, -R36, UR13, -R0 ;  /* 0x0000000d24007c10 */ /* 0x000fe2000fffe900 */
[----:B------:R-:W-:Y:S01]  /*2310*/  IMAD.U32 R8, RZ, RZ, UR5 ;  /* 0x00000005ff087e24 */ /* 0x000fe2000f8e00ff */
[----:B------:R-:W-:Y:S01]  /*2320*/  IADD3 R5, R5, UR25, RZ ;  /* 0x0000001905057c10 */ /* 0x000fe2000fffe0ff */
[----:B------:R-:W-:Y:S01]  /*2330*/  USHF.L.U32 UR24, UR8, 0x6, URZ ;  /* 0x0000000608187899 */ /* 0x000fe2000800063f */
[C---:B------:R-:W-:Y:S01]  /*2340*/  ISETP.LT.OR P1, PT, R0.reuse, 0x1, !P2 ;  /* 0x000000010000780c */ /* 0x040fe20005721670 */
[----:B------:R-:W-:Y:S01]  /*2350*/  UIMAD UR25, UR9, UR23, URZ ;  /* 0x00000017091972a4 */ /* 0x000fe2000f8e023f */
[----:B------:R-:W-:Y:S01]  /*2360*/  ISETP.LT.OR P2, PT, R0, 0x21, !P2 ;  /* 0x000000210000780c */ /* 0x000fe20005741670 */
[----:B------:R-:W-:Y:S01]  /*2370*/  ULDC.64 UR6, c[0x0][0x288] ;  /* 0x0000a20000067ab9 */ /* 0x000fe20000000a00 */
[----:B------:R-:W-:Y:S01]  /*2380*/  LEA.HI.X R7, R7, R3, R8, 0x6, P0 ;  /* 0x0000000307077211 */ /* 0x000fe200000f3408 */
[----:B------:R-:W-:Y:S01]  /*2390*/  IMAD.U32 R25, RZ, RZ, UR24 ;  /* 0x00000018ff197e24 */ /* 0x000fe2000f8e00ff */
[----:B------:R-:W-:Y:S01]  /*23a0*/  IADD3 R33, R21, UR30, RZ ;  /* 0x0000001e15217c10 */ /* 0x000fe2000fffe0ff */
[----:B------:R-:W-:Y:S01]  /*23b0*/  UIMAD UR25, UR26, UR24, UR25 ;  /* 0x000000181a1972a4 */ /* 0x000fe2000f8e0219 */
[----:B------:R-:W-:Y:S01]  /*23c0*/  @!P3 IADD3 R9, P0, R20, UR27, RZ ;  /* 0x0000001b1409bc10 */ /* 0x000fe2000ff1e0ff */
[----:B-1----:R-:W-:Y:S01]  /*23d0*/  IMAD.WIDE.U32 R34, R19, c[0x0][0x218], R4 ;  /* 0x0000860013227a25 */ /* 0x002fe200078e0004 */
[----:B------:R-:W-:Y:S01]  /*23e0*/  UIMAD UR6, UR22, UR6, URZ ;  /* 0x00000006160672a4 */ /* 0x000fe2000f8e023f */
[----:B------:R-:W-:Y:S01]  /*23f0*/  STL.64 [R1+0x20], R20 ;  /* 0x0000201401007387 */ /* 0x000fe20000100a00 */
[----:B------:R-:W-:Y:S01]  /*2400*/  @!P3 IADD3.X R10, R33, UR29, RZ, P0, !PT ;  /* 0x0000001d210abc10 */ /* 0x000fe200087fe4ff */
[----:B------:R-:W-:Y:S01]  /*2410*/  IMAD.MOV.U32 R250, RZ, RZ, R34 ;  /* 0x000000fffffa7224 */ /* 0x000fe200078e0022 */
[----:B------:R-:W-:Y:S01]  /*2420*/  IADD3 R251, R35, UR28, RZ ;  /* 0x0000001c23fb7c10 */ /* 0x000fe2000fffe0ff */
[----:B------:R1:W-:Y:S01]  /*2430*/  LDGSTS.E.BYPASS.LTC128B.128 [R12+0x10080], [R2.64], !P1 ;  /* 0x10080000020c7fae */ /* 0x0003e2000c901d52 */
[C---:B------:R-:W-:Y:S01]  /*2440*/  ISETP.LT.OR P1, PT, R0.reuse, 0x1, !P4 ;  /* 0x000000010000780c */ /* 0x040fe20006721670 */
[----:B------:R-:W-:Y:S01]  /*2450*/  UIMAD UR6, UR16, UR7, UR6 ;  /* 0x00000007100672a4 */ /* 0x000fe2000f8e0206 */
[----:B------:R-:W-:Y:S01]  /*2460*/  ISETP.LT.OR P4, PT, R0, 0x21, !P4 ;  /* 0x000000210000780c */ /* 0x000fe20006781670 */
[----:B------:R-:W-:Y:S01]  /*2470*/  IMAD.WIDE.U32 R4, R25, UR23, R250 ;  /* 0x0000001719047c25 */ /* 0x000fe2000f8e00fa */
[C---:B------:R-:W-:Y:S01]  /*2480*/  @!P3 LEA R8, P0, R9.reuse, c[0x0][0x258], 0x2 ;  /* 0x000096000908ba11 */ /* 0x040fe200078010ff */
[----:B------:R-:W-:Y:S01]  /*2490*/  UMOV UR7, 0x5 ;  /* 0x0000000500077882 */ /* 0x000fe20000000000 */
[----:B------:R2:W-:Y:S02]  /*24a0*/  STL.64 [R1], R34 ;  /* 0x0000002201007387 */ /* 0x0005e40000100a00 */
[----:B------:R-:W-:-:S02]  /*24b0*/  @!P3 LEA.HI.X R9, R9, c[0x0][0x25c], R10, 0x2, P0 ;  /* 0x000097000909ba11 */ /* 0x000fc400000f140a */
[----:B------:R4:W-:Y:S04]  /*24c0*/  STL [R1+0x38], R33 ;  /* 0x0000382101007387 */ /* 0x0009e80000100800 */
[----:B------:R1:W-:Y:S04]  /*24d0*/  LDGSTS.E.BYPASS.LTC128B.128 [R12+0x12080], [R2.64+0x80], !P1 ;  /* 0x12080080020c7fae */ /* 0x0003e8000c901d52 */
[----:B------:R5:W-:Y:S01]  /*24e0*/  LDGSTS.E.BYPASS.LTC128B.128 [R12+0x11080], [R6.64], !P2 ;  /* 0x11080000060c7fae */ /* 0x000be2000d101d52 */
[----:B-1----:R-:W-:Y:S02]  /*24f0*/  P2R R2, PR, RZ, 0x10 ;  /* 0x00000010ff027803 */ /* 0x002fe40000000000 */
[----:B------:R-:W-:-:S02]  /*2500*/  LOP3.LUT P4, RZ, R13, 0x1, RZ, 0xc0, !PT ;  /* 0x000000010dff7812 */ /* 0x000fc4000788c0ff */
[----:B------:R-:W-:Y:S02]  /*2510*/  ISETP.NE.AND P1, PT, R2, RZ, PT ;  /* 0x000000ff0200720c */ /* 0x000fe40003f25270 */
[----:B------:R-:W-:Y:S01]  /*2520*/  IADD3 R3, R5, UR25, RZ ;  /* 0x0000001905037c10 */ /* 0x000fe2000fffe0ff */
[----:B------:R-:W-:Y:S01]  /*2530*/  ULDC UR25, c[0x0][0x20c] ;  /* 0x0000830000197ab9 */ /* 0x000fe20000000800 */
[C---:B------:R-:W-:Y:S01]  /*2540*/  LEA R2, P0, R4.reuse, c[0x0][0x1f0], 0x1 ;  /* 0x00007c0004027a11 */ /* 0x040fe200078008ff */
[----:B------:R-:W-:Y:S01]  /*2550*/  USHF.L.U64.HI UR25, UR8, UR7, UR25 ;  /* 0x0000000708197299 */ /* 0x000fe20008010219 */
[----:B------:R-:W-:Y:S01]  /*2560*/  IADD3 R5, R23, UR6, RZ ;  /* 0x0000000617057c10 */ /* 0x000fe2000fffe0ff */
[----:B------:R-:W-:Y:S01]  /*2570*/  USHF.L.U32 UR8, UR8, 0x5, URZ ;  /* 0x0000000508087899 */ /* 0x000fe2000800063f */
[----:B------:R-:W-:Y:S01]  /*2580*/  LEA.HI.X R3, R4, c[0x0][0x1f4], R3, 0x1, P0 ;  /* 0x00007d0004037a11 */ /* 0x000fe200000f0c03 */
[----:B------:R-:W-:Y:S01]  /*2590*/  ULDC.64 UR6, c[0x0][0x290] ;  /* 0x0000a40000067ab9 */ /* 0x000fe20000000a00 */
[C---:B------:R-:W-:Y:S01]  /*25a0*/  ISETP.LT.OR P0, PT, R0.reuse, 0x1, !P5 ;  /* 0x000000010000780c */ /* 0x040fe20006f01670 */
[----:B------:R-:W-:Y:S01]  /*25b0*/  USHF.L.U32 UR28, UR8, 0x1, URZ ;  /* 0x00000001081c7899 */ /* 0x000fe2000800063f */
[----:B------:R-:W-:Y:S01]  /*25c0*/  IMAD.MOV.U32 R4, RZ, RZ, R22 ;  /* 0x000000ffff047224 */ /* 0x000fe200078e0016 */
[----:B------:R5:W-:Y:S01]  /*25d0*/  LDGSTS.E.BYPASS.LTC128B.128 [R12+0x13080], [R6.64+0x80], !P1 ;  /* 0x13080080060c7fae */ /* 0x000be2000c901d52 */
[C---:B------:R-:W-:Y:S01]  /*25e0*/  ISETP.LT.OR P1, PT, R0.reuse, 0x1, !P4 ;  /* 0x000000010000780c */ /* 0x040fe20006721670 */
[----:B------:R-:W-:Y:S01]  /*25f0*/  UIMAD UR6, UR20, UR6, URZ ;  /* 0x00000006140672a4 */ /* 0x000fe2000f8e023f */
[----:B------:R-:W-:Y:S01]  /*2600*/  ISETP.LT.OR P2, PT, R0, 0x21, !P4 ;  /* 0x000000210000780c */ /* 0x000fe20006741670 */
[----:B------:R-:W-:Y:S01]  /*2610*/  USHF.L.U64.HI UR26, UR8, 0x1, UR25 ;  /* 0x00000001081a7899 */ /* 0x000fe20008010219 */
[----:B--2---:R-:W-:Y:S01]  /*2620*/  IMAD.WIDE.U32 R34, R19, c[0x0][0x290], R4 ;  /* 0x0000a40013227a25 */ /* 0x004fe200078e0004 */
[----:B------:R-:W-:Y:S01]  /*2630*/  UIMAD UR6, UR21, UR7, UR6 ;  /* 0x00000007150672a4 */ /* 0x000fe2000f8e0206 */
[----:B------:R-:W-:-:S02]  /*2640*/  LEA.HI R23, R32, R31, RZ, 0x5 ;  /* 0x0000001f20177211 */ /* 0x000fc400078f28ff */
[----:B------:R-:W-:Y:S01]  /*2650*/  IMAD.U32 R4, RZ, RZ, UR16 ;  /* 0x00000010ff047e24 */ /* 0x000fe2000f8e00ff */
[----:B------:R-:W-:Y:S01]  /*2660*/  SHF.R.S32.HI R22, RZ, 0x2, R11 ;  /* 0x00000002ff167819 */ /* 0x000fe2000001140b */
[----:B------:R1:W-:Y:S01]  /*2670*/  STL.64 [R1+0x18], R34 ;  /* 0x0000182201007387 */ /* 0x0003e20000100a00 */
[----:B----4-:R-:W-:Y:S01]  /*2680*/  IADD3 R33, R35, UR6, RZ ;  /* 0x0000000623217c10 */ /* 0x010fe2000fffe0ff */
[----:B------:R-:W-:Y:S02]  /*2690*/  ULDC.64 UR6, c[0x0][0x238] ;  /* 0x00008e0000067ab9 */ /* 0x000fe40000000a00 */
[----:B------:R-:W-:Y:S02]  /*26a0*/  UIMAD UR6, UR22, UR6, URZ ;  /* 0x00000006160672a4 */ /* 0x000fe4000f8e023f */
[----:B------:R-:W-:Y:S01]  /*26b0*/  UIADD3 UR22, UR23, 0x1, URZ ;  /* 0x0000000117167890 */ /* 0x000fe2000fffe03f */
[----:B------:R1:W-:Y:S01]  /*26c0*/  STL [R1+0x28], R33 ;  /* 0x0000282101007387 */ /* 0x0003e20000100800 */
[----:B------:R-:W-:-:S02]  /*26d0*/  UIMAD UR6, UR16, UR7, UR6 ;  /* 0x00000007100672a4 */ /* 0x000fc4000f8e0206 */
[----:B------:R-:W-:Y:S01]  /*26e0*/  UISETP.GE.AND UP0, UPT, UR22, UR11, UPT ;  /* 0x0000000b1600728c */ /* 0x000fe2000bf06270 */
[----:B-----5:R-:W-:Y:S01]  /*26f0*/  @!P3 IMAD.SHL.U32 R6, R31, 0x10, RZ ;  /* 0x000000101f06b824 */ /* 0x020fe200078e00ff */
[----:B------:R-:W-:-:S04]  /*2700*/  SHF.R.S32.HI R7, RZ, 0x5, R23 ;  /* 0x00000005ff077819 */ /* 0x000fc80000011417 */
[----:B------:R2:W-:Y:S04]  /*2710*/  @!P3 LDGSTS.E.BYPASS.LTC128B.128 [R6+0x20080], [R8.64] ;  /* 0x200800000806bfae */ /* 0x0005e8000b901d52 */
[----:B------:R-:W0:Y:S04]  /*2720*/  LDGDEPBAR ;  /* 0x00000000000079af */ /* 0x000e280000000000 */
[----:B------:R4:W-:Y:S01]  /*2730*/  LDGSTS.E.BYPASS.LTC128B.128 [R12+0x18080], [R2.64], !P1 ;  /* 0x18080000020c7fae */ /* 0x0009e2000c901d52 */
[----:B------:R-:W-:-:S03]  /*2740*/  ISETP.LT.OR P1, PT, R0, 0x21, !P5 ;  /* 0x000000210000780c */ /* 0x000fc60006f21670 */
[----:B------:R4:W-:Y:S01]  /*2750*/  LDGSTS.E.BYPASS.LTC128B.128 [R12+0x1a080], [R2.64+0x80], !P0 ;  /* 0x1a080080020c7fae */ /* 0x0009e2000c101d52 */
[----:B--2---:R-:W-:Y:S01]  /*2760*/  IMAD.WIDE.U32 R8, R4, c[0x0][0x238], R26 ;  /* 0x00008e0004087a25 */ /* 0x004fe200078e001a */
[----:B------:R-:W-:Y:S02]  /*2770*/  SHF.R.S32.HI R4, RZ, 0x1f, R11 ;  /* 0x0000001fff047819 */ /* 0x000fe4000001140b */
[----:B------:R-:W-:-:S04]  /*2780*/  LEA.HI R6, R23, R7, RZ, 0x1 ;  /* 0x0000000717067211 */ /* 0x000fc800078f08ff */
[----:B------:R-:W-:Y:S02]  /*2790*/  LOP3.LUT R6, R6, 0xfffffffe, RZ, 0xc0, !PT ;  /* 0xfffffffe06067812 */ /* 0x000fe400078ec0ff */
[----:B----4-:R-:W-:-:S03]  /*27a0*/  IADD3 R2, P0, R2, UR28, RZ ;  /* 0x0000001c02027c10 */ /* 0x010fc6000ff1e0ff */
[----:B---3--:R-:W-:Y:S01]  /*27b0*/  IMAD.IADD R15, R7, 0x1, -R6 ;  /* 0x00000001070f7824 */ /* 0x008fe200078e0a06 */
[----:B------:R-:W-:Y:S02]  /*27c0*/  IADD3.X R3, R3, UR26, RZ, P0, !PT ;  /* 0x0000001a03037c10 */ /* 0x000fe400087fe4ff */
[----:B------:R-:W-:-:S03]  /*27d0*/  IADD3 R0, P0, R34, UR27, RZ ;  /* 0x0000001b22007c10 */ /* 0x000fc6000ff1e0ff */
[----:B------:R2:W-:Y:S01]  /*27e0*/  LDGSTS.E.BYPASS.LTC128B.128 [R12+0x19080], [R2.64], !P2 ;  /* 0x19080000020c7fae */ /* 0x0005e2000d101d52 */
[----:B------:R-:W-:Y:S02]  /*27f0*/  IADD3.X R5, R33, UR29, RZ, P0, !PT ;  /* 0x0000001d21057c10 */ /* 0x000fe400087fe4ff */
[C---:B------:R-:W-:Y:S01]  /*2800*/  LEA R20, P0, R0.reuse, c[0x0][0x280], 0x2 ;  /* 0x0000a00000147a11 */ /* 0x040fe200078010ff */
[----:B------:R2:W-:Y:S03]  /*2810*/  LDGSTS.E.BYPASS.LTC128B.128 [R12+0x1b080], [R2.64+0x80], !P1 ;  /* 0x1b080080020c7fae */ /* 0x0005e6000c901d52 */
[----:B------:R-:W-:Y:S02]  /*2820*/  LEA.HI.X R21, R0, c[0x0][0x284], R5, 0x2, P0 ;  /* 0x0000a10000157a11 */ /* 0x000fe400000f1405 */
[----:B------:R-:W-:Y:S02]  /*2830*/  R2P PR, R18, 0x6 ;  /* 0x0000000612007804 */ /* 0x000fe40000000000 */
[----:B------:R-:W-:-:S03]  /*2840*/  PLOP3.LUT P0, PT, PT, PT, UP0, 0x80, 0x0 ;  /* 0x000000000000781c */ /* 0x000fc60003f0f008 */
[----:B------:R-:W-:Y:S02]  /*2850*/  SEL R211, R211, 0xfffffff0, !P1 ;  /* 0xfffffff0d3d37807 */ /* 0x000fe40004800000 */
[----:B------:R-:W-:Y:S02]  /*2860*/  SEL R212, R212, 0xffffffe0, !P2 ;  /* 0xffffffe0d4d47807 */ /* 0x000fe40005000000 */
[----:B--2---:R-:W-:-:S04]  /*2870*/  LEA.HI R2, R32, R31, RZ, 0x4 ;  /* 0x0000001f20027211 */ /* 0x004fc800078f20ff */
[----:B------:R-:W-:Y:S02]  /*2880*/  SHF.R.S32.HI R5, RZ, 0x4, R2 ;  /* 0x00000004ff057819 */ /* 0x000fe40000011402 */
[C---:B------:R-:W-:Y:S02]  /*2890*/  LOP3.LUT R0, R2.reuse, 0xfffffff0, RZ, 0xc0, !PT ;  /* 0xfffffff002007812 */ /* 0x040fe400078ec0ff */
[----:B------:R-:W-:Y:S02]  /*28a0*/  LEA.HI R3, R2, R5, RZ, 0x1 ;  /* 0x0000000502037211 */ /* 0x000fe400078f08ff */
[----:B------:R-:W-:Y:S01]  /*28b0*/  LEA.HI R2, R4, R22, RZ, 0x3 ;  /* 0x0000001604027211 */ /* 0x000fe200078f18ff */
[----:B------:R-:W-:Y:S01]  /*28c0*/  IMAD.IADD R0, R31, 0x1, -R0 ;  /* 0x000000011f007824 */ /* 0x000fe200078e0a00 */
[----:B------:R-:W-:Y:S01]  /*28d0*/  LOP3.LUT R6, R3, 0xfffffffe, RZ, 0xc0, !PT ;  /* 0xfffffffe03067812 */ /* 0x000fe200078ec0ff */
[----:B------:R-:W-:Y:S01]  /*28e0*/  IMAD.SHL.U32 R4, R18, 0x40, RZ ;  /* 0x0000004012047824 */ /* 0x000fe200078e00ff */
[----:B------:R-:W-:Y:S01]  /*28f0*/  LOP3.LUT R2, R2, 0xfffffff8, RZ, 0xc0, !PT ;  /* 0xfffffff802027812 */ /* 0x000fe200078ec0ff */
[----:B------:R-:W-:Y:S01]  /*2900*/  IMAD.SHL.U32 R18, R15, 0x10, RZ ;  /* 0x000000100f127824 */ /* 0x000fe200078e00ff */
[----:B------:R-:W-:-:S02]  /*2910*/  SHF.R.S32.HI R10, RZ, 0x1f, R0 ;  /* 0x0000001fff0a7819 */ /* 0x000fc40000011400 */
[----:B------:R-:W-:Y:S01]  /*2920*/  IADD3 R3, R9, UR6, RZ ;  /* 0x0000000609037c10 */ /* 0x000fe2000fffe0ff */
[----:B------:R-:W-:Y:S01]  /*2930*/  IMAD.IADD R22, R22, 0x1, -R2 ;  /* 0x0000000116167824 */ /* 0x000fe200078e0a02 */
[----:B------:R-:W-:Y:S01]  /*2940*/  LEA.HI R10, R10, R0, RZ, 0x3 ;  /* 0x000000000a0a7211 */ /* 0x000fe200078f18ff */
[----:B------:R-:W-:Y:S01]  /*2950*/  IMAD.MOV.U32 R2, RZ, RZ, R8 ;  /* 0x000000ffff027224 */ /* 0x000fe200078e0008 */
[----:B------:R-:W-:Y:S01]  /*2960*/  LOP3.LUT R4, R4, 0x1c0, RZ, 0xc0, !PT ;  /* 0x000001c004047812 */ /* 0x000fe200078ec0ff */
[----:B------:R-:W-:Y:S01]  /*2970*/  IMAD.IADD R9, R5, 0x1, -R6 ;  /* 0x0000000105097824 */ /* 0x000fe200078e0a06 */
[----:B------:R-:W-:Y:S01]  /*2980*/  LOP3.LUT R7, R10, 0xfffffff8, RZ, 0xc0, !PT ;  /* 0xfffffff80a077812 */ /* 0x000fe200078ec0ff */
[----:B------:R-:W-:Y:S01]  /*2990*/  IMAD.WIDE.U32 R38, R19, c[0x0][0x240], R2 ;  /* 0x0000900013267a25 */ /* 0x000fe200078e0002 */
[C---:B------:R-:W-:Y:S01]  /*29a0*/  LOP3.LUT R5, R4.reuse, 0x10, R18, 0xf8, !PT ;  /* 0x0000001004057812 */ /* 0x040fe200078ef812 */
[----:B------:R-:W-:Y:S01]  /*29b0*/  ULDC.64 UR6, c[0x0][0x240] ;  /* 0x0000900000067ab9 */ /* 0x000fe20000000a00 */
        /* <DEDUP_REMOVED lines=8> */
[----:B------:R-:W-:Y:S01]  /*2a40*/  LOP3.LUT R5, R3, R8, RZ, 0x3c, !PT ;  /* 0x0000000803057212 */ /* 0x000fe200078e3cff */
[----:B------:R-:W-:Y:S01]  /*2a50*/  IMAD.SHL.U32 R3, R9, 0x20, RZ ;  /* 0x0000002009037824 */ /* 0x000fe200078e00ff */
[----:B------:R-:W-:Y:S01]  /*2a60*/  LOP3.LUT R0, R0, 0x18, RZ, 0xc0, !PT ;  /* 0x0000001800007812 */ /* 0x000fe200078ec0ff */
[----:B------:R-:W-:Y:S01]  /*2a70*/  IMAD.SHL.U32 R10, R10, 0x40, RZ ;  /* 0x000000400a0a7824 */ /* 0x000fe200078e00ff */
[----:B------:R-:W-:Y:S01]  /*2a80*/  SHF.R.U32.HI R4, RZ, 0x3, R2 ;  /* 0x00000003ff047819 */ /* 0x000fe20000011602 */
[----:B------:R-:W-:Y:S01]  /*2a90*/  IMAD.IADD R5, R6, 0x1, R5 ;  /* 0x0000000106057824 */ /* 0x000fe200078e0205 */
[----:B------:R-:W-:Y:S01]  /*2aa0*/  LOP3.LUT R6, R11, 0x3ffffffc, RZ, 0xc0, !PT ;  /* 0x3ffffffc0b067812 */ /* 0x000fe200078ec0ff */
[----:B------:R-:W-:Y:S01]  /*2ab0*/  UIMAD UR6, UR20, UR6, URZ ;  /* 0x00000006140672a4 */ /* 0x000fe2000f8e023f */
[----:B------:R-:W-:Y:S01]  /*2ac0*/  LOP3.LUT R11, R4, R2, R0, 0x1e, !PT ;  /* 0x00000002040b7212 */ /* 0x000fe200078e1e00 */
[----:B------:R-:W-:Y:S01]  /*2ad0*/  IMAD.SHL.U32 R4, R7, 0x40, RZ ;  /* 0x0000004007047824 */ /* 0x000fe200078e00ff */
[----:B------:R-:W-:Y:S01]  /*2ae0*/  LOP3.LUT R14, R0, 0x20, R3, 0xf8, !PT ;  /* 0x00000020000e7812 */ /* 0x000fe200078ef803 */
[----:B------:R-:W-:Y:S01]  /*2af0*/  IMAD.IADD R3, R31, 0x1, -R6 ;  /* 0x000000011f037824 */ /* 0x000fe200078e0a06 */
[----:B------:R-:W-:Y:S01]  /*2b00*/  LOP3.LUT R0, R13, R8, RZ, 0x3c, !PT ;  /* 0x000000080d007212 */ /* 0x000fe200078e3cff */
[----:B------:R-:W-:Y:S01]  /*2b10*/  IMAD.SHL.U32 R2, R15, 0x400, RZ ;  /* 0x000004000f027824 */ /* 0x000fe200078e00ff */
[----:B------:R-:W-:Y:S01]  /*2b20*/  LOP3.LUT R4, R4, 0x1c0, RZ, 0xc0, !PT ;  /* 0x000001c004047812 */ /* 0x000fe200078ec0ff */
[----:B------:R-:W-:Y:S01]  /*2b30*/  IMAD.SHL.U32 R6, R9, 0x8, RZ ;  /* 0x0000000809067824 */ /* 0x000fe200078e00ff */
[----:B------:R-:W-:Y:S01]  /*2b40*/  UIMAD UR6, UR21, UR7, UR6 ;  /* 0x00000007150672a4 */ /* 0x000fe2000f8e0206 */
[----:B------:R-:W-:Y:S01]  /*2b50*/  IMAD R3, R3, 0x2, R2 ;  /* 0x0000000203037824 */ /* 0x000fe200078e0202 */
[----:B------:R-:W-:Y:S01]  /*2b60*/  SHF.R.U32.HI R8, RZ, 0x3, R4 ;  /* 0x00000003ff087819 */ /* 0x000fe20000011604 */
[----:B------:R1:W-:Y:S01]  /*2b70*/  STL.64 [R1+0x30], R38 ;  /* 0x0000302601007387 */ /* 0x0003e20000100a00 */
[----:B------:R-:W-:Y:S01]  /*2b80*/  LOP3.LUT R6, R4, 0x8, R6, 0xf8, !PT ;  /* 0x0000000804067812 */ /* 0x000fe200078ef806 */
[----:B------:R-:W-:Y:S01]  /*2b90*/  IMAD.IADD R11, R3, 0x1, R11 ;  /* 0x00000001030b7824 */ /* 0x000fe200078e020b */
[----:B------:R-:W-:Y:S01]  /*2ba0*/  LOP3.LUT R3, R10, 0xfffffe00, RZ, 0xc0, !PT ;  /* 0xfffffe000a037812 */ /* 0x000fe200078ec0ff */
[----:B------:R-:W-:Y:S01]  /*2bb0*/  IMAD R0, R9, 0x200, R0 ;  /* 0x0000020009007824 */ /* 0x000fe200078e0200 */
[----:B------:R-:W-:Y:S01]  /*2bc0*/  LOP3.LUT R6, R6, R8, RZ, 0x3c, !PT ;  /* 0x0000000806067212 */ /* 0x000fe200078e3cff */
[----:B------:R-:W-:Y:S01]  /*2bd0*/  IMAD.SHL.U32 R224, R11, 0x2, RZ ;  /* 0x000000020be07824 */ /* 0x000fe200078e00ff */
[----:B------:R-:W-:Y:S01]  /*2be0*/  LOP3.LUT R4, R8, R14, R4, 0x1e, !PT ;  /* 0x0000000e08047212 */ /* 0x000fe200078e1e04 */
[----:B------:R-:W-:Y:S01]  /*2bf0*/  @!P3 IMAD.SHL.U32 R8, R31, 0x10, RZ ;  /* 0x000000101f08b824 */ /* 0x000fe200078e00ff */
[----:B------:R-:W-:-:S02]  /*2c00*/  IADD3 R214, R6, R3, R2 ;  /* 0x0000000306d67210 */ /* 0x000fc40007ffe002 */
[----:B------:R-:W-:Y:S02]  /*2c10*/  LOP3.LUT R2, R23, 0xffffffe0, RZ, 0xc0, !PT ;  /* 0xffffffe017027812 */ /* 0x000fe400078ec0ff */
[----:B------:R-:W-:Y:S01]  /*2c20*/  LOP3.LUT R217, R4, R3, RZ, 0xfc, !PT ;  /* 0x0000000304d97212 */ /* 0x000fe200078efcff */
[----:B------:R1:W-:Y:S01]  /*2c30*/  @!P3 LDGSTS.E.BYPASS.LTC128B.128 [R8+0x20280], [R20.64] ;  /* 0x202800001408bfae */ /* 0x0003e2000b901d52 */
[----:B------:R-:W-:Y:S01]  /*2c40*/  IADD3 R4, R39, UR6, RZ ;  /* 0x0000000627047c10 */ /* 0x000fe2000fffe0ff */
[----:B------:R-:W-:Y:S01]  /*2c50*/  IMAD.IADD R6, R31, 0x1, -R2 ;  /* 0x000000011f067824 */ /* 0x000fe200078e0a02 */
[C---:B------:R-:W-:Y:S01]  /*2c60*/  IADD3 R3, R12.reuse, 0x10080, RZ ;  /* 0x000100800c037810 */ /* 0x040fe20007ffe0ff */
[----:B------:R-:W0:Y:S01]  /*2c70*/  LDGDEPBAR ;  /* 0x00000000000079af */ /* 0x000e220000000000 */
[----:B------:R-:W-:Y:S02]  /*2c80*/  IADD3 R2, R12, 0x18080, RZ ;  /* 0x000180800c027810 */ /* 0x000fe40007ffe0ff */
[----:B------:R-:W-:Y:S01]  /*2c90*/  SHF.R.S32.HI R10, RZ, 0x1f, R6 ;  /* 0x0000001fff0a7819 */ /* 0x000fe20000011406 */
[----:B------:R1:W-:Y:S01]  /*2ca0*/  STL [R1+0x3c], R4 ;  /* 0x00003c0401007387 */ /* 0x0003e20000100800 */
[----:B------:R-:W-:-:S02]  /*2cb0*/  IADD3 R13, R224, 0x20480, RZ ;  /* 0x00020480e00d7810 */ /* 0x000fc40007ffe0ff */
[----:B------:R-:W-:Y:S01]  /*2cc0*/  LEA.HI R10, R10, R6, RZ, 0x2 ;  /* 0x000000060a0a7211 */ /* 0x000fe200078f10ff */
[----:B------:R1:W-:Y:S03]  /*2cd0*/  STL [R1+0x44], R3 ;  /* 0x0000440301007387 */ /* 0x0003e60000100800 */
[----:B------:R-:W-:Y:S01]  /*2ce0*/  LEA.HI.SX32 R249, R10, R18, 0x1e ;  /* 0x000000120af97211 */ /* 0x000fe200078ff2ff */
[----:B------:R1:W-:Y:S04]  /*2cf0*/  STL [R1+0x40], R2 ;  /* 0x0000400201007387 */ /* 0x0003e80000100800 */
[----:B------:R-:W0:Y:S01]  /*2d00*/  LDGDEPBAR ;  /* 0x00000000000079af */ /* 0x000e220000000000 */
        /* <DEDUP_REMOVED lines=31> */
.L_x_2262:
[----:B--2---:R-:W-:Y:S05]  /*2f00*/  BSYNC B0 ;  /* 0x0000000000007941 */ /* 0x004fea0003800000 */
.L_x_2261:
        /* <DEDUP_REMOVED lines=101> */
.L_x_2265:
        /* <DEDUP_REMOVED lines=260> */
.L_x_2263:
        /* <DEDUP_REMOVED lines=595> */
.L_x_2264:
        /* <DEDUP_REMOVED lines=298> */
.L_x_2260:
[----:B------:R-:W-:Y:S05]  /*7d70*/  @P0 EXIT ;  /* 0x000000000000094d */ /* 0x000fea0003800000 */
[----:B------:R-:W-:Y:S02]  /*7d80*/  ULDC.64 UR4, c[0x0][0x360] ;  /* 0x0000d80000047ab9 */ /* 0x000fe40000000a00 */
[----:B------:R-:W-:Y:S02]  /*7d90*/  UISETP.NE.U32.AND UP2, UPT, URZ, UR4, UPT ;  /* 0x000000043f00728c */ /* 0x000fe4000bf45070 */
[----:B------:R-:W-:Y:S02]  /*7da0*/  ULDC.64 UR6, c[0x0][0x360] ;  /* 0x0000d80000067ab9 */ /* 0x000fe40000000a00 */
[----:B------:R-:W-:Y:S02]  /*7db0*/  UISETP.NE.AND.EX UP2, UPT, URZ, UR5, UPT, UP2 ;  /* 0x000000053f00728c */ /* 0x000fe4000bf45320 */
[----:B------:R-:W-:-:S04]  /*7dc0*/  ULDC.64 UR10, c[0x0][0x338] ;  /* 0x0000ce00000a7ab9 */ /* 0x000fc80000000a00 */
[----:B------:R-:W-:-:S05]  /*7dd0*/  PLOP3.LUT P0, PT, PT, PT, UP2, 0x80, 0x0 ;  /* 0x000000000000781c */ /* 0x000fca0003f0f028 */
[----:B------:R-:W-:Y:S02]  /*7de0*/  @UP2 UMOV UR4, 0x4 ;  /* 0x0000000400042882 */ /* 0x000fe40000000000 */
[----:B------:R-:W-:-:S06]  /*7df0*/  @UP2 UIMAD.WIDE UR4, UR14, UR4, UR6 ;  /* 0x000000040e0422a5 */ /* 0x000fcc000f8e0206 */
[----:B------:R-:W-:Y:S02]  /*7e00*/  IMAD.U32 R2, RZ, RZ, UR4 ;  /* 0x00000004ff027e24 */ /* 0x000fe4000f8e00ff */
[----:B------:R-:W-:-:S05]  /*7e10*/  IMAD.U32 R3, RZ, RZ, UR5 ;  /* 0x00000005ff037e24 */ /* 0x000fca000f8e00ff */
[----:B---3--:R-:W2:Y:S01]  /*7e20*/  @P0 LDG.E R0, [R2.64] ;  /* 0x0000001202000981 */ /* 0x008ea2000c1e1900 */
[----:B------:R-:W-:Y:S01]  /*7e30*/  UISETP.NE.AND UP0, UPT, UR10, 0x1, UPT ;  /* 0x000000010a00788c */ /* 0x000fe2000bf05270 */
[----:B------:R-:W-:Y:S01]  /*7e40*/  BSSY B0, `(.L_x_2266) ;  /* 0x000002e000007945 */ /* 0x000fe20003800000 */
[----:B------:R-:W-:Y:S01]  /*7e50*/  UIMAD.WIDE.U32 UR8, UR16, UR11, URZ ;  /* 0x0000000b100872a5 */ /* 0x000fe2000f8e003f */
[----:B------:R-:W3:Y:S01]  /*7e60*/  S2R R9, SR_TID.X ;  /* 0x0000000000097919 */ /* 0x000ee20000002100 */
[----:B------:R-:W-:Y:S02]  /*7e70*/  ULDC UR4, c[0x0][0x340] ;  /* 0x0000d00000047ab9 */ /* 0x000fe40000000800 */
[----:B------:R-:W-:Y:S02]  /*7e80*/  UMOV UR6, UR16 ;  /* 0x0000001000067c82 */ /* 0x000fe40008000000 */
[----:B------:R-:W-:Y:S02]  /*7e90*/  ULDC UR13, c[0x0][0x358] ;  /* 0x0000d600000d7ab9 */ /* 0x000fe40000000800 */
[----:B------:R-:W-:-:S02]  /*7ea0*/  UIMAD UR13, UR15, UR13, URZ ;  /* 0x0000000d0f0d72a4 */ /* 0x000fc4000f8e023f */
[----:B------:R-:W-:Y:S02]  /*7eb0*/  @UP0 UMOV UR5, UR9 ;  /* 0x0000000900050c82 */ /* 0x000fe40008000000 */
[----:B------:R-:W-:-:S04]  /*7ec0*/  @UP0 USHF.R.U32.HI UR6, URZ, UR4, UR5 ;  /* 0x000000043f060299 */ /* 0x000fc80008011605 */
[----:B------:R-:W-:Y:S02]  /*7ed0*/  UIADD3 UR4, -UR6, URZ, URZ ;  /* 0x0000003f06047290 */ /* 0x000fe4000fffe13f */
[----:B------:R-:W-:Y:S02]  /*7ee0*/  USHF.R.S32.HI UR9, URZ, 0x1f, UR6 ;  /* 0x0000001f3f097899 */ /* 0x000fe40008011406 */
[----:B------:R-:W-:-:S03]  /*7ef0*/  UIMAD UR10, UR4, UR10, UR16 ;  /* 0x0000000a040a72a4 */ /* 0x000fc6000f8e0210 */
[----:B------:R-:W-:Y:S02]  /*7f00*/  ULDC UR4, c[0x0][0x2f4] ;  /* 0x0000bd0000047ab9 */ /* 0x000fe40000000800 */
[----:B------:R-:W-:Y:S01]  /*7f10*/  UIMAD UR13, UR13, UR4, URZ ;  /* 0x000000040d0d72a4 */ /* 0x000fe2000f8e023f */
[----:B------:R-:W-:Y:S01]  /*7f20*/  BAR.SYNC.DEFER_BLOCKING 0x1, 0x100 ;  /* 0x0044000000007b1d */ /* 0x000fe20000010000 */
[----:B------:R-:W-:Y:S01]  /*7f30*/  UIMAD UR11, UR14, UR4, URZ ;  /* 0x000000040e0b72a4 */ /* 0x000fe2000f8e023f */
[----:B---3--:R-:W-:Y:S01]  /*7f40*/  ISETP.NE.AND P2, PT, R9, RZ, PT ;  /* 0x000000ff0900720c */ /* 0x008fe20003f45270 */
[----:B------:R-:W-:Y:S02]  /*7f50*/  USHF.R.S32.HI UR8, URZ, 0x1f, UR13 ;  /* 0x0000001f3f087899 */ /* 0x000fe4000801140d */
[----:B------:R-:W-:Y:S02]  /*7f60*/  USHF.R.S32.HI UR7, URZ, 0x1f, UR11 ;  /* 0x0000001f3f077899 */ /* 0x000fe4000801140b */
[----:B------:R-:W-:-:S02]  /*7f70*/  UIADD3 UR13, UP1, UP0, UR13, UR11, UR6 ;  /* 0x0000000b0d0d7290 */ /* 0x000fc4000f83e006 */
[----:B------:R-:W-:Y:S02]  /*7f80*/  ULDC.64 UR4, c[0x0][0x350] ;  /* 0x0000d40000047ab9 */ /* 0x000fe40000000a00 */
[----:B------:R-:W-:Y:S02]  /*7f90*/  UIADD3.X UR8, UR8, UR7, UR9, UP1, UP0 ;  /* 0x0000000708087290 */ /* 0x000fe40008fe0409 */
[----:B------:R-:W-:Y:S02]  /*7fa0*/  USHF.L.U32 UR7, UR13, 0x2, URZ ;  /* 0x000000020d077899 */ /* 0x000fe4000800063f */
[----:B------:R-:W-:Y:S02]  /*7fb0*/  USHF.L.U64.HI UR8, UR13, 0x2, UR8 ;  /* 0x000000020d087899 */ /* 0x000fe40008010208 */
[----:B------:R-:W-:-:S04]  /*7fc0*/  UIADD3 UR4, UP0, UR7, UR4, URZ ;  /* 0x0000000407047290 */ /* 0x000fc8000ff1e03f */
[----:B------:R-:W-:Y:S02]  /*7fd0*/  UIADD3.X UR5, UR8, UR5, URZ, UP0, !UPT ;  /* 0x0000000508057290 */ /* 0x000fe400087fe43f */
[----:B------:R-:W-:-:S04]  /*7fe0*/  MOV R4, UR4 ;  /* 0x0000000400047c02 */ /* 0x000fc80008000f00 */
[----:B------:R-:W-:Y:S01]  /*7ff0*/  IMAD.U32 R5, RZ, RZ, UR5 ;  /* 0x00000005ff057e24 */ /* 0x000fe2000f8e00ff */
[----:B--2---:R-:W2:Y:S02]  /*8000*/  @P0 R2UR UR12, R0 ;  /* 0x00000000000c03c2 */ /* 0x004ea400000e0000 */
[----:B--2---:R-:W-:-:S04]  /*8010*/  @UP2 ULEA UR12, UR14, UR12, 0x7 ;  /* 0x0000000c0e0c2291 */ /* 0x004fc8000f8e383f */
[----:B------:R-:W-:-:S04]  /*8020*/  @UP2 USHF.R.S32.HI UR11, URZ, 0x1f, UR12 ;  /* 0x0000001f3f0b2899 */ /* 0x000fc8000801140c */
[----:B------:R-:W-:Y:S02]  /*8030*/  @UP2 ULEA.HI UR12, UR11, UR12, URZ, 0x7 ;  /* 0x0000000c0b0c2291 */ /* 0x000fe4000f8f383f */
[----:B------:R-:W-:Y:S02]  /*8040*/  USHF.R.S32.HI UR11, URZ, 0x1f, UR14 ;  /* 0x0000001f3f0b7899 */ /* 0x000fe4000801140e */
[----:B------:R-:W-:Y:S02]  /*8050*/  @UP2 USHF.L.U32 UR12, UR12, 0x7, URZ ;  /* 0x000000070c0c2899 */ /* 0x000fe4000800063f */
[----:B------:R-:W-:Y:S02]  /*8060*/  USEL UR14, UR14, URZ, !UP2 ;  /* 0x0000003f0e0e7287 */ /* 0x000fe4000d000000 */
[----:B------:R-:W-:Y:S02]  /*8070*/  @UP2 ULOP3.LUT UR12, UR12, 0xffffc000, URZ, 0xc0, !UPT ;  /* 0xffffc0000c0c2892 */ /* 0x000fe4000f8ec03f */
[----:B------:R-:W-:-:S02]  /*8080*/  USEL UR11, UR11, URZ, !UP2 ;  /* 0x0000003f0b0b7287 */ /* 0x000fc4000d000000 */
[----:B------:R-:W-:-:S03]  /*8090*/  @UP2 USHF.R.S32.HI UR13, URZ, 0x1f, UR12 ;  /* 0x0000001f3f0d2899 */ /* 0x000fc6000801140c */
[----:B------:R-:W-:-:S04]  /*80a0*/  @!UP2 UMOV UR12, URZ ;  /* 0x0000003f000cac82 */ /* 0x000fc80008000000 */
[----:B------:R-:W-:Y:S01]  /*80b0*/  @!UP2 UMOV UR13, URZ ;  /* 0x0000003f000dac82 */ /* 0x000fe20008000000 */
[----:B------:R-:W-:Y:S05]  /*80c0*/  @P2 BRA `(.L_x_2267) ;  /* 0x0000005000002947 */ /* 0x000fea0003800000 */
.L_x_2268:
[----:B------:R-:W2:Y:S01]  /*80d0*/  LDG.E.STRONG.GPU R0, [R4.64] ;  /* 0x0000001204007981 */ /* 0x000ea2000c1ef900 */
[----:B------:R-:W-:Y:S01]  /*80e0*/  YIELD ;  /* 0x0000000000007946 */ /* 0x000fe20003800000 */
[----:B--2---:R-:W-:Y:S01]  /*80f0*/  ISETP.NE.AND P0, PT, R0, UR10, PT ;  /* 0x0000000a00007c0c */ /* 0x004fe2000bf05270 */
[----:B------:R-:W-:-:S12]  /*8100*/  CCTL.IVALL ;  /* 0x00000000ff00798f */ /* 0x000fd80002000000 */
[----:B------:R-:W-:Y:S05]  /*8110*/  @P0 BRA `(.L_x_2268) ;  /* 0xffffffb000000947 */ /* 0x000fea000383ffff */
.L_x_2267:
[----:B------:R-:W-:Y:S05]  /*8120*/  BSYNC B0 ;  /* 0x0000000000007941 */ /* 0x000fea0003800000 */
.L_x_2266:
[----:B------:R-:W-:Y:S01]  /*8130*/  MOV R11, 0xffffffff ;  /* 0xffffffff000b7802 */ /* 0x000fe20000000f00 */
[----:B------:R-:W-:Y:S05]  /*8140*/  BRA.CONV ~URZ, `(.L_x_2269) ;  /* 0x000000237f007947 */ /* 0x000fea000b800000 */
[----:B------:R-:W-:Y:S02]  /*8150*/  MOV R2, 0x8170 ;  /* 0x0000817000027802 */ /* 0x000fe40000000f00 */
[----:B-1----:R-:W-:Y:S05]  /*8160*/  CALL.REL.NOINC `($__internal_11_$__cuda_sm70_warpsync) ;  /* 0x00000d5000007944 */ /* 0x002fea0003c00000 */
.L_x_2269:
[----:B------:R-:W-:Y:S01]  /*8170*/  USHF.L.U32 UR5, UR15, 0xe, URZ ;  /* 0x0000000e0f057899 */ /* 0x000fe2000800063f */
[----:B------:R-:W-:Y:S01]  /*8180*/  SHF.R.S32.HI R2, RZ, 0x1f, R9 ;  /* 0x0000001fff027819 */ /* 0x000fe20000011409 */
[----:B------:R-:W-:Y:S01]  /*8190*/  IMAD.U32 R10, RZ, RZ, UR14 ;  /* 0x0000000eff0a7e24 */ /* 0x000fe2000f8e00ff */
        /* <DEDUP_REMOVED lines=85> */
[----:B------:R-:W-:Y:S05]  /*86f0*/  CALL.REL.NOINC `($__internal_11_$__cuda_sm70_warpsync) ;  /* 0x000007c000007944 */ /* 0x000fea0003c00000 */
.L_x_2270:
        /* <DEDUP_REMOVED lines=12> */
.L_x_2272:
[----:B------:R-:W-:Y:S05]  /*87c0*/  BSYNC B0 ;  /* 0x0000000000007941 */ /* 0x000fea0003800000 */
.L_x_2271:
[----:B------:R-:W-:Y:S01]  /*87d0*/  ULDC.64 UR4, c[0x0][0x348] ;  /* 0x0000d20000047ab9 */ /* 0x000fe20000000a00 */
[----:B------:R-:W-:Y:S01]  /*87e0*/  BSSY B0, `(.L_x_2273) ;  /* 0x000000b000007945 */ /* 0x000fe20003800000 */
[----:B------:R-:W-:-:S04]  /*87f0*/  UIADD3 UR4, UP0, UR7, UR4, URZ ;  /* 0x0000000407047290 */ /* 0x000fc8000ff1e03f */
[----:B------:R-:W-:Y:S02]  /*8800*/  UIADD3.X UR5, UR8, UR5, URZ, UP0, !UPT ;  /* 0x0000000508057290 */ /* 0x000fe400087fe43f */
[----:B--2---:R-:W-:-:S04]  /*8810*/  MOV R4, UR4 ;  /* 0x0000000400047c02 */ /* 0x004fc80008000f00 */
[----:B------:R-:W-:Y:S01]  /*8820*/  MOV R5, UR5 ;  /* 0x0000000500057c02 */ /* 0x000fe20008000f00 */
[----:B------:R-:W-:Y:S05]  /*8830*/  @P2 BRA `(.L_x_2274) ;  /* 0x0000005000002947 */ /* 0x000fea0003800000 */
.L_x_2275:
[----:B------:R-:W2:Y:S01]  /*8840*/  LDG.E.STRONG.GPU R0, [R4.64] ;  /* 0x0000001204007981 */ /* 0x000ea2000c1ef900 */
[----:B------:R-:W-:Y:S01]  /*8850*/  YIELD ;  /* 0x0000000000007946 */ /* 0x000fe20003800000 */
[----:B--2---:R-:W-:Y:S01]  /*8860*/  ISETP.NE.AND P0, PT, R0, UR10, PT ;  /* 0x0000000a00007c0c */ /* 0x004fe2000bf05270 */
[----:B------:R-:W-:-:S12]  /*8870*/  CCTL.IVALL ;  /* 0x00000000ff00798f */ /* 0x000fd80002000000 */
[----:B------:R-:W-:Y:S05]  /*8880*/  @P0 BRA `(.L_x_2275) ;  /* 0xffffffb000000947 */ /* 0x000fea000383ffff */
.L_x_2274:
[----:B------:R-:W-:Y:S05]  /*8890*/  BSYNC B0 ;  /* 0x0000000000007941 */ /* 0x000fea0003800000 */
.L_x_2273:
[----:B------:R-:W-:Y:S05]  /*88a0*/  BRA.CONV ~URZ, `(.L_x_2276) ;  /* 0x000000237f007947 */ /* 0x000fea000b800000 */
[----:B-1----:R-:W-:Y:S02]  /*88b0*/  MOV R2, 0x88d0 ;  /* 0x000088d000027802 */ /* 0x002fe40000000f00 */
[----:B------:R-:W-:Y:S05]  /*88c0*/  CALL.REL.NOINC `($__internal_11_$__cuda_sm70_warpsync) ;  /* 0x000005f000007944 */ /* 0x000fea0003c00000 */
.L_x_2276:
        /* <DEDUP_REMOVED lines=82> */
[----:B-1----:R-:W-:Y:S05]  /*8df0*/  CALL.REL.NOINC `($__internal_11_$__cuda_sm70_warpsync) ;  /* 0x000000c000007944 */ /* 0x002fea0003c00000 */
.L_x_2277:
        /* <DEDUP_REMOVED lines=12> */
        .weak           $__internal_11_$__cuda_sm70_warpsync
        .type           $__internal_11_$__cuda_sm70_warpsync,@function
        .size           $__internal_11_$__cuda_sm70_warpsync,(.L_x_2347 - $__internal_11_$__cuda_sm70_warpsync)
$__internal_11_$__cuda_sm70_warpsync:
[----:B------:R-:W-:Y:S01]  /*8ec0*/  MOV R3, 0x0 ;  /* 0x0000000000037802 */ /* 0x000fe20000000f00 */
[----:B------:R-:W-:Y:S04]  /*8ed0*/  WARPSYNC R11 ;  /* 0x0000000b00007348 */ /* 0x000fe80003800000 */
[----:B------:R-:W-:Y:S05]  /*8ee0*/  RET.REL.NODEC R2 `(_ZN7cutlass13device_kernelIN5flash19enable_sm80_to_sm89INS1_16FlashAttnBwdSm80INS1_25CollectiveMainloopBwdSm80ILi2ELi2EN4cute5tupleIJNS5_1CILi64EEENS7_ILi128EEES9_EEENS_10bfloat16_tEfNS_4arch4Sm80ELb1ELb0ELb1ELb1ELb1ELb0ELb0ELb0ELi2ELi2ELi2ELi2ELb0EEENS1_24CollectiveEpilogueBwdGQAISA_fSD_Li256ELb1ELb1EEENS1_25SingleTileBwdLPTSchedulerILb1ELi128ELb1EEEEEEEEEvNT_6ParamsE) ;  /* 0xffff711002007950 */ /* 0x000fea0003c3ffff */
.L_x_2278:
        /* <DEDUP_REMOVED lines=9> */
.L_x_2347:


//--------------------- .text._ZN7cutlass13device_kernelIN5flash22FlashAttnBwdPreprocessIN4cute5tupleIJNS3_1CILi64EEENS5_ILi128EEEEEENS_10bfloat16_tEfNS_4arch4Sm80ELb1ELb1EEEEEvNT_6ParamsE --------------------------
	.section	.text._ZN7cutlass13device_kernelIN5flash22FlashAttnBwdPreprocessIN4cute5tupleIJNS3_1CILi64EEENS5_ILi128EEEEEENS_10bfloat16_tEfNS_4arch4Sm80ELb1ELb1EEEEEvNT_6ParamsE,"ax",@progbits
	.sectioninfo	@"SHI_REGISTERS=64"
	.align	128
.text._ZN7cutlass13device_kernelIN5flash22FlashAttnBwdPreprocessIN4cute5tupleIJNS3_1CILi64EEENS5_ILi128EEEEEENS_10bfloat16_tEfNS_4arch4Sm80ELb1ELb1EEEEEvNT_6ParamsE:
        .type           _ZN7cutlass13device_kernelIN5flash22FlashAttnBwdPreprocessIN4cute5tupleIJNS3_1CILi64EEENS5_ILi128EEEEEENS_10bfloat16_tEfNS_4arch4Sm80ELb1ELb1EEEEEvNT_6ParamsE,@function
        .size           _ZN7cutlass13device_kernelIN5flash22FlashAttnBwdPreprocessIN4cute5tupleIJNS3_1CILi64EEENS5_ILi128EEEEEENS_10bfloat16_tEfNS_4arch4Sm80ELb1ELb1EEEEEvNT_6ParamsE,(.L_x_2349 - _ZN7cutlass13device_kernelIN5flash22FlashAttnBwdPreprocessIN4cute5tupleIJNS3_1CILi64EEENS5_ILi128EEEEEENS_10bfloat16_tEfNS_4arch4Sm80ELb1ELb1EEEEEvNT_6ParamsE)
        .other          _ZN7cutlass13device_kernelIN5flash22FlashAttnBwdPreprocessIN4cute5tupleIJNS3_1CILi64EEENS5_ILi128EEEEEENS_10bfloat16_tEfNS_4arch4Sm80ELb1ELb1EEEEEvNT_6ParamsE,@"STO_CUDA_ENTRY STV_DEFAULT"
_ZN7cutlass13device_kernelIN5flash22FlashAttnBwdPreprocessIN4cute5tupleIJNS3_1CILi64EEENS5_ILi128EEEEEENS_10bfloat16_tEfNS_4arch4Sm80ELb1ELb1EEEEEvNT_6ParamsE:
[----:B------:R-:W-:Y:S02]  /*0000*/  IMAD.MOV.U32 R1, RZ, RZ, c[0x0][0x28] ;  /* 0x00000a00ff017624 */ /* 0x000fe400078e00ff */
[----:B------:R-:W0:Y:S01]  /*0010*/  S2R R0, SR_CTAID.Z ;  /* 0x0000000000007919 */ /* 0x000e220000002700 */
[----:B------:R-:W-:Y:S01]  /*0020*/  ISETP.NE.U32.AND P1, PT, RZ, c[0x0][0x248], PT ;  /* 0x00009200ff007a0c */ /* 0x000fe20003f25070 */
[----:B------:R-:W-:Y:S01]  /*0030*/  IMAD.MOV.U32 R3, RZ, RZ, 0x4 ;  /* 0x00000004ff037424 */ /* 0x000fe200078e00ff */
[----:B------:R-:W-:Y:S01]  /*0040*/  ISETP.NE.U32.AND P0, PT, RZ, c[0x0][0x240], PT ;  /* 0x00009000ff007a0c */ /* 0x000fe20003f05070 */
[----:B------:R-:W-:Y:S01]  /*0050*/  ULDC.64 UR4, c[0x0][0x118] ;  /* 0x0000460000047ab9 */ /* 0x000fe20000000a00 */
[----:B------:R-:W-:Y:S02]  /*0060*/  ISETP.NE.AND.EX P1, PT, RZ, c[0x0][0x24c], PT, P1 ;  /* 0x00009300ff007a0c */ /* 0x000fe40003f25310 */
[----:B------:R-:W-:Y:S02]  /*0070*/  ISETP.NE.AND.EX P0, PT, RZ, c[0x0][0x244], PT, P0 ;  /* 0x00009100ff007a0c */ /* 0x000fe40003f05300 */
[----:B------:R-:W-:Y:S01]  /*0080*/  MOV R2, c[0x0][0x168] ;  /* 0x00005a0000027a02 */ /* 0x000fe20000000f00 */
        /* <DEDUP_REMOVED lines=11> */
[----:B--2---:R-:W-:-:S02]  /*0140*/  IMAD.IADD R2, R2, 0x1, -R11 ;  /* 0x0000000102027824 */ /* 0x004fc400078e0a0b */
.L_x_2279:
[----:B0-----:R-:W0:Y:S01]  /*0150*/  S2R R4, SR_TID.X ;  /* 0x0000000000047919 */ /* 0x001e220000002100 */
[----:B------:R-:W-:-:S02]  /*0160*/  ISETP.NE.AND.EX P3, PT, RZ, c[0x0][0x244], PT, P3 ;  /* 0x00009100ff007a0c */ /* 0x000fc40003f65330 */
[----:B-----5:R-:W-:-:S13]  /*0170*/  ISETP.LE.AND P1, PT, R2, R7, PT ;  /* 0x000000070200720c */ /* 0x020fda0003f23270 */
[----:B------:R-:W-:Y:S05]  /*0180*/  @P3 EXIT P1 ;  /* 0x000000000000394d */ /* 0x000fea0000800000 */
[----:B------:R-:W1:Y:S01]  /*0190*/  S2R R6, SR_CTAID.Y ;  /* 0x0000000000067919 */ /* 0x000e620000002600 */
[----:B0-----:R-:W-:Y:S01]  /*01a0*/  SHF.R.S32.HI R9, RZ, 0x1f, R4 ;  /* 0x0000001fff097819 */ /* 0x001fe20000011404 */
[----:B------:R-:W-:Y:S01]  /*01b0*/  CS2R R44, SRZ ;  /* 0x00000000002c7805 */ /* 0x000fe2000001ff00 */
[----:B------:R-:W-:Y:S01]  /*01c0*/  IMAD.IADD R51, R2, 0x1, -R7 ;  /* 0x0000000102337824 */ /* 0x000fe200078e0a07 */
[--C-:B------:R-:W-:Y:S01]  /*01d0*/  @P0 SHF.R.S32.HI R45, RZ, 0x1f, R57.reuse ;  /* 0x0000001fff2d0819 */ /* 0x100fe20000011439 */
[----:B------:R-:W-:Y:S01]  /*01e0*/  @P0 IMAD.MOV.U32 R44, RZ, RZ, R57 ;  /* 0x000000ffff2c0224 */ /* 0x000fe200078e0039 */
[----:B------:R-:W-:Y:S02]  /*01f0*/  LEA.HI R9, R9, R4, RZ, 0x4 ;  /* 0x0000000409097211 */ /* 0x000fe400078f20ff */
[----:B------:R-:W-:Y:S02]  /*0200*/  SHF.R.S32.HI R43, RZ, 0x1f, R0 ;  /* 0x0000001fff2b7819 */ /* 0x000fe40000011400 */
[----:B------:R-:W-:-:S02]  /*0210*/  LOP3.LUT R55, R9, 0xfffffff0, RZ, 0xc0, !PT ;  /* 0xfffffff009377812 */ /* 0x000fc400078ec0ff */
[----:B------:R-:W-:Y:S02]  /*0220*/  SHF.R.S32.HI R41, RZ, 0x4, R9 ;  /* 0x00000004ff297819 */ /* 0x000fe40000011409 */
[----:B------:R-:W-:Y:S02]  /*0230*/  IADD3 R55, -R55, R4, RZ ;  /* 0x0000000437377210 */ /* 0x000fe40007ffe1ff */
[----:B------:R-:W-:Y:S02]  /*0240*/  IADD3 R58, R41, 0x10, RZ ;  /* 0x00000010293a7810 */ /* 0x000fe40007ffe0ff */
[----:B------:R-:W-:Y:S02]  /*0250*/  SHF.L.U32 R10, R55, 0x3, RZ ;  /* 0x00000003370a7819 */ /* 0x000fe400000006ff */
[----:B------:R-:W-:Y:S02]  /*0260*/  SHF.R.S32.HI R42, RZ, 0x1f, R41 ;  /* 0x0000001fff2a7819 */ /* 0x000fe40000011429 */
[----:B------:R-:W-:-:S02]  /*0270*/  ISETP.GE.AND P1, PT, R10, c[0x0][0x16c], PT ;  /* 0x00005b000a007a0c */ /* 0x000fc40003f26270 */
[----:B-1----:R-:W-:Y:S02]  /*0280*/  SHF.R.S32.HI R40, RZ, 0x1f, R6 ;  /* 0x0000001fff287819 */ /* 0x002fe40000011406 */
[--C-:B------:R-:W-:Y:S02]  /*0290*/  SHF.R.S32.HI R11, RZ, 0x1f, R10.reuse ;  /* 0x0000001fff0b7819 */ /* 0x100fe4000001140a */
[C---:B------:R-:W-:Y:S01]  /*02a0*/  IADD3 R8, P5, R41.reuse, R44, RZ ;  /* 0x0000002c29087210 */ /* 0x040fe20007fbe0ff */
[----:B------:R-:W-:Y:S01]  /*02b0*/  IMAD R9, R40, c[0x0][0x1a0], RZ ;  /* 0x0000680028097a24 */ /* 0x000fe200078e02ff */
[-C--:B------:R-:W-:Y:S01]  /*02c0*/  ISETP.LT.AND P4, PT, R58, R51.reuse, !P1 ;  /* 0x000000333a00720c */ /* 0x080fe20004f81270 */
[----:B------:R-:W-:Y:S01]  /*02d0*/  IMAD R13, R40, c[0x0][0x180], RZ ;  /* 0x00006000280d7a24 */ /* 0x000fe200078e02ff */
[----:B------:R-:W-:Y:S01]  /*02e0*/  ISETP.GE.AND P2, PT, R41, R51, PT ;  /* 0x000000332900720c */ /* 0x000fe20003f46270 */
[C---:B------:R-:W-:Y:S01]  /*02f0*/  IMAD R15, R6.reuse, c[0x0][0x1a4], R9 ;  /* 0x00006900060f7a24 */ /* 0x040fe200078e0209 */
[----:B------:R-:W-:Y:S01]  /*0300*/  SEL R43, R43, RZ, !P3 ;  /* 0x000000ff2b2b7207 */ /* 0x000fe20005800000 */
[----:B------:R-:W-:Y:S01]  /*0310*/  IMAD R13, R6, c[0x0][0x184], R13 ;  /* 0x00006100060d7a24 */ /* 0x000fe200078e020d */
[----:B------:R-:W-:Y:S01]  /*0320*/  SEL R50, R0, RZ, !P3 ;  /* 0x000000ff00327207 */ /* 0x000fe20005800000 */
[----:B------:R-:W-:Y:S01]  /*0330*/  IMAD.WIDE.U32 R28, R6, c[0x0][0x180], R10 ;  /* 0x00006000061c7a25 */ /* 0x000fe200078e000a */
[----:B------:R-:W-:-:S02]  /*0340*/  IADD3 R56, R41, 0x20, RZ ;  /* 0x0000002029387810 */ /* 0x000fc40007ffe0ff */
[----:B------:R-:W-:Y:S01]  /*0350*/  IADD3 R54, R41, 0x30, RZ ;  /* 0x0000003029367810 */ /* 0x000fe20007ffe0ff */
[----:B------:R-:W-:Y:S01]  /*0360*/  IMAD.X R9, R42, 0x1, R45, P5 ;  /* 0x000000012a097824 */ /* 0x000fe200028e062d */
[----:B------:R-:W-:Y:S01]  /*0370*/  ISETP.LT.AND P5, PT, R10, c[0x0][0x16c], !P2 ;  /* 0x00005b000a007a0c */ /* 0x000fe200057a1270 */
[----:B------:R-:W-:Y:S02]  /*0380*/  IMAD.IADD R29, R29, 0x1, R13 ;  /* 0x000000011d1d7824 */ /* 0x000fe400078e020d */
[----:B------:R-:W-:-:S04]  /*0390*/  IMAD.WIDE R8, R5, 0x40, R8 ;  /* 0x0000004005087825 */ /* 0x000fc800078e0208 */
[----:B------:R-:W-:Y:S01]  /*03a0*/  IMAD.WIDE.U32 R12, R6, c[0x0][0x1a0], R10 ;  /* 0x00006800060c7a25 */ /* 0x000fe200078e000a */
[----:B------:R-:W-:-:S03]  /*03b0*/  @P4 IADD3 R17, P3, R8, 0x10, RZ ;  /* 0x0000001008114810 */ /* 0x000fc60007f7e0ff */
[----:B------:R-:W-:Y:S01]  /*03c0*/  IMAD R11, R43, c[0x0][0x188], RZ ;  /* 0x000062002b0b7a24 */ /* 0x000fe200078e02ff */
[----:B------:R-:W-:Y:S01]  /*03d0*/  IADD3 R13, R13, R15, RZ ;  /* 0x0000000f0d0d7210 */ /* 0x000fe20007ffe0ff */
[----:B------:R-:W-:Y:S02]  /*03e0*/  IMAD R15, R43, c[0x0][0x1a8], RZ ;  /* 0x00006a002b0f7a24 */ /* 0x000fe400078e02ff */
[----:B------:R-:W-:Y:S01]  /*03f0*/  @P4 IMAD.X R10, RZ, RZ, R9, P3 ;  /* 0x000000ffff0a4224 */ /* 0x000fe200018e0609 */
[----:B------:R-:W-:Y:S01]  /*0400*/  @P4 IADD3 R16, P3, R8, 0x10, RZ ;  /* 0x0000001008104810 */ /* 0x000fe20007f7e0ff */
[C---:B------:R-:W-:Y:S02]  /*0410*/  IMAD R11, R50.reuse, c[0x0][0x18c], R11 ;  /* 0x00006300320b7a24 */ /* 0x040fe400078e020b */
[C---:B------:R-:W-:Y:S01]  /*0420*/  IMAD R19, R50.reuse, c[0x0][0x1ac], R15 ;  /* 0x00006b0032137a24 */ /* 0x040fe200078e020f */
[----:B------:R-:W-:Y:S01]  /*0430*/  @P4 IADD3.X R18, RZ, R9, RZ, P3, !PT ;  /* 0x00000009ff124210 */ /* 0x000fe20001ffe4ff */
[----:B------:R-:W-:-:S04]  /*0440*/  IMAD.WIDE.U32 R28, R50, c[0x0][0x188], R28 ;  /* 0x00006200321c7a25 */ /* 0x000fc800078e001c */
[----:B------:R-:W-:-:S04]  /*0450*/  IMAD.WIDE.U32 R30, R50, c[0x0][0x1a8], R12 ;  /* 0x00006a00321e7a25 */ /* 0x000fc800078e000c */
[----:B------:R-:W-:Y:S01]  /*0460*/  @P4 IMAD R10, R10, c[0x0][0x178], RZ ;  /* 0x00005e000a0a4a24 */ /* 0x000fe200078e02ff */
[----:B------:R-:W-:Y:S01]  /*0470*/  IADD3 R31, R31, R19, RZ ;  /* 0x000000131f1f7210 */ /* 0x000fe20007ffe0ff */
[----:B------:R-:W-:Y:S02]  /*0480*/  @P5 IMAD R13, R9, c[0x0][0x198], RZ ;  /* 0x00006600090d5a24 */ /* 0x000fe400078e02ff */
[----:B------:R-:W-:Y:S02]  /*0490*/  IMAD.IADD R29, R29, 0x1, R11 ;  /* 0x000000011d1d7824 */ /* 0x000fe400078e020b */
[----:B------:R-:W-:Y:S02]  /*04a0*/  @P5 IMAD R15, R9, c[0x0][0x178], RZ ;  /* 0x00005e00090f5a24 */ /* 0x000fe400078e02ff */
[----:B------:R-:W-:Y:S02]  /*04b0*/  @P4 IMAD R21, R17, c[0x0][0x17c], R10 ;  /* 0x00005f0011154a24 */ /* 0x000fe400078e020a */
[----:B------:R-:W-:-:S02]  /*04c0*/  @P5 IMAD R23, R8, c[0x0][0x19c], R13 ;  /* 0x0000670008175a24 */ /* 0x000fc400078e020d */
[--C-:B------:R-:W-:Y:S02]  /*04d0*/  @P4 IMAD.MOV.U32 R10, RZ, RZ, R28.reuse ;  /* 0x000000ffff0a4224 */ /* 0x100fe400078e001c */
[----:B------:R-:W-:Y:S02]  /*04e0*/  @P4 IMAD.MOV.U32 R11, RZ, RZ, R29 ;  /* 0x000000ffff0b4224 */ /* 0x000fe400078e001d */
[C---:B------:R-:W-:Y:S02]  /*04f0*/  @P5 IMAD R19, R8.reuse, c[0x0][0x17c], R15 ;  /* 0x00005f0008135a24 */ /* 0x040fe400078e020f */
[----:B------:R-:W-:-:S04]  /*0500*/  @P5 IMAD.WIDE.U32 R12, R8, c[0x0][0x178], R28 ;  /* 0x00005e00080c5a25 */ /* 0x000fc800078e001c */
[----:B------:R-:W-:Y:S01]  /*0510*/  @P5 IMAD.WIDE.U32 R14, R8, c[0x0][0x198], R30 ;  /* 0x00006600080e5a25 */ /* 0x000fe200078e001e */
[----:B------:R-:W-:-:S03]  /*0520*/  @P5 LEA R26, P3, R12, c[0x0][0x160], 0x1 ;  /* 0x000058000c1a5a11 */ /* 0x000fc600078608ff */
[----:B------:R-:W-:Y:S01]  /*0530*/  @P4 IMAD.WIDE.U32 R10, R17, c[0x0][0x178], R10 ;  /* 0x00005e00110a4a25 */ /* 0x000fe200078e000a */
[----:B------:R-:W-:-:S03]  /*0540*/  @P5 LEA R24, P6, R14, c[0x0][0x190], 0x1 ;  /* 0x000064000e185a11 */ /* 0x000fc600078c08ff */
[----:B------:R-:W-:Y:S02]  /*0550*/  @P5 IMAD.IADD R17, R13, 0x1, R19 ;  /* 0x000000010d115824 */ /* 0x000fe400078e0213 */
[----:B------:R-:W-:Y:S02]  /*0560*/  @P5 IMAD.IADD R13, R15, 0x1, R23 ;  /* 0x000000010f0d5824 */ /* 0x000fe400078e0217 */
[----:B------:R-:W-:Y:S01]  /*0570*/  @P4 IMAD R15, R18, c[0x0][0x198], RZ ;  /* 0x00006600120f4a24 */ /* 0x000fe200078e02ff */
[----:B------:R-:W-:Y:S01]  /*0580*/  @P5 LEA.HI.X R27, R12, c[0x0][0x164], R17, 0x1, P3 ;  /* 0x000059000c1b5a11 */ /* 0x000fe200018f0c11 */
[----:B------:R-:W-:Y:S01]  /*0590*/  @P4 IMAD.IADD R11, R11, 0x1, R21 ;  /* 0x000000010b0b4824 */ /* 0x000fe200078e0215 */
[----:B------:R-:W-:Y:S01]  /*05a0*/  @P5 LEA.HI.X R25, R14, c[0x0][0x194], R13, 0x1, P6 ;  /* 0x000065000e195a11 */ /* 0x000fe200030f0c0d */
[----:B------:R-:W-:Y:S01]  /*05b0*/  @P4 IMAD.MOV.U32 R13, RZ, RZ, R31 ;  /* 0x000000ffff0d4224 */ /* 0x000fe200078e001f */
[----:B------:R-:W-:Y:S01]  /*05c0*/  @P4 MOV R12, R30 ;  /* 0x0000001e000c4202 */ /* 0x000fe20000000f00 */
[----:B------:R-:W-:Y:S01]  /*05d0*/  @P4 IMAD R15, R16, c[0x0][0x19c], R15 ;  /* 0x00006700100f4a24 */ /* 0x000fe200078e020f */
[----:B------:R-:W-:-:S02]  /*05e0*/  ISETP.LT.AND P3, PT, R56, R51, !P1 ;  /* 0x000000333800720c */ /* 0x000fc40004f61270 */
[----:B------:R-:W-:Y:S01]  /*05f0*/  @P4 LEA R34, P6, R10, c[0x0][0x160], 0x1 ;  /* 0x000058000a224a11 */ /* 0x000fe200078c08ff */
[----:B------:R-:W-:Y:S01]  /*0600*/  @P4 IMAD.WIDE.U32 R12, R16, c[0x0][0x198], R12 ;  /* 0x00006600100c4a25 */ /* 0x000fe200078e000c */
[----:B------:R-:W-:Y:S02]  /*0610*/  ISETP.LT.AND P1, PT, R54, R51, !P1 ;  /* 0x000000333600720c */ /* 0x000fe40004f21270 */
[----:B------:R-:W-:Y:S02]  /*0620*/  @P4 LEA.HI.X R35, R10, c[0x0][0x164], R11, 0x1, P6 ;  /* 0x000059000a234a11 */ /* 0x000fe400030f0c0b */
[----:B------:R-:W-:Y:S02]  /*0630*/  @P4 IADD3 R11, R13, R15, RZ ;  /* 0x0000000f0d0b4210 */ /* 0x000fe40007ffe0ff */
[----:B------:R-:W-:Y:S01]  /*0640*/  @P4 LEA R32, P6, R12, c[0x0][0x190], 0x1 ;  /* 0x000064000c204a11 */ /* 0x000fe200078c08ff */
[----:B------:R-:W-:-:S03]  /*0650*/  CS2R R14, SRZ ;  /* 0x00000000000e7805 */ /* 0x000fc6000001ff00 */
[----:B------:R-:W-:Y:S02]  /*0660*/  @P4 LEA.HI.X R33, R12, c[0x0][0x194], R11, 0x1, P6 ;  /* 0x000065000c214a11 */ /* 0x000fe400030f0c0b */
[----:B------:R-:W-:Y:S01]  /*0670*/  @P3 IADD3 R47, P6, R8, 0x20, RZ ;  /* 0x00000020082f3810 */ /* 0x000fe20007fde0ff */
[----:B------:R-:W-:Y:S01]  /*0680*/  CS2R R10, SRZ ;  /* 0x00000000000a7805 */ /* 0x000fe2000001ff00 */
[----:B------:R-:W-:-:S03]  /*0690*/  CS2R R12, SRZ ;  /* 0x00000000000c7805 */ /* 0x000fc6000001ff00 */
[--C-:B------:R-:W-:Y:S01]  /*06a0*/  @P3 IMAD.X R48, RZ, RZ, R9.reuse, P6 ;  /* 0x000000ffff303224 */ /* 0x100fe200030e0609 */
[C---:B------:R-:W-:Y:S01]  /*06b0*/  @P3 IADD3 R39, P6, R8.reuse, 0x20, RZ ;  /* 0x0000002008273810 */ /* 0x040fe20007fde0ff */
[----:B------:R-:W-:Y:S01]  /*06c0*/  CS2R R16, SRZ ;  /* 0x0000000000107805 */ /* 0x000fe2000001ff00 */
[----:B------:R-:W-:Y:S01]  /*06d0*/  CS2R R18, SRZ ;  /* 0x0000000000127805 */ /* 0x000fe2000001ff00 */
[----:B------:R-:W-:Y:S01]  /*06e0*/  CS2R R20, SRZ ;  /* 0x0000000000147805 */ /* 0x000fe2000001ff00 */
[----:B------:R-:W-:Y:S01]  /*06f0*/  CS2R R22, SRZ ;  /* 0x0000000000167805 */ /* 0x000fe2000001ff00 */
[----:B------:R-:W-:Y:S01]  /*0700*/  @P3 IMAD.X R49, RZ, RZ, R9, P6 ;  /* 0x000000ffff313224 */ /* 0x000fe200030e0609 */
[C---:B------:R-:W-:Y:S01]  /*0710*/  @P1 IADD3 R37, P6, R8.reuse, 0x30, RZ ;  /* 0x0000003008251810 */ /* 0x040fe20007fde0ff */
[----:B------:R0:W2:Y:S03]  /*0720*/  @P5 LDG.E.128 R12, [R24.64] ;  /* 0x00000004180c5981 */ /* 0x0000a6000c1e1d00 */
[----:B------:R-:W-:Y:S01]  /*0730*/  @P1 IADD3.X R46, RZ, R9, RZ, P6, !PT ;  /* 0x00000009ff2e1210 */ /* 0x000fe200037fe4ff */
[----:B------:R1:W3:Y:S01]  /*0740*/  @P4 LDG.E.128 R16, [R34.64] ;  /* 0x0000000422104981 */ /* 0x0002e2000c1e1d00 */
[----:B------:R-:W-:-:S03]  /*0750*/  @P1 IADD3 R36, P6, R8, 0x30, RZ ;  /* 0x0000003008241810 */ /* 0x000fc60007fde0ff */
[----:B------:R4:W3:Y:S02]  /*0760*/  @P4 LDG.E.128 R20, [R32.64] ;  /* 0x0000000420144981 */ /* 0x0008e4000c1e1d00 */
[----:B------:R-:W-:Y:S02]  /*0770*/  @P1 IMAD.X R38, RZ, RZ, R9, P6 ;  /* 0x000000ffff261224 */ /* 0x000fe400030e0609 */
[----:B------:R-:W-:-:S06]  /*0780*/  CS2R R8, SRZ ;  /* 0x0000000000087805 */ /* 0x000fcc000001ff00 */
[----:B------:R1:W3:Y:S01]  /*0790*/  @P5 LDG.E.128 R8, [R26.64] ;  /* 0x000000041a085981 */ /* 0x0002e2000c1e1d00 */
[----:B------:R-:W-:Y:S02]  /*07a0*/  @P3 IMAD R48, R48, c[0x0][0x178], RZ ;  /* 0x00005e0030303a24 */ /* 0x000fe400078e02ff */
[----:B0-----:R-:W-:Y:S02]  /*07b0*/  @P3 IMAD R24, R49, c[0x0][0x198], RZ ;  /* 0x0000660031183a24 */ /* 0x001fe400078e02ff */
[C---:B------:R-:W-:Y:S01]  /*07c0*/  @P3 IMAD R49, R47.reuse, c[0x0][0x17c], R48 ;  /* 0x00005f002f313a24 */ /* 0x040fe200078e0230 */
[----:B-1----:R-:W-:Y:S01]  /*07d0*/  @P3 MOV R27, R29 ;  /* 0x0000001d001b3202 */ /* 0x002fe20000000f00 */
[----:B------:R-:W-:Y:S02]  /*07e0*/  @P3 IMAD.MOV.U32 R26, RZ, RZ, R28 ;  /* 0x000000ffff1a3224 */ /* 0x000fe400078e001c */
[----:B------:R-:W-:Y:S02]  /*07f0*/  @P3 IMAD.MOV.U32 R25, RZ, RZ, R31 ;  /* 0x000000ffff193224 */ /* 0x000fe400078e001f */
[----:B------:R-:W-:-:S04]  /*0800*/  @P3 IMAD.WIDE.U32 R26, R47, c[0x0][0x178], R26 ;  /* 0x00005e002f1a3a25 */ /* 0x000fc800078e001a */
[C---:B------:R-:W-:Y:S02]  /*0810*/  @P3 IMAD R47, R39.reuse, c[0x0][0x19c], R24 ;  /* 0x00006700272f3a24 */ /* 0x040fe400078e0218 */
[----:B------:R-:W-:Y:S02]  /*0820*/  @P3 IMAD.MOV.U32 R24, RZ, RZ, R30 ;  /* 0x000000ffff183224 */ /* 0x000fe400078e001e */
[----:B------:R-:W-:Y:S02]  /*0830*/  @P1 IMAD R46, R46, c[0x0][0x178], RZ ;  /* 0x00005e002e2e1a24 */ /* 0x000fe400078e02ff */
[----:B------:R-:W-:-:S04]  /*0840*/  @P3 IMAD.WIDE.U32 R24, R39, c[0x0][0x198], R24 ;  /* 0x0000660027183a25 */ /* 0x000fc800078e0018 */
[----:B------:R-:W-:Y:S02]  /*0850*/  @P1 IMAD R53, R38, c[0x0][0x198], RZ ;  /* 0x0000660026351a24 */ /* 0x000fe400078e02ff */
[C---:B------:R-:W-:Y:S02]  /*0860*/  @P1 IMAD R39, R37.reuse, c[0x0][0x17c], R46 ;  /* 0x00005f0025271a24 */ /* 0x040fe400078e022e */
[----:B------:R-:W-:Y:S01]  /*0870*/  @P1 IMAD.WIDE.U32 R28, R37, c[0x0][0x178], R28 ;  /* 0x00005e00251c1a25 */ /* 0x000fe200078e001c */
[----:B------:R-:W-:Y:S02]  /*0880*/  @P3 IADD3 R49, R27, R49, RZ ;  /* 0x000000311b313210 */ /* 0x000fe40007ffe0ff */
[----:B------:R-:W-:Y:S01]  /*0890*/  @P3 LEA R60, P4, R26, c[0x0][0x160], 0x1 ;  /* 0x000058001a3c3a11 */ /* 0x000fe200078808ff */
[----:B------:R-:W-:Y:S01]  /*08a0*/  @P1 IMAD R35, R36, c[0x0][0x19c], R53 ;  /* 0x0000670024231a24 */ /* 0x000fe200078e0235 */
[----:B------:R-:W-:Y:S01]  /*08b0*/  @P3 LEA R52, P6, R24, c[0x0][0x190], 0x1 ;  /* 0x0000640018343a11 */ /* 0x000fe200078c08ff */
[----:B------:R-:W-:-:S02]  /*08c0*/  @P3 IMAD.IADD R47, R25, 0x1, R47 ;  /* 0x00000001192f3824 */ /* 0x000fc400078e022f */
[----:B----4-:R-:W-:Y:S01]  /*08d0*/  @P1 IMAD.WIDE.U32 R32, R36, c[0x0][0x198], R30 ;  /* 0x0000660024201a25 */ /* 0x010fe200078e001e */
[----:B------:R-:W-:-:S03]  /*08e0*/  @P1 LEA R46, P5, R28, c[0x0][0x160], 0x1 ;  /* 0x000058001c2e1a11 */ /* 0x000fc600078a08ff */
[----:B------:R-:W-:Y:S01]  /*08f0*/  @P1 IMAD.IADD R25, R29, 0x1, R39 ;  /* 0x000000011d191824 */ /* 0x000fe200078e0227 */
[----:B------:R-:W-:Y:S02]  /*0900*/  @P3 LEA.HI.X R61, R26, c[0x0][0x164], R49, 0x1, P4 ;  /* 0x000059001a3d3a11 */ /* 0x000fe400020f0c31 */
[----:B------:R-:W-:Y:S02]  /*0910*/  @P3 LEA.HI.X R53, R24, c[0x0][0x194], R47, 0x1, P6 ;  /* 0x0000650018353a11 */ /* 0x000fe400030f0c2f */
[----:B------:R-:W-:Y:S02]  /*0920*/  @P1 IADD3 R35, R33, R35, RZ ;  /* 0x0000002321231210 */ /* 0x000fe40007ffe0ff */
[----:B------:R-:W-:Y:S01]  /*0930*/  @P1 LEA R48, P4, R32, c[0x0][0x190], 0x1 ;  /* 0x0000640020301a11 */ /* 0x000fe200078808ff */
[----:B------:R-:W-:Y:S01]  /*0940*/  CS2R R26, SRZ ;  /* 0x00000000001a7805 */ /* 0x000fe2000001ff00 */
[----:B------:R-:W-:Y:S01]  /*0950*/  @P1 LEA.HI.X R47, R28, c[0x0][0x164], R25, 0x1, P5 ;  /* 0x000059001c2f1a11 */ /* 0x000fe200028f0c19 */
        /* <DEDUP_REMOVED lines=15> */
[--C-:B------:R-:W-:Y:S02]  /*0a50*/  @!P3 SHF.R.S32.HI R52, RZ, 0x1f, R4.reuse ;  /* 0x0000001fff34b819 */ /* 0x100fe40000011404 */
[----:B------:R-:W-:-:S04]  /*0a60*/  @!P3 IADD3 R44, P4, P5, R44, R7, R4 ;  /* 0x000000072c2cb210 */ /* 0x000fc80007d9e004 */
[----:B------:R-:W-:Y:S01]  /*0a70*/  @!P3 IADD3.X R45, R45, R53, R52, P4, P5 ;  /* 0x000000352d2db210 */ /* 0x000fe200027ea434 */
[----:B------:R-:W-:-:S04]  /*0a80*/  @!P3 IMAD R53, R40, c[0x0][0x1e0], RZ ;  /* 0x000078002835ba24 */ /* 0x000fc800078e02ff */
[C---:B------:R-:W-:Y:S02]  /*0a90*/  @!P3 IMAD R53, R6.reuse, c[0x0][0x1e4], R53 ;  /* 0x000079000635ba24 */ /* 0x040fe400078e0235 */
[----:B------:R-:W-:-:S04]  /*0aa0*/  @!P3 IMAD.WIDE.U32 R44, R6, c[0x0][0x1e0], R44 ;  /* 0x00007800062cba25 */ /* 0x000fc800078e002c */
[----:B-1----:R-:W-:Y:S02]  /*0ab0*/  @!P3 IMAD.IADD R47, R45, 0x1, R53 ;  /* 0x000000012d2fb824 */ /* 0x002fe400078e0235 */
[----:B------:R-:W-:Y:S02]  /*0ac0*/  @!P3 IMAD R45, R43, c[0x0][0x1e8], RZ ;  /* 0x00007a002b2dba24 */ /* 0x000fe400078e02ff */
[----:B------:R-:W-:Y:S02]  /*0ad0*/  @!P3 IMAD.MOV.U32 R46, RZ, RZ, R44 ;  /* 0x000000ffff2eb224 */ /* 0x000fe400078e002c */
[C---:B------:R-:W-:Y:S02]  /*0ae0*/  @!P3 IMAD R45, R50.reuse, c[0x0][0x1ec], R45 ;  /* 0x00007b00322dba24 */ /* 0x040fe400078e022d */
[----:B------:R-:W-:-:S05]  /*0af0*/  @!P3 IMAD.WIDE.U32 R46, R50, c[0x0][0x1e8], R46 ;  /* 0x00007a00322eba25 */ /* 0x000fca00078e002e */
[----:B------:R-:W-:Y:S02]  /*0b00*/  @!P3 IADD3 R45, R47, R45, RZ ;  /* 0x0000002d2f2db210 */ /* 0x000fe40007ffe0ff */
[----:B------:R-:W-:-:S04]  /*0b10*/  @!P3 LEA R44, P4, R46, c[0x0][0x1d8], 0x2 ;  /* 0x000076002e2cba11 */ /* 0x000fc800078810ff */
[----:B------:R-:W-:Y:S01]  /*0b20*/  @!P3 LEA.HI.X R45, R46, c[0x0][0x1dc], R45, 0x2, P4 ;  /* 0x000077002e2dba11 */ /* 0x000fe200020f142d */
[----:B------:R-:W-:-:S06]  /*0b30*/  IMAD.MOV.U32 R52, RZ, RZ, 0x7f800000 ;  /* 0x7f800000ff347424 */ /* 0x000fcc00078e00ff */
[----:B------:R0:W5:Y:S01]  /*0b40*/  @!P3 LDG.E R52, [R44.64] ;  /* 0x000000042c34b981 */ /* 0x000162000c1e1900 */
[C---:B--2---:R-:W-:Y:S02]  /*0b50*/  LOP3.LUT R59, R12.reuse, 0xffff0000, RZ, 0xc0, !PT ;  /* 0xffff00000c3b7812 */ /* 0x044fe400078ec0ff */
[----:B------:R-:W-:Y:S02]  /*0b60*/  SHF.L.U32 R53, R12, 0x10, RZ ;  /* 0x000000100c357819 */ /* 0x000fe400000006ff */
[----:B---3--:R-:W-:Y:S02]  /*0b70*/  LOP3.LUT R61, R16, 0xffff0000, RZ, 0xc0, !PT ;  /* 0xffff0000103d7812 */ /* 0x008fe400078ec0ff */
[----:B------:R-:W-:Y:S02]  /*0b80*/  LOP3.LUT R60, R20, 0xffff0000, RZ, 0xc0, !PT ;  /* 0xffff0000143c7812 */ /* 0x000fe400078ec0ff */
[----:B------:R-:W-:Y:S01]  /*0b90*/  SHF.L.U32 R16, R16, 0x10, RZ ;  /* 0x0000001010107819 */ /* 0x000fe200000006ff */
[C---:B------:R-:W-:Y:S01]  /*0ba0*/  IMAD.U32 R46, R8.reuse, 0x10000, RZ ;  /* 0x00010000082e7824 */ /* 0x040fe200078e00ff */
[----:B------:R-:W-:Y:S01]  /*0bb0*/  LOP3.LUT R8, R8, 0xffff0000, RZ, 0xc0, !PT ;  /* 0xffff000008087812 */ /* 0x000fe200078ec0ff */
[----:B------:R-:W-:Y:S01]  /*0bc0*/  FMUL.FTZ R60, R61, R60 ;  /* 0x0000003c3d3c7220 */ /* 0x000fe20000410000 */
[----:B------:R-:W-:-:S03]  /*0bd0*/  SHF.L.U32 R47, R9, 0x10, RZ ;  /* 0x00000010092f7819 */ /* 0x000fc600000006ff */
[----:B------:R-:W-:Y:S02]  /*0be0*/  FMUL.FTZ R8, R8, R59 ;  /* 0x0000003b08087220 */ /* 0x000fe40000410000 */
[----:B------:R-:W-:Y:S02]  /*0bf0*/  IMAD.U32 R59, R20, 0x10000, RZ ;  /* 0x00010000143b7824 */ /* 0x000fe400078e00ff */
[----:B------:R-:W-:Y:S02]  /*0c00*/  IMAD.U32 R12, R13, 0x10000, RZ ;  /* 0x000100000d0c7824 */ /* 0x000fe400078e00ff */
        /* <DEDUP_REMOVED lines=10> */
[----:B------:R-:W-:Y:S01]  /*0cb0*/  IMAD.U32 R9, R10, 0x10000, RZ ;  /* 0x000100000a097824 */ /* 0x000fe200078e00ff */
[----:B0-----:R-:W-:Y:S01]  /*0cc0*/  SHF.L.U32 R44, R14, 0x10, RZ ;  /* 0x000000100e2c7819 */ /* 0x001fe200000006ff */
        /* <DEDUP_REMOVED lines=11> */
[----:B------:R-:W-:Y:S01]  /*0d80*/  SHF.L.U32 R8, R19, 0x10, RZ ;  /* 0x0000001013087819 */ /* 0x000fe200000006ff */
[----:B------:R-:W-:-:S02]  /*0d90*/  IMAD.U32 R45, R15, 0x10000, RZ ;  /* 0x000100000f2d7824 */ /* 0x000fc400078e00ff */
[----:B------:R-:W-:Y:S02]  /*0da0*/  FFMA.FTZ R14, R49, R14, R44 ;  /* 0x0000000e310e7223 */ /* 0x000fe4000001002c */
[----:B------:R-:W-:Y:S02]  /*0db0*/  IMAD.U32 R13, R23, 0x10000, RZ ;  /* 0x00010000170d7824 */ /* 0x000fe400078e00ff */
[----:B------:R-:W-:Y:S01]  /*0dc0*/  FFMA.FTZ R9, R18, R9, R12 ;  /* 0x0000000912097223 */ /* 0x000fe2000001000c */
[----:B------:R-:W-:Y:S01]  /*0dd0*/  LOP3.LUT R19, R19, 0xffff0000, RZ, 0xc0, !PT ;  /* 0xffff000013137812 */ /* 0x000fe200078ec0ff */
[----:B------:R-:W-:Y:S01]  /*0de0*/  FFMA.FTZ R14, R10, R45, R14 ;  /* 0x0000002d0a0e7223 */ /* 0x000fe2000001000e */
[----:B------:R-:W-:Y:S01]  /*0df0*/  LOP3.LUT R10, R23, 0xffff0000, RZ, 0xc0, !PT ;  /* 0xffff0000170a7812 */ /* 0x000fe200078ec0ff */
[----:B------:R-:W-:-:S04]  /*0e00*/  FFMA.FTZ R8, R8, R13, R9 ;  /* 0x0000000d08087223 */ /* 0x000fc80000010009 */
[----:B------:R-:W-:Y:S01]  /*0e10*/  FFMA.FTZ R8, R19, R10, R8 ;  /* 0x0000000a13087223 */ /* 0x000fe20000010008 */
[----:B------:R-:W-:Y:S02]  /*0e20*/  LOP3.LUT R11, R11, 0xffff0000, RZ, 0xc0, !PT ;  /* 0xffff00000b0b7812 */ /* 0x000fe400078ec0ff */
[C---:B----4-:R-:W-:Y:S02]  /*0e30*/  SHF.L.U32 R17, R24.reuse, 0x10, RZ ;  /* 0x0000001018117819 */ /* 0x050fe400000006ff */
[----:B------:R-:W-:Y:S02]  /*0e40*/  LOP3.LUT R24, R24, 0xffff0000, RZ, 0xc0, !PT ;  /* 0xffff000018187812 */ /* 0x000fe400078ec0ff */
[C---:B------:R-:W-:Y:S02]  /*0e50*/  LOP3.LUT R19, R28.reuse, 0xffff0000, RZ, 0xc0, !PT ;  /* 0xffff00001c137812 */ /* 0x040fe400078ec0ff */
[----:B------:R-:W-:Y:S02]  /*0e60*/  SHF.L.U32 R20, R28, 0x10, RZ ;  /* 0x000000101c147819 */ /* 0x000fe400000006ff */
[----:B------:R-:W-:Y:S01]  /*0e70*/  LOP3.LUT R18, R32, 0xffff0000, RZ, 0xc0, !PT ;  /* 0xffff000020127812 */ /* 0x000fe200078ec0ff */
[----:B------:R-:W-:Y:S01]  /*0e80*/  FMUL.FTZ R24, R24, R19 ;  /* 0x0000001318187220 */ /* 0x000fe20000410000 */
[C---:B------:R-:W-:Y:S01]  /*0e90*/  LOP3.LUT R21, R36.reuse, 0xffff0000, RZ, 0xc0, !PT ;  /* 0xffff000024157812 */ /* 0x040fe200078ec0ff */
[----:B------:R-:W-:Y:S01]  /*0ea0*/  IMAD.U32 R19, R36, 0x10000, RZ ;  /* 0x0001000024137824 */ /* 0x000fe200078e00ff */
[----:B------:R-:W-:Y:S01]  /*0eb0*/  SHF.L.U32 R32, R32, 0x10, RZ ;  /* 0x0000001020207819 */ /* 0x000fe200000006ff */
[----:B------:R-:W-:-:S02]  /*0ec0*/  IMAD.U32 R16, R25, 0x10000, RZ ;  /* 0x0001000019107824 */ /* 0x000fc400078e00ff */
[----:B------:R-:W-:Y:S01]  /*0ed0*/  FMUL.FTZ R21, R18, R21 ;  /* 0x0000001512157220 */ /* 0x000fe20000410000 */
[----:B------:R-:W-:Y:S01]  /*0ee0*/  LOP3.LUT R15, R15, 0xffff0000, RZ, 0xc0, !PT ;  /* 0xffff00000f0f7812 */ /* 0x000fe200078ec0ff */
        /* <DEDUP_REMOVED lines=15> */
[----:B------:R-:W-:Y:S01]  /*0fe0*/  IMAD.U32 R17, R38, 0x10000, RZ ;  /* 0x0001000026117824 */ /* 0x000fe200078e00ff */
[----:B------:R-:W-:Y:S01]  /*0ff0*/  SHF.L.U32 R16, R34, 0x10, RZ ;  /* 0x0000001022107819 */ /* 0x000fe200000006ff */
[----:B------:R-:W-:Y:S01]  /*1000*/  FFMA.FTZ R18, R33, R20, R18 ;  /* 0x0000001421127223 */ /* 0x000fe20000010012 */
[----:B------:R-:W-:Y:S01]  /*1010*/  LOP3.LUT R26, R26, 0xffff0000, RZ, 0xc0, !PT ;  /* 0xffff00001a1a7812 */ /* 0x000fe200078ec0ff */
[----:B------:R-:W-:Y:S01]  /*1020*/  FFMA.FTZ R12, R12, R15, R22 ;  /* 0x0000000f0c0c7223 */ /* 0x000fe20000010016 */
[----:B------:R-:W-:Y:S01]  /*1030*/  LOP3.LUT R13, R30, 0xffff0000, RZ, 0xc0, !PT ;  /* 0xffff00001e0d7812 */ /* 0x000fe200078ec0ff */
[----:B------:R-:W-:Y:S01]  /*1040*/  FFMA.FTZ R16, R16, R17, R18 ;  /* 0x0000001110107223 */ /* 0x000fe20000010012 */
[----:B------:R-:W-:-:S02]  /*1050*/  LOP3.LUT R34, R34, 0xffff0000, RZ, 0xc0, !PT ;  /* 0xffff000022227812 */ /* 0x000fc400078ec0ff */
[----:B------:R-:W-:Y:S01]  /*1060*/  LOP3.LUT R15, R38, 0xffff0000, RZ, 0xc0, !PT ;  /* 0xffff0000260f7812 */ /* 0x000fe200078ec0ff */
[----:B------:R-:W-:Y:S02]  /*1070*/  IMAD.U32 R9, R27, 0x10000, RZ ;  /* 0x000100001b097824 */ /* 0x000fe400078e00ff */
[----:B------:R-:W-:Y:S02]  /*1080*/  IMAD.U32 R14, R31, 0x10000, RZ ;  /* 0x000100001f0e7824 */ /* 0x000fe400078e00ff */
[----:B------:R-:W-:Y:S01]  /*1090*/  FFMA.FTZ R26, R26, R13, R12 ;  /* 0x0000000d1a1a7223 */ /* 0x000fe2000001000c */
[----:B------:R-:W-:Y:S01]  /*10a0*/  SHF.L.U32 R12, R35, 0x10, RZ ;  /* 0x00000010230c7819 */ /* 0x000fe200000006ff */
[----:B------:R-:W-:Y:S02]  /*10b0*/  IMAD.U32 R13, R39, 0x10000, RZ ;  /* 0x00010000270d7824 */ /* 0x000fe400078e00ff */
[----:B------:R-:W-:Y:S01]  /*10c0*/  FFMA.FTZ R15, R34, R15, R16 ;  /* 0x0000000f220f7223 */ /* 0x000fe20000010010 */
[----:B------:R-:W-:Y:S01]  /*10d0*/  LOP3.LUT R27, R27, 0xffff0000, RZ, 0xc0, !PT ;  /* 0xffff00001b1b7812 */ /* 0x000fe200078ec0ff */
[----:B------:R-:W-:Y:S01]  /*10e0*/  FFMA.FTZ R9, R9, R14, R26 ;  /* 0x0000000e09097223 */ /* 0x000fe2000001001a */
[----:B------:R-:W-:Y:S01]  /*10f0*/  LOP3.LUT R10, R31, 0xffff0000, RZ, 0xc0, !PT ;  /* 0xffff00001f0a7812 */ /* 0x000fe200078ec0ff */
[----:B------:R-:W-:Y:S01]  /*1100*/  FFMA.FTZ R12, R12, R13, R15 ;  /* 0x0000000d0c0c7223 */ /* 0x000fe2000001000f */
[----:B------:R-:W-:-:S02]  /*1110*/  LOP3.LUT R35, R35, 0xffff0000, RZ, 0xc0, !PT ;  /* 0xffff000023237812 */ /* 0x000fc400078ec0ff */
[----:B------:R-:W-:Y:S01]  /*1120*/  LOP3.LUT R14, R39, 0xffff0000, RZ, 0xc0, !PT ;  /* 0xffff0000270e7812 */ /* 0x000fe200078ec0ff */
[----:B------:R-:W-:Y:S02]  /*1130*/  FFMA.FTZ R27, R27, R10, R9 ;  /* 0x0000000a1b1b7223 */ /* 0x000fe40000010009 */
[----:B------:R-:W0:Y:S02]  /*1140*/  SHFL.BFLY PT, R10, R11, 0x8, 0x1f ;  /* 0x0d001f000b0a7f89 */ /* 0x000e2400000e0000 */
[----:B------:R-:W-:Y:S02]  /*1150*/  FFMA.FTZ R35, R35, R14, R12 ;  /* 0x0000000e23237223 */ /* 0x000fe4000001000c */
[----:B------:R-:W1:Y:S04]  /*1160*/  SHFL.BFLY PT, R9, R8, 0x8, 0x1f ;  /* 0x0d001f0008097f89 */ /* 0x000e6800000e0000 */
[----:B------:R-:W2:Y:S04]  /*1170*/  SHFL.BFLY PT, R12, R27, 0x8, 0x1f ;  /* 0x0d001f001b0c7f89 */ /* 0x000ea800000e0000 */
[----:B------:R-:W3:Y:S01]  /*1180*/  SHFL.BFLY PT, R14, R35, 0x8, 0x1f ;  /* 0x0d001f00230e7f89 */ /* 0x000ee200000e0000 */
[----:B0-----:R-:W-:-:S02]  /*1190*/  FADD.FTZ R10, R11, R10 ;  /* 0x0000000a0b0a7221 */ /* 0x001fc40000010000 */
[----:B-1----:R-:W-:-:S03]  /*11a0*/  FADD.FTZ R13, R8, R9 ;  /* 0x00000009080d7221 */ /* 0x002fc60000010000 */
[----:B------:R-:W0:Y:S01]  /*11b0*/  SHFL.BFLY PT, R9, R10, 0x4, 0x1f ;  /* 0x0c801f000a097f89 */ /* 0x000e2200000e0000 */
[----:B--2---:R-:W-:Y:S02]  /*11c0*/  FADD.FTZ R15, R27, R12 ;  /* 0x0000000c1b0f7221 */ /* 0x004fe40000010000 */
[----:B---3--:R-:W-:Y:S01]  /*11d0*/  FADD.FTZ R18, R35, R14 ;  /* 0x0000000e23127221 */ /* 0x008fe20000010000 */
        /* <DEDUP_REMOVED lines=11> */
[----:B------:R-:W-:Y:S01]  /*1290*/  @P0 LEA R57, R0, R57, 0x6 ;  /* 0x0000003900390211 */ /* 0x000fe200078e30ff */
[----:B0-----:R-:W-:-:S03]  /*12a0*/  FADD.FTZ R12, R9, R12 ;  /* 0x0000000c090c7221 */ /* 0x001fc60000010000 */
[----:B------:R-:W-:Y:S02]  /*12b0*/  @P0 SHF.R.S32.HI R8, RZ, 0x1f, R57 ;  /* 0x0000001fff080819 */ /* 0x000fe40000011439 */
[----:B------:R-:W0:Y:S01]  /*12c0*/  SHFL.BFLY PT, R9, R12, 0x1, 0x1f ;  /* 0x0c201f000c097f89 */ /* 0x000e2200000e0000 */
[----:B-1----:R-:W-:Y:S02]  /*12d0*/  FADD.FTZ R14, R11, R14 ;  /* 0x0000000e0b0e7221 */ /* 0x002fe40000010000 */
[----:B--2---:R-:W-:Y:S02]  /*12e0*/  FADD.FTZ R17, R16, R17 ;  /* 0x0000001110117221 */ /* 0x004fe40000010000 */
[----:B---3--:R-:W-:Y:S01]  /*12f0*/  FADD.FTZ R15, R19, R10 ;  /* 0x0000000a130f7221 */ /* 0x008fe20000010000 */
[----:B------:R-:W-:Y:S01]  /*1300*/  @P0 LEA.HI R57, R8, R57, RZ, 0x6 ;  /* 0x0000003908390211 */ /* 0x000fe200078f30ff */
[----:B------:R-:W1:Y:S01]  /*1310*/  SHFL.BFLY PT, R13, R14, 0x1, 0x1f ;  /* 0x0c201f000e0d7f89 */ /* 0x000e6200000e0000 */
[----:B------:R-:W-:-:S03]  /*1320*/  IMAD.MOV.U32 R8, RZ, RZ, RZ ;  /* 0x000000ffff087224 */ /* 0x000fc600078e00ff */
[----:B------:R-:W2:Y:S04]  /*1330*/  SHFL.BFLY PT, R16, R17, 0x1, 0x1f ;  /* 0x0c201f0011107f89 */ /* 0x000ea800000e0000 */
[----:B------:R-:W3:Y:S01]  /*1340*/  SHFL.BFLY PT, R18, R15, 0x1, 0x1f ;  /* 0x0c201f000f127f89 */ /* 0x000ee200000e0000 */
[----:B------:R-:W-:Y:S01]  /*1350*/  @P0 LOP3.LUT R8, R57, 0xffffffc0, RZ, 0xc0, !PT ;  /* 0xffffffc039080812 */ /* 0x000fe200078ec0ff */
[----:B------:R-:W-:Y:S01]  /*1360*/  IMAD.SHL.U32 R11, R5, 0x2000, RZ ;  /* 0x00002000050b7824 */ /* 0x000fe200078e00ff */
[----:B------:R-:W-:Y:S02]  /*1370*/  SHF.L.U32 R19, R4, 0x2, RZ ;  /* 0x0000000204137819 */ /* 0x000fe400000006ff */
[----:B------:R-:W-:Y:S02]  /*1380*/  SHF.L.U32 R10, R8, 0x7, RZ ;  /* 0x00000007080a7819 */ /* 0x000fe400000006ff */
[----:B------:R-:W-:-:S02]  /*1390*/  ISETP.NE.AND P5, PT, R55, RZ, PT ;  /* 0x000000ff3700720c */ /* 0x000fc40003fa5270 */
[----:B------:R-:W-:Y:S02]  /*13a0*/  SHF.R.S32.HI R20, RZ, 0x1f, R10 ;  /* 0x0000001fff147819 */ /* 0x000fe4000001140a */
[--C-:B------:R-:W-:Y:S02]  /*13b0*/  IADD3 R10, P0, P3, R10, R19, R11.reuse ;  /* 0x000000130a0a7210 */ /* 0x100fe40007b1e00b */
[----:B------:R-:W-:Y:S02]  /*13c0*/  SHF.R.S32.HI R11, RZ, 0x1f, R11 ;  /* 0x0000001fff0b7819 */ /* 0x000fe4000001140b */
[----:B------:R-:W-:Y:S01]  /*13d0*/  SHF.R.S32.HI R19, RZ, 0x1f, R19 ;  /* 0x0000001fff137819 */ /* 0x000fe20000011413 */
[----:B------:R-:W-:Y:S03]  /*13e0*/  BSSY B0, `(.L_x_2280) ;  /* 0x0000023000007945 */ /* 0x000fe60003800000 */
[----:B------:R-:W-:Y:S01]  /*13f0*/  IADD3.X R11, R20, R19, R11, P0, P3 ;  /* 0x00000013140b7210 */ /* 0x000fe200007e640b */
[----:B0-----:R-:W-:-:S02]  /*1400*/  FADD.FTZ R19, R12, R9 ;  /* 0x000000090c137221 */ /* 0x001fc40000010000 */
[----:B------:R-:W-:Y:S01]  /*1410*/  IMAD R9, R40, c[0x0][0x220], RZ ;  /* 0x0000880028097a24 */ /* 0x000fe200078e02ff */
[-C--:B------:R-:W-:Y:S01]  /*1420*/  ISETP.GE.AND P4, PT, R58, R51.reuse, PT ;  /* 0x000000333a00720c */ /* 0x080fe20003f86270 */
[----:B-1----:R-:W-:Y:S01]  /*1430*/  FADD.FTZ R20, R14, R13 ;  /* 0x0000000d0e147221 */ /* 0x002fe20000010000 */
[-C--:B------:R-:W-:Y:S01]  /*1440*/  ISETP.GE.AND P3, PT, R56, R51.reuse, PT ;  /* 0x000000333800720c */ /* 0x080fe20003f66270 */
[----:B--2---:R-:W-:Y:S01]  /*1450*/  FADD.FTZ R17, R17, R16 ;  /* 0x0000001011117221 */ /* 0x004fe20000010000 */
[----:B------:R-:W-:Y:S01]  /*1460*/  ISETP.GE.AND P0, PT, R54, R51, PT ;  /* 0x000000333600720c */ /* 0x000fe20003f06270 */
[C---:B------:R-:W-:Y:S02]  /*1470*/  IMAD R21, R6.reuse, c[0x0][0x224], R9 ;  /* 0x0000890006157a24 */ /* 0x040fe400078e0209 */
[----:B------:R-:W-:-:S04]  /*1480*/  IMAD.WIDE.U32 R10, R6, c[0x0][0x220], R10 ;  /* 0x00008800060a7a25 */ /* 0x000fc800078e000a */
[----:B---3--:R-:W-:Y:S01]  /*1490*/  FADD.FTZ R18, R15, R18 ;  /* 0x000000120f127221 */ /* 0x008fe20000010000 */
[----:B------:R-:W-:Y:S05]  /*14a0*/  @P5 BRA `(.L_x_2281) ;  /* 0x0000016000005947 */ /* 0x000fea0003800000 */
[----:B------:R-:W-:Y:S01]  /*14b0*/  SHF.R.S32.HI R14, RZ, 0x1f, R8 ;  /* 0x0000001fff0e7819 */ /* 0x000fe20000011408 */
[----:B------:R-:W-:Y:S01]  /*14c0*/  IMAD R9, R40, c[0x0][0x1c8], RZ ;  /* 0x0000720028097a24 */ /* 0x000fe200078e02ff */
[C---:B------:R-:W-:Y:S02]  /*14d0*/  IADD3 R12, P5, R7.reuse, R8, RZ ;  /* 0x00000008070c7210 */ /* 0x040fe40007fbe0ff */
[----:B------:R-:W-:Y:S01]  /*14e0*/  FSEL R15, R20, RZ, !P4 ;  /* 0x000000ff140f7208 */ /* 0x000fe20006000000 */
[----:B------:R-:W-:Y:S01]  /*14f0*/  IMAD R9, R6, c[0x0][0x1cc], R9 ;  /* 0x0000730006097a24 */ /* 0x000fe200078e0209 */
[----:B------:R-:W-:Y:S02]  /*1500*/  LEA.HI.X.SX32 R13, R7, R14, 0x1, P5 ;  /* 0x0000000e070d7211 */ /* 0x000fe400028f0eff */
[----:B------:R-:W-:-:S03]  /*1510*/  FSEL R17, R17, RZ, !P3 ;  /* 0x000000ff11117208 */ /* 0x000fc60005800000 */
[----:B------:R-:W-:-:S04]  /*1520*/  IMAD.WIDE.U32 R12, R6, c[0x0][0x1c8], R12 ;  /* 0x00007200060c7a25 */ /* 0x000fc800078e000c */
[----:B------:R-:W-:Y:S02]  /*1530*/  IMAD.IADD R13, R13, 0x1, R9 ;  /* 0x000000010d0d7824 */ /* 0x000fe400078e0209 */
[----:B------:R-:W-:Y:S02]  /*1540*/  IMAD R9, R43, c[0x0][0x1d0], RZ ;  /* 0x000074002b097a24 */ /* 0x000fe400078e02ff */
[----:B------:R-:W-:-:S04]  /*1550*/  IMAD.WIDE.U32 R12, R50, c[0x0][0x1d0], R12 ;  /* 0x00007400320c7a25 */ /* 0x000fc800078e000c */
[----:B------:R-:W-:Y:S01]  /*1560*/  IMAD R9, R50, c[0x0][0x1d4], R9 ;  /* 0x0000750032097a24 */ /* 0x000fe200078e0209 */
[----:B------:R-:W-:-:S04]  /*1570*/  IADD3 R41, P5, R41, R12, RZ ;  /* 0x0000000c29297210 */ /* 0x000fc80007fbe0ff */
[----:B------:R-:W-:Y:S02]  /*1580*/  IADD3.X R42, R42, R13, R9, P5, !PT ;  /* 0x0000000d2a2a7210 */ /* 0x000fe40002ffe409 */
[----:B------:R-:W-:Y:S02]  /*1590*/  LEA R12, P5, R41, c[0x0][0x1b0], 0x2 ;  /* 0x00006c00290c7a11 */ /* 0x000fe400078a10ff */
[----:B------:R-:W-:Y:S02]  /*15a0*/  FSEL R9, R19, RZ, !P2 ;  /* 0x000000ff13097208 */ /* 0x000fe40005000000 */
[----:B------:R-:W-:Y:S02]  /*15b0*/  LEA.HI.X R13, R41, c[0x0][0x1b4], R42, 0x2, P5 ;  /* 0x00006d00290d7a11 */ /* 0x000fe400028f142a */
[----:B------:R-:W-:-:S03]  /*15c0*/  FSEL R19, R18, RZ, !P0 ;  /* 0x000000ff12137208 */ /* 0x000fc60004000000 */
[----:B------:R0:W-:Y:S04]  /*15d0*/  STG.E [R12.64], R9 ;  /* 0x000000090c007986 */ /* 0x0001e8000c101904 */
[----:B------:R0:W-:Y:S04]  /*15e0*/  STG.E [R12.64+0x40], R15 ;  /* 0x0000400f0c007986 */ /* 0x0001e8000c101904 */
[----:B------:R0:W-:Y:S04]  /*15f0*/  STG.E [R12.64+0x80], R17 ;  /* 0x000080110c007986 */ /* 0x0001e8000c101904 */
[----:B------:R0:W-:Y:S02]  /*1600*/  STG.E [R12.64+0xc0], R19 ;  /* 0x0000c0130c007986 */ /* 0x0001e4000c101904 */
.L_x_2281:
[----:B------:R-:W-:Y:S05]  /*1610*/  BSYNC B0 ;  /* 0x0000000000007941 */ /* 0x000fea0003800000 */
.L_x_2280:
[----:B------:R-:W-:Y:S01]  /*1620*/  IADD3 R2, R2, 0x3f, RZ ;  /* 0x0000003f02027810 */ /* 0x000fe20007ffe0ff */
[----:B0-----:R-:W-:Y:S01]  /*1630*/  IMAD R13, R43, c[0x0][0x228], RZ ;  /* 0x00008a002b0d7a24 */ /* 0x001fe200078e02ff */
[----:B------:R-:W-:Y:S01]  /*1640*/  IADD3 R11, R11, R21, RZ ;  /* 0x000000150b0b7210 */ /* 0x000fe20007ffe0ff */
[----:B------:R-:W-:Y:S01]  /*1650*/  BSSY B0, `(.L_x_2282) ;  /* 0x0000022000007945 */ /* 0x000fe20003800000 */
[----:B------:R-:W-:Y:S01]  /*1660*/  SHF.R.S32.HI R9, RZ, 0x1f, R2 ;  /* 0x0000001fff097819 */ /* 0x000fe20000011402 */
[C---:B------:R-:W-:Y:S01]  /*1670*/  IMAD R13, R50.reuse, c[0x0][0x22c], R13 ;  /* 0x00008b00320d7a24 */ /* 0x040fe200078e020d */
[----:B------:R-:W-:Y:S01]  /*1680*/  ISETP.NE.U32.AND P0, PT, RZ, c[0x0][0x238], PT ;  /* 0x00008e00ff007a0c */ /* 0x000fe20003f05070 */
[----:B------:R-:W-:Y:S01]  /*1690*/  IMAD.WIDE.U32 R10, R50, c[0x0][0x228], R10 ;  /* 0x00008a00320a7a25 */ /* 0x000fe200078e000a */
[----:B------:R-:W-:-:S02]  /*16a0*/  LEA.HI R9, R9, R2, RZ, 0x6 ;  /* 0x0000000209097211 */ /* 0x000fc400078f30ff */
[----:B------:R-:W-:Y:S02]  /*16b0*/  ISETP.NE.AND.EX P0, PT, RZ, c[0x0][0x23c], PT, P0 ;  /* 0x00008f00ff007a0c */ /* 0x000fe40003f05300 */
[----:B------:R-:W-:Y:S02]  /*16c0*/  LOP3.LUT R2, R9, 0xffffffc0, RZ, 0xc0, !PT ;  /* 0xffffffc009027812 */ /* 0x000fe400078ec0ff */
[----:B------:R-:W-:Y:S02]  /*16d0*/  IADD3 R11, R11, R13, RZ ;  /* 0x0000000d0b0b7210 */ /* 0x000fe40007ffe0ff */
[----:B------:R-:W-:Y:S01]  /*16e0*/  LEA R12, P2, R10, c[0x0][0x208], 0x2 ;  /* 0x000082000a0c7a11 */ /* 0x000fe200078410ff */
[----:B------:R-:W-:Y:S01]  /*16f0*/  IMAD.IADD R9, R2, 0x1, -R7 ;  /* 0x0000000102097824 */ /* 0x000fe200078e0a07 */
[----:B------:R-:W-:Y:S02]  /*1700*/  ISETP.NE.OR P0, PT, R4, RZ, !P0 ;  /* 0x000000ff0400720c */ /* 0x000fe40004705670 */
[----:B------:R-:W-:-:S02]  /*1710*/  LEA.HI.X R13, R10, c[0x0][0x20c], R11, 0x2, P2 ;  /* 0x000083000a0d7a11 */ /* 0x000fc400010f140b */
[----:B------:R-:W-:-:S13]  /*1720*/  ISETP.GE.OR P1, PT, R4, R9, P1 ;  /* 0x000000090400720c */ /* 0x000fda0000f26670 */
[----:B------:R-:W-:Y:S05]  /*1730*/  @P1 BRA `(.L_x_2283) ;  /* 0x0000013000001947 */ /* 0x000fea0003800000 */
[--C-:B------:R-:W-:Y:S01]  /*1740*/  IADD3 R10, P1, P2, R8, R7, R4.reuse ;  /* 0x00000007080a7210 */ /* 0x100fe20007a3e004 */
[----:B------:R-:W-:Y:S01]  /*1750*/  IMAD R43, R43, c[0x0][0x200], RZ ;  /* 0x000080002b2b7a24 */ /* 0x000fe200078e02ff */
[----:B------:R-:W-:Y:S01]  /*1760*/  SHF.R.S32.HI R2, RZ, 0x1f, R7 ;  /* 0x0000001fff027819 */ /* 0x000fe20000011407 */
[----:B------:R-:W-:Y:S01]  /*1770*/  IMAD R7, R40, c[0x0][0x1f8], RZ ;  /* 0x00007e0028077a24 */ /* 0x000fe200078e02ff */
[----:B------:R-:W-:Y:S02]  /*1780*/  SHF.R.S32.HI R9, RZ, 0x1f, R4 ;  /* 0x0000001fff097819 */ /* 0x000fe40000011404 */
[----:B------:R-:W-:Y:S01]  /*1790*/  SHF.R.S32.HI R8, RZ, 0x1f, R8 ;  /* 0x0000001fff087819 */ /* 0x000fe20000011408 */
[----:B------:R-:W-:-:S03]  /*17a0*/  IMAD R7, R6, c[0x0][0x1fc], R7 ;  /* 0x00007f0006077a24 */ /* 0x000fc600078e0207 */
[----:B------:R-:W-:Y:S01]  /*17b0*/  IADD3.X R11, R8, R2, R9, P1, P2 ;  /* 0x00000002080b7210 */ /* 0x000fe20000fe4409 */
[C---:B-----5:R-:W-:Y:S01]  /*17c0*/  FMUL.FTZ R2, R52.reuse, 1.4426950216293334961 ;  /* 0x3fb8aa3b34027820 */ /* 0x060fe20000410000 */
[----:B------:R-:W-:-:S03]  /*17d0*/  FSETP.NEU.FTZ.AND P1, PT, R52, -INF , PT ;  /* 0xff8000003400780b */ /* 0x000fc60003f3d000 */
[----:B------:R-:W-:-:S04]  /*17e0*/  IMAD.WIDE.U32 R8, R6, c[0x0][0x1f8], R10 ;  /* 0x00007e0006087a25 */ /* 0x000fc800078e000a */
[----:B------:R-:W-:Y:S02]  /*17f0*/  IMAD.IADD R9, R9, 0x1, R7 ;  /* 0x0000000109097824 */ /* 0x000fe400078e0207 */
[C---:B------:R-:W-:Y:S02]  /*1800*/  IMAD R7, R50.reuse, c[0x0][0x204], R43 ;  /* 0x0000810032077a24 */ /* 0x040fe400078e022b */
[----:B------:R-:W-:-:S05]  /*1810*/  IMAD.WIDE.U32 R50, R50, c[0x0][0x200], R8 ;  /* 0x0000800032327a25 */ /* 0x000fca00078e0008 */
[----:B------:R-:W-:Y:S02]  /*1820*/  IADD3 R7, R51, R7, RZ ;  /* 0x0000000733077210 */ /* 0x000fe40007ffe0ff */
[----:B------:R-:W-:-:S04]  /*1830*/  LEA R8, P2, R50, c[0x0][0x1f0], 0x2 ;  /* 0x00007c0032087a11 */ /* 0x000fc800078410ff */
[----:B------:R-:W-:Y:S02]  /*1840*/  LEA.HI.X R9, R50, c[0x0][0x1f4], R7, 0x2, P2 ;  /* 0x00007d0032097a11 */ /* 0x000fe400010f1407 */
[----:B------:R-:W-:-:S05]  /*1850*/  FSEL R7, R2, RZ, P1 ;  /* 0x000000ff02077208 */ /* 0x000fca0000800000 */
[----:B------:R0:W-:Y:S02]  /*1860*/  STG.E [R8.64], R7 ;  /* 0x0000000708007986 */ /* 0x0001e4000c101904 */
.L_x_2283:
[----:B------:R-:W-:Y:S05]  /*1870*/  BSYNC B0 ;  /* 0x0000000000007941 */ /* 0x000fea0003800000 */
.L_x_2282:
        /* <DEDUP_REMOVED lines=9> */
[----:B------:R-:W-:-:S04]  /*1910*/  IMAD R5, R5, c[0x0][0x230], R0 ;  /* 0x00008c0005057a24 */ /* 0x000fc800078e0200 */
[----:B------:R-:W-:-:S04]  /*1920*/  IMAD R2, R5, c[0x0][0x170], R6 ;  /* 0x00005c0005027a24 */ /* 0x000fc800078e0206 */
[----:B------:R-:W-:-:S05]  /*1930*/  IMAD.WIDE R2, R2, R3, c[0x0][0x238] ;  /* 0x00008e0002027625 */ /* 0x000fca00078e0203 */
[----:B------:R-:W-:Y:S01]  /*1940*/  STG.E [R2.64], RZ ;  /* 0x000000ff02007986 */ /* 0x000fe2000c101904 */
[----:B------:R-:W-:Y:S05]  /*1950*/  EXIT ;  /* 0x000000000000794d */ /* 0x000fea0003800000 */
.L_x_2284:
        /* <DEDUP_REMOVED lines=10> */
.L_x_2349:


//--------------------- .nv.shared._ZN7cutlass13device_kernelIN5flash19enable_sm80_to_sm89INS1_16FlashAttnBwdSm80INS1_25CollectiveMainloopBwdSm80ILi2ELi1EN4cute5tupleIJNS5_1CILi64EEENS7_ILi96EEENS7_ILi128EEEEEENS_10bfloat16_tEfNS_4arch4Sm80ELb0ELb0ELb1ELb0ELb0ELb0ELb0ELb0ELi2ELi2ELi2ELi2ELb1EEENS1_21CollectiveEpilogueBwdISB_SC_SE_Li256ELb0ELb0ELi4EEENS1_19SingleTileSchedulerILb0ELb0ELb0ELi96EEEEEEEEEvNT_6ParamsE --------------------------
	.section	.nv.shared._ZN7cutlass13device_kernelIN5flash19enable_sm80_to_sm89INS1_16FlashAttnBwdSm80INS1_25CollectiveMainloopBwdSm80ILi2ELi1EN4cute5tupleIJNS5_1CILi64EEENS7_ILi96EEENS7_ILi128EEEEEENS_10bfloat16_tEfNS_4arch4Sm80ELb0ELb0ELb1ELb0ELb0ELb0ELb0ELb0ELi2ELi2ELi2ELi2ELb1EEENS1_21CollectiveEpilogueBwdISB_SC_SE_Li256ELb0ELb0ELi4EEENS1_19SingleTileSchedulerILb0ELb0ELb0ELi96EEEEEEEEEvNT_6ParamsE,"aw",@nobits
	.sectionflags	@""
	.align	16


//--------------------- .nv.global                --------------------------
	.section	.nv.global,"aw",@nobits
.nv.global:
	.type		_ZN74_INTERNAL_62b18e08_38_flash_bwd_hdim128_bf16_softcap_sm80_cu_9b94ef52_29434cute1_E,@object
	.size		_ZN74_INTERNAL_62b18e08_38_flash_bwd_hdim128_bf16_softcap_sm80_cu_9b94ef52_29434cute1_E,(_ZN74_INTERNAL_62b18e08_38_flash_bwd_hdim128_bf16_softcap_sm80_cu_9b94ef52_29434cuda3std3__45__cpo6cbeginE - _ZN74_INTERNAL_62b18e08_38_flash_bwd_hdim128_bf16_softcap_sm80_cu_9b94ef52_29434cute1_E)
_ZN74_INTERNAL_62b18e08_38_flash_bwd_hdim128_bf16_softcap_sm80_cu_9b94ef52_29434cute1_E:
	.zero		1
	.type		_ZN74_INTERNAL_62b18e08_38_flash_bwd_hdim128_bf16_softcap_sm80_cu_9b94ef52_29434cuda3std3__45__cpo6cbeginE,@object
	.size		_ZN74_INTERNAL_62b18e08_38_flash_bwd_hdim128_bf16_softcap_sm80_cu_9b94ef52_29434cuda3std3__45__cpo6cbeginE,(_ZN74_INTERNAL_62b18e08_38_flash_bwd_hdim128_bf16_softcap_sm80_cu_9b94ef52_29434cuda3std3__48in_placeE - _ZN74_INTERNAL_62b18e08_38_flash_bwd_hdim128_bf16_softcap_sm80_cu_9b94ef52_29434cuda3std3__45__cpo6cbeginE)
_ZN74_INTERNAL_62b18e08_38_flash_bwd_hdim128_bf16_softcap_sm80_cu_9b94ef52_29434cuda3std3__45__cpo6cbeginE:
	.zero		1
	.type		_ZN74_INTERNAL_62b18e08_38_flash_bwd_hdim128_bf16_softcap_sm80_cu_9b94ef52_29434cuda3std3__48in_placeE,@object
	.size		_ZN74_INTERNAL_62b18e08_38_flash_bwd_hdim128_bf16_softcap_sm80_cu_9b94ef52_29434cuda3std3__48in_placeE,(_ZN74_INTERNAL_62b18e08_38_flash_bwd_hdim128_bf16_softcap_sm80_cu_9b94ef52_29434cuda3std6ranges3__45__cpo9iter_moveE - _ZN74_INTERNAL_62b18e08_38_flash_bwd_hdim128_bf16_softcap_sm80_cu_9b94ef52_29434cuda3std3__48in_placeE)
_ZN74_INTERNAL_62b18e08_38_flash_bwd_hdim128_bf16_softcap_sm80_cu_9b94ef52_29434cuda3std3__48in_placeE:
	.zero		1
	.type		_ZN74_INTERNAL_62b18e08_38_flash_bwd_hdim128_bf16_softcap_sm80_cu_9b94ef52_29434cuda3std6ranges3__45__cpo9iter_moveE,@object
	.size		_ZN74_INTERNAL_62b18e08_38_flash_bwd_hdim128_bf16_softcap_sm80_cu_9b94ef52_29434cuda3std6ranges3__45__cpo9iter_moveE,(_ZN74_INTERNAL_62b18e08_38_flash_bwd_hdim128_bf16_softcap_sm80_cu_9b94ef52_29434cuda3std3__45__cpo5beginE - _ZN74_INTERNAL_62b18e08_38_flash_bwd_hdim128_bf16_softcap_sm80_cu_9b94ef52_29434cuda3std6ranges3__45__cpo9iter_moveE)
_ZN74_INTERNAL_62b18e08_38_flash_bwd_hdim128_bf16_softcap_sm80_cu_9b94ef52_29434cuda3std6ranges3__45__cpo9iter_moveE:
	.zero		1
	.type		_ZN74_INTERNAL_62b18e08_38_flash_bwd_hdim128_bf16_softcap_sm80_cu_9b94ef52_29434cuda3std3__45__cpo5beginE,@object
	.size		_ZN74_INTERNAL_62b18e08_38_flash_bwd_hdim128_bf16_softcap_sm80_cu_9b94ef52_29434cuda3std3__45__cpo5beginE,(_ZN74_INTERNAL_62b18e08_38_flash_bwd_hdim128_bf16_softcap_sm80_cu_9b94ef52_29434cuda3std3__476_GLOBAL__N__62b18e08_38_flash_bwd_hdim128_bf16_softcap_sm80_cu_9b94ef52_29436ignoreE - _ZN74_INTERNAL_62b18e08_38_flash_bwd_hdim128_bf16_softcap_sm80_cu_9b94ef52_29434cuda3std3__45__cpo5beginE)
_ZN74_INTERNAL_62b18e08_38_flash_bwd_hdim128_bf16_softcap_sm80_cu_9b94ef52_29434cuda3std3__45__cpo5beginE:
	.zero		1
	.type		_ZN74_INTERNAL_62b18e08_38_flash_bwd_hdim128_bf16_softcap_sm80_cu_9b94ef52_29434cuda3std3__476_GLOBAL__N__62b18e08_38_flash_bwd_hdim128_bf16_softcap_sm80_cu_9b94ef52_29436ignoreE,@object
	.size		_ZN74_INTERNAL_62b18e08_38_flash_bwd_hdim128_bf16_softcap_sm80_cu_9b94ef52_29434cuda3std3__476_GLOBAL__N__62b18e08_38_flash_bwd_hdim128_bf16_softcap_sm80_cu_9b94ef52_29436ignoreE,(_ZN74_INTERNAL_62b18e08_38_flash_bwd_hdim128_bf16_softcap_sm80_cu_9b94ef52_29434cute7productE - _ZN74_INTERNAL_62b18e08_38_flash_bwd_hdim128_bf16_softcap_sm80_cu_9b94ef52_29434cuda3std3__476_GLOBAL__N__62b18e08_38_flash_bwd_hdim128_bf16_softcap_sm80_cu_9b94ef52_29436ignoreE)
_ZN74_INTERNAL_62b18e08_38_flash_bwd_hdim128_bf16_softcap_sm80_cu_9b94ef52_29434cuda3std3__476_GLOBAL__N__62b18e08_38_flash_bwd_hdim128_bf16_softcap_sm80_cu_9b94ef52_29436ignoreE:
	.zero		1
	.type		_ZN74_INTERNAL_62b18e08_38_flash_bwd_hdim128_bf16_softcap_sm80_cu_9b94ef52_29434cute7productE,@object
	.size		_ZN74_INTERNAL_62b18e08_38_flash_bwd_hdim128_bf16_softcap_sm80_cu_9b94ef52_29434cute7productE,(_ZN74_INTERNAL_62b18e08_38_flash_bwd_hdim128_bf16_softcap_sm80_cu_9b94ef52_29434cuda3std3__45__cpo3endE - _ZN74_INTERNAL_62b18e08_38_flash_bwd_hdim128_bf16_softcap_sm80_cu_9b94ef52_29434cute7productE)
_ZN74_INTERNAL_62b18e08_38_flash_bwd_hdim128_bf16_softcap_sm80_cu_9b94ef52_29434cute7productE:
	.zero		1
	.type		_ZN74_INTERNAL_62b18e08_38_flash_bwd_hdim128_bf16_softcap_sm80_cu_9b94ef52_29434cuda3std3__45__cpo3endE,@object
	.size		_ZN74_INTERNAL_62b18e08_38_flash_bwd_hdim128_bf16_softcap_sm80_cu_9b94ef52_29434cuda3std3__45__cpo3endE,(_ZN74_INTERNAL_62b18e08_38_flash_bwd_hdim128_bf16_softcap_sm80_cu_9b94ef52_29434cuda3std3__419piecewise_constructE - _ZN74_INTERNAL_62b18e08_38_flash_bwd_hdim128_bf16_softcap_sm80_cu_9b94ef52_29434cuda3std3__45__cpo3endE)
_ZN74_INTERNAL_62b18e08_38_flash_bwd_hdim128_bf16_softcap_sm80_cu_9b94ef52_29434cuda3std3__45__cpo3endE:
	.zero		1
	.type		_ZN74_INTERNAL_62b18e08_38_flash_bwd_hdim128_bf16_softcap_sm80_cu_9b94ef52_29434cuda3std3__419piecewise_constructE,@object
	.size		_ZN74_INTERNAL_62b18e08_38_flash_bwd_hdim128_bf16_softcap_sm80_cu_9b94ef52_29434cuda3std3__419piecewise_constructE,(_ZN74_INTERNAL_62b18e08_38_flash_bwd_hdim128_bf16_softcap_sm80_cu_9b94ef52_29434cuda3std3__45__cpo4cendE - _ZN74_INTERNAL_62b18e08_38_flash_bwd_hdim128_bf16_softcap_sm80_cu_9b94ef52_29434cuda3std3__419piecewise_constructE)
_ZN74_INTERNAL_62b18e08_38_flash_bwd_hdim128_bf16_softcap_sm80_cu_9b94ef52_29434cuda3std3__419piecewise_constructE:
	.zero		1
	.type		_ZN74_INTERNAL_62b18e08_38_flash_bwd_hdim128_bf16_softcap_sm80_cu_9b94ef52_29434cuda3std3__45__cpo4cendE,@object
	.size		_ZN74_INTERNAL_62b18e08_38_flash_bwd_hdim128_bf16_softcap_sm80_cu_9b94ef52_29434cuda3std3__45__cpo4cendE,(_ZN74_INTERNAL_62b18e08_38_flash_bwd_hdim128_bf16_softcap_sm80_cu_9b94ef52_29434cuda3std6ranges3__45__cpo4swapE - _ZN74_INTERNAL_62b18e08_38_flash_bwd_hdim128_bf16_softcap_sm80_cu_9b94ef52_29434cuda3std3__45__cpo4cendE)
_ZN74_INTERNAL_62b18e08_38_flash_bwd_hdim128_bf16_softcap_sm80_cu_9b94ef52_29434cuda3std3__45__cpo4cendE:
	.zero		1
	.type		_ZN74_INTERNAL_62b18e08_38_flash_bwd_hdim128_bf16_softcap_sm80_cu_9b94ef52_29434cuda3std6ranges3__45__cpo4swapE,@object
	.size		_ZN74_INTERNAL_62b18e08_38_flash_bwd_hdim128_bf16_softcap_sm80_cu_9b94ef52_29434cuda3std6ranges3__45__cpo4swapE,(.L_7 - _ZN74_INTERNAL_62b18e08_38_flash_bwd_hdim128_bf16_softcap_sm80_cu_9b94ef52_29434cuda3std6ranges3__45__cpo4swapE)
_ZN74_INTERNAL_62b18e08_38_flash_bwd_hdim128_bf16_softcap_sm80_cu_9b94ef52_29434cuda3std6ranges3__45__cpo4swapE:
	.zero		1
.L_7:


//--------------------- .nv.shared._ZN7cutlass13device_kernelIN5flash19enable_sm80_to_sm89INS1_16FlashAttnBwdSm80INS1_25CollectiveMainloopBwdSm80ILi2ELi1EN4cute5tupleIJNS5_1CILi64EEENS7_ILi96EEENS7_ILi128EEEEEENS_10bfloat16_tEfNS_4arch4Sm80ELb0ELb0ELb1ELb0ELb1ELb0ELb0ELb0ELi2ELi2ELi2ELi2ELb1EEENS1_21CollectiveEpilogueBwdISB_SC_SE_Li256ELb0ELb0ELi4EEENS1_19SingleTileSchedulerILb0ELb0ELb0ELi96EEEEEEEEEvNT_6ParamsE --------------------------
	.section	.nv.shared._ZN7cutlass13device_kernelIN5flash19enable_sm80_to_sm89INS1_16FlashAttnBwdSm80INS1_25CollectiveMainloopBwdSm80ILi2ELi1EN4cute5tupleIJNS5_1CILi64EEENS7_ILi96EEENS7_ILi128EEEEEENS_10bfloat16_tEfNS_4arch4Sm80ELb0ELb0ELb1ELb0ELb1ELb0ELb0ELb0ELi2ELi2ELi2ELi2ELb1EEENS1_21CollectiveEpilogueBwdISB_SC_SE_Li256ELb0ELb0ELi4EEENS1_19SingleTileSchedulerILb0ELb0ELb0ELi96EEEEEEEEEvNT_6ParamsE,"aw",@nobits
	.sectionflags	@""
	.align	16


//--------------------- .nv.shared._ZN7cutlass13device_kernelIN5flash19enable_sm80_to_sm89INS1_16FlashAttnBwdSm80INS1_25CollectiveMainloopBwdSm80ILi2ELi1EN4cute5tupleIJNS5_1CILi64EEENS7_ILi96EEENS7_ILi128EEEEEENS_10bfloat16_tEfNS_4arch4Sm80ELb0ELb0ELb1ELb0ELb0ELb0ELb0ELb0ELi2ELi2ELi2ELi2ELb1EEENS1_24CollectiveEpilogueBwdGQAISB_fSE_Li256ELb0ELb0EEENS1_19SingleTileSchedulerILb0ELb0ELb0ELi96EEEEEEEEEvNT_6ParamsE --------------------------
	.section	.nv.shared._ZN7cutlass13device_kernelIN5flash19enable_sm80_to_sm89INS1_16FlashAttnBwdSm80INS1_25CollectiveMainloopBwdSm80ILi2ELi1EN4cute5tupleIJNS5_1CILi64EEENS7_ILi96EEENS7_ILi128EEEEEENS_10bfloat16_tEfNS_4arch4Sm80ELb0ELb0ELb1ELb0ELb0ELb0ELb0ELb0ELi2ELi2ELi2ELi2ELb1EEENS1_24CollectiveEpilogueBwdGQAISB_fSE_Li256ELb0ELb0EEENS1_19SingleTileSchedulerILb0ELb0ELb0ELi96EEEEEEEEEvNT_6ParamsE,"aw",@nobits
	.sectionflags	@""
	.align	16


//--------------------- .nv.shared._ZN7cutlass13device_kernelIN5flash19enable_sm80_to_sm89INS1_16FlashAttnBwdSm80INS1_25CollectiveMainloopBwdSm80ILi2ELi1EN4cute5tupleIJNS5_1CILi64EEENS7_ILi96EEENS7_ILi128EEEEEENS_10bfloat16_tEfNS_4arch4Sm80ELb0ELb0ELb1ELb0ELb1ELb0ELb0ELb0ELi2ELi2ELi2ELi2ELb1EEENS1_24CollectiveEpilogueBwdGQAISB_fSE_Li256ELb0ELb1EEENS1_19SingleTileSchedulerILb0ELb0ELb0ELi96EEEEEEEEEvNT_6ParamsE --------------------------
	.section	.nv.shared._ZN7cutlass13device_kernelIN5flash19enable_sm80_to_sm89INS1_16FlashAttnBwdSm80INS1_25CollectiveMainloopBwdSm80ILi2ELi1EN4cute5tupleIJNS5_1CILi64EEENS7_ILi96EEENS7_ILi128EEEEEENS_10bfloat16_tEfNS_4arch4Sm80ELb0ELb0ELb1ELb0ELb1ELb0ELb0ELb0ELi2ELi2ELi2ELi2ELb1EEENS1_24CollectiveEpilogueBwdGQAISB_fSE_Li256ELb0ELb1EEENS1_19SingleTileSchedulerILb0ELb0ELb0ELi96EEEEEEEEEvNT_6ParamsE,"aw",@nobits
	.sectionflags	@""
	.align	16


//--------------------- .nv.shared._ZN7cutlass13device_kernelIN5flash19enable_sm80_to_sm89INS1_16FlashAttnBwdSm80INS1_25CollectiveMainloopBwdSm80ILi2ELi1EN4cute5tupleIJNS5_1CILi64EEENS7_ILi96EEENS7_ILi128EEEEEENS_10bfloat16_tEfNS_4arch4Sm80ELb0ELb0ELb1ELb1ELb0ELb0ELb0ELb0ELi2ELi2ELi2ELi2ELb1EEENS1_21CollectiveEpilogueBwdISB_SC_SE_Li256ELb1ELb0ELi4EEENS1_19SingleTileSchedulerILb1ELb0ELb0ELi96EEEEEEEEEvNT_6ParamsE --------------------------
	.section	.nv.shared._ZN7cutlass13device_kernelIN5flash19enable_sm80_to_sm89INS1_16FlashAttnBwdSm80INS1_25CollectiveMainloopBwdSm80ILi2ELi1EN4cute5tupleIJNS5_1CILi64EEENS7_ILi96EEENS7_ILi128EEEEEENS_10bfloat16_tEfNS_4arch4Sm80ELb0ELb0ELb1ELb1ELb0ELb0ELb0ELb0ELi2ELi2ELi2ELi2ELb1EEENS1_21CollectiveEpilogueBwdISB_SC_SE_Li256ELb1ELb0ELi4EEENS1_19SingleTileSchedulerILb1ELb0ELb0ELi96EEEEEEEEEvNT_6ParamsE,"aw",@nobits
	.sectionflags	@""
	.align	16


//--------------------- .nv.shared._ZN7cutlass13device_kernelIN5flash19enable_sm80_to_sm89INS1_16FlashAttnBwdSm80INS1_25CollectiveMainloopBwdSm80ILi2ELi1EN4cute5tupleIJNS5_1CILi64EEENS7_ILi96EEENS7_ILi128EEEEEENS_10bfloat16_tEfNS_4arch4Sm80ELb0ELb0ELb1ELb1ELb1ELb0ELb0ELb0ELi2ELi2ELi2ELi2ELb1EEENS1_21CollectiveEpilogueBwdISB_SC_SE_Li256ELb1ELb0ELi4EEENS1_19SingleTileSchedulerILb1ELb0ELb0ELi96EEEEEEEEEvNT_6ParamsE --------------------------
	.section	.nv.shared._ZN7cutlass13device_kernelIN5flash19enable_sm80_to_sm89INS1_16FlashAttnBwdSm80INS1_25CollectiveMainloopBwdSm80ILi2ELi1EN4cute5tupleIJNS5_1CILi64EEENS7_ILi96EEENS7_ILi128EEEEEENS_10bfloat16_tEfNS_4arch4Sm80ELb0ELb0ELb1ELb1ELb1ELb0ELb0ELb0ELi2ELi2ELi2ELi2ELb1EEENS1_21CollectiveEpilogueBwdISB_SC_SE_Li256ELb1ELb0ELi4EEENS1_19SingleTileSchedulerILb1ELb0ELb0ELi96EEEEEEEEEvNT_6ParamsE,"aw",@nobits
	.sectionflags	@""
	.align	16


//--------------------- .nv.shared._ZN7cutlass13device_kernelIN5flash19enable_sm80_to_sm89INS1_16FlashAttnBwdSm80INS1_25CollectiveMainloopBwdSm80ILi2ELi1EN4cute5tupleIJNS5_1CILi64EEENS7_ILi96EEENS7_ILi128EEEEEENS_10bfloat16_tEfNS_4arch4Sm80ELb0ELb0ELb1ELb1ELb0ELb0ELb0ELb0ELi2ELi2ELi2ELi2ELb1EEENS1_24CollectiveEpilogueBwdGQAISB_fSE_Li256ELb1ELb0EEENS1_19SingleTileSchedulerILb1ELb0ELb0ELi96EEEEEEEEEvNT_6ParamsE --------------------------
	.section	.nv.shared._ZN7cutlass13device_kernelIN5flash19enable_sm80_to_sm89INS1_16FlashAttnBwdSm80INS1_25CollectiveMainloopBwdSm80ILi2ELi1EN4cute5tupleIJNS5_1CILi64EEENS7_ILi96EEENS7_ILi128EEEEEENS_10bfloat16_tEfNS_4arch4Sm80ELb0ELb0ELb1ELb1ELb0ELb0ELb0ELb0ELi2ELi2ELi2ELi2ELb1EEENS1_24CollectiveEpilogueBwdGQAISB_fSE_Li256ELb1ELb0EEENS1_19SingleTileSchedulerILb1ELb0ELb0ELi96EEEEEEEEEvNT_6ParamsE,"aw",@nobits
	.sectionflags	@""
	.align	16


//--------------------- .nv.shared._ZN7cutlass13device_kernelIN5flash19enable_sm80_to_sm89INS1_16FlashAttnBwdSm80INS1_25CollectiveMainloopBwdSm80ILi2ELi1EN4cute5tupleIJNS5_1CILi64EEENS7_ILi96EEENS7_ILi128EEEEEENS_10bfloat16_tEfNS_4arch4Sm80ELb0ELb0ELb1ELb1ELb1ELb0ELb0ELb0ELi2ELi2ELi2ELi2ELb1EEENS1_24CollectiveEpilogueBwdGQAISB_fSE_Li256ELb1ELb1EEENS1_19SingleTileSchedulerILb1ELb0ELb0ELi96EEEEEEEEEvNT_6ParamsE --------------------------
	.section	.nv.shared._ZN7cutlass13device_kernelIN5flash19enable_sm80_to_sm89INS1_16FlashAttnBwdSm80INS1_25CollectiveMainloopBwdSm80ILi2ELi1EN4cute5tupleIJNS5_1CILi64EEENS7_ILi96EEENS7_ILi128EEEEEENS_10bfloat16_tEfNS_4arch4Sm80ELb0ELb0ELb1ELb1ELb1ELb0ELb0ELb0ELi2ELi2ELi2ELi2ELb1EEENS1_24CollectiveEpilogueBwdGQAISB_fSE_Li256ELb1ELb1EEENS1_19SingleTileSchedulerILb1ELb0ELb0ELi96EEEEEEEEEvNT_6ParamsE,"aw",@nobits
	.sectionflags	@""
	.align	16


//--------------------- .nv.shared._ZN7cutlass13device_kernelIN5flash19enable_sm80_to_sm89INS1_16FlashAttnBwdSm80INS1_25CollectiveMainloopBwdSm80ILi2ELi1EN4cute5tupleIJNS5_1CILi64EEENS7_ILi96EEENS7_ILi128EEEEEENS_10bfloat16_tEfNS_4arch4Sm80ELb0ELb1ELb1ELb0ELb0ELb0ELb0ELb0ELi2ELi2ELi2ELi2ELb1EEENS1_21CollectiveEpilogueBwdISB_SC_SE_Li256ELb0ELb0ELi4EEENS1_19SingleTileSchedulerILb0ELb0ELb0ELi96EEEEEEEEEvNT_6ParamsE --------------------------
	.section	.nv.shared._ZN7cutlass13device_kernelIN5flash19enable_sm80_to_sm89INS1_16FlashAttnBwdSm80INS1_25CollectiveMainloopBwdSm80ILi2ELi1EN4cute5tupleIJNS5_1CILi64EEENS7_ILi96EEENS7_ILi128EEEEEENS_10bfloat16_tEfNS_4arch4Sm80ELb0ELb1ELb1ELb0ELb0ELb0ELb0ELb0ELi2ELi2ELi2ELi2ELb1EEENS1_21CollectiveEpilogueBwdISB_SC_SE_Li256ELb0ELb0ELi4EEENS1_19SingleTileSchedulerILb0ELb0ELb0ELi96EEEEEEEEEvNT_6ParamsE,"aw",@nobits
	.sectionflags	@""
	.align	16


//--------------------- .nv.shared._ZN7cutlass13device_kernelIN5flash19enable_sm80_to_sm89INS1_16FlashAttnBwdSm80INS1_25CollectiveMainloopBwdSm80ILi2ELi1EN4cute5tupleIJNS5_1CILi64EEENS7_ILi96EEENS7_ILi128EEEEEENS_10bfloat16_tEfNS_4arch4Sm80ELb0ELb1ELb1ELb0ELb1ELb0ELb0ELb0ELi2ELi2ELi2ELi2ELb1EEENS1_21CollectiveEpilogueBwdISB_SC_SE_Li256ELb0ELb0ELi4EEENS1_19SingleTileSchedulerILb0ELb0ELb0ELi96EEEEEEEEEvNT_6ParamsE --------------------------
	.section	.nv.shared._ZN7cutlass13device_kernelIN5flash19enable_sm80_to_sm89INS1_16FlashAttnBwdSm80INS1_25CollectiveMainloopBwdSm80ILi2ELi1EN4cute5tupleIJNS5_1CILi64EEENS7_ILi96EEENS7_ILi128EEEEEENS_10bfloat16_tEfNS_4arch4Sm80ELb0ELb1ELb1ELb0ELb1ELb0ELb0ELb0ELi2ELi2ELi2ELi2ELb1EEENS1_21CollectiveEpilogueBwdISB_SC_SE_Li256ELb0ELb0ELi4EEENS1_19SingleTileSchedulerILb0ELb0ELb0ELi96EEEEEEEEEvNT_6ParamsE,"aw",@nobits
	.sectionflags	@""
	.align	16


//--------------------- .nv.shared._ZN7cutlass13device_kernelIN5flash19enable_sm80_to_sm89INS1_16FlashAttnBwdSm80INS1_25CollectiveMainloopBwdSm80ILi2ELi1EN4cute5tupleIJNS5_1CILi64EEENS7_ILi96EEENS7_ILi128EEEEEENS_10bfloat16_tEfNS_4arch4Sm80ELb0ELb1ELb1ELb0ELb0ELb0ELb0ELb0ELi2ELi2ELi2ELi2ELb1EEENS1_24CollectiveEpilogueBwdGQAISB_fSE_Li256ELb0ELb0EEENS1_19SingleTileSchedulerILb0ELb0ELb0ELi96EEEEEEEEEvNT_6ParamsE --------------------------
	.section	.nv.shared._ZN7cutlass13device_kernelIN5flash19enable_sm80_to_sm89INS1_16FlashAttnBwdSm80INS1_25CollectiveMainloopBwdSm80ILi2ELi1EN4cute5tupleIJNS5_1CILi64EEENS7_ILi96EEENS7_ILi128EEEEEENS_10bfloat16_tEfNS_4arch4Sm80ELb0ELb1ELb1ELb0ELb0ELb0ELb0ELb0ELi2ELi2ELi2ELi2ELb1EEENS1_24CollectiveEpilogueBwdGQAISB_fSE_Li256ELb0ELb0EEENS1_19SingleTileSchedulerILb0ELb0ELb0ELi96EEEEEEEEEvNT_6ParamsE,"aw",@nobits
	.sectionflags	@""
	.align	16


//--------------------- .nv.shared._ZN7cutlass13device_kernelIN5flash19enable_sm80_to_sm89INS1_16FlashAttnBwdSm80INS1_25CollectiveMainloopBwdSm80ILi2ELi1EN4cute5tupleIJNS5_1CILi64EEENS7_ILi96EEENS7_ILi128EEEEEENS_10bfloat16_tEfNS_4arch4Sm80ELb0ELb1ELb1ELb0ELb1ELb0ELb0ELb0ELi2ELi2ELi2ELi2ELb1EEENS1_24CollectiveEpilogueBwdGQAISB_fSE_Li256ELb0ELb1EEENS1_19SingleTileSchedulerILb0ELb0ELb0ELi96EEEEEEEEEvNT_6ParamsE --------------------------
	.section	.nv.shared._ZN7cutlass13device_kernelIN5flash19enable_sm80_to_sm89INS1_16FlashAttnBwdSm80INS1_25CollectiveMainloopBwdSm80ILi2ELi1EN4cute5tupleIJNS5_1CILi64EEENS7_ILi96EEENS7_ILi128EEEEEENS_10bfloat16_tEfNS_4arch4Sm80ELb0ELb1ELb1ELb0ELb1ELb0ELb0ELb0ELi2ELi2ELi2ELi2ELb1EEENS1_24CollectiveEpilogueBwdGQAISB_fSE_Li256ELb0ELb1EEENS1_19SingleTileSchedulerILb0ELb0ELb0ELi96EEEEEEEEEvNT_6ParamsE,"aw",@nobits
	.sectionflags	@""
	.align	16


//--------------------- .nv.shared._ZN7cutlass13device_kernelIN5flash19enable_sm80_to_sm89INS1_16FlashAttnBwdSm80INS1_25CollectiveMainloopBwdSm80ILi2ELi1EN4cute5tupleIJNS5_1CILi64EEENS7_ILi96EEENS7_ILi128EEEEEENS_10bfloat16_tEfNS_4arch4Sm80ELb0ELb1ELb1ELb1ELb0ELb0ELb0ELb0ELi2ELi2ELi2ELi2ELb1EEENS1_21CollectiveEpilogueBwdISB_SC_SE_Li256ELb1ELb0ELi4EEENS1_19SingleTileSchedulerILb1ELb0ELb0ELi96EEEEEEEEEvNT_6ParamsE --------------------------
	.section	.nv.shared._ZN7cutlass13device_kernelIN5flash19enable_sm80_to_sm89INS1_16FlashAttnBwdSm80INS1_25CollectiveMainloopBwdSm80ILi2ELi1EN4cute5tupleIJNS5_1CILi64EEENS7_ILi96EEENS7_ILi128EEEEEENS_10bfloat16_tEfNS_4arch4Sm80ELb0ELb1ELb1ELb1ELb0ELb0ELb0ELb0ELi2ELi2ELi2ELi2ELb1EEENS1_21CollectiveEpilogueBwdISB_SC_SE_Li256ELb1ELb0ELi4EEENS1_19SingleTileSchedulerILb1ELb0ELb0ELi96EEEEEEEEEvNT_6ParamsE,"aw",@nobits
	.sectionflags	@""
	.align	16


//--------------------- .nv.shared._ZN7cutlass13device_kernelIN5flash19enable_sm80_to_sm89INS1_16FlashAttnBwdSm80INS1_25CollectiveMainloopBwdSm80ILi2ELi1EN4cute5tupleIJNS5_1CILi64EEENS7_ILi96EEENS7_ILi128EEEEEENS_10bfloat16_tEfNS_4arch4Sm80ELb0ELb1ELb1ELb1ELb1ELb0ELb0ELb0ELi2ELi2ELi2ELi2ELb1EEENS1_21CollectiveEpilogueBwdISB_SC_SE_Li256ELb1ELb0ELi4EEENS1_19SingleTileSchedulerILb1ELb0ELb0ELi96EEEEEEEEEvNT_6ParamsE --------------------------
	.section	.nv.shared._ZN7cutlass13device_kernelIN5flash19enable_sm80_to_sm89INS1_16FlashAttnBwdSm80INS1_25CollectiveMainloopBwdSm80ILi2ELi1EN4cute5tupleIJNS5_1CILi64EEENS7_ILi96EEENS7_ILi128EEEEEENS_10bfloat16_tEfNS_4arch4Sm80ELb0ELb1ELb1ELb1ELb1ELb0ELb0ELb0ELi2ELi2ELi2ELi2ELb1EEENS1_21CollectiveEpilogueBwdISB_SC_SE_Li256ELb1ELb0ELi4EEENS1_19SingleTileSchedulerILb1ELb0ELb0ELi96EEEEEEEEEvNT_6ParamsE,"aw",@nobits
	.sectionflags	@""
	.align	16


//--------------------- .nv.shared._ZN7cutlass13device_kernelIN5flash19enable_sm80_to_sm89INS1_16FlashAttnBwdSm80INS1_25CollectiveMainloopBwdSm80ILi2ELi1EN4cute5tupleIJNS5_1CILi64EEENS7_ILi96EEENS7_ILi128EEEEEENS_10bfloat16_tEfNS_4arch4Sm80ELb0ELb1ELb1ELb1ELb0ELb0ELb0ELb0ELi2ELi2ELi2ELi2ELb1EEENS1_24CollectiveEpilogueBwdGQAISB_fSE_Li256ELb1ELb0EEENS1_19SingleTileSchedulerILb1ELb0ELb0ELi96EEEEEEEEEvNT_6ParamsE --------------------------
	.section	.nv.shared._ZN7cutlass13device_kernelIN5flash19enable_sm80_to_sm89INS1_16FlashAttnBwdSm80INS1_25CollectiveMainloopBwdSm80ILi2ELi1EN4cute5tupleIJNS5_1CILi64EEENS7_ILi96EEENS7_ILi128EEEEEENS_10bfloat16_tEfNS_4arch4Sm80ELb0ELb1ELb1ELb1ELb0ELb0ELb0ELb0ELi2ELi2ELi2ELi2ELb1EEENS1_24CollectiveEpilogueBwdGQAISB_fSE_Li256ELb1ELb0EEENS1_19SingleTileSchedulerILb1ELb0ELb0ELi96EEEEEEEEEvNT_6ParamsE,"aw",@nobits
	.sectionflags	@""
	.align	16


//--------------------- .nv.shared._ZN7cutlass13device_kernelIN5flash19enable_sm80_to_sm89INS1_16FlashAttnBwdSm80INS1_25CollectiveMainloopBwdSm80ILi2ELi1EN4cute5tupleIJNS5_1CILi64EEENS7_ILi96EEENS7_ILi128EEEEEENS_10bfloat16_tEfNS_4arch4Sm80ELb0ELb1ELb1ELb1ELb1ELb0ELb0ELb0ELi2ELi2ELi2ELi2ELb1EEENS1_24CollectiveEpilogueBwdGQAISB_fSE_Li256ELb1ELb1EEENS1_19SingleTileSchedulerILb1ELb0ELb0ELi96EEEEEEEEEvNT_6ParamsE --------------------------
	.section	.nv.shared._ZN7cutlass13device_kernelIN5flash19enable_sm80_to_sm89INS1_16FlashAttnBwdSm80INS1_25CollectiveMainloopBwdSm80ILi2ELi1EN4cute5tupleIJNS5_1CILi64EEENS7_ILi96EEENS7_ILi128EEEEEENS_10bfloat16_tEfNS_4arch4Sm80ELb0ELb1ELb1ELb1ELb1ELb0ELb0ELb0ELi2ELi2ELi2ELi2ELb1EEENS1_24CollectiveEpilogueBwdGQAISB_fSE_Li256ELb1ELb1EEENS1_19SingleTileSchedulerILb1ELb0ELb0ELi96EEEEEEEEEvNT_6ParamsE,"aw",@nobits
	.sectionflags	@""
	.align	16


//--------------------- .nv.shared._ZN7cutlass13device_kernelIN5flash19enable_sm80_to_sm89INS1_16FlashAttnBwdSm80INS1_25CollectiveMainloopBwdSm80ILi2ELi1EN4cute5tupleIJNS5_1CILi64EEENS7_ILi96EEENS7_ILi128EEEEEENS_10bfloat16_tEfNS_4arch4Sm80ELb1ELb0ELb1ELb0ELb0ELb0ELb0ELb0ELi2ELi2ELi2ELi2ELb1EEENS1_21CollectiveEpilogueBwdISB_SC_SE_Li256ELb0ELb0ELi4EEENS1_25SingleTileBwdLPTSchedulerILb0ELi96ELb0EEEEEEEEEvNT_6ParamsE --------------------------
	.section	.nv.shared._ZN7cutlass13device_kernelIN5flash19enable_sm80_to_sm89INS1_16FlashAttnBwdSm80INS1_25CollectiveMainloopBwdSm80ILi2ELi1EN4cute5tupleIJNS5_1CILi64EEENS7_ILi96EEENS7_ILi128EEEEEENS_10bfloat16_tEfNS_4arch4Sm80ELb1ELb0ELb1ELb0ELb0ELb0ELb0ELb0ELi2ELi2ELi2ELi2ELb1EEENS1_21CollectiveEpilogueBwdISB_SC_SE_Li256ELb0ELb0ELi4EEENS1_25SingleTileBwdLPTSchedulerILb0ELi96ELb0EEEEEEEEEvNT_6ParamsE,"aw",@nobits
	.sectionflags	@""
	.align	16


//--------------------- .nv.shared._ZN7cutlass13device_kernelIN5flash19enable_sm80_to_sm89INS1_16FlashAttnBwdSm80INS1_25CollectiveMainloopBwdSm80ILi2ELi1EN4cute5tupleIJNS5_1CILi64EEENS7_ILi96EEENS7_ILi128EEEEEENS_10bfloat16_tEfNS_4arch4Sm80ELb1ELb0ELb1ELb0ELb1ELb0ELb0ELb0ELi2ELi2ELi2ELi2ELb1EEENS1_21CollectiveEpilogueBwdISB_SC_SE_Li256ELb0ELb0ELi4EEENS1_25SingleTileBwdLPTSchedulerILb0ELi96ELb1EEEEEEEEEvNT_6ParamsE --------------------------
	.section	.nv.shared._ZN7cutlass13device_kernelIN5flash19enable_sm80_to_sm89INS1_16FlashAttnBwdSm80INS1_25CollectiveMainloopBwdSm80ILi2ELi1EN4cute5tupleIJNS5_1CILi64EEENS7_ILi96EEENS7_ILi128EEEEEENS_10bfloat16_tEfNS_4arch4Sm80ELb1ELb0ELb1ELb0ELb1ELb0ELb0ELb0ELi2ELi2ELi2ELi2ELb1EEENS1_21CollectiveEpilogueBwdISB_SC_SE_Li256ELb0ELb0ELi4EEENS1_25SingleTileBwdLPTSchedulerILb0ELi96ELb1EEEEEEEEEvNT_6ParamsE,"aw",@nobits
	.sectionflags	@""
	.align	16


//--------------------- .nv.shared._ZN7cutlass13device_kernelIN5flash19enable_sm80_to_sm89INS1_16FlashAttnBwdSm80INS1_25CollectiveMainloopBwdSm80ILi2ELi1EN4cute5tupleIJNS5_1CILi64EEENS7_ILi96EEENS7_ILi128EEEEEENS_10bfloat16_tEfNS_4arch4Sm80ELb1ELb0ELb1ELb0ELb0ELb0ELb0ELb0ELi2ELi2ELi2ELi2ELb1EEENS1_24CollectiveEpilogueBwdGQAISB_fSE_Li256ELb0ELb0EEENS1_25SingleTileBwdLPTSchedulerILb0ELi96ELb0EEEEEEEEEvNT_6ParamsE --------------------------
	.section	.nv.shared._ZN7cutlass13device_kernelIN5flash19enable_sm80_to_sm89INS1_16FlashAttnBwdSm80INS1_25CollectiveMainloopBwdSm80ILi2ELi1EN4cute5tupleIJNS5_1CILi64EEENS7_ILi96EEENS7_ILi128EEEEEENS_10bfloat16_tEfNS_4arch4Sm80ELb1ELb0ELb1ELb0ELb0ELb0ELb0ELb0ELi2ELi2ELi2ELi2ELb1EEENS1_24CollectiveEpilogueBwdGQAISB_fSE_Li256ELb0ELb0EEENS1_25SingleTileBwdLPTSchedulerILb0ELi96ELb0EEEEEEEEEvNT_6ParamsE,"aw",@nobits
	.sectionflags	@""
	.align	16


//--------------------- .nv.shared._ZN7cutlass13device_kernelIN5flash19enable_sm80_to_sm89INS1_16FlashAttnBwdSm80INS1_25CollectiveMainloopBwdSm80ILi2ELi1EN4cute5tupleIJNS5_1CILi64EEENS7_ILi96EEENS7_ILi128EEEEEENS_10bfloat16_tEfNS_4arch4Sm80ELb1ELb0ELb1ELb0ELb1ELb0ELb0ELb0ELi2ELi2ELi2ELi2ELb1EEENS1_24CollectiveEpilogueBwdGQAISB_fSE_Li256ELb0ELb1EEENS1_25SingleTileBwdLPTSchedulerILb0ELi96ELb1EEEEEEEEEvNT_6ParamsE --------------------------
	.section	.nv.shared._ZN7cutlass13device_kernelIN5flash19enable_sm80_to_sm89INS1_16FlashAttnBwdSm80INS1_25CollectiveMainloopBwdSm80ILi2ELi1EN4cute5tupleIJNS5_1CILi64EEENS7_ILi96EEENS7_ILi128EEEEEENS_10bfloat16_tEfNS_4arch4Sm80ELb1ELb0ELb1ELb0ELb1ELb0ELb0ELb0ELi2ELi2ELi2ELi2ELb1EEENS1_24CollectiveEpilogueBwdGQAISB_fSE_Li256ELb0ELb1EEENS1_25SingleTileBwdLPTSchedulerILb0ELi96ELb1EEEEEEEEEvNT_6ParamsE,"aw",@nobits
	.sectionflags	@""
	.align	16


//--------------------- .nv.shared._ZN7cutlass13device_kernelIN5flash19enable_sm80_to_sm89INS1_16FlashAttnBwdSm80INS1_25CollectiveMainloopBwdSm80ILi2ELi1EN4cute5tupleIJNS5_1CILi64EEENS7_ILi96EEENS7_ILi128EEEEEENS_10bfloat16_tEfNS_4arch4Sm80ELb1ELb0ELb1ELb1ELb0ELb0ELb0ELb0ELi2ELi2ELi2ELi2ELb1EEENS1_21CollectiveEpilogueBwdISB_SC_SE_Li256ELb1ELb0ELi4EEENS1_25SingleTileBwdLPTSchedulerILb1ELi96ELb0EEEEEEEEEvNT_6ParamsE --------------------------
	.section	.nv.shared._ZN7cutlass13device_kernelIN5flash19enable_sm80_to_sm89INS1_16FlashAttnBwdSm80INS1_25CollectiveMainloopBwdSm80ILi2ELi1EN4cute5tupleIJNS5_1CILi64EEENS7_ILi96EEENS7_ILi128EEEEEENS_10bfloat16_tEfNS_4arch4Sm80ELb1ELb0ELb1ELb1ELb0ELb0ELb0ELb0ELi2ELi2ELi2ELi2ELb1EEENS1_21CollectiveEpilogueBwdISB_SC_SE_Li256ELb1ELb0ELi4EEENS1_25SingleTileBwdLPTSchedulerILb1ELi96ELb0EEEEEEEEEvNT_6ParamsE,"aw",@nobits
	.sectionflags	@""
	.align	16


//--------------------- .nv.shared._ZN7cutlass13device_kernelIN5flash19enable_sm80_to_sm89INS1_16FlashAttnBwdSm80INS1_25CollectiveMainloopBwdSm80ILi2ELi1EN4cute5tupleIJNS5_1CILi64EEENS7_ILi96EEENS7_ILi128EEEEEENS_10bfloat16_tEfNS_4arch4Sm80ELb1ELb0ELb1ELb1ELb1ELb0ELb0ELb0ELi2ELi2ELi2ELi2ELb1EEENS1_21CollectiveEpilogueBwdISB_SC_SE_Li256ELb1ELb0ELi4EEENS1_25SingleTileBwdLPTSchedulerILb1ELi96ELb1EEEEEEEEEvNT_6ParamsE --------------------------
	.section	.nv.shared._ZN7cutlass13device_kernelIN5flash19enable_sm80_to_sm89INS1_16FlashAttnBwdSm80INS1_25CollectiveMainloopBwdSm80ILi2ELi1EN4cute5tupleIJNS5_1CILi64EEENS7_ILi96EEENS7_ILi128EEEEEENS_10bfloat16_tEfNS_4arch4Sm80ELb1ELb0ELb1ELb1ELb1ELb0ELb0ELb0ELi2ELi2ELi2ELi2ELb1EEENS1_21CollectiveEpilogueBwdISB_SC_SE_Li256ELb1ELb0ELi4EEENS1_25SingleTileBwdLPTSchedulerILb1ELi96ELb1EEEEEEEEEvNT_6ParamsE,"aw",@nobits
	.sectionflags	@""
	.align	16


//--------------------- .nv.shared._ZN7cutlass13device_kernelIN5flash19enable_sm80_to_sm89INS1_16FlashAttnBwdSm80INS1_25CollectiveMainloopBwdSm80ILi2ELi1EN4cute5tupleIJNS5_1CILi64EEENS7_ILi96EEENS7_ILi128EEEEEENS_10bfloat16_tEfNS_4arch4Sm80ELb1ELb0ELb1ELb1ELb0ELb0ELb0ELb0ELi2ELi2ELi2ELi2ELb1EEENS1_24CollectiveEpilogueBwdGQAISB_fSE_Li256ELb1ELb0EEENS1_25SingleTileBwdLPTSchedulerILb1ELi96ELb0EEEEEEEEEvNT_6ParamsE --------------------------
	.section	.nv.shared._ZN7cutlass13device_kernelIN5flash19enable_sm80_to_sm89INS1_16FlashAttnBwdSm80INS1_25CollectiveMainloopBwdSm80ILi2ELi1EN4cute5tupleIJNS5_1CILi64EEENS7_ILi96EEENS7_ILi128EEEEEENS_10bfloat16_tEfNS_4arch4Sm80ELb1ELb0ELb1ELb1ELb0ELb0ELb0ELb0ELi2ELi2ELi2ELi2ELb1EEENS1_24CollectiveEpilogueBwdGQAISB_fSE_Li256ELb1ELb0EEENS1_25SingleTileBwdLPTSchedulerILb1ELi96ELb0EEEEEEEEEvNT_6ParamsE,"aw",@nobits
	.sectionflags	@""
	.align	16


//--------------------- .nv.shared._ZN7cutlass13device_kernelIN5flash32FlashAttnBwdPostprocessConvertdQIN4cute5tupleIJNS3_1CILi96EEENS5_ILi128EEEEEENS_10bfloat16_tEfNS_4arch4Sm80ELi256ENS3_8TiledMMAINS3_8MMA_AtomIJNS3_30SM80_16x8x16_F32BF16BF16F32_TNEEEENS3_6LayoutINS4_IJNS5_ILi2EEENS5_ILi4EEENS5_ILi1EEEEEENS4_IJSJ_SH_NS5_ILi0EEEEEEEENS4_IJNS5_ILi32EEENS5_ILi64EEENS5_ILi16EEEEEEEELb0EEEEEvNT_6ParamsE --------------------------
	.section	.nv.shared._ZN7cutlass13device_kernelIN5flash32FlashAttnBwdPostprocessConvertdQIN4cute5tupleIJNS3_1CILi96EEENS5_ILi128EEEEEENS_10bfloat16_tEfNS_4arch4Sm80ELi256ENS3_8TiledMMAINS3_8MMA_AtomIJNS3_30SM80_16x8x16_F32BF16BF16F32_TNEEEENS3_6LayoutINS4_IJNS5_ILi2EEENS5_ILi4EEENS5_ILi1EEEEEENS4_IJSJ_SH_NS5_ILi0EEEEEEEENS4_IJNS5_ILi32EEENS5_ILi64EEENS5_ILi16EEEEEEEELb0EEEEEvNT_6ParamsE,"aw",@nobits
	.sectionflags	@""
	.align	16


//--------------------- .nv.shared._ZN7cutlass13device_kernelIN5flash19enable_sm80_to_sm89INS1_16FlashAttnBwdSm80INS1_25CollectiveMainloopBwdSm80ILi2ELi1EN4cute5tupleIJNS5_1CILi64EEENS7_ILi96EEENS7_ILi128EEEEEENS_10bfloat16_tEfNS_4arch4Sm80ELb1ELb0ELb1ELb1ELb1ELb0ELb0ELb0ELi2ELi2ELi2ELi2ELb1EEENS1_24CollectiveEpilogueBwdGQAISB_fSE_Li256ELb1ELb1EEENS1_25SingleTileBwdLPTSchedulerILb1ELi96ELb1EEEEEEEEEvNT_6ParamsE --------------------------
	.section	.nv.shared._ZN7cutlass13device_kernelIN5flash19enable_sm80_to_sm89INS1_16FlashAttnBwdSm80INS1_25CollectiveMainloopBwdSm80ILi2ELi1EN4cute5tupleIJNS5_1CILi64EEENS7_ILi96EEENS7_ILi128EEEEEENS_10bfloat16_tEfNS_4arch4Sm80ELb1ELb0ELb1ELb1ELb1ELb0ELb0ELb0ELi2ELi2ELi2ELi2ELb1EEENS1_24CollectiveEpilogueBwdGQAISB_fSE_Li256ELb1ELb1EEENS1_25SingleTileBwdLPTSchedulerILb1ELi96ELb1EEEEEEEEEvNT_6ParamsE,"aw",@nobits
	.sectionflags	@""
	.align	16


//--------------------- .nv.shared._ZN7cutlass13device_kernelIN5flash19enable_sm80_to_sm89INS1_16FlashAttnBwdSm80INS1_25CollectiveMainloopBwdSm80ILi2ELi2EN4cute5tupleIJNS5_1CILi64EEENS7_ILi128EEES9_EEENS_10bfloat16_tEfNS_4arch4Sm80ELb0ELb0ELb1ELb0ELb0ELb0ELb0ELb0ELi2ELi2ELi2ELi2ELb0EEENS1_21CollectiveEpilogueBwdISA_SB_SD_Li256ELb0ELb0ELi4EEENS1_19SingleTileSchedulerILb0ELb0ELb0ELi128EEEEEEEEEvNT_6ParamsE --------------------------
	.section	.nv.shared._ZN7cutlass13device_kernelIN5flash19enable_sm80_to_sm89INS1_16FlashAttnBwdSm80INS1_25CollectiveMainloopBwdSm80ILi2ELi2EN4cute5tupleIJNS5_1CILi64EEENS7_ILi128EEES9_EEENS_10bfloat16_tEfNS_4arch4Sm80ELb0ELb0ELb1ELb0ELb0ELb0ELb0ELb0ELi2ELi2ELi2ELi2ELb0EEENS1_21CollectiveEpilogueBwdISA_SB_SD_Li256ELb0ELb0ELi4EEENS1_19SingleTileSchedulerILb0ELb0ELb0ELi128EEEEEEEEEvNT_6ParamsE,"aw",@nobits
	.sectionflags	@""
	.align	16


//--------------------- .nv.shared._ZN7cutlass13device_kernelIN5flash19enable_sm80_to_sm89INS1_16FlashAttnBwdSm80INS1_25CollectiveMainloopBwdSm80ILi2ELi2EN4cute5tupleIJNS5_1CILi64EEENS7_ILi128EEES9_EEENS_10bfloat16_tEfNS_4arch4Sm80ELb0ELb0ELb1ELb0ELb1ELb0ELb0ELb0ELi2ELi2ELi2ELi2ELb0EEENS1_21CollectiveEpilogueBwdISA_SB_SD_Li256ELb0ELb0ELi4EEENS1_19SingleTileSchedulerILb0ELb0ELb0ELi128EEEEEEEEEvNT_6ParamsE --------------------------
	.section	.nv.shared._ZN7cutlass13device_kernelIN5flash19enable_sm80_to_sm89INS1_16FlashAttnBwdSm80INS1_25CollectiveMainloopBwdSm80ILi2ELi2EN4cute5tupleIJNS5_1CILi64EEENS7_ILi128EEES9_EEENS_10bfloat16_tEfNS_4arch4Sm80ELb0ELb0ELb1ELb0ELb1ELb0ELb0ELb0ELi2ELi2ELi2ELi2ELb0EEENS1_21CollectiveEpilogueBwdISA_SB_SD_Li256ELb0ELb0ELi4EEENS1_19SingleTileSchedulerILb0ELb0ELb0ELi128EEEEEEEEEvNT_6ParamsE,"aw",@nobits
	.sectionflags	@""
	.align	16


//--------------------- .nv.shared._ZN7cutlass13device_kernelIN5flash19enable_sm80_to_sm89INS1_16FlashAttnBwdSm80INS1_25CollectiveMainloopBwdSm80ILi2ELi2EN4cute5tupleIJNS5_1CILi64EEENS7_ILi128EEES9_EEENS_10bfloat16_tEfNS_4arch4Sm80ELb0ELb0ELb1ELb0ELb0ELb0ELb0ELb0ELi2ELi2ELi2ELi2ELb0EEENS1_24CollectiveEpilogueBwdGQAISA_fSD_Li256ELb0ELb0EEENS1_19SingleTileSchedulerILb0ELb0ELb0ELi128EEEEEEEEEvNT_6ParamsE --------------------------
	.section	.nv.shared._ZN7cutlass13device_kernelIN5flash19enable_sm80_to_sm89INS1_16FlashAttnBwdSm80INS1_25CollectiveMainloopBwdSm80ILi2ELi2EN4cute5tupleIJNS5_1CILi64EEENS7_ILi128EEES9_EEENS_10bfloat16_tEfNS_4arch4Sm80ELb0ELb0ELb1ELb0ELb0ELb0ELb0ELb0ELi2ELi2ELi2ELi2ELb0EEENS1_24CollectiveEpilogueBwdGQAISA_fSD_Li256ELb0ELb0EEENS1_19SingleTileSchedulerILb0ELb0ELb0ELi128EEEEEEEEEvNT_6ParamsE,"aw",@nobits
	.sectionflags	@""
	.align	16


//--------------------- .nv.shared._ZN7cutlass13device_kernelIN5flash19enable_sm80_to_sm89INS1_16FlashAttnBwdSm80INS1_25CollectiveMainloopBwdSm80ILi2ELi2EN4cute5tupleIJNS5_1CILi64EEENS7_ILi128EEES9_EEENS_10bfloat16_tEfNS_4arch4Sm80ELb0ELb0ELb1ELb0ELb1ELb0ELb0ELb0ELi2ELi2ELi2ELi2ELb0EEENS1_24CollectiveEpilogueBwdGQAISA_fSD_Li256ELb0ELb1EEENS1_19SingleTileSchedulerILb0ELb0ELb0ELi128EEEEEEEEEvNT_6ParamsE --------------------------
	.section	.nv.shared._ZN7cutlass13device_kernelIN5flash19enable_sm80_to_sm89INS1_16FlashAttnBwdSm80INS1_25CollectiveMainloopBwdSm80ILi2ELi2EN4cute5tupleIJNS5_1CILi64EEENS7_ILi128EEES9_EEENS_10bfloat16_tEfNS_4arch4Sm80ELb0ELb0ELb1ELb0ELb1ELb0ELb0ELb0ELi2ELi2ELi2ELi2ELb0EEENS1_24CollectiveEpilogueBwdGQAISA_fSD_Li256ELb0ELb1EEENS1_19SingleTileSchedulerILb0ELb0ELb0ELi128EEEEEEEEEvNT_6ParamsE,"aw",@nobits
	.sectionflags	@""
	.align	16


//--------------------- .nv.shared._ZN7cutlass13device_kernelIN5flash19enable_sm80_to_sm89INS1_16FlashAttnBwdSm80INS1_25CollectiveMainloopBwdSm80ILi2ELi2EN4cute5tupleIJNS5_1CILi64EEENS7_ILi128EEES9_EEENS_10bfloat16_tEfNS_4arch4Sm80ELb0ELb0ELb1ELb1ELb0ELb0ELb0ELb0ELi2ELi2ELi2ELi2ELb0EEENS1_21CollectiveEpilogueBwdISA_SB_SD_Li256ELb1ELb0ELi4EEENS1_19SingleTileSchedulerILb1ELb0ELb0ELi128EEEEEEEEEvNT_6ParamsE --------------------------
	.section	.nv.shared._ZN7cutlass13device_kernelIN5flash19enable_sm80_to_sm89INS1_16FlashAttnBwdSm80INS1_25CollectiveMainloopBwdSm80ILi2ELi2EN4cute5tupleIJNS5_1CILi64EEENS7_ILi128EEES9_EEENS_10bfloat16_tEfNS_4arch4Sm80ELb0ELb0ELb1ELb1ELb0ELb0ELb0ELb0ELi2ELi2ELi2ELi2ELb0EEENS1_21CollectiveEpilogueBwdISA_SB_SD_Li256ELb1ELb0ELi4EEENS1_19SingleTileSchedulerILb1ELb0ELb0ELi128EEEEEEEEEvNT_6ParamsE,"aw",@nobits
	.sectionflags	@""
	.align	16


//--------------------- .nv.shared._ZN7cutlass13device_kernelIN5flash19enable_sm80_to_sm89INS1_16FlashAttnBwdSm80INS1_25CollectiveMainloopBwdSm80ILi2ELi2EN4cute5tupleIJNS5_1CILi64EEENS7_ILi128EEES9_EEENS_10bfloat16_tEfNS_4arch4Sm80ELb0ELb0ELb1ELb1ELb1ELb0ELb0ELb0ELi2ELi2ELi2ELi2ELb0EEENS1_21CollectiveEpilogueBwdISA_SB_SD_Li256ELb1ELb0ELi4EEENS1_19SingleTileSchedulerILb1ELb0ELb0ELi128EEEEEEEEEvNT_6ParamsE --------------------------
	.section	.nv.shared._ZN7cutlass13device_kernelIN5flash19enable_sm80_to_sm89INS1_16FlashAttnBwdSm80INS1_25CollectiveMainloopBwdSm80ILi2ELi2EN4cute5tupleIJNS5_1CILi64EEENS7_ILi128EEES9_EEENS_10bfloat16_tEfNS_4arch4Sm80ELb0ELb0ELb1ELb1ELb1ELb0ELb0ELb0ELi2ELi2ELi2ELi2ELb0EEENS1_21CollectiveEpilogueBwdISA_SB_SD_Li256ELb1ELb0ELi4EEENS1_19SingleTileSchedulerILb1ELb0ELb0ELi128EEEEEEEEEvNT_6ParamsE,"aw",@nobits
	.sectionflags	@""
	.align	16


//--------------------- .nv.shared._ZN7cutlass13device_kernelIN5flash19enable_sm80_to_sm89INS1_16FlashAttnBwdSm80INS1_25CollectiveMainloopBwdSm80ILi2ELi2EN4cute5tupleIJNS5_1CILi64EEENS7_ILi128EEES9_EEENS_10bfloat16_tEfNS_4arch4Sm80ELb0ELb0ELb1ELb1ELb0ELb0ELb0ELb0ELi2ELi2ELi2ELi2ELb0EEENS1_24CollectiveEpilogueBwdGQAISA_fSD_Li256ELb1ELb0EEENS1_19SingleTileSchedulerILb1ELb0ELb0ELi128EEEEEEEEEvNT_6ParamsE --------------------------
	.section	.nv.shared._ZN7cutlass13device_kernelIN5flash19enable_sm80_to_sm89INS1_16FlashAttnBwdSm80INS1_25CollectiveMainloopBwdSm80ILi2ELi2EN4cute5tupleIJNS5_1CILi64EEENS7_ILi128EEES9_EEENS_10bfloat16_tEfNS_4arch4Sm80ELb0ELb0ELb1ELb1ELb0ELb0ELb0ELb0ELi2ELi2ELi2ELi2ELb0EEENS1_24CollectiveEpilogueBwdGQAISA_fSD_Li256ELb1ELb0EEENS1_19SingleTileSchedulerILb1ELb0ELb0ELi128EEEEEEEEEvNT_6ParamsE,"aw",@nobits
	.sectionflags	@""
	.align	16


//--------------------- .nv.shared._ZN7cutlass13device_kernelIN5flash19enable_sm80_to_sm89INS1_16FlashAttnBwdSm80INS1_25CollectiveMainloopBwdSm80ILi2ELi2EN4cute5tupleIJNS5_1CILi64EEENS7_ILi128EEES9_EEENS_10bfloat16_tEfNS_4arch4Sm80ELb0ELb0ELb1ELb1ELb1ELb0ELb0ELb0ELi2ELi2ELi2ELi2ELb0EEENS1_24CollectiveEpilogueBwdGQAISA_fSD_Li256ELb1ELb1EEENS1_19SingleTileSchedulerILb1ELb0ELb0ELi128EEEEEEEEEvNT_6ParamsE --------------------------
	.section	.nv.shared._ZN7cutlass13device_kernelIN5flash19enable_sm80_to_sm89INS1_16FlashAttnBwdSm80INS1_25CollectiveMainloopBwdSm80ILi2ELi2EN4cute5tupleIJNS5_1CILi64EEENS7_ILi128EEES9_EEENS_10bfloat16_tEfNS_4arch4Sm80ELb0ELb0ELb1ELb1ELb1ELb0ELb0ELb0ELi2ELi2ELi2ELi2ELb0EEENS1_24CollectiveEpilogueBwdGQAISA_fSD_Li256ELb1ELb1EEENS1_19SingleTileSchedulerILb1ELb0ELb0ELi128EEEEEEEEEvNT_6ParamsE,"aw",@nobits
	.sectionflags	@""
	.align	16


//--------------------- .nv.shared._ZN7cutlass13device_kernelIN5flash19enable_sm80_to_sm89INS1_16FlashAttnBwdSm80INS1_25CollectiveMainloopBwdSm80ILi2ELi2EN4cute5tupleIJNS5_1CILi64EEENS7_ILi128EEES9_EEENS_10bfloat16_tEfNS_4arch4Sm80ELb0ELb1ELb1ELb0ELb0ELb0ELb0ELb0ELi2ELi2ELi2ELi2ELb0EEENS1_21CollectiveEpilogueBwdISA_SB_SD_Li256ELb0ELb0ELi4EEENS1_19SingleTileSchedulerILb0ELb0ELb0ELi128EEEEEEEEEvNT_6ParamsE --------------------------
	.section	.nv.shared._ZN7cutlass13device_kernelIN5flash19enable_sm80_to_sm89INS1_16FlashAttnBwdSm80INS1_25CollectiveMainloopBwdSm80ILi2ELi2EN4cute5tupleIJNS5_1CILi64EEENS7_ILi128EEES9_EEENS_10bfloat16_tEfNS_4arch4Sm80ELb0ELb1ELb1ELb0ELb0ELb0ELb0ELb0ELi2ELi2ELi2ELi2ELb0EEENS1_21CollectiveEpilogueBwdISA_SB_SD_Li256ELb0ELb0ELi4EEENS1_19SingleTileSchedulerILb0ELb0ELb0ELi128EEEEEEEEEvNT_6ParamsE,"aw",@nobits
	.sectionflags	@""
	.align	16


//--------------------- .nv.shared._ZN7cutlass13device_kernelIN5flash19enable_sm80_to_sm89INS1_16FlashAttnBwdSm80INS1_25CollectiveMainloopBwdSm80ILi2ELi2EN4cute5tupleIJNS5_1CILi64EEENS7_ILi128EEES9_EEENS_10bfloat16_tEfNS_4arch4Sm80ELb0ELb1ELb1ELb0ELb1ELb0ELb0ELb0ELi2ELi2ELi2ELi2ELb0EEENS1_21CollectiveEpilogueBwdISA_SB_SD_Li256ELb0ELb0ELi4EEENS1_19SingleTileSchedulerILb0ELb0ELb0ELi128EEEEEEEEEvNT_6ParamsE --------------------------
	.section	.nv.shared._ZN7cutlass13device_kernelIN5flash19enable_sm80_to_sm89INS1_16FlashAttnBwdSm80INS1_25CollectiveMainloopBwdSm80ILi2ELi2EN4cute5tupleIJNS5_1CILi64EEENS7_ILi128EEES9_EEENS_10bfloat16_tEfNS_4arch4Sm80ELb0ELb1ELb1ELb0ELb1ELb0ELb0ELb0ELi2ELi2ELi2ELi2ELb0EEENS1_21CollectiveEpilogueBwdISA_SB_SD_Li256ELb0ELb0ELi4EEENS1_19SingleTileSchedulerILb0ELb0ELb0ELi128EEEEEEEEEvNT_6ParamsE,"aw",@nobits
	.sectionflags	@""
	.align	16


//--------------------- .nv.shared._ZN7cutlass13device_kernelIN5flash19enable_sm80_to_sm89INS1_16FlashAttnBwdSm80INS1_25CollectiveMainloopBwdSm80ILi2ELi2EN4cute5tupleIJNS5_1CILi64EEENS7_ILi128EEES9_EEENS_10bfloat16_tEfNS_4arch4Sm80ELb0ELb1ELb1ELb0ELb0ELb0ELb0ELb0ELi2ELi2ELi2ELi2ELb0EEENS1_24CollectiveEpilogueBwdGQAISA_fSD_Li256ELb0ELb0EEENS1_19SingleTileSchedulerILb0ELb0ELb0ELi128EEEEEEEEEvNT_6ParamsE --------------------------
	.section	.nv.shared._ZN7cutlass13device_kernelIN5flash19enable_sm80_to_sm89INS1_16FlashAttnBwdSm80INS1_25CollectiveMainloopBwdSm80ILi2ELi2EN4cute5tupleIJNS5_1CILi64EEENS7_ILi128EEES9_EEENS_10bfloat16_tEfNS_4arch4Sm80ELb0ELb1ELb1ELb0ELb0ELb0ELb0ELb0ELi2ELi2ELi2ELi2ELb0EEENS1_24CollectiveEpilogueBwdGQAISA_fSD_Li256ELb0ELb0EEENS1_19SingleTileSchedulerILb0ELb0ELb0ELi128EEEEEEEEEvNT_6ParamsE,"aw",@nobits
	.sectionflags	@""
	.align	16


//--------------------- .nv.shared._ZN7cutlass13device_kernelIN5flash19enable_sm80_to_sm89INS1_16FlashAttnBwdSm80INS1_25CollectiveMainloopBwdSm80ILi2ELi2EN4cute5tupleIJNS5_1CILi64EEENS7_ILi128EEES9_EEENS_10bfloat16_tEfNS_4arch4Sm80ELb0ELb1ELb1ELb0ELb1ELb0ELb0ELb0ELi2ELi2ELi2ELi2ELb0EEENS1_24CollectiveEpilogueBwdGQAISA_fSD_Li256ELb0ELb1EEENS1_19SingleTileSchedulerILb0ELb0ELb0ELi128EEEEEEEEEvNT_6ParamsE --------------------------
	.section	.nv.shared._ZN7cutlass13device_kernelIN5flash19enable_sm80_to_sm89INS1_16FlashAttnBwdSm80INS1_25CollectiveMainloopBwdSm80ILi2ELi2EN4cute5tupleIJNS5_1CILi64EEENS7_ILi128EEES9_EEENS_10bfloat16_tEfNS_4arch4Sm80ELb0ELb1ELb1ELb0ELb1ELb0ELb0ELb0ELi2ELi2ELi2ELi2ELb0EEENS1_24CollectiveEpilogueBwdGQAISA_fSD_Li256ELb0ELb1EEENS1_19SingleTileSchedulerILb0ELb0ELb0ELi128EEEEEEEEEvNT_6ParamsE,"aw",@nobits
	.sectionflags	@""
	.align	16


//--------------------- .nv.shared._ZN7cutlass13device_kernelIN5flash19enable_sm80_to_sm89INS1_16FlashAttnBwdSm80INS1_25CollectiveMainloopBwdSm80ILi2ELi2EN4cute5tupleIJNS5_1CILi64EEENS7_ILi128EEES9_EEENS_10bfloat16_tEfNS_4arch4Sm80ELb0ELb1ELb1ELb1ELb0ELb0ELb0ELb0ELi2ELi2ELi2ELi2ELb0EEENS1_21CollectiveEpilogueBwdISA_SB_SD_Li256ELb1ELb0ELi4EEENS1_19SingleTileSchedulerILb1ELb0ELb0ELi128EEEEEEEEEvNT_6ParamsE --------------------------
	.section	.nv.shared._ZN7cutlass13device_kernelIN5flash19enable_sm80_to_sm89INS1_16FlashAttnBwdSm80INS1_25CollectiveMainloopBwdSm80ILi2ELi2EN4cute5tupleIJNS5_1CILi64EEENS7_ILi128EEES9_EEENS_10bfloat16_tEfNS_4arch4Sm80ELb0ELb1ELb1ELb1ELb0ELb0ELb0ELb0ELi2ELi2ELi2ELi2ELb0EEENS1_21CollectiveEpilogueBwdISA_SB_SD_Li256ELb1ELb0ELi4EEENS1_19SingleTileSchedulerILb1ELb0ELb0ELi128EEEEEEEEEvNT_6ParamsE,"aw",@nobits
	.sectionflags	@""
	.align	16


//--------------------- .nv.shared._ZN7cutlass13device_kernelIN5flash19enable_sm80_to_sm89INS1_16FlashAttnBwdSm80INS1_25CollectiveMainloopBwdSm80ILi2ELi2EN4cute5tupleIJNS5_1CILi64EEENS7_ILi128EEES9_EEENS_10bfloat16_tEfNS_4arch4Sm80ELb0ELb1ELb1ELb1ELb1ELb0ELb0ELb0ELi2ELi2ELi2ELi2ELb0EEENS1_21CollectiveEpilogueBwdISA_SB_SD_Li256ELb1ELb0ELi4EEENS1_19SingleTileSchedulerILb1ELb0ELb0ELi128EEEEEEEEEvNT_6ParamsE --------------------------
	.section	.nv.shared._ZN7cutlass13device_kernelIN5flash19enable_sm80_to_sm89INS1_16FlashAttnBwdSm80INS1_25CollectiveMainloopBwdSm80ILi2ELi2EN4cute5tupleIJNS5_1CILi64EEENS7_ILi128EEES9_EEENS_10bfloat16_tEfNS_4arch4Sm80ELb0ELb1ELb1ELb1ELb1ELb0ELb0ELb0ELi2ELi2ELi2ELi2ELb0EEENS1_21CollectiveEpilogueBwdISA_SB_SD_Li256ELb1ELb0ELi4EEENS1_19SingleTileSchedulerILb1ELb0ELb0ELi128EEEEEEEEEvNT_6ParamsE,"aw",@nobits
	.sectionflags	@""
	.align	16


//--------------------- .nv.shared._ZN7cutlass13device_kernelIN5flash19enable_sm80_to_sm89INS1_16FlashAttnBwdSm80INS1_25CollectiveMainloopBwdSm80ILi2ELi2EN4cute5tupleIJNS5_1CILi64EEENS7_ILi128EEES9_EEENS_10bfloat16_tEfNS_4arch4Sm80ELb0ELb1ELb1ELb1ELb0ELb0ELb0ELb0ELi2ELi2ELi2ELi2ELb0EEENS1_24CollectiveEpilogueBwdGQAISA_fSD_Li256ELb1ELb0EEENS1_19SingleTileSchedulerILb1ELb0ELb0ELi128EEEEEEEEEvNT_6ParamsE --------------------------
	.section	.nv.shared._ZN7cutlass13device_kernelIN5flash19enable_sm80_to_sm89INS1_16FlashAttnBwdSm80INS1_25CollectiveMainloopBwdSm80ILi2ELi2EN4cute5tupleIJNS5_1CILi64EEENS7_ILi128EEES9_EEENS_10bfloat16_tEfNS_4arch4Sm80ELb0ELb1ELb1ELb1ELb0ELb0ELb0ELb0ELi2ELi2ELi2ELi2ELb0EEENS1_24CollectiveEpilogueBwdGQAISA_fSD_Li256ELb1ELb0EEENS1_19SingleTileSchedulerILb1ELb0ELb0ELi128EEEEEEEEEvNT_6ParamsE,"aw",@nobits
	.sectionflags	@""
	.align	16


//--------------------- .nv.shared._ZN7cutlass13device_kernelIN5flash19enable_sm80_to_sm89INS1_16FlashAttnBwdSm80INS1_25CollectiveMainloopBwdSm80ILi2ELi2EN4cute5tupleIJNS5_1CILi64EEENS7_ILi128EEES9_EEENS_10bfloat16_tEfNS_4arch4Sm80ELb0ELb1ELb1ELb1ELb1ELb0ELb0ELb0ELi2ELi2ELi2ELi2ELb0EEENS1_24CollectiveEpilogueBwdGQAISA_fSD_Li256ELb1ELb1EEENS1_19SingleTileSchedulerILb1ELb0ELb0ELi128EEEEEEEEEvNT_6ParamsE --------------------------
	.section	.nv.shared._ZN7cutlass13device_kernelIN5flash19enable_sm80_to_sm89INS1_16FlashAttnBwdSm80INS1_25CollectiveMainloopBwdSm80ILi2ELi2EN4cute5tupleIJNS5_1CILi64EEENS7_ILi128EEES9_EEENS_10bfloat16_tEfNS_4arch4Sm80ELb0ELb1ELb1ELb1ELb1ELb0ELb0ELb0ELi2ELi2ELi2ELi2ELb0EEENS1_24CollectiveEpilogueBwdGQAISA_fSD_Li256ELb1ELb1EEENS1_19SingleTileSchedulerILb1ELb0ELb0ELi128EEEEEEEEEvNT_6ParamsE,"aw",@nobits
	.sectionflags	@""
	.align	16


//--------------------- .nv.shared._ZN7cutlass13device_kernelIN5flash19enable_sm80_to_sm89INS1_16FlashAttnBwdSm80INS1_25CollectiveMainloopBwdSm80ILi2ELi2EN4cute5tupleIJNS5_1CILi64EEENS7_ILi128EEES9_EEENS_10bfloat16_tEfNS_4arch4Sm80ELb1ELb0ELb1ELb0ELb0ELb0ELb0ELb0ELi2ELi2ELi2ELi2ELb0EEENS1_21CollectiveEpilogueBwdISA_SB_SD_Li256ELb0ELb0ELi4EEENS1_25SingleTileBwdLPTSchedulerILb0ELi128ELb0EEEEEEEEEvNT_6ParamsE --------------------------
	.section	.nv.shared._ZN7cutlass13device_kernelIN5flash19enable_sm80_to_sm89INS1_16FlashAttnBwdSm80INS1_25CollectiveMainloopBwdSm80ILi2ELi2EN4cute5tupleIJNS5_1CILi64EEENS7_ILi128EEES9_EEENS_10bfloat16_tEfNS_4arch4Sm80ELb1ELb0ELb1ELb0ELb0ELb0ELb0ELb0ELi2ELi2ELi2ELi2ELb0EEENS1_21CollectiveEpilogueBwdISA_SB_SD_Li256ELb0ELb0ELi4EEENS1_25SingleTileBwdLPTSchedulerILb0ELi128ELb0EEEEEEEEEvNT_6ParamsE,"aw",@nobits
	.sectionflags	@""
	.align	16


//--------------------- .nv.shared._ZN7cutlass13device_kernelIN5flash19enable_sm80_to_sm89INS1_16FlashAttnBwdSm80INS1_25CollectiveMainloopBwdSm80ILi2ELi2EN4cute5tupleIJNS5_1CILi64EEENS7_ILi128EEES9_EEENS_10bfloat16_tEfNS_4arch4Sm80ELb1ELb0ELb1ELb0ELb1ELb0ELb0ELb0ELi2ELi2ELi2ELi2ELb0EEENS1_21CollectiveEpilogueBwdISA_SB_SD_Li256ELb0ELb0ELi4EEENS1_25SingleTileBwdLPTSchedulerILb0ELi128ELb1EEEEEEEEEvNT_6ParamsE --------------------------
	.section	.nv.shared._ZN7cutlass13device_kernelIN5flash19enable_sm80_to_sm89INS1_16FlashAttnBwdSm80INS1_25CollectiveMainloopBwdSm80ILi2ELi2EN4cute5tupleIJNS5_1CILi64EEENS7_ILi128EEES9_EEENS_10bfloat16_tEfNS_4arch4Sm80ELb1ELb0ELb1ELb0ELb1ELb0ELb0ELb0ELi2ELi2ELi2ELi2ELb0EEENS1_21CollectiveEpilogueBwdISA_SB_SD_Li256ELb0ELb0ELi4EEENS1_25SingleTileBwdLPTSchedulerILb0ELi128ELb1EEEEEEEEEvNT_6ParamsE,"aw",@nobits
	.sectionflags	@""
	.align	16


//--------------------- .nv.shared._ZN7cutlass13device_kernelIN5flash19enable_sm80_to_sm89INS1_16FlashAttnBwdSm80INS1_25CollectiveMainloopBwdSm80ILi2ELi2EN4cute5tupleIJNS5_1CILi64EEENS7_ILi128EEES9_EEENS_10bfloat16_tEfNS_4arch4Sm80ELb1ELb0ELb1ELb0ELb0ELb0ELb0ELb0ELi2ELi2ELi2ELi2ELb0EEENS1_24CollectiveEpilogueBwdGQAISA_fSD_Li256ELb0ELb0EEENS1_25SingleTileBwdLPTSchedulerILb0ELi128ELb0EEEEEEEEEvNT_6ParamsE --------------------------
	.section	.nv.shared._ZN7cutlass13device_kernelIN5flash19enable_sm80_to_sm89INS1_16FlashAttnBwdSm80INS1_25CollectiveMainloopBwdSm80ILi2ELi2EN4cute5tupleIJNS5_1CILi64EEENS7_ILi128EEES9_EEENS_10bfloat16_tEfNS_4arch4Sm80ELb1ELb0ELb1ELb0ELb0ELb0ELb0ELb0ELi2ELi2ELi2ELi2ELb0EEENS1_24CollectiveEpilogueBwdGQAISA_fSD_Li256ELb0ELb0EEENS1_25SingleTileBwdLPTSchedulerILb0ELi128ELb0EEEEEEEEEvNT_6ParamsE,"aw",@nobits
	.sectionflags	@""
	.align	16


//--------------------- .nv.shared._ZN7cutlass13device_kernelIN5flash19enable_sm80_to_sm89INS1_16FlashAttnBwdSm80INS1_25CollectiveMainloopBwdSm80ILi2ELi2EN4cute5tupleIJNS5_1CILi64EEENS7_ILi128EEES9_EEENS_10bfloat16_tEfNS_4arch4Sm80ELb1ELb0ELb1ELb0ELb1ELb0ELb0ELb0ELi2ELi2ELi2ELi2ELb0EEENS1_24CollectiveEpilogueBwdGQAISA_fSD_Li256ELb0ELb1EEENS1_25SingleTileBwdLPTSchedulerILb0ELi128ELb1EEEEEEEEEvNT_6ParamsE --------------------------
	.section	.nv.shared._ZN7cutlass13device_kernelIN5flash19enable_sm80_to_sm89INS1_16FlashAttnBwdSm80INS1_25CollectiveMainloopBwdSm80ILi2ELi2EN4cute5tupleIJNS5_1CILi64EEENS7_ILi128EEES9_EEENS_10bfloat16_tEfNS_4arch4Sm80ELb1ELb0ELb1ELb0ELb1ELb0ELb0ELb0ELi2ELi2ELi2ELi2ELb0EEENS1_24CollectiveEpilogueBwdGQAISA_fSD_Li256ELb0ELb1EEENS1_25SingleTileBwdLPTSchedulerILb0ELi128ELb1EEEEEEEEEvNT_6ParamsE,"aw",@nobits
	.sectionflags	@""
	.align	16


//--------------------- .nv.shared._ZN7cutlass13device_kernelIN5flash22FlashAttnBwdPreprocessIN4cute5tupleIJNS3_1CILi64EEENS5_ILi128EEEEEENS_10bfloat16_tEfNS_4arch4Sm80ELb1ELb0EEEEEvNT_6ParamsE --------------------------
	.section	.nv.shared._ZN7cutlass13device_kernelIN5flash22FlashAttnBwdPreprocessIN4cute5tupleIJNS3_1CILi64EEENS5_ILi128EEEEEENS_10bfloat16_tEfNS_4arch4Sm80ELb1ELb0EEEEEvNT_6ParamsE,"aw",@nobits
	.sectionflags	@""
	.align	16


//--------------------- .nv.shared._ZN7cutlass13device_kernelIN5flash19enable_sm80_to_sm89INS1_16FlashAttnBwdSm80INS1_25CollectiveMainloopBwdSm80ILi2ELi2EN4cute5tupleIJNS5_1CILi64EEENS7_ILi128EEES9_EEENS_10bfloat16_tEfNS_4arch4Sm80ELb1ELb0ELb1ELb1ELb0ELb0ELb0ELb0ELi2ELi2ELi2ELi2ELb0EEENS1_21CollectiveEpilogueBwdISA_SB_SD_Li256ELb1ELb0ELi4EEENS1_25SingleTileBwdLPTSchedulerILb1ELi128ELb0EEEEEEEEEvNT_6ParamsE --------------------------
	.section	.nv.shared._ZN7cutlass13device_kernelIN5flash19enable_sm80_to_sm89INS1_16FlashAttnBwdSm80INS1_25CollectiveMainloopBwdSm80ILi2ELi2EN4cute5tupleIJNS5_1CILi64EEENS7_ILi128EEES9_EEENS_10bfloat16_tEfNS_4arch4Sm80ELb1ELb0ELb1ELb1ELb0ELb0ELb0ELb0ELi2ELi2ELi2ELi2ELb0EEENS1_21CollectiveEpilogueBwdISA_SB_SD_Li256ELb1ELb0ELi4EEENS1_25SingleTileBwdLPTSchedulerILb1ELi128ELb0EEEEEEEEEvNT_6ParamsE,"aw",@nobits
	.sectionflags	@""
	.align	16


//--------------------- .nv.shared._ZN7cutlass13device_kernelIN5flash19enable_sm80_to_sm89INS1_16FlashAttnBwdSm80INS1_25CollectiveMainloopBwdSm80ILi2ELi2EN4cute5tupleIJNS5_1CILi64EEENS7_ILi128EEES9_EEENS_10bfloat16_tEfNS_4arch4Sm80ELb1ELb0ELb1ELb1ELb1ELb0ELb0ELb0ELi2ELi2ELi2ELi2ELb0EEENS1_21CollectiveEpilogueBwdISA_SB_SD_Li256ELb1ELb0ELi4EEENS1_25SingleTileBwdLPTSchedulerILb1ELi128ELb1EEEEEEEEEvNT_6ParamsE --------------------------
	.section	.nv.shared._ZN7cutlass13device_kernelIN5flash19enable_sm80_to_sm89INS1_16FlashAttnBwdSm80INS1_25CollectiveMainloopBwdSm80ILi2ELi2EN4cute5tupleIJNS5_1CILi64EEENS7_ILi128EEES9_EEENS_10bfloat16_tEfNS_4arch4Sm80ELb1ELb0ELb1ELb1ELb1ELb0ELb0ELb0ELi2ELi2ELi2ELi2ELb0EEENS1_21CollectiveEpilogueBwdISA_SB_SD_Li256ELb1ELb0ELi4EEENS1_25SingleTileBwdLPTSchedulerILb1ELi128ELb1EEEEEEEEEvNT_6ParamsE,"aw",@nobits
	.sectionflags	@""
	.align	16


//--------------------- .nv.shared._ZN7cutlass13device_kernelIN5flash19enable_sm80_to_sm89INS1_16FlashAttnBwdSm80INS1_25CollectiveMainloopBwdSm80ILi2ELi2EN4cute5tupleIJNS5_1CILi64EEENS7_ILi128EEES9_EEENS_10bfloat16_tEfNS_4arch4Sm80ELb1ELb0ELb1ELb1ELb0ELb0ELb0ELb0ELi2ELi2ELi2ELi2ELb0EEENS1_24CollectiveEpilogueBwdGQAISA_fSD_Li256ELb1ELb0EEENS1_25SingleTileBwdLPTSchedulerILb1ELi128ELb0EEEEEEEEEvNT_6ParamsE --------------------------
	.section	.nv.shared._ZN7cutlass13device_kernelIN5flash19enable_sm80_to_sm89INS1_16FlashAttnBwdSm80INS1_25CollectiveMainloopBwdSm80ILi2ELi2EN4cute5tupleIJNS5_1CILi64EEENS7_ILi128EEES9_EEENS_10bfloat16_tEfNS_4arch4Sm80ELb1ELb0ELb1ELb1ELb0ELb0ELb0ELb0ELi2ELi2ELi2ELi2ELb0EEENS1_24CollectiveEpilogueBwdGQAISA_fSD_Li256ELb1ELb0EEENS1_25SingleTileBwdLPTSchedulerILb1ELi128ELb0EEEEEEEEEvNT_6ParamsE,"aw",@nobits
	.sectionflags	@""
	.align	16


//--------------------- .nv.shared._ZN7cutlass13device_kernelIN5flash32FlashAttnBwdPostprocessConvertdQIN4cute5tupleIJNS3_1CILi128EEES6_EEENS_10bfloat16_tEfNS_4arch4Sm80ELi256ENS3_8TiledMMAINS3_8MMA_AtomIJNS3_30SM80_16x8x16_F32BF16BF16F32_TNEEEENS3_6LayoutINS4_IJNS5_ILi2EEENS5_ILi4EEENS5_ILi1EEEEEENS4_IJSI_SG_NS5_ILi0EEEEEEEENS4_IJNS5_ILi32EEENS5_ILi64EEENS5_ILi16EEEEEEEELb0EEEEEvNT_6ParamsE --------------------------
	.section	.nv.shared._ZN7cutlass13device_kernelIN5flash32FlashAttnBwdPostprocessConvertdQIN4cute5tupleIJNS3_1CILi128EEES6_EEENS_10bfloat16_tEfNS_4arch4Sm80ELi256ENS3_8TiledMMAINS3_8MMA_AtomIJNS3_30SM80_16x8x16_F32BF16BF16F32_TNEEEENS3_6LayoutINS4_IJNS5_ILi2EEENS5_ILi4EEENS5_ILi1EEEEEENS4_IJSI_SG_NS5_ILi0EEEEEEEENS4_IJNS5_ILi32EEENS5_ILi64EEENS5_ILi16EEEEEEEELb0EEEEEvNT_6ParamsE,"aw",@nobits
	.sectionflags	@""
	.align	16


//--------------------- .nv.shared._ZN7cutlass13device_kernelIN5flash32FlashAttnBwdPostprocessConvertdQIN4cute5tupleIJNS3_1CILi64EEENS5_ILi128EEEEEENS_10bfloat16_tEfNS_4arch4Sm80ELi256ENS3_8TiledMMAINS3_8MMA_AtomIJNS3_30SM80_16x8x16_F32BF16BF16F32_TNEEEENS3_6LayoutINS4_IJNS5_ILi2EEENS5_ILi4EEENS5_ILi1EEEEEENS4_IJSJ_SH_NS5_ILi0EEEEEEEENS4_IJNS5_ILi32EEES6_NS5_ILi16EEEEEEEELb0EEEEEvNT_6ParamsE --------------------------
	.section	.nv.shared._ZN7cutlass13device_kernelIN5flash32FlashAttnBwdPostprocessConvertdQIN4cute5tupleIJNS3_1CILi64EEENS5_ILi128EEEEEENS_10bfloat16_tEfNS_4arch4Sm80ELi256ENS3_8TiledMMAINS3_8MMA_AtomIJNS3_30SM80_16x8x16_F32BF16BF16F32_TNEEEENS3_6LayoutINS4_IJNS5_ILi2EEENS5_ILi4EEENS5_ILi1EEEEEENS4_IJSJ_SH_NS5_ILi0EEEEEEEENS4_IJNS5_ILi32EEES6_NS5_ILi16EEEEEEEELb0EEEEEvNT_6ParamsE,"aw",@nobits
	.sectionflags	@""
	.align	16


//--------------------- .nv.shared._ZN7cutlass13device_kernelIN5flash19enable_sm80_to_sm89INS1_16FlashAttnBwdSm80INS1_25CollectiveMainloopBwdSm80ILi2ELi2EN4cute5tupleIJNS5_1CILi64EEENS7_ILi128EEES9_EEENS_10bfloat16_tEfNS_4arch4Sm80ELb1ELb0ELb1ELb1ELb1ELb0ELb0ELb0ELi2ELi2ELi2ELi2ELb0EEENS1_24CollectiveEpilogueBwdGQAISA_fSD_Li256ELb1ELb1EEENS1_25SingleTileBwdLPTSchedulerILb1ELi128ELb1EEEEEEEEEvNT_6ParamsE --------------------------
	.section	.nv.shared._ZN7cutlass13device_kernelIN5flash19enable_sm80_to_sm89INS1_16FlashAttnBwdSm80INS1_25CollectiveMainloopBwdSm80ILi2ELi2EN4cute5tupleIJNS5_1CILi64EEENS7_ILi128EEES9_EEENS_10bfloat16_tEfNS_4arch4Sm80ELb1ELb0ELb1ELb1ELb1ELb0ELb0ELb0ELi2ELi2ELi2ELi2ELb0EEENS1_24CollectiveEpilogueBwdGQAISA_fSD_Li256ELb1ELb1EEENS1_25SingleTileBwdLPTSchedulerILb1ELi128ELb1EEEEEEEEEvNT_6ParamsE,"aw",@nobits
	.sectionflags	@""
	.align	16


//--------------------- .nv.shared._ZN7cutlass13device_kernelIN5flash22FlashAttnBwdPreprocessIN4cute5tupleIJNS3_1CILi64EEENS5_ILi128EEEEEENS_10bfloat16_tEfNS_4arch4Sm80ELb1ELb1EEEEEvNT_6ParamsE --------------------------
	.section	.nv.shared._ZN7cutlass13device_kernelIN5flash22FlashAttnBwdPreprocessIN4cute5tupleIJNS3_1CILi64EEENS5_ILi128EEEEEENS_10bfloat16_tEfNS_4arch4Sm80ELb1ELb1EEEEEvNT_6ParamsE,"aw",@nobits
	.sectionflags	@""
	.align	16
